	.target	sm_90a

	.elftype	@"ET_EXEC"


//--------------------- .note.nv.tkinfo           --------------------------
	.section	.note.nv.tkinfo,"",@"SHT_NOTE"
	.sectionflags	@"SHF_NOTE_NV_TKINFO"
	.tkinfo
        /*0018*/ 	.word	0x00000002
        /*0030*/ 	.string	""
        /*0030*/ 	.string	"ptxas"
        /*0030*/ 	.string	"Cuda compilation tools, release 13.0, V13.0.88"
        /*0030*/ 	.string	"Build cuda_13.0.r13.0/compiler.36424714_0"
        /*0030*/ 	.string	"-arch sm_90a -m 64 "



//--------------------- .note.nv.cuinfo           --------------------------
	.section	.note.nv.cuinfo,"",@"SHT_NOTE"
	.sectionflags	@"SHF_NOTE_NV_CUINFO"
        /*0018*/ 	.short	0x0002
        /*001a*/ 	.short	0x005a
        /*001c*/ 	.short	0x0082
	.zero		2


//--------------------- .nv.info                  --------------------------
	.section	.nv.info,"",@"SHT_CUDA_INFO"
	.align	4


	//----- nvinfo : EIATTR_REGCOUNT
	.align		4
        /*0000*/ 	.byte	0x04, 0x2f
        /*0002*/ 	.short	(.L_1 - .L_0)
	.align		4
.L_0:
        /*0004*/ 	.word	index@(_ZN18transformer_engine27scaled_softmax_warp_forwardI6__halfS1_fLi0EEEvPT0_PKT_T1_ii)
        /*0008*/ 	.word	0x00000015


	//----- nvinfo : EIATTR_FRAME_SIZE
	.align		4
.L_1:
        /*000c*/ 	.byte	0x04, 0x11
        /*000e*/ 	.short	(.L_3 - .L_2)
	.align		4
.L_2:
        /*0010*/ 	.word	index@($__internal_59_$__cuda_sm3x_div_rn_noftz_f32_slowpath)
        /*0014*/ 	.word	0x00000000


	//----- nvinfo : EIATTR_FRAME_SIZE
	.align		4
.L_3:
        /*0018*/ 	.byte	0x04, 0x11
        /*001a*/ 	.short	(.L_5 - .L_4)
	.align		4
.L_4:
        /*001c*/ 	.word	index@(_ZN18transformer_engine27scaled_softmax_warp_forwardI6__halfS1_fLi0EEEvPT0_PKT_T1_ii)
        /*0020*/ 	.word	0x00000000


	//----- nvinfo : EIATTR_REGCOUNT
	.align		4
.L_5:
        /*0024*/ 	.byte	0x04, 0x2f
        /*0026*/ 	.short	(.L_7 - .L_6)
	.align		4
.L_6:
        /*0028*/ 	.word	index@(_ZN18transformer_engine27scaled_softmax_warp_forwardI6__halfS1_fLi1EEEvPT0_PKT_T1_ii)
        /*002c*/ 	.word	0x00000015


	//----- nvinfo : EIATTR_FRAME_SIZE
	.align		4
.L_7:
        /*0030*/ 	.byte	0x04, 0x11
        /*0032*/ 	.short	(.L_9 - .L_8)
	.align		4
.L_8:
        /*0034*/ 	.word	index@($__internal_58_$__cuda_sm3x_div_rn_noftz_f32_slowpath)
        /*0038*/ 	.word	0x00000000


	//----- nvinfo : EIATTR_FRAME_SIZE
	.align		4
.L_9:
        /*003c*/ 	.byte	0x04, 0x11
        /*003e*/ 	.short	(.L_11 - .L_10)
	.align		4
.L_10:
        /*0040*/ 	.word	index@(_ZN18transformer_engine27scaled_softmax_warp_forwardI6__halfS1_fLi1EEEvPT0_PKT_T1_ii)
        /*0044*/ 	.word	0x00000000


	//----- nvinfo : EIATTR_REGCOUNT
	.align		4
.L_11:
        /*0048*/ 	.byte	0x04, 0x2f
        /*004a*/ 	.short	(.L_13 - .L_12)
	.align		4
.L_12:
        /*004c*/ 	.word	index@(_ZN18transformer_engine27scaled_softmax_warp_forwardI6__halfS1_fLi2EEEvPT0_PKT_T1_ii)
        /*0050*/ 	.word	0x00000018


	//----- nvinfo : EIATTR_FRAME_SIZE
	.align		4
.L_13:
        /*0054*/ 	.byte	0x04, 0x11
        /*0056*/ 	.short	(.L_15 - .L_14)
	.align		4
.L_14:
        /*0058*/ 	.word	index@($__internal_57_$__cuda_sm3x_div_rn_noftz_f32_slowpath)
        /*005c*/ 	.word	0x00000000


	//----- nvinfo : EIATTR_FRAME_SIZE
	.align		4
.L_15:
        /*0060*/ 	.byte	0x04, 0x11
        /*0062*/ 	.short	(.L_17 - .L_16)
	.align		4
.L_16:
        /*0064*/ 	.word	index@(_ZN18transformer_engine27scaled_softmax_warp_forwardI6__halfS1_fLi2EEEvPT0_PKT_T1_ii)
        /*0068*/ 	.word	0x00000000


	//----- nvinfo : EIATTR_REGCOUNT
	.align		4
.L_17:
        /*006c*/ 	.byte	0x04, 0x2f
        /*006e*/ 	.short	(.L_19 - .L_18)
	.align		4
.L_18:
        /*0070*/ 	.word	index@(_ZN18transformer_engine27scaled_softmax_warp_forwardI6__halfS1_fLi3EEEvPT0_PKT_T1_ii)
        /*0074*/ 	.word	0x00000016


	//----- nvinfo : EIATTR_FRAME_SIZE
	.align		4
.L_19:
        /*0078*/ 	.byte	0x04, 0x11
        /*007a*/ 	.short	(.L_21 - .L_20)
	.align		4
.L_20:
        /*007c*/ 	.word	index@($__internal_56_$__cuda_sm3x_div_rn_noftz_f32_slowpath)
        /*0080*/ 	.word	0x00000000


	//----- nvinfo : EIATTR_FRAME_SIZE
	.align		4
.L_21:
        /*0084*/ 	.byte	0x04, 0x11
        /*0086*/ 	.short	(.L_23 - .L_22)
	.align		4
.L_22:
        /*0088*/ 	.word	index@(_ZN18transformer_engine27scaled_softmax_warp_forwardI6__halfS1_fLi3EEEvPT0_PKT_T1_ii)
        /*008c*/ 	.word	0x00000000


	//----- nvinfo : EIATTR_REGCOUNT
	.align		4
.L_23:
        /*0090*/ 	.byte	0x04, 0x2f
        /*0092*/ 	.short	(.L_25 - .L_24)
	.align		4
.L_24:
        /*0094*/ 	.word	index@(_ZN18transformer_engine27scaled_softmax_warp_forwardI6__halfS1_fLi4EEEvPT0_PKT_T1_ii)
        /*0098*/ 	.word	0x00000016


	//----- nvinfo : EIATTR_FRAME_SIZE
	.align		4
.L_25:
        /*009c*/ 	.byte	0x04, 0x11
        /*009e*/ 	.short	(.L_27 - .L_26)
	.align		4
.L_26:
        /*00a0*/ 	.word	index@($__internal_55_$__cuda_sm3x_div_rn_noftz_f32_slowpath)
        /*00a4*/ 	.word	0x00000000


	//----- nvinfo : EIATTR_FRAME_SIZE
	.align		4
.L_27:
        /*00a8*/ 	.byte	0x04, 0x11
        /*00aa*/ 	.short	(.L_29 - .L_28)
	.align		4
.L_28:
        /*00ac*/ 	.word	index@(_ZN18transformer_engine27scaled_softmax_warp_forwardI6__halfS1_fLi4EEEvPT0_PKT_T1_ii)
        /*00b0*/ 	.word	0x00000000


	//----- nvinfo : EIATTR_REGCOUNT
	.align		4
.L_29:
        /*00b4*/ 	.byte	0x04, 0x2f
        /*00b6*/ 	.short	(.L_31 - .L_30)
	.align		4
.L_30:
        /*00b8*/ 	.word	index@(_ZN18transformer_engine27scaled_softmax_warp_forwardI6__halfS1_fLi5EEEvPT0_PKT_T1_ii)
        /*00bc*/ 	.word	0x00000015


	//----- nvinfo : EIATTR_FRAME_SIZE
	.align		4
.L_31:
        /*00c0*/ 	.byte	0x04, 0x11
        /*00c2*/ 	.short	(.L_33 - .L_32)
	.align		4
.L_32:
        /*00c4*/ 	.word	index@($__internal_54_$__cuda_sm3x_div_rn_noftz_f32_slowpath)
        /*00c8*/ 	.word	0x00000000


	//----- nvinfo : EIATTR_FRAME_SIZE
	.align		4
.L_33:
        /*00cc*/ 	.byte	0x04, 0x11
        /*00ce*/ 	.short	(.L_35 - .L_34)
	.align		4
.L_34:
        /*00d0*/ 	.word	index@(_ZN18transformer_engine27scaled_softmax_warp_forwardI6__halfS1_fLi5EEEvPT0_PKT_T1_ii)
        /*00d4*/ 	.word	0x00000000


	//----- nvinfo : EIATTR_REGCOUNT
	.align		4
.L_35:
        /*00d8*/ 	.byte	0x04, 0x2f
        /*00da*/ 	.short	(.L_37 - .L_36)
	.align		4
.L_36:
        /*00dc*/ 	.word	index@(_ZN18transformer_engine27scaled_softmax_warp_forwardI6__halfS1_fLi6EEEvPT0_PKT_T1_ii)
        /*00e0*/ 	.word	0x00000019


	//----- nvinfo : EIATTR_FRAME_SIZE
	.align		4
.L_37:
        /*00e4*/ 	.byte	0x04, 0x11
        /*00e6*/ 	.short	(.L_39 - .L_38)
	.align		4
.L_38:
        /*00e8*/ 	.word	index@($__internal_53_$__cuda_sm3x_div_rn_noftz_f32_slowpath)
        /*00ec*/ 	.word	0x00000000


	//----- nvinfo : EIATTR_FRAME_SIZE
	.align		4
.L_39:
        /*00f0*/ 	.byte	0x04, 0x11
        /*00f2*/ 	.short	(.L_41 - .L_40)
	.align		4
.L_40:
        /*00f4*/ 	.word	index@(_ZN18transformer_engine27scaled_softmax_warp_forwardI6__halfS1_fLi6EEEvPT0_PKT_T1_ii)
        /*00f8*/ 	.word	0x00000000


	//----- nvinfo : EIATTR_REGCOUNT
	.align		4
.L_41:
        /*00fc*/ 	.byte	0x04, 0x2f
        /*00fe*/ 	.short	(.L_43 - .L_42)
	.align		4
.L_42:
        /*0100*/ 	.word	index@(_ZN18transformer_engine27scaled_softmax_warp_forwardI6__halfS1_fLi7EEEvPT0_PKT_T1_ii)
        /*0104*/ 	.word	0x00000020


	//----- nvinfo : EIATTR_FRAME_SIZE
	.align		4
.L_43:
        /*0108*/ 	.byte	0x04, 0x11
        /*010a*/ 	.short	(.L_45 - .L_44)
	.align		4
.L_44:
        /*010c*/ 	.word	index@($__internal_52_$__cuda_sm3x_div_rn_noftz_f32_slowpath)
        /*0110*/ 	.word	0x00000000


	//----- nvinfo : EIATTR_FRAME_SIZE
	.align		4
.L_45:
        /*0114*/ 	.byte	0x04, 0x11
        /*0116*/ 	.short	(.L_47 - .L_46)
	.align		4
.L_46:
        /*0118*/ 	.word	index@(_ZN18transformer_engine27scaled_softmax_warp_forwardI6__halfS1_fLi7EEEvPT0_PKT_T1_ii)
        /*011c*/ 	.word	0x00000000


	//----- nvinfo : EIATTR_REGCOUNT
	.align		4
.L_47:
        /*0120*/ 	.byte	0x04, 0x2f
        /*0122*/ 	.short	(.L_49 - .L_48)
	.align		4
.L_48:
        /*0124*/ 	.word	index@(_ZN18transformer_engine27scaled_softmax_warp_forwardI6__halfS1_fLi8EEEvPT0_PKT_T1_ii)
        /*0128*/ 	.word	0x00000020


	//----- nvinfo : EIATTR_FRAME_SIZE
	.align		4
.L_49:
        /*012c*/ 	.byte	0x04, 0x11
        /*012e*/ 	.short	(.L_51 - .L_50)
	.align		4
.L_50:
        /*0130*/ 	.word	index@($__internal_51_$__cuda_sm3x_div_rn_noftz_f32_slowpath)
        /*0134*/ 	.word	0x00000000


	//----- nvinfo : EIATTR_FRAME_SIZE
	.align		4
.L_51:
        /*0138*/ 	.byte	0x04, 0x11
        /*013a*/ 	.short	(.L_53 - .L_52)
	.align		4
.L_52:
        /*013c*/ 	.word	index@(_ZN18transformer_engine27scaled_softmax_warp_forwardI6__halfS1_fLi8EEEvPT0_PKT_T1_ii)
        /*0140*/ 	.word	0x00000000


	//----- nvinfo : EIATTR_REGCOUNT
	.align		4
.L_53:
        /*0144*/ 	.byte	0x04, 0x2f
        /*0146*/ 	.short	(.L_55 - .L_54)
	.align		4
.L_54:
        /*0148*/ 	.word	index@(_ZN18transformer_engine27scaled_softmax_warp_forwardI6__halfS1_fLi9EEEvPT0_PKT_T1_ii)
        /*014c*/ 	.word	0x00000027


	//----- nvinfo : EIATTR_FRAME_SIZE
	.align		4
.L_55:
        /*0150*/ 	.byte	0x04, 0x11
        /*0152*/ 	.short	(.L_57 - .L_56)
	.align		4
.L_56:
        /*0154*/ 	.word	index@($__internal_50_$__cuda_sm3x_div_rn_noftz_f32_slowpath)
        /*0158*/ 	.word	0x00000000


	//----- nvinfo : EIATTR_FRAME_SIZE
	.align		4
.L_57:
        /*015c*/ 	.byte	0x04, 0x11
        /*015e*/ 	.short	(.L_59 - .L_58)
	.align		4
.L_58:
        /*0160*/ 	.word	index@(_ZN18transformer_engine27scaled_softmax_warp_forwardI6__halfS1_fLi9EEEvPT0_PKT_T1_ii)
        /*0164*/ 	.word	0x00000000


	//----- nvinfo : EIATTR_REGCOUNT
	.align		4
.L_59:
        /*0168*/ 	.byte	0x04, 0x2f
        /*016a*/ 	.short	(.L_61 - .L_60)
	.align		4
.L_60:
        /*016c*/ 	.word	index@(_ZN18transformer_engine27scaled_softmax_warp_forwardI6__halfS1_fLi10EEEvPT0_PKT_T1_ii)
        /*0170*/ 	.word	0x00000035


	//----- nvinfo : EIATTR_FRAME_SIZE
	.align		4
.L_61:
        /*0174*/ 	.byte	0x04, 0x11
        /*0176*/ 	.short	(.L_63 - .L_62)
	.align		4
.L_62:
        /*0178*/ 	.word	index@($__internal_49_$__cuda_sm3x_div_rn_noftz_f32_slowpath)
        /*017c*/ 	.word	0x00000000


	//----- nvinfo : EIATTR_FRAME_SIZE
	.align		4
.L_63:
        /*0180*/ 	.byte	0x04, 0x11
        /*0182*/ 	.short	(.L_65 - .L_64)
	.align		4
.L_64:
        /*0184*/ 	.word	index@(_ZN18transformer_engine27scaled_softmax_warp_forwardI6__halfS1_fLi10EEEvPT0_PKT_T1_ii)
        /*0188*/ 	.word	0x00000000


	//----- nvinfo : EIATTR_REGCOUNT
	.align		4
.L_65:
        /*018c*/ 	.byte	0x04, 0x2f
        /*018e*/ 	.short	(.L_67 - .L_66)
	.align		4
.L_66:
        /*0190*/ 	.word	index@(_ZN18transformer_engine27scaled_softmax_warp_forwardI6__halfS1_fLi11EEEvPT0_PKT_T1_ii)
        /*0194*/ 	.word	0x00000060


	//----- nvinfo : EIATTR_FRAME_SIZE
	.align		4
.L_67:
        /*0198*/ 	.byte	0x04, 0x11
        /*019a*/ 	.short	(.L_69 - .L_68)
	.align		4
.L_68:
        /*019c*/ 	.word	index@($__internal_48_$__cuda_sm3x_div_rn_noftz_f32_slowpath)
        /*01a0*/ 	.word	0x00000000


	//----- nvinfo : EIATTR_FRAME_SIZE
	.align		4
.L_69:
        /*01a4*/ 	.byte	0x04, 0x11
        /*01a6*/ 	.short	(.L_71 - .L_70)
	.align		4
.L_70:
        /*01a8*/ 	.word	index@(_ZN18transformer_engine27scaled_softmax_warp_forwardI6__halfS1_fLi11EEEvPT0_PKT_T1_ii)
        /*01ac*/ 	.word	0x00000000


	//----- nvinfo : EIATTR_REGCOUNT
	.align		4
.L_71:
        /*01b0*/ 	.byte	0x04, 0x2f
        /*01b2*/ 	.short	(.L_73 - .L_72)
	.align		4
.L_72:
        /*01b4*/ 	.word	index@(_ZN18transformer_engine27scaled_softmax_warp_forwardI6__halfS1_fLi12EEEvPT0_PKT_T1_ii)
        /*01b8*/ 	.word	0x000000a8


	//----- nvinfo : EIATTR_FRAME_SIZE
	.align		4
.L_73:
        /*01bc*/ 	.byte	0x04, 0x11
        /*01be*/ 	.short	(.L_75 - .L_74)
	.align		4
.L_74:
        /*01c0*/ 	.word	index@($__internal_47_$__cuda_sm3x_div_rn_noftz_f32_slowpath)
        /*01c4*/ 	.word	0x00000000


	//----- nvinfo : EIATTR_FRAME_SIZE
	.align		4
.L_75:
        /*01c8*/ 	.byte	0x04, 0x11
        /*01ca*/ 	.short	(.L_77 - .L_76)
	.align		4
.L_76:
        /*01cc*/ 	.word	index@(_ZN18transformer_engine27scaled_softmax_warp_forwardI6__halfS1_fLi12EEEvPT0_PKT_T1_ii)
        /*01d0*/ 	.word	0x00000000


	//----- nvinfo : EIATTR_REGCOUNT
	.align		4
.L_77:
        /*01d4*/ 	.byte	0x04, 0x2f
        /*01d6*/ 	.short	(.L_79 - .L_78)
	.align		4
.L_78:
        /*01d8*/ 	.word	index@(_ZN18transformer_engine27scaled_softmax_warp_forwardI6__halfS1_fLi13EEEvPT0_PKT_T1_ii)
        /*01dc*/ 	.word	0x000000ff


	//----- nvinfo : EIATTR_FRAME_SIZE
	.align		4
.L_79:
        /*01e0*/ 	.byte	0x04, 0x11
        /*01e2*/ 	.short	(.L_81 - .L_80)
	.align		4
.L_80:
        /*01e4*/ 	.word	index@($__internal_46_$__cuda_sm3x_div_rn_noftz_f32_slowpath)
        /*01e8*/ 	.word	0x00000168


	//----- nvinfo : EIATTR_FRAME_SIZE
	.align		4
.L_81:
        /*01ec*/ 	.byte	0x04, 0x11
        /*01ee*/ 	.short	(.L_83 - .L_82)
	.align		4
.L_82:
        /*01f0*/ 	.word	index@(_ZN18transformer_engine27scaled_softmax_warp_forwardI6__halfS1_fLi13EEEvPT0_PKT_T1_ii)
        /*01f4*/ 	.word	0x00000168


	//----- nvinfo : EIATTR_REGCOUNT
	.align		4
.L_83:
        /*01f8*/ 	.byte	0x04, 0x2f
        /*01fa*/ 	.short	(.L_85 - .L_84)
	.align		4
.L_84:
        /*01fc*/ 	.word	index@(_ZN18transformer_engine27scaled_softmax_warp_forwardI6__halfS1_fLi14EEEvPT0_PKT_T1_ii)
        /*0200*/ 	.word	0x000000ff


	//----- nvinfo : EIATTR_FRAME_SIZE
	.align		4
.L_85:
        /*0204*/ 	.byte	0x04, 0x11
        /*0206*/ 	.short	(.L_87 - .L_86)
	.align		4
.L_86:
        /*0208*/ 	.word	index@($__internal_45_$__cuda_sm3x_div_rn_noftz_f32_slowpath)
        /*020c*/ 	.word	0x00000740


	//----- nvinfo : EIATTR_FRAME_SIZE
	.align		4
.L_87:
        /*0210*/ 	.byte	0x04, 0x11
        /*0212*/ 	.short	(.L_89 - .L_88)
	.align		4
.L_88:
        /*0214*/ 	.word	index@(_ZN18transformer_engine27scaled_softmax_warp_forwardI6__halfS1_fLi14EEEvPT0_PKT_T1_ii)
        /*0218*/ 	.word	0x00000740


	//----- nvinfo : EIATTR_REGCOUNT
	.align		4
.L_89:
        /*021c*/ 	.byte	0x04, 0x2f
        /*021e*/ 	.short	(.L_91 - .L_90)
	.align		4
.L_90:
        /*0220*/ 	.word	index@(_ZN18transformer_engine27scaled_softmax_warp_forwardI13__nv_bfloat16S1_fLi0EEEvPT0_PKT_T1_ii)
        /*0224*/ 	.word	0x00000015


	//----- nvinfo : EIATTR_FRAME_SIZE
	.align		4
.L_91:
        /*0228*/ 	.byte	0x04, 0x11
        /*022a*/ 	.short	(.L_93 - .L_92)
	.align		4
.L_92:
        /*022c*/ 	.word	index@($__internal_44_$__cuda_sm3x_div_rn_noftz_f32_slowpath)
        /*0230*/ 	.word	0x00000000


	//----- nvinfo : EIATTR_FRAME_SIZE
	.align		4
.L_93:
        /*0234*/ 	.byte	0x04, 0x11
        /*0236*/ 	.short	(.L_95 - .L_94)
	.align		4
.L_94:
        /*0238*/ 	.word	index@(_ZN18transformer_engine27scaled_softmax_warp_forwardI13__nv_bfloat16S1_fLi0EEEvPT0_PKT_T1_ii)
        /*023c*/ 	.word	0x00000000


	//----- nvinfo : EIATTR_REGCOUNT
	.align		4
.L_95:
        /*0240*/ 	.byte	0x04, 0x2f
        /*0242*/ 	.short	(.L_97 - .L_96)
	.align		4
.L_96:
        /*0244*/ 	.word	index@(_ZN18transformer_engine27scaled_softmax_warp_forwardI13__nv_bfloat16S1_fLi1EEEvPT0_PKT_T1_ii)
        /*0248*/ 	.word	0x00000015


	//----- nvinfo : EIATTR_FRAME_SIZE
	.align		4
.L_97:
        /*024c*/ 	.byte	0x04, 0x11
        /*024e*/ 	.short	(.L_99 - .L_98)
	.align		4
.L_98:
        /*0250*/ 	.word	index@($__internal_43_$__cuda_sm3x_div_rn_noftz_f32_slowpath)
        /*0254*/ 	.word	0x00000000


	//----- nvinfo : EIATTR_FRAME_SIZE
	.align		4
.L_99:
        /*0258*/ 	.byte	0x04, 0x11
        /*025a*/ 	.short	(.L_101 - .L_100)
	.align		4
.L_100:
        /*025c*/ 	.word	index@(_ZN18transformer_engine27scaled_softmax_warp_forwardI13__nv_bfloat16S1_fLi1EEEvPT0_PKT_T1_ii)
        /*0260*/ 	.word	0x00000000


	//----- nvinfo : EIATTR_REGCOUNT
	.align		4
.L_101:
        /*0264*/ 	.byte	0x04, 0x2f
        /*0266*/ 	.short	(.L_103 - .L_102)
	.align		4
.L_102:
        /*0268*/ 	.word	index@(_ZN18transformer_engine27scaled_softmax_warp_forwardI13__nv_bfloat16S1_fLi2EEEvPT0_PKT_T1_ii)
        /*026c*/ 	.word	0x00000018


	//----- nvinfo : EIATTR_FRAME_SIZE
	.align		4
.L_103:
        /*0270*/ 	.byte	0x04, 0x11
        /*0272*/ 	.short	(.L_105 - .L_104)
	.align		4
.L_104:
        /*0274*/ 	.word	index@($__internal_42_$__cuda_sm3x_div_rn_noftz_f32_slowpath)
        /*0278*/ 	.word	0x00000000


	//----- nvinfo : EIATTR_FRAME_SIZE
	.align		4
.L_105:
        /*027c*/ 	.byte	0x04, 0x11
        /*027e*/ 	.short	(.L_107 - .L_106)
	.align		4
.L_106:
        /*0280*/ 	.word	index@(_ZN18transformer_engine27scaled_softmax_warp_forwardI13__nv_bfloat16S1_fLi2EEEvPT0_PKT_T1_ii)
        /*0284*/ 	.word	0x00000000


	//----- nvinfo : EIATTR_REGCOUNT
	.align		4
.L_107:
        /*0288*/ 	.byte	0x04, 0x2f
        /*028a*/ 	.short	(.L_109 - .L_108)
	.align		4
.L_108:
        /*028c*/ 	.word	index@(_ZN18transformer_engine27scaled_softmax_warp_forwardI13__nv_bfloat16S1_fLi3EEEvPT0_PKT_T1_ii)
        /*0290*/ 	.word	0x00000016


	//----- nvinfo : EIATTR_FRAME_SIZE
	.align		4
.L_109:
        /*0294*/ 	.byte	0x04, 0x11
        /*0296*/ 	.short	(.L_111 - .L_110)
	.align		4
.L_110:
        /*0298*/ 	.word	index@($__internal_41_$__cuda_sm3x_div_rn_noftz_f32_slowpath)
        /*029c*/ 	.word	0x00000000


	//----- nvinfo : EIATTR_FRAME_SIZE
	.align		4
.L_111:
        /*02a0*/ 	.byte	0x04, 0x11
        /*02a2*/ 	.short	(.L_113 - .L_112)
	.align		4
.L_112:
        /*02a4*/ 	.word	index@(_ZN18transformer_engine27scaled_softmax_warp_forwardI13__nv_bfloat16S1_fLi3EEEvPT0_PKT_T1_ii)
        /*02a8*/ 	.word	0x00000000


	//----- nvinfo : EIATTR_REGCOUNT
	.align		4
.L_113:
        /*02ac*/ 	.byte	0x04, 0x2f
        /*02ae*/ 	.short	(.L_115 - .L_114)
	.align		4
.L_114:
        /*02b0*/ 	.word	index@(_ZN18transformer_engine27scaled_softmax_warp_forwardI13__nv_bfloat16S1_fLi4EEEvPT0_PKT_T1_ii)
        /*02b4*/ 	.word	0x00000016


	//----- nvinfo : EIATTR_FRAME_SIZE
	.align		4
.L_115:
        /*02b8*/ 	.byte	0x04, 0x11
        /*02ba*/ 	.short	(.L_117 - .L_116)
	.align		4
.L_116:
        /*02bc*/ 	.word	index@($__internal_40_$__cuda_sm3x_div_rn_noftz_f32_slowpath)
        /*02c0*/ 	.word	0x00000000


	//----- nvinfo : EIATTR_FRAME_SIZE
	.align		4
.L_117:
        /*02c4*/ 	.byte	0x04, 0x11
        /*02c6*/ 	.short	(.L_119 - .L_118)
	.align		4
.L_118:
        /*02c8*/ 	.word	index@(_ZN18transformer_engine27scaled_softmax_warp_forwardI13__nv_bfloat16S1_fLi4EEEvPT0_PKT_T1_ii)
        /*02cc*/ 	.word	0x00000000


	//----- nvinfo : EIATTR_REGCOUNT
	.align		4
.L_119:
        /*02d0*/ 	.byte	0x04, 0x2f
        /*02d2*/ 	.short	(.L_121 - .L_120)
	.align		4
.L_120:
        /*02d4*/ 	.word	index@(_ZN18transformer_engine27scaled_softmax_warp_forwardI13__nv_bfloat16S1_fLi5EEEvPT0_PKT_T1_ii)
        /*02d8*/ 	.word	0x00000015


	//----- nvinfo : EIATTR_FRAME_SIZE
	.align		4
.L_121:
        /*02dc*/ 	.byte	0x04, 0x11
        /*02de*/ 	.short	(.L_123 - .L_122)
	.align		4
.L_122:
        /*02e0*/ 	.word	index@($__internal_39_$__cuda_sm3x_div_rn_noftz_f32_slowpath)
        /*02e4*/ 	.word	0x00000000


	//----- nvinfo : EIATTR_FRAME_SIZE
	.align		4
.L_123:
        /*02e8*/ 	.byte	0x04, 0x11
        /*02ea*/ 	.short	(.L_125 - .L_124)
	.align		4
.L_124:
        /*02ec*/ 	.word	index@(_ZN18transformer_engine27scaled_softmax_warp_forwardI13__nv_bfloat16S1_fLi5EEEvPT0_PKT_T1_ii)
        /*02f0*/ 	.word	0x00000000


	//----- nvinfo : EIATTR_REGCOUNT
	.align		4
.L_125:
        /*02f4*/ 	.byte	0x04, 0x2f
        /*02f6*/ 	.short	(.L_127 - .L_126)
	.align		4
.L_126:
        /*02f8*/ 	.word	index@(_ZN18transformer_engine27scaled_softmax_warp_forwardI13__nv_bfloat16S1_fLi6EEEvPT0_PKT_T1_ii)
        /*02fc*/ 	.word	0x00000019


	//----- nvinfo : EIATTR_FRAME_SIZE
	.align		4
.L_127:
        /*0300*/ 	.byte	0x04, 0x11
        /*0302*/ 	.short	(.L_129 - .L_128)
	.align		4
.L_128:
        /*0304*/ 	.word	index@($__internal_38_$__cuda_sm3x_div_rn_noftz_f32_slowpath)
        /*0308*/ 	.word	0x00000000


	//----- nvinfo : EIATTR_FRAME_SIZE
	.align		4
.L_129:
        /*030c*/ 	.byte	0x04, 0x11
        /*030e*/ 	.short	(.L_131 - .L_130)
	.align		4
.L_130:
        /*0310*/ 	.word	index@(_ZN18transformer_engine27scaled_softmax_warp_forwardI13__nv_bfloat16S1_fLi6EEEvPT0_PKT_T1_ii)
        /*0314*/ 	.word	0x00000000


	//----- nvinfo : EIATTR_REGCOUNT
	.align		4
.L_131:
        /*0318*/ 	.byte	0x04, 0x2f
        /*031a*/ 	.short	(.L_133 - .L_132)
	.align		4
.L_132:
        /*031c*/ 	.word	index@(_ZN18transformer_engine27scaled_softmax_warp_forwardI13__nv_bfloat16S1_fLi7EEEvPT0_PKT_T1_ii)
        /*0320*/ 	.word	0x00000020


	//----- nvinfo : EIATTR_FRAME_SIZE
	.align		4
.L_133:
        /*0324*/ 	.byte	0x04, 0x11
        /*0326*/ 	.short	(.L_135 - .L_134)
	.align		4
.L_134:
        /*0328*/ 	.word	index@($__internal_37_$__cuda_sm3x_div_rn_noftz_f32_slowpath)
        /*032c*/ 	.word	0x00000000


	//----- nvinfo : EIATTR_FRAME_SIZE
	.align		4
.L_135:
        /*0330*/ 	.byte	0x04, 0x11
        /*0332*/ 	.short	(.L_137 - .L_136)
	.align		4
.L_136:
        /*0334*/ 	.word	index@(_ZN18transformer_engine27scaled_softmax_warp_forwardI13__nv_bfloat16S1_fLi7EEEvPT0_PKT_T1_ii)
        /*0338*/ 	.word	0x00000000


	//----- nvinfo : EIATTR_REGCOUNT
	.align		4
.L_137:
        /*033c*/ 	.byte	0x04, 0x2f
        /*033e*/ 	.short	(.L_139 - .L_138)
	.align		4
.L_138:
        /*0340*/ 	.word	index@(_ZN18transformer_engine27scaled_softmax_warp_forwardI13__nv_bfloat16S1_fLi8EEEvPT0_PKT_T1_ii)
        /*0344*/ 	.word	0x00000020


	//----- nvinfo : EIATTR_FRAME_SIZE
	.align		4
.L_139:
        /*0348*/ 	.byte	0x04, 0x11
        /*034a*/ 	.short	(.L_141 - .L_140)
	.align		4
.L_140:
        /*034c*/ 	.word	index@($__internal_36_$__cuda_sm3x_div_rn_noftz_f32_slowpath)
        /*0350*/ 	.word	0x00000000


	//----- nvinfo : EIATTR_FRAME_SIZE
	.align		4
.L_141:
        /*0354*/ 	.byte	0x04, 0x11
        /*0356*/ 	.short	(.L_143 - .L_142)
	.align		4
.L_142:
        /*0358*/ 	.word	index@(_ZN18transformer_engine27scaled_softmax_warp_forwardI13__nv_bfloat16S1_fLi8EEEvPT0_PKT_T1_ii)
        /*035c*/ 	.word	0x00000000


	//----- nvinfo : EIATTR_REGCOUNT
	.align		4
.L_143:
        /*0360*/ 	.byte	0x04, 0x2f
        /*0362*/ 	.short	(.L_145 - .L_144)
	.align		4
.L_144:
        /*0364*/ 	.word	index@(_ZN18transformer_engine27scaled_softmax_warp_forwardI13__nv_bfloat16S1_fLi9EEEvPT0_PKT_T1_ii)
        /*0368*/ 	.word	0x00000027


	//----- nvinfo : EIATTR_FRAME_SIZE
	.align		4
.L_145:
        /*036c*/ 	.byte	0x04, 0x11
        /*036e*/ 	.short	(.L_147 - .L_146)
	.align		4
.L_146:
        /*0370*/ 	.word	index@($__internal_35_$__cuda_sm3x_div_rn_noftz_f32_slowpath)
        /*0374*/ 	.word	0x00000000


	//----- nvinfo : EIATTR_FRAME_SIZE
	.align		4
.L_147:
        /*0378*/ 	.byte	0x04, 0x11
        /*037a*/ 	.short	(.L_149 - .L_148)
	.align		4
.L_148:
        /*037c*/ 	.word	index@(_ZN18transformer_engine27scaled_softmax_warp_forwardI13__nv_bfloat16S1_fLi9EEEvPT0_PKT_T1_ii)
        /*0380*/ 	.word	0x00000000


	//----- nvinfo : EIATTR_REGCOUNT
	.align		4
.L_149:
        /*0384*/ 	.byte	0x04, 0x2f
        /*0386*/ 	.short	(.L_151 - .L_150)
	.align		4
.L_150:
        /*0388*/ 	.word	index@(_ZN18transformer_engine27scaled_softmax_warp_forwardI13__nv_bfloat16S1_fLi10EEEvPT0_PKT_T1_ii)
        /*038c*/ 	.word	0x00000035


	//----- nvinfo : EIATTR_FRAME_SIZE
	.align		4
.L_151:
        /*0390*/ 	.byte	0x04, 0x11
        /*0392*/ 	.short	(.L_153 - .L_152)
	.align		4
.L_152:
        /*0394*/ 	.word	index@($__internal_34_$__cuda_sm3x_div_rn_noftz_f32_slowpath)
        /*0398*/ 	.word	0x00000000


	//----- nvinfo : EIATTR_FRAME_SIZE
	.align		4
.L_153:
        /*039c*/ 	.byte	0x04, 0x11
        /*039e*/ 	.short	(.L_155 - .L_154)
	.align		4
.L_154:
        /*03a0*/ 	.word	index@(_ZN18transformer_engine27scaled_softmax_warp_forwardI13__nv_bfloat16S1_fLi10EEEvPT0_PKT_T1_ii)
        /*03a4*/ 	.word	0x00000000


	//----- nvinfo : EIATTR_REGCOUNT
	.align		4
.L_155:
        /*03a8*/ 	.byte	0x04, 0x2f
        /*03aa*/ 	.short	(.L_157 - .L_156)
	.align		4
.L_156:
        /*03ac*/ 	.word	index@(_ZN18transformer_engine27scaled_softmax_warp_forwardI13__nv_bfloat16S1_fLi11EEEvPT0_PKT_T1_ii)
        /*03b0*/ 	.word	0x00000060


	//----- nvinfo : EIATTR_FRAME_SIZE
	.align		4
.L_157:
        /*03b4*/ 	.byte	0x04, 0x11
        /*03b6*/ 	.short	(.L_159 - .L_158)
	.align		4
.L_158:
        /*03b8*/ 	.word	index@($__internal_33_$__cuda_sm3x_div_rn_noftz_f32_slowpath)
        /*03bc*/ 	.word	0x00000000


	//----- nvinfo : EIATTR_FRAME_SIZE
	.align		4
.L_159:
        /*03c0*/ 	.byte	0x04, 0x11
        /*03c2*/ 	.short	(.L_161 - .L_160)
	.align		4
.L_160:
        /*03c4*/ 	.word	index@(_ZN18transformer_engine27scaled_softmax_warp_forwardI13__nv_bfloat16S1_fLi11EEEvPT0_PKT_T1_ii)
        /*03c8*/ 	.word	0x00000000


	//----- nvinfo : EIATTR_REGCOUNT
	.align		4
.L_161:
        /*03cc*/ 	.byte	0x04, 0x2f
        /*03ce*/ 	.short	(.L_163 - .L_162)
	.align		4
.L_162:
        /*03d0*/ 	.word	index@(_ZN18transformer_engine27scaled_softmax_warp_forwardI13__nv_bfloat16S1_fLi12EEEvPT0_PKT_T1_ii)
        /*03d4*/ 	.word	0x000000a8


	//----- nvinfo : EIATTR_FRAME_SIZE
	.align		4
.L_163:
        /*03d8*/ 	.byte	0x04, 0x11
        /*03da*/ 	.short	(.L_165 - .L_164)
	.align		4
.L_164:
        /*03dc*/ 	.word	index@($__internal_32_$__cuda_sm3x_div_rn_noftz_f32_slowpath)
        /*03e0*/ 	.word	0x00000000


	//----- nvinfo : EIATTR_FRAME_SIZE
	.align		4
.L_165:
        /*03e4*/ 	.byte	0x04, 0x11
        /*03e6*/ 	.short	(.L_167 - .L_166)
	.align		4
.L_166:
        /*03e8*/ 	.word	index@(_ZN18transformer_engine27scaled_softmax_warp_forwardI13__nv_bfloat16S1_fLi12EEEvPT0_PKT_T1_ii)
        /*03ec*/ 	.word	0x00000000


	//----- nvinfo : EIATTR_REGCOUNT
	.align		4
.L_167:
        /*03f0*/ 	.byte	0x04, 0x2f
        /*03f2*/ 	.short	(.L_169 - .L_168)
	.align		4
.L_168:
        /*03f4*/ 	.word	index@(_ZN18transformer_engine27scaled_softmax_warp_forwardI13__nv_bfloat16S1_fLi13EEEvPT0_PKT_T1_ii)
        /*03f8*/ 	.word	0x000000ff


	//----- nvinfo : EIATTR_FRAME_SIZE
	.align		4
.L_169:
        /*03fc*/ 	.byte	0x04, 0x11
        /*03fe*/ 	.short	(.L_171 - .L_170)
	.align		4
.L_170:
        /*0400*/ 	.word	index@($__internal_31_$__cuda_sm3x_div_rn_noftz_f32_slowpath)
        /*0404*/ 	.word	0x00000150


	//----- nvinfo : EIATTR_FRAME_SIZE
	.align		4
.L_171:
        /*0408*/ 	.byte	0x04, 0x11
        /*040a*/ 	.short	(.L_173 - .L_172)
	.align		4
.L_172:
        /*040c*/ 	.word	index@(_ZN18transformer_engine27scaled_softmax_warp_forwardI13__nv_bfloat16S1_fLi13EEEvPT0_PKT_T1_ii)
        /*0410*/ 	.word	0x00000150


	//----- nvinfo : EIATTR_REGCOUNT
	.align		4
.L_173:
        /*0414*/ 	.byte	0x04, 0x2f
        /*0416*/ 	.short	(.L_175 - .L_174)
	.align		4
.L_174:
        /*0418*/ 	.word	index@(_ZN18transformer_engine27scaled_softmax_warp_forwardI13__nv_bfloat16S1_fLi14EEEvPT0_PKT_T1_ii)
        /*041c*/ 	.word	0x000000ff


	//----- nvinfo : EIATTR_FRAME_SIZE
	.align		4
.L_175:
        /*0420*/ 	.byte	0x04, 0x11
        /*0422*/ 	.short	(.L_177 - .L_176)
	.align		4
.L_176:
        /*0424*/ 	.word	index@($__internal_30_$__cuda_sm3x_div_rn_noftz_f32_slowpath)
        /*0428*/ 	.word	0x00000760


	//----- nvinfo : EIATTR_FRAME_SIZE
	.align		4
.L_177:
        /*042c*/ 	.byte	0x04, 0x11
        /*042e*/ 	.short	(.L_179 - .L_178)
	.align		4
.L_178:
        /*0430*/ 	.word	index@(_ZN18transformer_engine27scaled_softmax_warp_forwardI13__nv_bfloat16S1_fLi14EEEvPT0_PKT_T1_ii)
        /*0434*/ 	.word	0x00000760


	//----- nvinfo : EIATTR_REGCOUNT
	.align		4
.L_179:
        /*0438*/ 	.byte	0x04, 0x2f
        /*043a*/ 	.short	(.L_181 - .L_180)
	.align		4
.L_180:
        /*043c*/ 	.word	index@(_ZN18transformer_engine35scaled_masked_softmax_warp_backwardI6__halfS1_fLi0EEEvPT0_PKT_S6_T1_ii)
        /*0440*/ 	.word	0x0000001a


	//----- nvinfo : EIATTR_FRAME_SIZE
	.align		4
.L_181:
        /*0444*/ 	.byte	0x04, 0x11
        /*0446*/ 	.short	(.L_183 - .L_182)
	.align		4
.L_182:
        /*0448*/ 	.word	index@(_ZN18transformer_engine35scaled_masked_softmax_warp_backwardI6__halfS1_fLi0EEEvPT0_PKT_S6_T1_ii)
        /*044c*/ 	.word	0x00000000


	//----- nvinfo : EIATTR_REGCOUNT
	.align		4
.L_183:
        /*0450*/ 	.byte	0x04, 0x2f
        /*0452*/ 	.short	(.L_185 - .L_184)
	.align		4
.L_184:
        /*0454*/ 	.word	index@(_ZN18transformer_engine35scaled_masked_softmax_warp_backwardI6__halfS1_fLi1EEEvPT0_PKT_S6_T1_ii)
        /*0458*/ 	.word	0x0000001c


	//----- nvinfo : EIATTR_FRAME_SIZE
	.align		4
.L_185:
        /*045c*/ 	.byte	0x04, 0x11
        /*045e*/ 	.short	(.L_187 - .L_186)
	.align		4
.L_186:
        /*0460*/ 	.word	index@(_ZN18transformer_engine35scaled_masked_softmax_warp_backwardI6__halfS1_fLi1EEEvPT0_PKT_S6_T1_ii)
        /*0464*/ 	.word	0x00000000


	//----- nvinfo : EIATTR_REGCOUNT
	.align		4
.L_187:
        /*0468*/ 	.byte	0x04, 0x2f
        /*046a*/ 	.short	(.L_189 - .L_188)
	.align		4
.L_188:
        /*046c*/ 	.word	index@(_ZN18transformer_engine35scaled_masked_softmax_warp_backwardI6__halfS1_fLi2EEEvPT0_PKT_S6_T1_ii)
        /*0470*/ 	.word	0x0000001a


	//----- nvinfo : EIATTR_FRAME_SIZE
	.align		4
.L_189:
        /*0474*/ 	.byte	0x04, 0x11
        /*0476*/ 	.short	(.L_191 - .L_190)
	.align		4
.L_190:
        /*0478*/ 	.word	index@(_ZN18transformer_engine35scaled_masked_softmax_warp_backwardI6__halfS1_fLi2EEEvPT0_PKT_S6_T1_ii)
        /*047c*/ 	.word	0x00000000


	//----- nvinfo : EIATTR_REGCOUNT
	.align		4
.L_191:
        /*0480*/ 	.byte	0x04, 0x2f
        /*0482*/ 	.short	(.L_193 - .L_192)
	.align		4
.L_192:
        /*0484*/ 	.word	index@(_ZN18transformer_engine35scaled_masked_softmax_warp_backwardI6__halfS1_fLi3EEEvPT0_PKT_S6_T1_ii)
        /*0488*/ 	.word	0x0000001a


	//----- nvinfo : EIATTR_FRAME_SIZE
	.align		4
.L_193:
        /*048c*/ 	.byte	0x04, 0x11
        /*048e*/ 	.short	(.L_195 - .L_194)
	.align		4
.L_194:
        /*0490*/ 	.word	index@(_ZN18transformer_engine35scaled_masked_softmax_warp_backwardI6__halfS1_fLi3EEEvPT0_PKT_S6_T1_ii)
        /*0494*/ 	.word	0x00000000


	//----- nvinfo : EIATTR_REGCOUNT
	.align		4
.L_195:
        /*0498*/ 	.byte	0x04, 0x2f
        /*049a*/ 	.short	(.L_197 - .L_196)
	.align		4
.L_196:
        /*049c*/ 	.word	index@(_ZN18transformer_engine35scaled_masked_softmax_warp_backwardI6__halfS1_fLi4EEEvPT0_PKT_S6_T1_ii)
        /*04a0*/ 	.word	0x0000001a


	//----- nvinfo : EIATTR_FRAME_SIZE
	.align		4
.L_197:
        /*04a4*/ 	.byte	0x04, 0x11
        /*04a6*/ 	.short	(.L_199 - .L_198)
	.align		4
.L_198:
        /*04a8*/ 	.word	index@(_ZN18transformer_engine35scaled_masked_softmax_warp_backwardI6__halfS1_fLi4EEEvPT0_PKT_S6_T1_ii)
        /*04ac*/ 	.word	0x00000000


	//----- nvinfo : EIATTR_REGCOUNT
	.align		4
.L_199:
        /*04b0*/ 	.byte	0x04, 0x2f
        /*04b2*/ 	.short	(.L_201 - .L_200)
	.align		4
.L_200:
        /*04b4*/ 	.word	index@(_ZN18transformer_engine35scaled_masked_softmax_warp_backwardI6__halfS1_fLi5EEEvPT0_PKT_S6_T1_ii)
        /*04b8*/ 	.word	0x0000001a


	//----- nvinfo : EIATTR_FRAME_SIZE
	.align		4
.L_201:
        /*04bc*/ 	.byte	0x04, 0x11
        /*04be*/ 	.short	(.L_203 - .L_202)
	.align		4
.L_202:
        /*04c0*/ 	.word	index@(_ZN18transformer_engine35scaled_masked_softmax_warp_backwardI6__halfS1_fLi5EEEvPT0_PKT_S6_T1_ii)
        /*04c4*/ 	.word	0x00000000


	//----- nvinfo : EIATTR_REGCOUNT
	.align		4
.L_203:
        /*04c8*/ 	.byte	0x04, 0x2f
        /*04ca*/ 	.short	(.L_205 - .L_204)
	.align		4
.L_204:
        /*04cc*/ 	.word	index@(_ZN18transformer_engine35scaled_masked_softmax_warp_backwardI6__halfS1_fLi6EEEvPT0_PKT_S6_T1_ii)
        /*04d0*/ 	.word	0x0000001f


	//----- nvinfo : EIATTR_FRAME_SIZE
	.align		4
.L_205:
        /*04d4*/ 	.byte	0x04, 0x11
        /*04d6*/ 	.short	(.L_207 - .L_206)
	.align		4
.L_206:
        /*04d8*/ 	.word	index@(_ZN18transformer_engine35scaled_masked_softmax_warp_backwardI6__halfS1_fLi6EEEvPT0_PKT_S6_T1_ii)
        /*04dc*/ 	.word	0x00000000


	//----- nvinfo : EIATTR_REGCOUNT
	.align		4
.L_207:
        /*04e0*/ 	.byte	0x04, 0x2f
        /*04e2*/ 	.short	(.L_209 - .L_208)
	.align		4
.L_208:
        /*04e4*/ 	.word	index@(_ZN18transformer_engine35scaled_masked_softmax_warp_backwardI6__halfS1_fLi7EEEvPT0_PKT_S6_T1_ii)
        /*04e8*/ 	.word	0x00000020


	//----- nvinfo : EIATTR_FRAME_SIZE
	.align		4
.L_209:
        /*04ec*/ 	.byte	0x04, 0x11
        /*04ee*/ 	.short	(.L_211 - .L_210)
	.align		4
.L_210:
        /*04f0*/ 	.word	index@(_ZN18transformer_engine35scaled_masked_softmax_warp_backwardI6__halfS1_fLi7EEEvPT0_PKT_S6_T1_ii)
        /*04f4*/ 	.word	0x00000000


	//----- nvinfo : EIATTR_REGCOUNT
	.align		4
.L_211:
        /*04f8*/ 	.byte	0x04, 0x2f
        /*04fa*/ 	.short	(.L_213 - .L_212)
	.align		4
.L_212:
        /*04fc*/ 	.word	index@(_ZN18transformer_engine35scaled_masked_softmax_warp_backwardI6__halfS1_fLi8EEEvPT0_PKT_S6_T1_ii)
        /*0500*/ 	.word	0x00000020


	//----- nvinfo : EIATTR_FRAME_SIZE
	.align		4
.L_213:
        /*0504*/ 	.byte	0x04, 0x11
        /*0506*/ 	.short	(.L_215 - .L_214)
	.align		4
.L_214:
        /*0508*/ 	.word	index@(_ZN18transformer_engine35scaled_masked_softmax_warp_backwardI6__halfS1_fLi8EEEvPT0_PKT_S6_T1_ii)
        /*050c*/ 	.word	0x00000000


	//----- nvinfo : EIATTR_REGCOUNT
	.align		4
.L_215:
        /*0510*/ 	.byte	0x04, 0x2f
        /*0512*/ 	.short	(.L_217 - .L_216)
	.align		4
.L_216:
        /*0514*/ 	.word	index@(_ZN18transformer_engine35scaled_masked_softmax_warp_backwardI6__halfS1_fLi9EEEvPT0_PKT_S6_T1_ii)
        /*0518*/ 	.word	0x00000030


	//----- nvinfo : EIATTR_FRAME_SIZE
	.align		4
.L_217:
        /*051c*/ 	.byte	0x04, 0x11
        /*051e*/ 	.short	(.L_219 - .L_218)
	.align		4
.L_218:
        /*0520*/ 	.word	index@(_ZN18transformer_engine35scaled_masked_softmax_warp_backwardI6__halfS1_fLi9EEEvPT0_PKT_S6_T1_ii)
        /*0524*/ 	.word	0x00000000


	//----- nvinfo : EIATTR_REGCOUNT
	.align		4
.L_219:
        /*0528*/ 	.byte	0x04, 0x2f
        /*052a*/ 	.short	(.L_221 - .L_220)
	.align		4
.L_220:
        /*052c*/ 	.word	index@(_ZN18transformer_engine35scaled_masked_softmax_warp_backwardI6__halfS1_fLi10EEEvPT0_PKT_S6_T1_ii)
        /*0530*/ 	.word	0x00000050


	//----- nvinfo : EIATTR_FRAME_SIZE
	.align		4
.L_221:
        /*0534*/ 	.byte	0x04, 0x11
        /*0536*/ 	.short	(.L_223 - .L_222)
	.align		4
.L_222:
        /*0538*/ 	.word	index@(_ZN18transformer_engine35scaled_masked_softmax_warp_backwardI6__halfS1_fLi10EEEvPT0_PKT_S6_T1_ii)
        /*053c*/ 	.word	0x00000000


	//----- nvinfo : EIATTR_REGCOUNT
	.align		4
.L_223:
        /*0540*/ 	.byte	0x04, 0x2f
        /*0542*/ 	.short	(.L_225 - .L_224)
	.align		4
.L_224:
        /*0544*/ 	.word	index@(_ZN18transformer_engine35scaled_masked_softmax_warp_backwardI6__halfS1_fLi11EEEvPT0_PKT_S6_T1_ii)
        /*0548*/ 	.word	0x0000009f


	//----- nvinfo : EIATTR_FRAME_SIZE
	.align		4
.L_225:
        /*054c*/ 	.byte	0x04, 0x11
        /*054e*/ 	.short	(.L_227 - .L_226)
	.align		4
.L_226:
        /*0550*/ 	.word	index@(_ZN18transformer_engine35scaled_masked_softmax_warp_backwardI6__halfS1_fLi11EEEvPT0_PKT_S6_T1_ii)
        /*0554*/ 	.word	0x00000000


	//----- nvinfo : EIATTR_REGCOUNT
	.align		4
.L_227:
        /*0558*/ 	.byte	0x04, 0x2f
        /*055a*/ 	.short	(.L_229 - .L_228)
	.align		4
.L_228:
        /*055c*/ 	.word	index@(_ZN18transformer_engine35scaled_masked_softmax_warp_backwardI6__halfS1_fLi12EEEvPT0_PKT_S6_T1_ii)
        /*0560*/ 	.word	0x000000ff


	//----- nvinfo : EIATTR_FRAME_SIZE
	.align		4
.L_229:
        /*0564*/ 	.byte	0x04, 0x11
        /*0566*/ 	.short	(.L_231 - .L_230)
	.align		4
.L_230:
        /*0568*/ 	.word	index@(_ZN18transformer_engine35scaled_masked_softmax_warp_backwardI6__halfS1_fLi12EEEvPT0_PKT_S6_T1_ii)
        /*056c*/ 	.word	0x00000080


	//----- nvinfo : EIATTR_REGCOUNT
	.align		4
.L_231:
        /*0570*/ 	.byte	0x04, 0x2f
        /*0572*/ 	.short	(.L_233 - .L_232)
	.align		4
.L_232:
        /*0574*/ 	.word	index@(_ZN18transformer_engine35scaled_masked_softmax_warp_backwardI6__halfS1_fLi13EEEvPT0_PKT_S6_T1_ii)
        /*0578*/ 	.word	0x000000ff


	//----- nvinfo : EIATTR_FRAME_SIZE
	.align		4
.L_233:
        /*057c*/ 	.byte	0x04, 0x11
        /*057e*/ 	.short	(.L_235 - .L_234)
	.align		4
.L_234:
        /*0580*/ 	.word	index@(_ZN18transformer_engine35scaled_masked_softmax_warp_backwardI6__halfS1_fLi13EEEvPT0_PKT_S6_T1_ii)
        /*0584*/ 	.word	0x00000568


	//----- nvinfo : EIATTR_REGCOUNT
	.align		4
.L_235:
        /*0588*/ 	.byte	0x04, 0x2f
        /*058a*/ 	.short	(.L_237 - .L_236)
	.align		4
.L_236:
        /*058c*/ 	.word	index@(_ZN18transformer_engine35scaled_masked_softmax_warp_backwardI6__halfS1_fLi14EEEvPT0_PKT_S6_T1_ii)
        /*0590*/ 	.word	0x000000ff


	//----- nvinfo : EIATTR_FRAME_SIZE
	.align		4
.L_237:
        /*0594*/ 	.byte	0x04, 0x11
        /*0596*/ 	.short	(.L_239 - .L_238)
	.align		4
.L_238:
        /*0598*/ 	.word	index@(_ZN18transformer_engine35scaled_masked_softmax_warp_backwardI6__halfS1_fLi14EEEvPT0_PKT_S6_T1_ii)
        /*059c*/ 	.word	0x00000fa8


	//----- nvinfo : EIATTR_REGCOUNT
	.align		4
.L_239:
        /*05a0*/ 	.byte	0x04, 0x2f
        /*05a2*/ 	.short	(.L_241 - .L_240)
	.align		4
.L_240:
        /*05a4*/ 	.word	index@(_ZN18transformer_engine35scaled_masked_softmax_warp_backwardI13__nv_bfloat16S1_fLi0EEEvPT0_PKT_S6_T1_ii)
        /*05a8*/ 	.word	0x0000001a


	//----- nvinfo : EIATTR_FRAME_SIZE
	.align		4
.L_241:
        /*05ac*/ 	.byte	0x04, 0x11
        /*05ae*/ 	.short	(.L_243 - .L_242)
	.align		4
.L_242:
        /*05b0*/ 	.word	index@(_ZN18transformer_engine35scaled_masked_softmax_warp_backwardI13__nv_bfloat16S1_fLi0EEEvPT0_PKT_S6_T1_ii)
        /*05b4*/ 	.word	0x00000000


	//----- nvinfo : EIATTR_REGCOUNT
	.align		4
.L_243:
        /*05b8*/ 	.byte	0x04, 0x2f
        /*05ba*/ 	.short	(.L_245 - .L_244)
	.align		4
.L_244:
        /*05bc*/ 	.word	index@(_ZN18transformer_engine35scaled_masked_softmax_warp_backwardI13__nv_bfloat16S1_fLi1EEEvPT0_PKT_S6_T1_ii)
        /*05c0*/ 	.word	0x0000001c


	//----- nvinfo : EIATTR_FRAME_SIZE
	.align		4
.L_245:
        /*05c4*/ 	.byte	0x04, 0x11
        /*05c6*/ 	.short	(.L_247 - .L_246)
	.align		4
.L_246:
        /*05c8*/ 	.word	index@(_ZN18transformer_engine35scaled_masked_softmax_warp_backwardI13__nv_bfloat16S1_fLi1EEEvPT0_PKT_S6_T1_ii)
        /*05cc*/ 	.word	0x00000000


	//----- nvinfo : EIATTR_REGCOUNT
	.align		4
.L_247:
        /*05d0*/ 	.byte	0x04, 0x2f
        /*05d2*/ 	.short	(.L_249 - .L_248)
	.align		4
.L_248:
        /*05d4*/ 	.word	index@(_ZN18transformer_engine35scaled_masked_softmax_warp_backwardI13__nv_bfloat16S1_fLi2EEEvPT0_PKT_S6_T1_ii)
        /*05d8*/ 	.word	0x0000001a


	//----- nvinfo : EIATTR_FRAME_SIZE
	.align		4
.L_249:
        /*05dc*/ 	.byte	0x04, 0x11
        /*05de*/ 	.short	(.L_251 - .L_250)
	.align		4
.L_250:
        /*05e0*/ 	.word	index@(_ZN18transformer_engine35scaled_masked_softmax_warp_backwardI13__nv_bfloat16S1_fLi2EEEvPT0_PKT_S6_T1_ii)
        /*05e4*/ 	.word	0x00000000


	//----- nvinfo : EIATTR_REGCOUNT
	.align		4
.L_251:
        /*05e8*/ 	.byte	0x04, 0x2f
        /*05ea*/ 	.short	(.L_253 - .L_252)
	.align		4
.L_252:
        /*05ec*/ 	.word	index@(_ZN18transformer_engine35scaled_masked_softmax_warp_backwardI13__nv_bfloat16S1_fLi3EEEvPT0_PKT_S6_T1_ii)
        /*05f0*/ 	.word	0x0000001a


	//----- nvinfo : EIATTR_FRAME_SIZE
	.align		4
.L_253:
        /*05f4*/ 	.byte	0x04, 0x11
        /*05f6*/ 	.short	(.L_255 - .L_254)
	.align		4
.L_254:
        /*05f8*/ 	.word	index@(_ZN18transformer_engine35scaled_masked_softmax_warp_backwardI13__nv_bfloat16S1_fLi3EEEvPT0_PKT_S6_T1_ii)
        /*05fc*/ 	.word	0x00000000


	//----- nvinfo : EIATTR_REGCOUNT
	.align		4
.L_255:
        /*0600*/ 	.byte	0x04, 0x2f
        /*0602*/ 	.short	(.L_257 - .L_256)
	.align		4
.L_256:
        /*0604*/ 	.word	index@(_ZN18transformer_engine35scaled_masked_softmax_warp_backwardI13__nv_bfloat16S1_fLi4EEEvPT0_PKT_S6_T1_ii)
        /*0608*/ 	.word	0x0000001a


	//----- nvinfo : EIATTR_FRAME_SIZE
	.align		4
.L_257:
        /*060c*/ 	.byte	0x04, 0x11
        /*060e*/ 	.short	(.L_259 - .L_258)
	.align		4
.L_258:
        /*0610*/ 	.word	index@(_ZN18transformer_engine35scaled_masked_softmax_warp_backwardI13__nv_bfloat16S1_fLi4EEEvPT0_PKT_S6_T1_ii)
        /*0614*/ 	.word	0x00000000


	//----- nvinfo : EIATTR_REGCOUNT
	.align		4
.L_259:
        /*0618*/ 	.byte	0x04, 0x2f
        /*061a*/ 	.short	(.L_261 - .L_260)
	.align		4
.L_260:
        /*061c*/ 	.word	index@(_ZN18transformer_engine35scaled_masked_softmax_warp_backwardI13__nv_bfloat16S1_fLi5EEEvPT0_PKT_S6_T1_ii)
        /*0620*/ 	.word	0x0000001a


	//----- nvinfo : EIATTR_FRAME_SIZE
	.align		4
.L_261:
        /*0624*/ 	.byte	0x04, 0x11
        /*0626*/ 	.short	(.L_263 - .L_262)
	.align		4
.L_262:
        /*0628*/ 	.word	index@(_ZN18transformer_engine35scaled_masked_softmax_warp_backwardI13__nv_bfloat16S1_fLi5EEEvPT0_PKT_S6_T1_ii)
        /*062c*/ 	.word	0x00000000


	//----- nvinfo : EIATTR_REGCOUNT
	.align		4
.L_263:
        /*0630*/ 	.byte	0x04, 0x2f
        /*0632*/ 	.short	(.L_265 - .L_264)
	.align		4
.L_264:
        /*0634*/ 	.word	index@(_ZN18transformer_engine35scaled_masked_softmax_warp_backwardI13__nv_bfloat16S1_fLi6EEEvPT0_PKT_S6_T1_ii)
        /*0638*/ 	.word	0x0000001f


	//----- nvinfo : EIATTR_FRAME_SIZE
	.align		4
.L_265:
        /*063c*/ 	.byte	0x04, 0x11
        /*063e*/ 	.short	(.L_267 - .L_266)
	.align		4
.L_266:
        /*0640*/ 	.word	index@(_ZN18transformer_engine35scaled_masked_softmax_warp_backwardI13__nv_bfloat16S1_fLi6EEEvPT0_PKT_S6_T1_ii)
        /*0644*/ 	.word	0x00000000


	//----- nvinfo : EIATTR_REGCOUNT
	.align		4
.L_267:
        /*0648*/ 	.byte	0x04, 0x2f
        /*064a*/ 	.short	(.L_269 - .L_268)
	.align		4
.L_268:
        /*064c*/ 	.word	index@(_ZN18transformer_engine35scaled_masked_softmax_warp_backwardI13__nv_bfloat16S1_fLi7EEEvPT0_PKT_S6_T1_ii)
        /*0650*/ 	.word	0x00000020


	//----- nvinfo : EIATTR_FRAME_SIZE
	.align		4
.L_269:
        /*0654*/ 	.byte	0x04, 0x11
        /*0656*/ 	.short	(.L_271 - .L_270)
	.align		4
.L_270:
        /*0658*/ 	.word	index@(_ZN18transformer_engine35scaled_masked_softmax_warp_backwardI13__nv_bfloat16S1_fLi7EEEvPT0_PKT_S6_T1_ii)
        /*065c*/ 	.word	0x00000000


	//----- nvinfo : EIATTR_REGCOUNT
	.align		4
.L_271:
        /*0660*/ 	.byte	0x04, 0x2f
        /*0662*/ 	.short	(.L_273 - .L_272)
	.align		4
.L_272:
        /*0664*/ 	.word	index@(_ZN18transformer_engine35scaled_masked_softmax_warp_backwardI13__nv_bfloat16S1_fLi8EEEvPT0_PKT_S6_T1_ii)
        /*0668*/ 	.word	0x00000020


	//----- nvinfo : EIATTR_FRAME_SIZE
	.align		4
.L_273:
        /*066c*/ 	.byte	0x04, 0x11
        /*066e*/ 	.short	(.L_275 - .L_274)
	.align		4
.L_274:
        /*0670*/ 	.word	index@(_ZN18transformer_engine35scaled_masked_softmax_warp_backwardI13__nv_bfloat16S1_fLi8EEEvPT0_PKT_S6_T1_ii)
        /*0674*/ 	.word	0x00000000


	//----- nvinfo : EIATTR_REGCOUNT
	.align		4
.L_275:
        /*0678*/ 	.byte	0x04, 0x2f
        /*067a*/ 	.short	(.L_277 - .L_276)
	.align		4
.L_276:
        /*067c*/ 	.word	index@(_ZN18transformer_engine35scaled_masked_softmax_warp_backwardI13__nv_bfloat16S1_fLi9EEEvPT0_PKT_S6_T1_ii)
        /*0680*/ 	.word	0x00000030


	//----- nvinfo : EIATTR_FRAME_SIZE
	.align		4
.L_277:
        /*0684*/ 	.byte	0x04, 0x11
        /*0686*/ 	.short	(.L_279 - .L_278)
	.align		4
.L_278:
        /*0688*/ 	.word	index@(_ZN18transformer_engine35scaled_masked_softmax_warp_backwardI13__nv_bfloat16S1_fLi9EEEvPT0_PKT_S6_T1_ii)
        /*068c*/ 	.word	0x00000000


	//----- nvinfo : EIATTR_REGCOUNT
	.align		4
.L_279:
        /*0690*/ 	.byte	0x04, 0x2f
        /*0692*/ 	.short	(.L_281 - .L_280)
	.align		4
.L_280:
        /*0694*/ 	.word	index@(_ZN18transformer_engine35scaled_masked_softmax_warp_backwardI13__nv_bfloat16S1_fLi10EEEvPT0_PKT_S6_T1_ii)
        /*0698*/ 	.word	0x00000050


	//----- nvinfo : EIATTR_FRAME_SIZE
	.align		4
.L_281:
        /*069c*/ 	.byte	0x04, 0x11
        /*069e*/ 	.short	(.L_283 - .L_282)
	.align		4
.L_282:
        /*06a0*/ 	.word	index@(_ZN18transformer_engine35scaled_masked_softmax_warp_backwardI13__nv_bfloat16S1_fLi10EEEvPT0_PKT_S6_T1_ii)
        /*06a4*/ 	.word	0x00000000


	//----- nvinfo : EIATTR_REGCOUNT
	.align		4
.L_283:
        /*06a8*/ 	.byte	0x04, 0x2f
        /*06aa*/ 	.short	(.L_285 - .L_284)
	.align		4
.L_284:
        /*06ac*/ 	.word	index@(_ZN18transformer_engine35scaled_masked_softmax_warp_backwardI13__nv_bfloat16S1_fLi11EEEvPT0_PKT_S6_T1_ii)
        /*06b0*/ 	.word	0x0000009d


	//----- nvinfo : EIATTR_FRAME_SIZE
	.align		4
.L_285:
        /*06b4*/ 	.byte	0x04, 0x11
        /*06b6*/ 	.short	(.L_287 - .L_286)
	.align		4
.L_286:
        /*06b8*/ 	.word	index@(_ZN18transformer_engine35scaled_masked_softmax_warp_backwardI13__nv_bfloat16S1_fLi11EEEvPT0_PKT_S6_T1_ii)
        /*06bc*/ 	.word	0x00000000


	//----- nvinfo : EIATTR_REGCOUNT
	.align		4
.L_287:
        /*06c0*/ 	.byte	0x04, 0x2f
        /*06c2*/ 	.short	(.L_289 - .L_288)
	.align		4
.L_288:
        /*06c4*/ 	.word	index@(_ZN18transformer_engine35scaled_masked_softmax_warp_backwardI13__nv_bfloat16S1_fLi12EEEvPT0_PKT_S6_T1_ii)
        /*06c8*/ 	.word	0x000000ff


	//----- nvinfo : EIATTR_FRAME_SIZE
	.align		4
.L_289:
        /*06cc*/ 	.byte	0x04, 0x11
        /*06ce*/ 	.short	(.L_291 - .L_290)
	.align		4
.L_290:
        /*06d0*/ 	.word	index@(_ZN18transformer_engine35scaled_masked_softmax_warp_backwardI13__nv_bfloat16S1_fLi12EEEvPT0_PKT_S6_T1_ii)
        /*06d4*/ 	.word	0x00000080


	//----- nvinfo : EIATTR_REGCOUNT
	.align		4
.L_291:
        /*06d8*/ 	.byte	0x04, 0x2f
        /*06da*/ 	.short	(.L_293 - .L_292)
	.align		4
.L_292:
        /*06dc*/ 	.word	index@(_ZN18transformer_engine35scaled_masked_softmax_warp_backwardI13__nv_bfloat16S1_fLi13EEEvPT0_PKT_S6_T1_ii)
        /*06e0*/ 	.word	0x000000ff


	//----- nvinfo : EIATTR_FRAME_SIZE
	.align		4
.L_293:
        /*06e4*/ 	.byte	0x04, 0x11
        /*06e6*/ 	.short	(.L_295 - .L_294)
	.align		4
.L_294:
        /*06e8*/ 	.word	index@(_ZN18transformer_engine35scaled_masked_softmax_warp_backwardI13__nv_bfloat16S1_fLi13EEEvPT0_PKT_S6_T1_ii)
        /*06ec*/ 	.word	0x000005e8


	//----- nvinfo : EIATTR_REGCOUNT
	.align		4
.L_295:
        /*06f0*/ 	.byte	0x04, 0x2f
        /*06f2*/ 	.short	(.L_297 - .L_296)
	.align		4
.L_296:
        /*06f4*/ 	.word	index@(_ZN18transformer_engine35scaled_masked_softmax_warp_backwardI13__nv_bfloat16S1_fLi14EEEvPT0_PKT_S6_T1_ii)
        /*06f8*/ 	.word	0x000000ff


	//----- nvinfo : EIATTR_FRAME_SIZE
	.align		4
.L_297:
        /*06fc*/ 	.byte	0x04, 0x11
        /*06fe*/ 	.short	(.L_299 - .L_298)
	.align		4
.L_298:
        /*0700*/ 	.word	index@(_ZN18transformer_engine35scaled_masked_softmax_warp_backwardI13__nv_bfloat16S1_fLi14EEEvPT0_PKT_S6_T1_ii)
        /*0704*/ 	.word	0x00000f80


	//----- nvinfo : EIATTR_REGCOUNT
	.align		4
.L_299:
        /*0708*/ 	.byte	0x04, 0x2f
        /*070a*/ 	.short	(.L_301 - .L_300)
	.align		4
.L_300:
        /*070c*/ 	.word	index@(_ZN18transformer_engine34scaled_masked_softmax_warp_forwardI6__halfS1_fLi0EEEvPT0_PKT_PKhT1_iii)
        /*0710*/ 	.word	0x00000015


	//----- nvinfo : EIATTR_FRAME_SIZE
	.align		4
.L_301:
        /*0714*/ 	.byte	0x04, 0x11
        /*0716*/ 	.short	(.L_303 - .L_302)
	.align		4
.L_302:
        /*0718*/ 	.word	index@($__internal_29_$__cuda_sm3x_div_rn_noftz_f32_slowpath)
        /*071c*/ 	.word	0x00000000


	//----- nvinfo : EIATTR_FRAME_SIZE
	.align		4
.L_303:
        /*0720*/ 	.byte	0x04, 0x11
        /*0722*/ 	.short	(.L_305 - .L_304)
	.align		4
.L_304:
        /*0724*/ 	.word	index@(_ZN18transformer_engine34scaled_masked_softmax_warp_forwardI6__halfS1_fLi0EEEvPT0_PKT_PKhT1_iii)
        /*0728*/ 	.word	0x00000000


	//----- nvinfo : EIATTR_REGCOUNT
	.align		4
.L_305:
        /*072c*/ 	.byte	0x04, 0x2f
        /*072e*/ 	.short	(.L_307 - .L_306)
	.align		4
.L_306:
        /*0730*/ 	.word	index@(_ZN18transformer_engine34scaled_masked_softmax_warp_forwardI6__halfS1_fLi1EEEvPT0_PKT_PKhT1_iii)
        /*0734*/ 	.word	0x00000018


	//----- nvinfo : EIATTR_FRAME_SIZE
	.align		4
.L_307:
        /*0738*/ 	.byte	0x04, 0x11
        /*073a*/ 	.short	(.L_309 - .L_308)
	.align		4
.L_308:
        /*073c*/ 	.word	index@($__internal_28_$__cuda_sm3x_div_rn_noftz_f32_slowpath)
        /*0740*/ 	.word	0x00000000


	//----- nvinfo : EIATTR_FRAME_SIZE
	.align		4
.L_309:
        /*0744*/ 	.byte	0x04, 0x11
        /*0746*/ 	.short	(.L_311 - .L_310)
	.align		4
.L_310:
        /*0748*/ 	.word	index@(_ZN18transformer_engine34scaled_masked_softmax_warp_forwardI6__halfS1_fLi1EEEvPT0_PKT_PKhT1_iii)
        /*074c*/ 	.word	0x00000000


	//----- nvinfo : EIATTR_REGCOUNT
	.align		4
.L_311:
        /*0750*/ 	.byte	0x04, 0x2f
        /*0752*/ 	.short	(.L_313 - .L_312)
	.align		4
.L_312:
        /*0754*/ 	.word	index@(_ZN18transformer_engine34scaled_masked_softmax_warp_forwardI6__halfS1_fLi2EEEvPT0_PKT_PKhT1_iii)
        /*0758*/ 	.word	0x00000017


	//----- nvinfo : EIATTR_FRAME_SIZE
	.align		4
.L_313:
        /*075c*/ 	.byte	0x04, 0x11
        /*075e*/ 	.short	(.L_315 - .L_314)
	.align		4
.L_314:
        /*0760*/ 	.word	index@($__internal_27_$__cuda_sm3x_div_rn_noftz_f32_slowpath)
        /*0764*/ 	.word	0x00000000


	//----- nvinfo : EIATTR_FRAME_SIZE
	.align		4
.L_315:
        /*0768*/ 	.byte	0x04, 0x11
        /*076a*/ 	.short	(.L_317 - .L_316)
	.align		4
.L_316:
        /*076c*/ 	.word	index@(_ZN18transformer_engine34scaled_masked_softmax_warp_forwardI6__halfS1_fLi2EEEvPT0_PKT_PKhT1_iii)
        /*0770*/ 	.word	0x00000000


	//----- nvinfo : EIATTR_REGCOUNT
	.align		4
.L_317:
        /*0774*/ 	.byte	0x04, 0x2f
        /*0776*/ 	.short	(.L_319 - .L_318)
	.align		4
.L_318:
        /*0778*/ 	.word	index@(_ZN18transformer_engine34scaled_masked_softmax_warp_forwardI6__halfS1_fLi3EEEvPT0_PKT_PKhT1_iii)
        /*077c*/ 	.word	0x0000001b


	//----- nvinfo : EIATTR_FRAME_SIZE
	.align		4
.L_319:
        /*0780*/ 	.byte	0x04, 0x11
        /*0782*/ 	.short	(.L_321 - .L_320)
	.align		4
.L_320:
        /*0784*/ 	.word	index@($__internal_26_$__cuda_sm3x_div_rn_noftz_f32_slowpath)
        /*0788*/ 	.word	0x00000000


	//----- nvinfo : EIATTR_FRAME_SIZE
	.align		4
.L_321:
        /*078c*/ 	.byte	0x04, 0x11
        /*078e*/ 	.short	(.L_323 - .L_322)
	.align		4
.L_322:
        /*0790*/ 	.word	index@(_ZN18transformer_engine34scaled_masked_softmax_warp_forwardI6__halfS1_fLi3EEEvPT0_PKT_PKhT1_iii)
        /*0794*/ 	.word	0x00000000


	//----- nvinfo : EIATTR_REGCOUNT
	.align		4
.L_323:
        /*0798*/ 	.byte	0x04, 0x2f
        /*079a*/ 	.short	(.L_325 - .L_324)
	.align		4
.L_324:
        /*079c*/ 	.word	index@(_ZN18transformer_engine34scaled_masked_softmax_warp_forwardI6__halfS1_fLi4EEEvPT0_PKT_PKhT1_iii)
        /*07a0*/ 	.word	0x00000017


	//----- nvinfo : EIATTR_FRAME_SIZE
	.align		4
.L_325:
        /*07a4*/ 	.byte	0x04, 0x11
        /*07a6*/ 	.short	(.L_327 - .L_326)
	.align		4
.L_326:
        /*07a8*/ 	.word	index@($__internal_25_$__cuda_sm3x_div_rn_noftz_f32_slowpath)
        /*07ac*/ 	.word	0x00000000


	//----- nvinfo : EIATTR_FRAME_SIZE
	.align		4
.L_327:
        /*07b0*/ 	.byte	0x04, 0x11
        /*07b2*/ 	.short	(.L_329 - .L_328)
	.align		4
.L_328:
        /*07b4*/ 	.word	index@(_ZN18transformer_engine34scaled_masked_softmax_warp_forwardI6__halfS1_fLi4EEEvPT0_PKT_PKhT1_iii)
        /*07b8*/ 	.word	0x00000000


	//----- nvinfo : EIATTR_REGCOUNT
	.align		4
.L_329:
        /*07bc*/ 	.byte	0x04, 0x2f
        /*07be*/ 	.short	(.L_331 - .L_330)
	.align		4
.L_330:
        /*07c0*/ 	.word	index@(_ZN18transformer_engine34scaled_masked_softmax_warp_forwardI6__halfS1_fLi5EEEvPT0_PKT_PKhT1_iii)
        /*07c4*/ 	.word	0x00000017


	//----- nvinfo : EIATTR_FRAME_SIZE
	.align		4
.L_331:
        /*07c8*/ 	.byte	0x04, 0x11
        /*07ca*/ 	.short	(.L_333 - .L_332)
	.align		4
.L_332:
        /*07cc*/ 	.word	index@($__internal_24_$__cuda_sm3x_div_rn_noftz_f32_slowpath)
        /*07d0*/ 	.word	0x00000000


	//----- nvinfo : EIATTR_FRAME_SIZE
	.align		4
.L_333:
        /*07d4*/ 	.byte	0x04, 0x11
        /*07d6*/ 	.short	(.L_335 - .L_334)
	.align		4
.L_334:
        /*07d8*/ 	.word	index@(_ZN18transformer_engine34scaled_masked_softmax_warp_forwardI6__halfS1_fLi5EEEvPT0_PKT_PKhT1_iii)
        /*07dc*/ 	.word	0x00000000


	//----- nvinfo : EIATTR_REGCOUNT
	.align		4
.L_335:
        /*07e0*/ 	.byte	0x04, 0x2f
        /*07e2*/ 	.short	(.L_337 - .L_336)
	.align		4
.L_336:
        /*07e4*/ 	.word	index@(_ZN18transformer_engine34scaled_masked_softmax_warp_forwardI6__halfS1_fLi6EEEvPT0_PKT_PKhT1_iii)
        /*07e8*/ 	.word	0x0000001b


	//----- nvinfo : EIATTR_FRAME_SIZE
	.align		4
.L_337:
        /*07ec*/ 	.byte	0x04, 0x11
        /*07ee*/ 	.short	(.L_339 - .L_338)
	.align		4
.L_338:
        /*07f0*/ 	.word	index@($__internal_23_$__cuda_sm3x_div_rn_noftz_f32_slowpath)
        /*07f4*/ 	.word	0x00000000


	//----- nvinfo : EIATTR_FRAME_SIZE
	.align		4
.L_339:
        /*07f8*/ 	.byte	0x04, 0x11
        /*07fa*/ 	.short	(.L_341 - .L_340)
	.align		4
.L_340:
        /*07fc*/ 	.word	index@(_ZN18transformer_engine34scaled_masked_softmax_warp_forwardI6__halfS1_fLi6EEEvPT0_PKT_PKhT1_iii)
        /*0800*/ 	.word	0x00000000


	//----- nvinfo : EIATTR_REGCOUNT
	.align		4
.L_341:
        /*0804*/ 	.byte	0x04, 0x2f
        /*0806*/ 	.short	(.L_343 - .L_342)
	.align		4
.L_342:
        /*0808*/ 	.word	index@(_ZN18transformer_engine34scaled_masked_softmax_warp_forwardI6__halfS1_fLi7EEEvPT0_PKT_PKhT1_iii)
        /*080c*/ 	.word	0x00000020


	//----- nvinfo : EIATTR_FRAME_SIZE
	.align		4
.L_343:
        /*0810*/ 	.byte	0x04, 0x11
        /*0812*/ 	.short	(.L_345 - .L_344)
	.align		4
.L_344:
        /*0814*/ 	.word	index@($__internal_22_$__cuda_sm3x_div_rn_noftz_f32_slowpath)
        /*0818*/ 	.word	0x00000000


	//----- nvinfo : EIATTR_FRAME_SIZE
	.align		4
.L_345:
        /*081c*/ 	.byte	0x04, 0x11
        /*081e*/ 	.short	(.L_347 - .L_346)
	.align		4
.L_346:
        /*0820*/ 	.word	index@(_ZN18transformer_engine34scaled_masked_softmax_warp_forwardI6__halfS1_fLi7EEEvPT0_PKT_PKhT1_iii)
        /*0824*/ 	.word	0x00000000


	//----- nvinfo : EIATTR_REGCOUNT
	.align		4
.L_347:
        /*0828*/ 	.byte	0x04, 0x2f
        /*082a*/ 	.short	(.L_349 - .L_348)
	.align		4
.L_348:
        /*082c*/ 	.word	index@(_ZN18transformer_engine34scaled_masked_softmax_warp_forwardI6__halfS1_fLi8EEEvPT0_PKT_PKhT1_iii)
        /*0830*/ 	.word	0x00000020


	//----- nvinfo : EIATTR_FRAME_SIZE
	.align		4
.L_349:
        /*0834*/ 	.byte	0x04, 0x11
        /*0836*/ 	.short	(.L_351 - .L_350)
	.align		4
.L_350:
        /*0838*/ 	.word	index@($__internal_21_$__cuda_sm3x_div_rn_noftz_f32_slowpath)
        /*083c*/ 	.word	0x00000000


	//----- nvinfo : EIATTR_FRAME_SIZE
	.align		4
.L_351:
        /*0840*/ 	.byte	0x04, 0x11
        /*0842*/ 	.short	(.L_353 - .L_352)
	.align		4
.L_352:
        /*0844*/ 	.word	index@(_ZN18transformer_engine34scaled_masked_softmax_warp_forwardI6__halfS1_fLi8EEEvPT0_PKT_PKhT1_iii)
        /*0848*/ 	.word	0x00000000


	//----- nvinfo : EIATTR_REGCOUNT
	.align		4
.L_353:
        /*084c*/ 	.byte	0x04, 0x2f
        /*084e*/ 	.short	(.L_355 - .L_354)
	.align		4
.L_354:
        /*0850*/ 	.word	index@(_ZN18transformer_engine34scaled_masked_softmax_warp_forwardI6__halfS1_fLi9EEEvPT0_PKT_PKhT1_iii)
        /*0854*/ 	.word	0x00000028


	//----- nvinfo : EIATTR_FRAME_SIZE
	.align		4
.L_355:
        /*0858*/ 	.byte	0x04, 0x11
        /*085a*/ 	.short	(.L_357 - .L_356)
	.align		4
.L_356:
        /*085c*/ 	.word	index@($__internal_20_$__cuda_sm3x_div_rn_noftz_f32_slowpath)
        /*0860*/ 	.word	0x00000000


	//----- nvinfo : EIATTR_FRAME_SIZE
	.align		4
.L_357:
        /*0864*/ 	.byte	0x04, 0x11
        /*0866*/ 	.short	(.L_359 - .L_358)
	.align		4
.L_358:
        /*0868*/ 	.word	index@(_ZN18transformer_engine34scaled_masked_softmax_warp_forwardI6__halfS1_fLi9EEEvPT0_PKT_PKhT1_iii)
        /*086c*/ 	.word	0x00000000


	//----- nvinfo : EIATTR_REGCOUNT
	.align		4
.L_359:
        /*0870*/ 	.byte	0x04, 0x2f
        /*0872*/ 	.short	(.L_361 - .L_360)
	.align		4
.L_360:
        /*0874*/ 	.word	index@(_ZN18transformer_engine34scaled_masked_softmax_warp_forwardI6__halfS1_fLi10EEEvPT0_PKT_PKhT1_iii)
        /*0878*/ 	.word	0x00000038


	//----- nvinfo : EIATTR_FRAME_SIZE
	.align		4
.L_361:
        /*087c*/ 	.byte	0x04, 0x11
        /*087e*/ 	.short	(.L_363 - .L_362)
	.align		4
.L_362:
        /*0880*/ 	.word	index@($__internal_19_$__cuda_sm3x_div_rn_noftz_f32_slowpath)
        /*0884*/ 	.word	0x00000000


	//----- nvinfo : EIATTR_FRAME_SIZE
	.align		4
.L_363:
        /*0888*/ 	.byte	0x04, 0x11
        /*088a*/ 	.short	(.L_365 - .L_364)
	.align		4
.L_364:
        /*088c*/ 	.word	index@(_ZN18transformer_engine34scaled_masked_softmax_warp_forwardI6__halfS1_fLi10EEEvPT0_PKT_PKhT1_iii)
        /*0890*/ 	.word	0x00000000


	//----- nvinfo : EIATTR_REGCOUNT
	.align		4
.L_365:
        /*0894*/ 	.byte	0x04, 0x2f
        /*0896*/ 	.short	(.L_367 - .L_366)
	.align		4
.L_366:
        /*0898*/ 	.word	index@(_ZN18transformer_engine34scaled_masked_softmax_warp_forwardI6__halfS1_fLi11EEEvPT0_PKT_PKhT1_iii)
        /*089c*/ 	.word	0x0000005f


	//----- nvinfo : EIATTR_FRAME_SIZE
	.align		4
.L_367:
        /*08a0*/ 	.byte	0x04, 0x11
        /*08a2*/ 	.short	(.L_369 - .L_368)
	.align		4
.L_368:
        /*08a4*/ 	.word	index@($__internal_18_$__cuda_sm3x_div_rn_noftz_f32_slowpath)
        /*08a8*/ 	.word	0x00000000


	//----- nvinfo : EIATTR_FRAME_SIZE
	.align		4
.L_369:
        /*08ac*/ 	.byte	0x04, 0x11
        /*08ae*/ 	.short	(.L_371 - .L_370)
	.align		4
.L_370:
        /*08b0*/ 	.word	index@(_ZN18transformer_engine34scaled_masked_softmax_warp_forwardI6__halfS1_fLi11EEEvPT0_PKT_PKhT1_iii)
        /*08b4*/ 	.word	0x00000000


	//----- nvinfo : EIATTR_REGCOUNT
	.align		4
.L_371:
        /*08b8*/ 	.byte	0x04, 0x2f
        /*08ba*/ 	.short	(.L_373 - .L_372)
	.align		4
.L_372:
        /*08bc*/ 	.word	index@(_ZN18transformer_engine34scaled_masked_softmax_warp_forwardI6__halfS1_fLi12EEEvPT0_PKT_PKhT1_iii)
        /*08c0*/ 	.word	0x000000a8


	//----- nvinfo : EIATTR_FRAME_SIZE
	.align		4
.L_373:
        /*08c4*/ 	.byte	0x04, 0x11
        /*08c6*/ 	.short	(.L_375 - .L_374)
	.align		4
.L_374:
        /*08c8*/ 	.word	index@($__internal_17_$__cuda_sm3x_div_rn_noftz_f32_slowpath)
        /*08cc*/ 	.word	0x00000000


	//----- nvinfo : EIATTR_FRAME_SIZE
	.align		4
.L_375:
        /*08d0*/ 	.byte	0x04, 0x11
        /*08d2*/ 	.short	(.L_377 - .L_376)
	.align		4
.L_376:
        /*08d4*/ 	.word	index@(_ZN18transformer_engine34scaled_masked_softmax_warp_forwardI6__halfS1_fLi12EEEvPT0_PKT_PKhT1_iii)
        /*08d8*/ 	.word	0x00000000


	//----- nvinfo : EIATTR_REGCOUNT
	.align		4
.L_377:
        /*08dc*/ 	.byte	0x04, 0x2f
        /*08de*/ 	.short	(.L_379 - .L_378)
	.align		4
.L_378:
        /*08e0*/ 	.word	index@(_ZN18transformer_engine34scaled_masked_softmax_warp_forwardI6__halfS1_fLi13EEEvPT0_PKT_PKhT1_iii)
        /*08e4*/ 	.word	0x000000ff


	//----- nvinfo : EIATTR_FRAME_SIZE
	.align		4
.L_379:
        /*08e8*/ 	.byte	0x04, 0x11
        /*08ea*/ 	.short	(.L_381 - .L_380)
	.align		4
.L_380:
        /*08ec*/ 	.word	index@($__internal_16_$__cuda_sm3x_div_rn_noftz_f32_slowpath)
        /*08f0*/ 	.word	0x00000170


	//----- nvinfo : EIATTR_FRAME_SIZE
	.align		4
.L_381:
        /*08f4*/ 	.byte	0x04, 0x11
        /*08f6*/ 	.short	(.L_383 - .L_382)
	.align		4
.L_382:
        /*08f8*/ 	.word	index@(_ZN18transformer_engine34scaled_masked_softmax_warp_forwardI6__halfS1_fLi13EEEvPT0_PKT_PKhT1_iii)
        /*08fc*/ 	.word	0x00000170


	//----- nvinfo : EIATTR_REGCOUNT
	.align		4
.L_383:
        /*0900*/ 	.byte	0x04, 0x2f
        /*0902*/ 	.short	(.L_385 - .L_384)
	.align		4
.L_384:
        /*0904*/ 	.word	index@(_ZN18transformer_engine34scaled_masked_softmax_warp_forwardI6__halfS1_fLi14EEEvPT0_PKT_PKhT1_iii)
        /*0908*/ 	.word	0x000000ff


	//----- nvinfo : EIATTR_FRAME_SIZE
	.align		4
.L_385:
        /*090c*/ 	.byte	0x04, 0x11
        /*090e*/ 	.short	(.L_387 - .L_386)
	.align		4
.L_386:
        /*0910*/ 	.word	index@($__internal_15_$__cuda_sm3x_div_rn_noftz_f32_slowpath)
        /*0914*/ 	.word	0x000007f8


	//----- nvinfo : EIATTR_FRAME_SIZE
	.align		4
.L_387:
        /*0918*/ 	.byte	0x04, 0x11
        /*091a*/ 	.short	(.L_389 - .L_388)
	.align		4
.L_388:
        /*091c*/ 	.word	index@(_ZN18transformer_engine34scaled_masked_softmax_warp_forwardI6__halfS1_fLi14EEEvPT0_PKT_PKhT1_iii)
        /*0920*/ 	.word	0x000007f8


	//----- nvinfo : EIATTR_REGCOUNT
	.align		4
.L_389:
        /*0924*/ 	.byte	0x04, 0x2f
        /*0926*/ 	.short	(.L_391 - .L_390)
	.align		4
.L_390:
        /*0928*/ 	.word	index@(_ZN18transformer_engine34scaled_masked_softmax_warp_forwardI13__nv_bfloat16S1_fLi0EEEvPT0_PKT_PKhT1_iii)
        /*092c*/ 	.word	0x00000015


	//----- nvinfo : EIATTR_FRAME_SIZE
	.align		4
.L_391:
        /*0930*/ 	.byte	0x04, 0x11
        /*0932*/ 	.short	(.L_393 - .L_392)
	.align		4
.L_392:
        /*0934*/ 	.word	index@($__internal_14_$__cuda_sm3x_div_rn_noftz_f32_slowpath)
        /*0938*/ 	.word	0x00000000


	//----- nvinfo : EIATTR_FRAME_SIZE
	.align		4
.L_393:
        /*093c*/ 	.byte	0x04, 0x11
        /*093e*/ 	.short	(.L_395 - .L_394)
	.align		4
.L_394:
        /*0940*/ 	.word	index@(_ZN18transformer_engine34scaled_masked_softmax_warp_forwardI13__nv_bfloat16S1_fLi0EEEvPT0_PKT_PKhT1_iii)
        /*0944*/ 	.word	0x00000000


	//----- nvinfo : EIATTR_REGCOUNT
	.align		4
.L_395:
        /*0948*/ 	.byte	0x04, 0x2f
        /*094a*/ 	.short	(.L_397 - .L_396)
	.align		4
.L_396:
        /*094c*/ 	.word	index@(_ZN18transformer_engine34scaled_masked_softmax_warp_forwardI13__nv_bfloat16S1_fLi1EEEvPT0_PKT_PKhT1_iii)
        /*0950*/ 	.word	0x00000018


	//----- nvinfo : EIATTR_FRAME_SIZE
	.align		4
.L_397:
        /*0954*/ 	.byte	0x04, 0x11
        /*0956*/ 	.short	(.L_399 - .L_398)
	.align		4
.L_398:
        /*0958*/ 	.word	index@($__internal_13_$__cuda_sm3x_div_rn_noftz_f32_slowpath)
        /*095c*/ 	.word	0x00000000


	//----- nvinfo : EIATTR_FRAME_SIZE
	.align		4
.L_399:
        /*0960*/ 	.byte	0x04, 0x11
        /*0962*/ 	.short	(.L_401 - .L_400)
	.align		4
.L_400:
        /*0964*/ 	.word	index@(_ZN18transformer_engine34scaled_masked_softmax_warp_forwardI13__nv_bfloat16S1_fLi1EEEvPT0_PKT_PKhT1_iii)
        /*0968*/ 	.word	0x00000000


	//----- nvinfo : EIATTR_REGCOUNT
	.align		4
.L_401:
        /*096c*/ 	.byte	0x04, 0x2f
        /*096e*/ 	.short	(.L_403 - .L_402)
	.align		4
.L_402:
        /*0970*/ 	.word	index@(_ZN18transformer_engine34scaled_masked_softmax_warp_forwardI13__nv_bfloat16S1_fLi2EEEvPT0_PKT_PKhT1_iii)
        /*0974*/ 	.word	0x00000017


	//----- nvinfo : EIATTR_FRAME_SIZE
	.align		4
.L_403:
        /*0978*/ 	.byte	0x04, 0x11
        /*097a*/ 	.short	(.L_405 - .L_404)
	.align		4
.L_404:
        /*097c*/ 	.word	index@($__internal_12_$__cuda_sm3x_div_rn_noftz_f32_slowpath)
        /*0980*/ 	.word	0x00000000


	//----- nvinfo : EIATTR_FRAME_SIZE
	.align		4
.L_405:
        /*0984*/ 	.byte	0x04, 0x11
        /*0986*/ 	.short	(.L_407 - .L_406)
	.align		4
.L_406:
        /*0988*/ 	.word	index@(_ZN18transformer_engine34scaled_masked_softmax_warp_forwardI13__nv_bfloat16S1_fLi2EEEvPT0_PKT_PKhT1_iii)
        /*098c*/ 	.word	0x00000000


	//----- nvinfo : EIATTR_REGCOUNT
	.align		4
.L_407:
        /*0990*/ 	.byte	0x04, 0x2f
        /*0992*/ 	.short	(.L_409 - .L_408)
	.align		4
.L_408:
        /*0994*/ 	.word	index@(_ZN18transformer_engine34scaled_masked_softmax_warp_forwardI13__nv_bfloat16S1_fLi3EEEvPT0_PKT_PKhT1_iii)
        /*0998*/ 	.word	0x0000001b


	//----- nvinfo : EIATTR_FRAME_SIZE
	.align		4
.L_409:
        /*099c*/ 	.byte	0x04, 0x11
        /*099e*/ 	.short	(.L_411 - .L_410)
	.align		4
.L_410:
        /*09a0*/ 	.word	index@($__internal_11_$__cuda_sm3x_div_rn_noftz_f32_slowpath)
        /*09a4*/ 	.word	0x00000000


	//----- nvinfo : EIATTR_FRAME_SIZE
	.align		4
.L_411:
        /*09a8*/ 	.byte	0x04, 0x11
        /*09aa*/ 	.short	(.L_413 - .L_412)
	.align		4
.L_412:
        /*09ac*/ 	.word	index@(_ZN18transformer_engine34scaled_masked_softmax_warp_forwardI13__nv_bfloat16S1_fLi3EEEvPT0_PKT_PKhT1_iii)
        /*09b0*/ 	.word	0x00000000


	//----- nvinfo : EIATTR_REGCOUNT
	.align		4
.L_413:
        /*09b4*/ 	.byte	0x04, 0x2f
        /*09b6*/ 	.short	(.L_415 - .L_414)
	.align		4
.L_414:
        /*09b8*/ 	.word	index@(_ZN18transformer_engine34scaled_masked_softmax_warp_forwardI13__nv_bfloat16S1_fLi4EEEvPT0_PKT_PKhT1_iii)
        /*09bc*/ 	.word	0x00000017


	//----- nvinfo : EIATTR_FRAME_SIZE
	.align		4
.L_415:
        /*09c0*/ 	.byte	0x04, 0x11
        /*09c2*/ 	.short	(.L_417 - .L_416)
	.align		4
.L_416:
        /*09c4*/ 	.word	index@($__internal_10_$__cuda_sm3x_div_rn_noftz_f32_slowpath)
        /*09c8*/ 	.word	0x00000000


	//----- nvinfo : EIATTR_FRAME_SIZE
	.align		4
.L_417:
        /*09cc*/ 	.byte	0x04, 0x11
        /*09ce*/ 	.short	(.L_419 - .L_418)
	.align		4
.L_418:
        /*09d0*/ 	.word	index@(_ZN18transformer_engine34scaled_masked_softmax_warp_forwardI13__nv_bfloat16S1_fLi4EEEvPT0_PKT_PKhT1_iii)
        /*09d4*/ 	.word	0x00000000


	//----- nvinfo : EIATTR_REGCOUNT
	.align		4
.L_419:
        /*09d8*/ 	.byte	0x04, 0x2f
        /*09da*/ 	.short	(.L_421 - .L_420)
	.align		4
.L_420:
        /*09dc*/ 	.word	index@(_ZN18transformer_engine34scaled_masked_softmax_warp_forwardI13__nv_bfloat16S1_fLi5EEEvPT0_PKT_PKhT1_iii)
        /*09e0*/ 	.word	0x00000017


	//----- nvinfo : EIATTR_FRAME_SIZE
	.align		4
.L_421:
        /*09e4*/ 	.byte	0x04, 0x11
        /*09e6*/ 	.short	(.L_423 - .L_422)
	.align		4
.L_422:
        /*09e8*/ 	.word	index@($__internal_9_$__cuda_sm3x_div_rn_noftz_f32_slowpath)
        /*09ec*/ 	.word	0x00000000


	//----- nvinfo : EIATTR_FRAME_SIZE
	.align		4
.L_423:
        /*09f0*/ 	.byte	0x04, 0x11
        /*09f2*/ 	.short	(.L_425 - .L_424)
	.align		4
.L_424:
        /*09f4*/ 	.word	index@(_ZN18transformer_engine34scaled_masked_softmax_warp_forwardI13__nv_bfloat16S1_fLi5EEEvPT0_PKT_PKhT1_iii)
        /*09f8*/ 	.word	0x00000000


	//----- nvinfo : EIATTR_REGCOUNT
	.align		4
.L_425:
        /*09fc*/ 	.byte	0x04, 0x2f
        /*09fe*/ 	.short	(.L_427 - .L_426)
	.align		4
.L_426:
        /*0a00*/ 	.word	index@(_ZN18transformer_engine34scaled_masked_softmax_warp_forwardI13__nv_bfloat16S1_fLi6EEEvPT0_PKT_PKhT1_iii)
        /*0a04*/ 	.word	0x0000001b


	//----- nvinfo : EIATTR_FRAME_SIZE
	.align		4
.L_427:
        /*0a08*/ 	.byte	0x04, 0x11
        /*0a0a*/ 	.short	(.L_429 - .L_428)
	.align		4
.L_428:
        /*0a0c*/ 	.word	index@($__internal_8_$__cuda_sm3x_div_rn_noftz_f32_slowpath)
        /*0a10*/ 	.word	0x00000000


	//----- nvinfo : EIATTR_FRAME_SIZE
	.align		4
.L_429:
        /*0a14*/ 	.byte	0x04, 0x11
        /*0a16*/ 	.short	(.L_431 - .L_430)
	.align		4
.L_430:
        /*0a18*/ 	.word	index@(_ZN18transformer_engine34scaled_masked_softmax_warp_forwardI13__nv_bfloat16S1_fLi6EEEvPT0_PKT_PKhT1_iii)
        /*0a1c*/ 	.word	0x00000000


	//----- nvinfo : EIATTR_REGCOUNT
	.align		4
.L_431:
        /*0a20*/ 	.byte	0x04, 0x2f
        /*0a22*/ 	.short	(.L_433 - .L_432)
	.align		4
.L_432:
        /*0a24*/ 	.word	index@(_ZN18transformer_engine34scaled_masked_softmax_warp_forwardI13__nv_bfloat16S1_fLi7EEEvPT0_PKT_PKhT1_iii)
        /*0a28*/ 	.word	0x00000020


	//----- nvinfo : EIATTR_FRAME_SIZE
	.align		4
.L_433:
        /*0a2c*/ 	.byte	0x04, 0x11
        /*0a2e*/ 	.short	(.L_435 - .L_434)
	.align		4
.L_434:
        /*0a30*/ 	.word	index@($__internal_7_$__cuda_sm3x_div_rn_noftz_f32_slowpath)
        /*0a34*/ 	.word	0x00000000


	//----- nvinfo : EIATTR_FRAME_SIZE
	.align		4
.L_435:
        /*0a38*/ 	.byte	0x04, 0x11
        /*0a3a*/ 	.short	(.L_437 - .L_436)
	.align		4
.L_436:
        /*0a3c*/ 	.word	index@(_ZN18transformer_engine34scaled_masked_softmax_warp_forwardI13__nv_bfloat16S1_fLi7EEEvPT0_PKT_PKhT1_iii)
        /*0a40*/ 	.word	0x00000000


	//----- nvinfo : EIATTR_REGCOUNT
	.align		4
.L_437:
        /*0a44*/ 	.byte	0x04, 0x2f
        /*0a46*/ 	.short	(.L_439 - .L_438)
	.align		4
.L_438:
        /*0a48*/ 	.word	index@(_ZN18transformer_engine34scaled_masked_softmax_warp_forwardI13__nv_bfloat16S1_fLi8EEEvPT0_PKT_PKhT1_iii)
        /*0a4c*/ 	.word	0x00000020


	//----- nvinfo : EIATTR_FRAME_SIZE
	.align		4
.L_439:
        /*0a50*/ 	.byte	0x04, 0x11
        /*0a52*/ 	.short	(.L_441 - .L_440)
	.align		4
.L_440:
        /*0a54*/ 	.word	index@($__internal_6_$__cuda_sm3x_div_rn_noftz_f32_slowpath)
        /*0a58*/ 	.word	0x00000000


	//----- nvinfo : EIATTR_FRAME_SIZE
	.align		4
.L_441:
        /*0a5c*/ 	.byte	0x04, 0x11
        /*0a5e*/ 	.short	(.L_443 - .L_442)
	.align		4
.L_442:
        /*0a60*/ 	.word	index@(_ZN18transformer_engine34scaled_masked_softmax_warp_forwardI13__nv_bfloat16S1_fLi8EEEvPT0_PKT_PKhT1_iii)
        /*0a64*/ 	.word	0x00000000


	//----- nvinfo : EIATTR_REGCOUNT
	.align		4
.L_443:
        /*0a68*/ 	.byte	0x04, 0x2f
        /*0a6a*/ 	.short	(.L_445 - .L_444)
	.align		4
.L_444:
        /*0a6c*/ 	.word	index@(_ZN18transformer_engine34scaled_masked_softmax_warp_forwardI13__nv_bfloat16S1_fLi9EEEvPT0_PKT_PKhT1_iii)
        /*0a70*/ 	.word	0x00000028


	//----- nvinfo : EIATTR_FRAME_SIZE
	.align		4
.L_445:
        /*0a74*/ 	.byte	0x04, 0x11
        /*0a76*/ 	.short	(.L_447 - .L_446)
	.align		4
.L_446:
        /*0a78*/ 	.word	index@($__internal_5_$__cuda_sm3x_div_rn_noftz_f32_slowpath)
        /*0a7c*/ 	.word	0x00000000


	//----- nvinfo : EIATTR_FRAME_SIZE
	.align		4
.L_447:
        /*0a80*/ 	.byte	0x04, 0x11
        /*0a82*/ 	.short	(.L_449 - .L_448)
	.align		4
.L_448:
        /*0a84*/ 	.word	index@(_ZN18transformer_engine34scaled_masked_softmax_warp_forwardI13__nv_bfloat16S1_fLi9EEEvPT0_PKT_PKhT1_iii)
        /*0a88*/ 	.word	0x00000000


	//----- nvinfo : EIATTR_REGCOUNT
	.align		4
.L_449:
        /*0a8c*/ 	.byte	0x04, 0x2f
        /*0a8e*/ 	.short	(.L_451 - .L_450)
	.align		4
.L_450:
        /*0a90*/ 	.word	index@(_ZN18transformer_engine34scaled_masked_softmax_warp_forwardI13__nv_bfloat16S1_fLi10EEEvPT0_PKT_PKhT1_iii)
        /*0a94*/ 	.word	0x00000038


	//----- nvinfo : EIATTR_FRAME_SIZE
	.align		4
.L_451:
        /*0a98*/ 	.byte	0x04, 0x11
        /*0a9a*/ 	.short	(.L_453 - .L_452)
	.align		4
.L_452:
        /*0a9c*/ 	.word	index@($__internal_4_$__cuda_sm3x_div_rn_noftz_f32_slowpath)
        /*0aa0*/ 	.word	0x00000000


	//----- nvinfo : EIATTR_FRAME_SIZE
	.align		4
.L_453:
        /*0aa4*/ 	.byte	0x04, 0x11
        /*0aa6*/ 	.short	(.L_455 - .L_454)
	.align		4
.L_454:
        /*0aa8*/ 	.word	index@(_ZN18transformer_engine34scaled_masked_softmax_warp_forwardI13__nv_bfloat16S1_fLi10EEEvPT0_PKT_PKhT1_iii)
        /*0aac*/ 	.word	0x00000000


	//----- nvinfo : EIATTR_REGCOUNT
	.align		4
.L_455:
        /*0ab0*/ 	.byte	0x04, 0x2f
        /*0ab2*/ 	.short	(.L_457 - .L_456)
	.align		4
.L_456:
        /*0ab4*/ 	.word	index@(_ZN18transformer_engine34scaled_masked_softmax_warp_forwardI13__nv_bfloat16S1_fLi11EEEvPT0_PKT_PKhT1_iii)
        /*0ab8*/ 	.word	0x0000005f


	//----- nvinfo : EIATTR_FRAME_SIZE
	.align		4
.L_457:
        /*0abc*/ 	.byte	0x04, 0x11
        /*0abe*/ 	.short	(.L_459 - .L_458)
	.align		4
.L_458:
        /*0ac0*/ 	.word	index@($__internal_3_$__cuda_sm3x_div_rn_noftz_f32_slowpath)
        /*0ac4*/ 	.word	0x00000000


	//----- nvinfo : EIATTR_FRAME_SIZE
	.align		4
.L_459:
        /*0ac8*/ 	.byte	0x04, 0x11
        /*0aca*/ 	.short	(.L_461 - .L_460)
	.align		4
.L_460:
        /*0acc*/ 	.word	index@(_ZN18transformer_engine34scaled_masked_softmax_warp_forwardI13__nv_bfloat16S1_fLi11EEEvPT0_PKT_PKhT1_iii)
        /*0ad0*/ 	.word	0x00000000


	//----- nvinfo : EIATTR_REGCOUNT
	.align		4
.L_461:
        /*0ad4*/ 	.byte	0x04, 0x2f
        /*0ad6*/ 	.short	(.L_463 - .L_462)
	.align		4
.L_462:
        /*0ad8*/ 	.word	index@(_ZN18transformer_engine34scaled_masked_softmax_warp_forwardI13__nv_bfloat16S1_fLi12EEEvPT0_PKT_PKhT1_iii)
        /*0adc*/ 	.word	0x000000a8


	//----- nvinfo : EIATTR_FRAME_SIZE
	.align		4
.L_463:
        /*0ae0*/ 	.byte	0x04, 0x11
        /*0ae2*/ 	.short	(.L_465 - .L_464)
	.align		4
.L_464:
        /*0ae4*/ 	.word	index@($__internal_2_$__cuda_sm3x_div_rn_noftz_f32_slowpath)
        /*0ae8*/ 	.word	0x00000000


	//----- nvinfo : EIATTR_FRAME_SIZE
	.align		4
.L_465:
        /*0aec*/ 	.byte	0x04, 0x11
        /*0aee*/ 	.short	(.L_467 - .L_466)
	.align		4
.L_466:
        /*0af0*/ 	.word	index@(_ZN18transformer_engine34scaled_masked_softmax_warp_forwardI13__nv_bfloat16S1_fLi12EEEvPT0_PKT_PKhT1_iii)
        /*0af4*/ 	.word	0x00000000


	//----- nvinfo : EIATTR_REGCOUNT
	.align		4
.L_467:
        /*0af8*/ 	.byte	0x04, 0x2f
        /*0afa*/ 	.short	(.L_469 - .L_468)
	.align		4
.L_468:
        /*0afc*/ 	.word	index@(_ZN18transformer_engine34scaled_masked_softmax_warp_forwardI13__nv_bfloat16S1_fLi13EEEvPT0_PKT_PKhT1_iii)
        /*0b00*/ 	.word	0x000000ff


	//----- nvinfo : EIATTR_FRAME_SIZE
	.align		4
.L_469:
        /*0b04*/ 	.byte	0x04, 0x11
        /*0b06*/ 	.short	(.L_471 - .L_470)
	.align		4
.L_470:
        /*0b08*/ 	.word	index@($__internal_1_$__cuda_sm3x_div_rn_noftz_f32_slowpath)
        /*0b0c*/ 	.word	0x00000170


	//----- nvinfo : EIATTR_FRAME_SIZE
	.align		4
.L_471:
        /*0b10*/ 	.byte	0x04, 0x11
        /*0b12*/ 	.short	(.L_473 - .L_472)
	.align		4
.L_472:
        /*0b14*/ 	.word	index@(_ZN18transformer_engine34scaled_masked_softmax_warp_forwardI13__nv_bfloat16S1_fLi13EEEvPT0_PKT_PKhT1_iii)
        /*0b18*/ 	.word	0x00000170


	//----- nvinfo : EIATTR_REGCOUNT
	.align		4
.L_473:
        /*0b1c*/ 	.byte	0x04, 0x2f
        /*0b1e*/ 	.short	(.L_475 - .L_474)
	.align		4
.L_474:
        /*0b20*/ 	.word	index@(_ZN18transformer_engine34scaled_masked_softmax_warp_forwardI13__nv_bfloat16S1_fLi14EEEvPT0_PKT_PKhT1_iii)
        /*0b24*/ 	.word	0x000000ff


	//----- nvinfo : EIATTR_FRAME_SIZE
	.align		4
.L_475:
        /*0b28*/ 	.byte	0x04, 0x11
        /*0b2a*/ 	.short	(.L_477 - .L_476)
	.align		4
.L_476:
        /*0b2c*/ 	.word	index@($__internal_0_$__cuda_sm3x_div_rn_noftz_f32_slowpath)
        /*0b30*/ 	.word	0x000007f8


	//----- nvinfo : EIATTR_FRAME_SIZE
	.align		4
.L_477:
        /*0b34*/ 	.byte	0x04, 0x11
        /*0b36*/ 	.short	(.L_479 - .L_478)
	.align		4
.L_478:
        /*0b38*/ 	.word	index@(_ZN18transformer_engine34scaled_masked_softmax_warp_forwardI13__nv_bfloat16S1_fLi14EEEvPT0_PKT_PKhT1_iii)
        /*0b3c*/ 	.word	0x000007f8


	//----- nvinfo : EIATTR_MIN_STACK_SIZE
	.align		4
.L_479:
        /*0b40*/ 	.byte	0x04, 0x12
        /*0b42*/ 	.short	(.L_481 - .L_480)
	.align		4
.L_480:
        /*0b44*/ 	.word	index@(_ZN18transformer_engine34scaled_masked_softmax_warp_forwardI13__nv_bfloat16S1_fLi14EEEvPT0_PKT_PKhT1_iii)
        /*0b48*/ 	.word	0x000007f8


	//----- nvinfo : EIATTR_MIN_STACK_SIZE
	.align		4
.L_481:
        /*0b4c*/ 	.byte	0x04, 0x12
        /*0b4e*/ 	.short	(.L_483 - .L_482)
	.align		4
.L_482:
        /*0b50*/ 	.word	index@(_ZN18transformer_engine34scaled_masked_softmax_warp_forwardI13__nv_bfloat16S1_fLi13EEEvPT0_PKT_PKhT1_iii)
        /*0b54*/ 	.word	0x00000170


	//----- nvinfo : EIATTR_MIN_STACK_SIZE
	.align		4
.L_483:
        /*0b58*/ 	.byte	0x04, 0x12
        /*0b5a*/ 	.short	(.L_485 - .L_484)
	.align		4
.L_484:
        /*0b5c*/ 	.word	index@(_ZN18transformer_engine34scaled_masked_softmax_warp_forwardI13__nv_bfloat16S1_fLi12EEEvPT0_PKT_PKhT1_iii)
        /*0b60*/ 	.word	0x00000000


	//----- nvinfo : EIATTR_MIN_STACK_SIZE
	.align		4
.L_485:
        /*0b64*/ 	.byte	0x04, 0x12
        /*0b66*/ 	.short	(.L_487 - .L_486)
	.align		4
.L_486:
        /*0b68*/ 	.word	index@(_ZN18transformer_engine34scaled_masked_softmax_warp_forwardI13__nv_bfloat16S1_fLi11EEEvPT0_PKT_PKhT1_iii)
        /*0b6c*/ 	.word	0x00000000


	//----- nvinfo : EIATTR_MIN_STACK_SIZE
	.align		4
.L_487:
        /*0b70*/ 	.byte	0x04, 0x12
        /*0b72*/ 	.short	(.L_489 - .L_488)
	.align		4
.L_488:
        /*0b74*/ 	.word	index@(_ZN18transformer_engine34scaled_masked_softmax_warp_forwardI13__nv_bfloat16S1_fLi10EEEvPT0_PKT_PKhT1_iii)
        /*0b78*/ 	.word	0x00000000


	//----- nvinfo : EIATTR_MIN_STACK_SIZE
	.align		4
.L_489:
        /*0b7c*/ 	.byte	0x04, 0x12
        /*0b7e*/ 	.short	(.L_491 - .L_490)
	.align		4
.L_490:
        /*0b80*/ 	.word	index@(_ZN18transformer_engine34scaled_masked_softmax_warp_forwardI13__nv_bfloat16S1_fLi9EEEvPT0_PKT_PKhT1_iii)
        /*0b84*/ 	.word	0x00000000


	//----- nvinfo : EIATTR_MIN_STACK_SIZE
	.align		4
.L_491:
        /*0b88*/ 	.byte	0x04, 0x12
        /*0b8a*/ 	.short	(.L_493 - .L_492)
	.align		4
.L_492:
        /*0b8c*/ 	.word	index@(_ZN18transformer_engine34scaled_masked_softmax_warp_forwardI13__nv_bfloat16S1_fLi8EEEvPT0_PKT_PKhT1_iii)
        /*0b90*/ 	.word	0x00000000


	//----- nvinfo : EIATTR_MIN_STACK_SIZE
	.align		4
.L_493:
        /*0b94*/ 	.byte	0x04, 0x12
        /*0b96*/ 	.short	(.L_495 - .L_494)
	.align		4
.L_494:
        /*0b98*/ 	.word	index@(_ZN18transformer_engine34scaled_masked_softmax_warp_forwardI13__nv_bfloat16S1_fLi7EEEvPT0_PKT_PKhT1_iii)
        /*0b9c*/ 	.word	0x00000000


	//----- nvinfo : EIATTR_MIN_STACK_SIZE
	.align		4
.L_495:
        /*0ba0*/ 	.byte	0x04, 0x12
        /*0ba2*/ 	.short	(.L_497 - .L_496)
	.align		4
.L_496:
        /*0ba4*/ 	.word	index@(_ZN18transformer_engine34scaled_masked_softmax_warp_forwardI13__nv_bfloat16S1_fLi6EEEvPT0_PKT_PKhT1_iii)
        /*0ba8*/ 	.word	0x00000000


	//----- nvinfo : EIATTR_MIN_STACK_SIZE
	.align		4
.L_497:
        /*0bac*/ 	.byte	0x04, 0x12
        /*0bae*/ 	.short	(.L_499 - .L_498)
	.align		4
.L_498:
        /*0bb0*/ 	.word	index@(_ZN18transformer_engine34scaled_masked_softmax_warp_forwardI13__nv_bfloat16S1_fLi5EEEvPT0_PKT_PKhT1_iii)
        /*0bb4*/ 	.word	0x00000000


	//----- nvinfo : EIATTR_MIN_STACK_SIZE
	.align		4
.L_499:
        /*0bb8*/ 	.byte	0x04, 0x12
        /*0bba*/ 	.short	(.L_501 - .L_500)
	.align		4
.L_500:
        /*0bbc*/ 	.word	index@(_ZN18transformer_engine34scaled_masked_softmax_warp_forwardI13__nv_bfloat16S1_fLi4EEEvPT0_PKT_PKhT1_iii)
        /*0bc0*/ 	.word	0x00000000


	//----- nvinfo : EIATTR_MIN_STACK_SIZE
	.align		4
.L_501:
        /*0bc4*/ 	.byte	0x04, 0x12
        /*0bc6*/ 	.short	(.L_503 - .L_502)
	.align		4
.L_502:
        /*0bc8*/ 	.word	index@(_ZN18transformer_engine34scaled_masked_softmax_warp_forwardI13__nv_bfloat16S1_fLi3EEEvPT0_PKT_PKhT1_iii)
        /*0bcc*/ 	.word	0x00000000


	//----- nvinfo : EIATTR_MIN_STACK_SIZE
	.align		4
.L_503:
        /*0bd0*/ 	.byte	0x04, 0x12
        /*0bd2*/ 	.short	(.L_505 - .L_504)
	.align		4
.L_504:
        /*0bd4*/ 	.word	index@(_ZN18transformer_engine34scaled_masked_softmax_warp_forwardI13__nv_bfloat16S1_fLi2EEEvPT0_PKT_PKhT1_iii)
        /*0bd8*/ 	.word	0x00000000


	//----- nvinfo : EIATTR_MIN_STACK_SIZE
	.align		4
.L_505:
        /*0bdc*/ 	.byte	0x04, 0x12
        /*0bde*/ 	.short	(.L_507 - .L_506)
	.align		4
.L_506:
        /*0be0*/ 	.word	index@(_ZN18transformer_engine34scaled_masked_softmax_warp_forwardI13__nv_bfloat16S1_fLi1EEEvPT0_PKT_PKhT1_iii)
        /*0be4*/ 	.word	0x00000000


	//----- nvinfo : EIATTR_MIN_STACK_SIZE
	.align		4
.L_507:
        /*0be8*/ 	.byte	0x04, 0x12
        /*0bea*/ 	.short	(.L_509 - .L_508)
	.align		4
.L_508:
        /*0bec*/ 	.word	index@(_ZN18transformer_engine34scaled_masked_softmax_warp_forwardI13__nv_bfloat16S1_fLi0EEEvPT0_PKT_PKhT1_iii)
        /*0bf0*/ 	.word	0x00000000


	//----- nvinfo : EIATTR_MIN_STACK_SIZE
	.align		4
.L_509:
        /*0bf4*/ 	.byte	0x04, 0x12
        /*0bf6*/ 	.short	(.L_511 - .L_510)
	.align		4
.L_510:
        /*0bf8*/ 	.word	index@(_ZN18transformer_engine34scaled_masked_softmax_warp_forwardI6__halfS1_fLi14EEEvPT0_PKT_PKhT1_iii)
        /*0bfc*/ 	.word	0x000007f8


	//----- nvinfo : EIATTR_MIN_STACK_SIZE
	.align		4
.L_511:
        /*0c00*/ 	.byte	0x04, 0x12
        /*0c02*/ 	.short	(.L_513 - .L_512)
	.align		4
.L_512:
        /*0c04*/ 	.word	index@(_ZN18transformer_engine34scaled_masked_softmax_warp_forwardI6__halfS1_fLi13EEEvPT0_PKT_PKhT1_iii)
        /*0c08*/ 	.word	0x00000170


	//----- nvinfo : EIATTR_MIN_STACK_SIZE
	.align		4
.L_513:
        /*0c0c*/ 	.byte	0x04, 0x12
        /*0c0e*/ 	.short	(.L_515 - .L_514)
	.align		4
.L_514:
        /*0c10*/ 	.word	index@(_ZN18transformer_engine34scaled_masked_softmax_warp_forwardI6__halfS1_fLi12EEEvPT0_PKT_PKhT1_iii)
        /*0c14*/ 	.word	0x00000000


	//----- nvinfo : EIATTR_MIN_STACK_SIZE
	.align		4
.L_515:
        /*0c18*/ 	.byte	0x04, 0x12
        /*0c1a*/ 	.short	(.L_517 - .L_516)
	.align		4
.L_516:
        /*0c1c*/ 	.word	index@(_ZN18transformer_engine34scaled_masked_softmax_warp_forwardI6__halfS1_fLi11EEEvPT0_PKT_PKhT1_iii)
        /*0c20*/ 	.word	0x00000000


	//----- nvinfo : EIATTR_MIN_STACK_SIZE
	.align		4
.L_517:
        /*0c24*/ 	.byte	0x04, 0x12
        /*0c26*/ 	.short	(.L_519 - .L_518)
	.align		4
.L_518:
        /*0c28*/ 	.word	index@(_ZN18transformer_engine34scaled_masked_softmax_warp_forwardI6__halfS1_fLi10EEEvPT0_PKT_PKhT1_iii)
        /*0c2c*/ 	.word	0x00000000


	//----- nvinfo : EIATTR_MIN_STACK_SIZE
	.align		4
.L_519:
        /*0c30*/ 	.byte	0x04, 0x12
        /*0c32*/ 	.short	(.L_521 - .L_520)
	.align		4
.L_520:
        /*0c34*/ 	.word	index@(_ZN18transformer_engine34scaled_masked_softmax_warp_forwardI6__halfS1_fLi9EEEvPT0_PKT_PKhT1_iii)
        /*0c38*/ 	.word	0x00000000


	//----- nvinfo : EIATTR_MIN_STACK_SIZE
	.align		4
.L_521:
        /*0c3c*/ 	.byte	0x04, 0x12
        /*0c3e*/ 	.short	(.L_523 - .L_522)
	.align		4
.L_522:
        /*0c40*/ 	.word	index@(_ZN18transformer_engine34scaled_masked_softmax_warp_forwardI6__halfS1_fLi8EEEvPT0_PKT_PKhT1_iii)
        /*0c44*/ 	.word	0x00000000


	//----- nvinfo : EIATTR_MIN_STACK_SIZE
	.align		4
.L_523:
        /*0c48*/ 	.byte	0x04, 0x12
        /*0c4a*/ 	.short	(.L_525 - .L_524)
	.align		4
.L_524:
        /*0c4c*/ 	.word	index@(_ZN18transformer_engine34scaled_masked_softmax_warp_forwardI6__halfS1_fLi7EEEvPT0_PKT_PKhT1_iii)
        /*0c50*/ 	.word	0x00000000


	//----- nvinfo : EIATTR_MIN_STACK_SIZE
	.align		4
.L_525:
        /*0c54*/ 	.byte	0x04, 0x12
        /*0c56*/ 	.short	(.L_527 - .L_526)
	.align		4
.L_526:
        /*0c58*/ 	.word	index@(_ZN18transformer_engine34scaled_masked_softmax_warp_forwardI6__halfS1_fLi6EEEvPT0_PKT_PKhT1_iii)
        /*0c5c*/ 	.word	0x00000000


	//----- nvinfo : EIATTR_MIN_STACK_SIZE
	.align		4
.L_527:
        /*0c60*/ 	.byte	0x04, 0x12
        /*0c62*/ 	.short	(.L_529 - .L_528)
	.align		4
.L_528:
        /*0c64*/ 	.word	index@(_ZN18transformer_engine34scaled_masked_softmax_warp_forwardI6__halfS1_fLi5EEEvPT0_PKT_PKhT1_iii)
        /*0c68*/ 	.word	0x00000000


	//----- nvinfo : EIATTR_MIN_STACK_SIZE
	.align		4
.L_529:
        /*0c6c*/ 	.byte	0x04, 0x12
        /*0c6e*/ 	.short	(.L_531 - .L_530)
	.align		4
.L_530:
        /*0c70*/ 	.word	index@(_ZN18transformer_engine34scaled_masked_softmax_warp_forwardI6__halfS1_fLi4EEEvPT0_PKT_PKhT1_iii)
        /*0c74*/ 	.word	0x00000000


	//----- nvinfo : EIATTR_MIN_STACK_SIZE
	.align		4
.L_531:
        /*0c78*/ 	.byte	0x04, 0x12
        /*0c7a*/ 	.short	(.L_533 - .L_532)
	.align		4
.L_532:
        /*0c7c*/ 	.word	index@(_ZN18transformer_engine34scaled_masked_softmax_warp_forwardI6__halfS1_fLi3EEEvPT0_PKT_PKhT1_iii)
        /*0c80*/ 	.word	0x00000000


	//----- nvinfo : EIATTR_MIN_STACK_SIZE
	.align		4
.L_533:
        /*0c84*/ 	.byte	0x04, 0x12
        /*0c86*/ 	.short	(.L_535 - .L_534)
	.align		4
.L_534:
        /*0c88*/ 	.word	index@(_ZN18transformer_engine34scaled_masked_softmax_warp_forwardI6__halfS1_fLi2EEEvPT0_PKT_PKhT1_iii)
        /*0c8c*/ 	.word	0x00000000


	//----- nvinfo : EIATTR_MIN_STACK_SIZE
	.align		4
.L_535:
        /*0c90*/ 	.byte	0x04, 0x12
        /*0c92*/ 	.short	(.L_537 - .L_536)
	.align		4
.L_536:
        /*0c94*/ 	.word	index@(_ZN18transformer_engine34scaled_masked_softmax_warp_forwardI6__halfS1_fLi1EEEvPT0_PKT_PKhT1_iii)
        /*0c98*/ 	.word	0x00000000


	//----- nvinfo : EIATTR_MIN_STACK_SIZE
	.align		4
.L_537:
        /*0c9c*/ 	.byte	0x04, 0x12
        /*0c9e*/ 	.short	(.L_539 - .L_538)
	.align		4
.L_538:
        /*0ca0*/ 	.word	index@(_ZN18transformer_engine34scaled_masked_softmax_warp_forwardI6__halfS1_fLi0EEEvPT0_PKT_PKhT1_iii)
        /*0ca4*/ 	.word	0x00000000


	//----- nvinfo : EIATTR_MIN_STACK_SIZE
	.align		4
.L_539:
        /*0ca8*/ 	.byte	0x04, 0x12
        /*0caa*/ 	.short	(.L_541 - .L_540)
	.align		4
.L_540:
        /*0cac*/ 	.word	index@(_ZN18transformer_engine35scaled_masked_softmax_warp_backwardI13__nv_bfloat16S1_fLi14EEEvPT0_PKT_S6_T1_ii)
        /*0cb0*/ 	.word	0x00000f80


	//----- nvinfo : EIATTR_MIN_STACK_SIZE
	.align		4
.L_541:
        /*0cb4*/ 	.byte	0x04, 0x12
        /*0cb6*/ 	.short	(.L_543 - .L_542)
	.align		4
.L_542:
        /*0cb8*/ 	.word	index@(_ZN18transformer_engine35scaled_masked_softmax_warp_backwardI13__nv_bfloat16S1_fLi13EEEvPT0_PKT_S6_T1_ii)
        /*0cbc*/ 	.word	0x000005e8


	//----- nvinfo : EIATTR_MIN_STACK_SIZE
	.align		4
.L_543:
        /*0cc0*/ 	.byte	0x04, 0x12
        /*0cc2*/ 	.short	(.L_545 - .L_544)
	.align		4
.L_544:
        /*0cc4*/ 	.word	index@(_ZN18transformer_engine35scaled_masked_softmax_warp_backwardI13__nv_bfloat16S1_fLi12EEEvPT0_PKT_S6_T1_ii)
        /*0cc8*/ 	.word	0x00000080


	//----- nvinfo : EIATTR_MIN_STACK_SIZE
	.align		4
.L_545:
        /*0ccc*/ 	.byte	0x04, 0x12
        /*0cce*/ 	.short	(.L_547 - .L_546)
	.align		4
.L_546:
        /*0cd0*/ 	.word	index@(_ZN18transformer_engine35scaled_masked_softmax_warp_backwardI13__nv_bfloat16S1_fLi11EEEvPT0_PKT_S6_T1_ii)
        /*0cd4*/ 	.word	0x00000000


	//----- nvinfo : EIATTR_MIN_STACK_SIZE
	.align		4
.L_547:
        /*0cd8*/ 	.byte	0x04, 0x12
        /*0cda*/ 	.short	(.L_549 - .L_548)
	.align		4
.L_548:
        /*0cdc*/ 	.word	index@(_ZN18transformer_engine35scaled_masked_softmax_warp_backwardI13__nv_bfloat16S1_fLi10EEEvPT0_PKT_S6_T1_ii)
        /*0ce0*/ 	.word	0x00000000


	//----- nvinfo : EIATTR_MIN_STACK_SIZE
	.align		4
.L_549:
        /*0ce4*/ 	.byte	0x04, 0x12
        /*0ce6*/ 	.short	(.L_551 - .L_550)
	.align		4
.L_550:
        /*0ce8*/ 	.word	index@(_ZN18transformer_engine35scaled_masked_softmax_warp_backwardI13__nv_bfloat16S1_fLi9EEEvPT0_PKT_S6_T1_ii)
        /*0cec*/ 	.word	0x00000000


	//----- nvinfo : EIATTR_MIN_STACK_SIZE
	.align		4
.L_551:
        /*0cf0*/ 	.byte	0x04, 0x12
        /*0cf2*/ 	.short	(.L_553 - .L_552)
	.align		4
.L_552:
        /*0cf4*/ 	.word	index@(_ZN18transformer_engine35scaled_masked_softmax_warp_backwardI13__nv_bfloat16S1_fLi8EEEvPT0_PKT_S6_T1_ii)
        /*0cf8*/ 	.word	0x00000000


	//----- nvinfo : EIATTR_MIN_STACK_SIZE
	.align		4
.L_553:
        /*0cfc*/ 	.byte	0x04, 0x12
        /*0cfe*/ 	.short	(.L_555 - .L_554)
	.align		4
.L_554:
        /*0d00*/ 	.word	index@(_ZN18transformer_engine35scaled_masked_softmax_warp_backwardI13__nv_bfloat16S1_fLi7EEEvPT0_PKT_S6_T1_ii)
        /*0d04*/ 	.word	0x00000000


	//----- nvinfo : EIATTR_MIN_STACK_SIZE
	.align		4
.L_555:
        /*0d08*/ 	.byte	0x04, 0x12
        /*0d0a*/ 	.short	(.L_557 - .L_556)
	.align		4
.L_556:
        /*0d0c*/ 	.word	index@(_ZN18transformer_engine35scaled_masked_softmax_warp_backwardI13__nv_bfloat16S1_fLi6EEEvPT0_PKT_S6_T1_ii)
        /*0d10*/ 	.word	0x00000000


	//----- nvinfo : EIATTR_MIN_STACK_SIZE
	.align		4
.L_557:
        /*0d14*/ 	.byte	0x04, 0x12
        /*0d16*/ 	.short	(.L_559 - .L_558)
	.align		4
.L_558:
        /*0d18*/ 	.word	index@(_ZN18transformer_engine35scaled_masked_softmax_warp_backwardI13__nv_bfloat16S1_fLi5EEEvPT0_PKT_S6_T1_ii)
        /*0d1c*/ 	.word	0x00000000


	//----- nvinfo : EIATTR_MIN_STACK_SIZE
	.align		4
.L_559:
        /*0d20*/ 	.byte	0x04, 0x12
        /*0d22*/ 	.short	(.L_561 - .L_560)
	.align		4
.L_560:
        /*0d24*/ 	.word	index@(_ZN18transformer_engine35scaled_masked_softmax_warp_backwardI13__nv_bfloat16S1_fLi4EEEvPT0_PKT_S6_T1_ii)
        /*0d28*/ 	.word	0x00000000


	//----- nvinfo : EIATTR_MIN_STACK_SIZE
	.align		4
.L_561:
        /*0d2c*/ 	.byte	0x04, 0x12
        /*0d2e*/ 	.short	(.L_563 - .L_562)
	.align		4
.L_562:
        /*0d30*/ 	.word	index@(_ZN18transformer_engine35scaled_masked_softmax_warp_backwardI13__nv_bfloat16S1_fLi3EEEvPT0_PKT_S6_T1_ii)
        /*0d34*/ 	.word	0x00000000


	//----- nvinfo : EIATTR_MIN_STACK_SIZE
	.align		4
.L_563:
        /*0d38*/ 	.byte	0x04, 0x12
        /*0d3a*/ 	.short	(.L_565 - .L_564)
	.align		4
.L_564:
        /*0d3c*/ 	.word	index@(_ZN18transformer_engine35scaled_masked_softmax_warp_backwardI13__nv_bfloat16S1_fLi2EEEvPT0_PKT_S6_T1_ii)
        /*0d40*/ 	.word	0x00000000


	//----- nvinfo : EIATTR_MIN_STACK_SIZE
	.align		4
.L_565:
        /*0d44*/ 	.byte	0x04, 0x12
        /*0d46*/ 	.short	(.L_567 - .L_566)
	.align		4
.L_566:
        /*0d48*/ 	.word	index@(_ZN18transformer_engine35scaled_masked_softmax_warp_backwardI13__nv_bfloat16S1_fLi1EEEvPT0_PKT_S6_T1_ii)
        /*0d4c*/ 	.word	0x00000000


	//----- nvinfo : EIATTR_MIN_STACK_SIZE
	.align		4
.L_567:
        /*0d50*/ 	.byte	0x04, 0x12
        /*0d52*/ 	.short	(.L_569 - .L_568)
	.align		4
.L_568:
        /*0d54*/ 	.word	index@(_ZN18transformer_engine35scaled_masked_softmax_warp_backwardI13__nv_bfloat16S1_fLi0EEEvPT0_PKT_S6_T1_ii)
        /*0d58*/ 	.word	0x00000000


	//----- nvinfo : EIATTR_MIN_STACK_SIZE
	.align		4
.L_569:
        /*0d5c*/ 	.byte	0x04, 0x12
        /*0d5e*/ 	.short	(.L_571 - .L_570)
	.align		4
.L_570:
        /*0d60*/ 	.word	index@(_ZN18transformer_engine35scaled_masked_softmax_warp_backwardI6__halfS1_fLi14EEEvPT0_PKT_S6_T1_ii)
        /*0d64*/ 	.word	0x00000fa8


	//----- nvinfo : EIATTR_MIN_STACK_SIZE
	.align		4
.L_571:
        /*0d68*/ 	.byte	0x04, 0x12
        /*0d6a*/ 	.short	(.L_573 - .L_572)
	.align		4
.L_572:
        /*0d6c*/ 	.word	index@(_ZN18transformer_engine35scaled_masked_softmax_warp_backwardI6__halfS1_fLi13EEEvPT0_PKT_S6_T1_ii)
        /*0d70*/ 	.word	0x00000568


	//----- nvinfo : EIATTR_MIN_STACK_SIZE
	.align		4
.L_573:
        /*0d74*/ 	.byte	0x04, 0x12
        /*0d76*/ 	.short	(.L_575 - .L_574)
	.align		4
.L_574:
        /*0d78*/ 	.word	index@(_ZN18transformer_engine35scaled_masked_softmax_warp_backwardI6__halfS1_fLi12EEEvPT0_PKT_S6_T1_ii)
        /*0d7c*/ 	.word	0x00000080


	//----- nvinfo : EIATTR_MIN_STACK_SIZE
	.align		4
.L_575:
        /*0d80*/ 	.byte	0x04, 0x12
        /*0d82*/ 	.short	(.L_577 - .L_576)
	.align		4
.L_576:
        /*0d84*/ 	.word	index@(_ZN18transformer_engine35scaled_masked_softmax_warp_backwardI6__halfS1_fLi11EEEvPT0_PKT_S6_T1_ii)
        /*0d88*/ 	.word	0x00000000


	//----- nvinfo : EIATTR_MIN_STACK_SIZE
	.align		4
.L_577:
        /*0d8c*/ 	.byte	0x04, 0x12
        /*0d8e*/ 	.short	(.L_579 - .L_578)
	.align		4
.L_578:
        /*0d90*/ 	.word	index@(_ZN18transformer_engine35scaled_masked_softmax_warp_backwardI6__halfS1_fLi10EEEvPT0_PKT_S6_T1_ii)
        /*0d94*/ 	.word	0x00000000


	//----- nvinfo : EIATTR_MIN_STACK_SIZE
	.align		4
.L_579:
        /*0d98*/ 	.byte	0x04, 0x12
        /*0d9a*/ 	.short	(.L_581 - .L_580)
	.align		4
.L_580:
        /*0d9c*/ 	.word	index@(_ZN18transformer_engine35scaled_masked_softmax_warp_backwardI6__halfS1_fLi9EEEvPT0_PKT_S6_T1_ii)
        /*0da0*/ 	.word	0x00000000


	//----- nvinfo : EIATTR_MIN_STACK_SIZE
	.align		4
.L_581:
        /*0da4*/ 	.byte	0x04, 0x12
        /*0da6*/ 	.short	(.L_583 - .L_582)
	.align		4
.L_582:
        /*0da8*/ 	.word	index@(_ZN18transformer_engine35scaled_masked_softmax_warp_backwardI6__halfS1_fLi8EEEvPT0_PKT_S6_T1_ii)
        /*0dac*/ 	.word	0x00000000


	//----- nvinfo : EIATTR_MIN_STACK_SIZE
	.align		4
.L_583:
        /*0db0*/ 	.byte	0x04, 0x12
        /*0db2*/ 	.short	(.L_585 - .L_584)
	.align		4
.L_584:
        /*0db4*/ 	.word	index@(_ZN18transformer_engine35scaled_masked_softmax_warp_backwardI6__halfS1_fLi7EEEvPT0_PKT_S6_T1_ii)
        /*0db8*/ 	.word	0x00000000


	//----- nvinfo : EIATTR_MIN_STACK_SIZE
	.align		4
.L_585:
        /*0dbc*/ 	.byte	0x04, 0x12
        /*0dbe*/ 	.short	(.L_587 - .L_586)
	.align		4
.L_586:
        /*0dc0*/ 	.word	index@(_ZN18transformer_engine35scaled_masked_softmax_warp_backwardI6__halfS1_fLi6EEEvPT0_PKT_S6_T1_ii)
        /*0dc4*/ 	.word	0x00000000


	//----- nvinfo : EIATTR_MIN_STACK_SIZE
	.align		4
.L_587:
        /*0dc8*/ 	.byte	0x04, 0x12
        /*0dca*/ 	.short	(.L_589 - .L_588)
	.align		4
.L_588:
        /*0dcc*/ 	.word	index@(_ZN18transformer_engine35scaled_masked_softmax_warp_backwardI6__halfS1_fLi5EEEvPT0_PKT_S6_T1_ii)
        /*0dd0*/ 	.word	0x00000000


	//----- nvinfo : EIATTR_MIN_STACK_SIZE
	.align		4
.L_589:
        /*0dd4*/ 	.byte	0x04, 0x12
        /*0dd6*/ 	.short	(.L_591 - .L_590)
	.align		4
.L_590:
        /*0dd8*/ 	.word	index@(_ZN18transformer_engine35scaled_masked_softmax_warp_backwardI6__halfS1_fLi4EEEvPT0_PKT_S6_T1_ii)
        /*0ddc*/ 	.word	0x00000000


	//----- nvinfo : EIATTR_MIN_STACK_SIZE
	.align		4
.L_591:
        /*0de0*/ 	.byte	0x04, 0x12
        /*0de2*/ 	.short	(.L_593 - .L_592)
	.align		4
.L_592:
        /*0de4*/ 	.word	index@(_ZN18transformer_engine35scaled_masked_softmax_warp_backwardI6__halfS1_fLi3EEEvPT0_PKT_S6_T1_ii)
        /*0de8*/ 	.word	0x00000000


	//----- nvinfo : EIATTR_MIN_STACK_SIZE
	.align		4
.L_593:
        /*0dec*/ 	.byte	0x04, 0x12
        /*0dee*/ 	.short	(.L_595 - .L_594)
	.align		4
.L_594:
        /*0df0*/ 	.word	index@(_ZN18transformer_engine35scaled_masked_softmax_warp_backwardI6__halfS1_fLi2EEEvPT0_PKT_S6_T1_ii)
        /*0df4*/ 	.word	0x00000000


	//----- nvinfo : EIATTR_MIN_STACK_SIZE
	.align		4
.L_595:
        /*0df8*/ 	.byte	0x04, 0x12
        /*0dfa*/ 	.short	(.L_597 - .L_596)
	.align		4
.L_596:
        /*0dfc*/ 	.word	index@(_ZN18transformer_engine35scaled_masked_softmax_warp_backwardI6__halfS1_fLi1EEEvPT0_PKT_S6_T1_ii)
        /*0e00*/ 	.word	0x00000000


	//----- nvinfo : EIATTR_MIN_STACK_SIZE
	.align		4
.L_597:
        /*0e04*/ 	.byte	0x04, 0x12
        /*0e06*/ 	.short	(.L_599 - .L_598)
	.align		4
.L_598:
        /*0e08*/ 	.word	index@(_ZN18transformer_engine35scaled_masked_softmax_warp_backwardI6__halfS1_fLi0EEEvPT0_PKT_S6_T1_ii)
        /*0e0c*/ 	.word	0x00000000


	//----- nvinfo : EIATTR_MIN_STACK_SIZE
	.align		4
.L_599:
        /*0e10*/ 	.byte	0x04, 0x12
        /*0e12*/ 	.short	(.L_601 - .L_600)
	.align		4
.L_600:
        /*0e14*/ 	.word	index@(_ZN18transformer_engine27scaled_softmax_warp_forwardI13__nv_bfloat16S1_fLi14EEEvPT0_PKT_T1_ii)
        /*0e18*/ 	.word	0x00000760


	//----- nvinfo : EIATTR_MIN_STACK_SIZE
	.align		4
.L_601:
        /*0e1c*/ 	.byte	0x04, 0x12
        /*0e1e*/ 	.short	(.L_603 - .L_602)
	.align		4
.L_602:
        /*0e20*/ 	.word	index@(_ZN18transformer_engine27scaled_softmax_warp_forwardI13__nv_bfloat16S1_fLi13EEEvPT0_PKT_T1_ii)
        /*0e24*/ 	.word	0x00000150


	//----- nvinfo : EIATTR_MIN_STACK_SIZE
	.align		4
.L_603:
        /*0e28*/ 	.byte	0x04, 0x12
        /*0e2a*/ 	.short	(.L_605 - .L_604)
	.align		4
.L_604:
        /*0e2c*/ 	.word	index@(_ZN18transformer_engine27scaled_softmax_warp_forwardI13__nv_bfloat16S1_fLi12EEEvPT0_PKT_T1_ii)
        /*0e30*/ 	.word	0x00000000


	//----- nvinfo : EIATTR_MIN_STACK_SIZE
	.align		4
.L_605:
        /*0e34*/ 	.byte	0x04, 0x12
        /*0e36*/ 	.short	(.L_607 - .L_606)
	.align		4
.L_606:
        /*0e38*/ 	.word	index@(_ZN18transformer_engine27scaled_softmax_warp_forwardI13__nv_bfloat16S1_fLi11EEEvPT0_PKT_T1_ii)
        /*0e3c*/ 	.word	0x00000000


	//----- nvinfo : EIATTR_MIN_STACK_SIZE
	.align		4
.L_607:
        /*0e40*/ 	.byte	0x04, 0x12
        /*0e42*/ 	.short	(.L_609 - .L_608)
	.align		4
.L_608:
        /*0e44*/ 	.word	index@(_ZN18transformer_engine27scaled_softmax_warp_forwardI13__nv_bfloat16S1_fLi10EEEvPT0_PKT_T1_ii)
        /*0e48*/ 	.word	0x00000000


	//----- nvinfo : EIATTR_MIN_STACK_SIZE
	.align		4
.L_609:
        /*0e4c*/ 	.byte	0x04, 0x12
        /*0e4e*/ 	.short	(.L_611 - .L_610)
	.align		4
.L_610:
        /*0e50*/ 	.word	index@(_ZN18transformer_engine27scaled_softmax_warp_forwardI13__nv_bfloat16S1_fLi9EEEvPT0_PKT_T1_ii)
        /*0e54*/ 	.word	0x00000000


	//----- nvinfo : EIATTR_MIN_STACK_SIZE
	.align		4
.L_611:
        /*0e58*/ 	.byte	0x04, 0x12
        /*0e5a*/ 	.short	(.L_613 - .L_612)
	.align		4
.L_612:
        /*0e5c*/ 	.word	index@(_ZN18transformer_engine27scaled_softmax_warp_forwardI13__nv_bfloat16S1_fLi8EEEvPT0_PKT_T1_ii)
        /*0e60*/ 	.word	0x00000000


	//----- nvinfo : EIATTR_MIN_STACK_SIZE
	.align		4
.L_613:
        /*0e64*/ 	.byte	0x04, 0x12
        /*0e66*/ 	.short	(.L_615 - .L_614)
	.align		4
.L_614:
        /*0e68*/ 	.word	index@(_ZN18transformer_engine27scaled_softmax_warp_forwardI13__nv_bfloat16S1_fLi7EEEvPT0_PKT_T1_ii)
        /*0e6c*/ 	.word	0x00000000


	//----- nvinfo : EIATTR_MIN_STACK_SIZE
	.align		4
.L_615:
        /*0e70*/ 	.byte	0x04, 0x12
        /*0e72*/ 	.short	(.L_617 - .L_616)
	.align		4
.L_616:
        /*0e74*/ 	.word	index@(_ZN18transformer_engine27scaled_softmax_warp_forwardI13__nv_bfloat16S1_fLi6EEEvPT0_PKT_T1_ii)
        /*0e78*/ 	.word	0x00000000


	//----- nvinfo : EIATTR_MIN_STACK_SIZE
	.align		4
.L_617:
        /*0e7c*/ 	.byte	0x04, 0x12
        /*0e7e*/ 	.short	(.L_619 - .L_618)
	.align		4
.L_618:
        /*0e80*/ 	.word	index@(_ZN18transformer_engine27scaled_softmax_warp_forwardI13__nv_bfloat16S1_fLi5EEEvPT0_PKT_T1_ii)
        /*0e84*/ 	.word	0x00000000


	//----- nvinfo : EIATTR_MIN_STACK_SIZE
	.align		4
.L_619:
        /*0e88*/ 	.byte	0x04, 0x12
        /*0e8a*/ 	.short	(.L_621 - .L_620)
	.align		4
.L_620:
        /*0e8c*/ 	.word	index@(_ZN18transformer_engine27scaled_softmax_warp_forwardI13__nv_bfloat16S1_fLi4EEEvPT0_PKT_T1_ii)
        /*0e90*/ 	.word	0x00000000


	//----- nvinfo : EIATTR_MIN_STACK_SIZE
	.align		4
.L_621:
        /*0e94*/ 	.byte	0x04, 0x12
        /*0e96*/ 	.short	(.L_623 - .L_622)
	.align		4
.L_622:
        /*0e98*/ 	.word	index@(_ZN18transformer_engine27scaled_softmax_warp_forwardI13__nv_bfloat16S1_fLi3EEEvPT0_PKT_T1_ii)
        /*0e9c*/ 	.word	0x00000000


	//----- nvinfo : EIATTR_MIN_STACK_SIZE
	.align		4
.L_623:
        /*0ea0*/ 	.byte	0x04, 0x12
        /*0ea2*/ 	.short	(.L_625 - .L_624)
	.align		4
.L_624:
        /*0ea4*/ 	.word	index@(_ZN18transformer_engine27scaled_softmax_warp_forwardI13__nv_bfloat16S1_fLi2EEEvPT0_PKT_T1_ii)
        /*0ea8*/ 	.word	0x00000000


	//----- nvinfo : EIATTR_MIN_STACK_SIZE
	.align		4
.L_625:
        /*0eac*/ 	.byte	0x04, 0x12
        /*0eae*/ 	.short	(.L_627 - .L_626)
	.align		4
.L_626:
        /*0eb0*/ 	.word	index@(_ZN18transformer_engine27scaled_softmax_warp_forwardI13__nv_bfloat16S1_fLi1EEEvPT0_PKT_T1_ii)
        /*0eb4*/ 	.word	0x00000000


	//----- nvinfo : EIATTR_MIN_STACK_SIZE
	.align		4
.L_627:
        /*0eb8*/ 	.byte	0x04, 0x12
        /*0eba*/ 	.short	(.L_629 - .L_628)
	.align		4
.L_628:
        /*0ebc*/ 	.word	index@(_ZN18transformer_engine27scaled_softmax_warp_forwardI13__nv_bfloat16S1_fLi0EEEvPT0_PKT_T1_ii)
        /*0ec0*/ 	.word	0x00000000


	//----- nvinfo : EIATTR_MIN_STACK_SIZE
	.align		4
.L_629:
        /*0ec4*/ 	.byte	0x04, 0x12
        /*0ec6*/ 	.short	(.L_631 - .L_630)
	.align		4
.L_630:
        /*0ec8*/ 	.word	index@(_ZN18transformer_engine27scaled_softmax_warp_forwardI6__halfS1_fLi14EEEvPT0_PKT_T1_ii)
        /*0ecc*/ 	.word	0x00000740


	//----- nvinfo : EIATTR_MIN_STACK_SIZE
	.align		4
.L_631:
        /*0ed0*/ 	.byte	0x04, 0x12
        /*0ed2*/ 	.short	(.L_633 - .L_632)
	.align		4
.L_632:
        /*0ed4*/ 	.word	index@(_ZN18transformer_engine27scaled_softmax_warp_forwardI6__halfS1_fLi13EEEvPT0_PKT_T1_ii)
        /*0ed8*/ 	.word	0x00000168


	//----- nvinfo : EIATTR_MIN_STACK_SIZE
	.align		4
.L_633:
        /*0edc*/ 	.byte	0x04, 0x12
        /*0ede*/ 	.short	(.L_635 - .L_634)
	.align		4
.L_634:
        /*0ee0*/ 	.word	index@(_ZN18transformer_engine27scaled_softmax_warp_forwardI6__halfS1_fLi12EEEvPT0_PKT_T1_ii)
        /*0ee4*/ 	.word	0x00000000


	//----- nvinfo : EIATTR_MIN_STACK_SIZE
	.align		4
.L_635:
        /*0ee8*/ 	.byte	0x04, 0x12
        /*0eea*/ 	.short	(.L_637 - .L_636)
	.align		4
.L_636:
        /*0eec*/ 	.word	index@(_ZN18transformer_engine27scaled_softmax_warp_forwardI6__halfS1_fLi11EEEvPT0_PKT_T1_ii)
        /*0ef0*/ 	.word	0x00000000


	//----- nvinfo : EIATTR_MIN_STACK_SIZE
	.align		4
.L_637:
        /*0ef4*/ 	.byte	0x04, 0x12
        /*0ef6*/ 	.short	(.L_639 - .L_638)
	.align		4
.L_638:
        /*0ef8*/ 	.word	index@(_ZN18transformer_engine27scaled_softmax_warp_forwardI6__halfS1_fLi10EEEvPT0_PKT_T1_ii)
        /*0efc*/ 	.word	0x00000000


	//----- nvinfo : EIATTR_MIN_STACK_SIZE
	.align		4
.L_639:
        /*0f00*/ 	.byte	0x04, 0x12
        /*0f02*/ 	.short	(.L_641 - .L_640)
	.align		4
.L_640:
        /*0f04*/ 	.word	index@(_ZN18transformer_engine27scaled_softmax_warp_forwardI6__halfS1_fLi9EEEvPT0_PKT_T1_ii)
        /*0f08*/ 	.word	0x00000000


	//----- nvinfo : EIATTR_MIN_STACK_SIZE
	.align		4
.L_641:
        /*0f0c*/ 	.byte	0x04, 0x12
        /*0f0e*/ 	.short	(.L_643 - .L_642)
	.align		4
.L_642:
        /*0f10*/ 	.word	index@(_ZN18transformer_engine27scaled_softmax_warp_forwardI6__halfS1_fLi8EEEvPT0_PKT_T1_ii)
        /*0f14*/ 	.word	0x00000000


	//----- nvinfo : EIATTR_MIN_STACK_SIZE
	.align		4
.L_643:
        /*0f18*/ 	.byte	0x04, 0x12
        /*0f1a*/ 	.short	(.L_645 - .L_644)
	.align		4
.L_644:
        /*0f1c*/ 	.word	index@(_ZN18transformer_engine27scaled_softmax_warp_forwardI6__halfS1_fLi7EEEvPT0_PKT_T1_ii)
        /*0f20*/ 	.word	0x00000000


	//----- nvinfo : EIATTR_MIN_STACK_SIZE
	.align		4
.L_645:
        /*0f24*/ 	.byte	0x04, 0x12
        /*0f26*/ 	.short	(.L_647 - .L_646)
	.align		4
.L_646:
        /*0f28*/ 	.word	index@(_ZN18transformer_engine27scaled_softmax_warp_forwardI6__halfS1_fLi6EEEvPT0_PKT_T1_ii)
        /*0f2c*/ 	.word	0x00000000


	//----- nvinfo : EIATTR_MIN_STACK_SIZE
	.align		4
.L_647:
        /*0f30*/ 	.byte	0x04, 0x12
        /*0f32*/ 	.short	(.L_649 - .L_648)
	.align		4
.L_648:
        /*0f34*/ 	.word	index@(_ZN18transformer_engine27scaled_softmax_warp_forwardI6__halfS1_fLi5EEEvPT0_PKT_T1_ii)
        /*0f38*/ 	.word	0x00000000


	//----- nvinfo : EIATTR_MIN_STACK_SIZE
	.align		4
.L_649:
        /*0f3c*/ 	.byte	0x04, 0x12
        /*0f3e*/ 	.short	(.L_651 - .L_650)
	.align		4
.L_650:
        /*0f40*/ 	.word	index@(_ZN18transformer_engine27scaled_softmax_warp_forwardI6__halfS1_fLi4EEEvPT0_PKT_T1_ii)
        /*0f44*/ 	.word	0x00000000


	//----- nvinfo : EIATTR_MIN_STACK_SIZE
	.align		4
.L_651:
        /*0f48*/ 	.byte	0x04, 0x12
        /*0f4a*/ 	.short	(.L_653 - .L_652)
	.align		4
.L_652:
        /*0f4c*/ 	.word	index@(_ZN18transformer_engine27scaled_softmax_warp_forwardI6__halfS1_fLi3EEEvPT0_PKT_T1_ii)
        /*0f50*/ 	.word	0x00000000


	//----- nvinfo : EIATTR_MIN_STACK_SIZE
	.align		4
.L_653:
        /*0f54*/ 	.byte	0x04, 0x12
        /*0f56*/ 	.short	(.L_655 - .L_654)
	.align		4
.L_654:
        /*0f58*/ 	.word	index@(_ZN18transformer_engine27scaled_softmax_warp_forwardI6__halfS1_fLi2EEEvPT0_PKT_T1_ii)
        /*0f5c*/ 	.word	0x00000000


	//----- nvinfo : EIATTR_MIN_STACK_SIZE
	.align		4
.L_655:
        /*0f60*/ 	.byte	0x04, 0x12
        /*0f62*/ 	.short	(.L_657 - .L_656)
	.align		4
.L_656:
        /*0f64*/ 	.word	index@(_ZN18transformer_engine27scaled_softmax_warp_forwardI6__halfS1_fLi1EEEvPT0_PKT_T1_ii)
        /*0f68*/ 	.word	0x00000000


	//----- nvinfo : EIATTR_MIN_STACK_SIZE
	.align		4
.L_657:
        /*0f6c*/ 	.byte	0x04, 0x12
        /*0f6e*/ 	.short	(.L_659 - .L_658)
	.align		4
.L_658:
        /*0f70*/ 	.word	index@(_ZN18transformer_engine27scaled_softmax_warp_forwardI6__halfS1_fLi0EEEvPT0_PKT_T1_ii)
        /*0f74*/ 	.word	0x00000000
.L_659:


//--------------------- .nv.compat                --------------------------
	.section	.nv.compat,"",@"SHT_CUDA_COMPAT_INFO"
	.align	4
        /*0000*/ 	.byte	0x02, 0x09, 0x01, 0x00, 0x02, 0x02, 0x01, 0x00, 0x02, 0x05, 0x05, 0x00, 0x03, 0x07, 0x01, 0x01
        /*0010*/ 	.byte	0x02, 0x03, 0x00, 0x00, 0x02, 0x06, 0x01, 0x00, 0x04, 0x0b, 0x08, 0x00, 0x00, 0x00, 0x00, 0x00
        /*0020*/ 	.byte	0x00, 0x00, 0x00, 0x00


//--------------------- .nv.info._ZN18transformer_engine34scaled_masked_softmax_warp_forwardI13__nv_bfloat16S1_fLi14EEEvPT0_PKT_PKhT1_iii --------------------------
	.section	.nv.info._ZN18transformer_engine34scaled_masked_softmax_warp_forwardI13__nv_bfloat16S1_fLi14EEEvPT0_PKT_PKhT1_iii,"",@"SHT_CUDA_INFO"
	.sectionflags	@""
	.align	4


	//----- nvinfo : EIATTR_CUDA_API_VERSION
	.align		4
        /*0000*/ 	.byte	0x04, 0x37
        /*0002*/ 	.short	(.L_661 - .L_660)
.L_660:
        /*0004*/ 	.word	0x00000082


	//----- nvinfo : EIATTR_KPARAM_INFO
	.align		4
.L_661:
        /*0008*/ 	.byte	0x04, 0x17
        /*000a*/ 	.short	(.L_663 - .L_662)
.L_662:
        /*000c*/ 	.word	0x00000000
        /*0010*/ 	.short	0x0006
        /*0012*/ 	.short	0x0024
        /*0014*/ 	.byte	0x00, 0xf0, 0x11, 0x00


	//----- nvinfo : EIATTR_KPARAM_INFO
	.align		4
.L_663:
        /*0018*/ 	.byte	0x04, 0x17
        /*001a*/ 	.short	(.L_665 - .L_664)
.L_664:
        /*001c*/ 	.word	0x00000000
        /*0020*/ 	.short	0x0005
        /*0022*/ 	.short	0x0020
        /*0024*/ 	.byte	0x00, 0xf0, 0x11, 0x00


	//----- nvinfo : EIATTR_KPARAM_INFO
	.align		4
.L_665:
        /*0028*/ 	.byte	0x04, 0x17
        /*002a*/ 	.short	(.L_667 - .L_666)
.L_666:
        /*002c*/ 	.word	0x00000000
        /*0030*/ 	.short	0x0004
        /*0032*/ 	.short	0x001c
        /*0034*/ 	.byte	0x00, 0xf0, 0x11, 0x00


	//----- nvinfo : EIATTR_KPARAM_INFO
	.align		4
.L_667:
        /*0038*/ 	.byte	0x04, 0x17
        /*003a*/ 	.short	(.L_669 - .L_668)
.L_668:
        /*003c*/ 	.word	0x00000000
        /*0040*/ 	.short	0x0003
        /*0042*/ 	.short	0x0018
        /*0044*/ 	.byte	0x00, 0xf0, 0x11, 0x00


	//----- nvinfo : EIATTR_KPARAM_INFO
	.align		4
.L_669:
        /*0048*/ 	.byte	0x04, 0x17
        /*004a*/ 	.short	(.L_671 - .L_670)
.L_670:
        /*004c*/ 	.word	0x00000000
        /*0050*/ 	.short	0x0002
        /*0052*/ 	.short	0x0010
        /*0054*/ 	.byte	0x00, 0xf0, 0x21, 0x00


	//----- nvinfo : EIATTR_KPARAM_INFO
	.align		4
.L_671:
        /*0058*/ 	.byte	0x04, 0x17
        /*005a*/ 	.short	(.L_673 - .L_672)
.L_672:
        /*005c*/ 	.word	0x00000000
        /*0060*/ 	.short	0x0001
        /*0062*/ 	.short	0x0008
        /*0064*/ 	.byte	0x00, 0xf0, 0x21, 0x00


	//----- nvinfo : EIATTR_KPARAM_INFO
	.align		4
.L_673:
        /*0068*/ 	.byte	0x04, 0x17
        /*006a*/ 	.short	(.L_675 - .L_674)
.L_674:
        /*006c*/ 	.word	0x00000000
        /*0070*/ 	.short	0x0000
        /*0072*/ 	.short	0x0000
        /*0074*/ 	.byte	0x00, 0xf0, 0x21, 0x00


	//----- nvinfo : EIATTR_SPARSE_MMA_MASK
	.align		4
.L_675:
        /*0078*/ 	.byte	0x03, 0x50
        /*007a*/ 	.short	0x0000


	//----- nvinfo : EIATTR_MAXREG_COUNT
	.align		4
        /*007c*/ 	.byte	0x03, 0x1b
        /*007e*/ 	.short	0x00ff


	//----- nvinfo : EIATTR_ANNOTATIONS
	.align		4
        /*0080*/ 	.byte	0x04, 0x55
        /*0082*/ 	.short	(.L_677 - .L_676)


	//   ....[0]....
.L_676:
        /*0084*/ 	.word	0x00000001
        /*0088*/ 	.byte	0xb0, 0x01, 0x00, 0x00, 0x01, 0x00, 0x00, 0x00, 0x70, 0x02, 0x00, 0x00, 0x01, 0x00, 0x00, 0x00
        /* <DEDUP_REMOVED lines=1002> */
        /*3f38*/ 	.byte	0x80, 0x62, 0x04, 0x00, 0x01, 0x00, 0x00, 0x00, 0xc0, 0x65, 0x04, 0x00


	//----- nvinfo : EIATTR_MERCURY_ISA_VERSION
	.align		4
.L_677:
        /*3f44*/ 	.byte	0x03, 0x5f
        /*3f46*/ 	.short	0x0101


	//----- nvinfo : EIATTR_COOP_GROUP_MASK_REGIDS
	.align		4
        /*3f48*/ 	.byte	0x04, 0x29
        /*3f4a*/ 	.short	(.L_679 - .L_678)


	//   ....[0]....
.L_678:
        /*3f4c*/ 	.word	0xffffffff


	//   ....[1]....
        /*3f50*/ 	.word	0xffffffff


	//   ....[2]....
        /*3f54*/ 	.word	0xffffffff


	//   ....[3]....
        /*3f58*/ 	.word	0xffffffff


	//   ....[4]....
        /*3f5c*/ 	.word	0xffffffff


	//   ....[5]....
        /*3f60*/ 	.word	0xffffffff


	//   ....[6]....
        /*3f64*/ 	.word	0xffffffff


	//   ....[7]....
        /*3f68*/ 	.word	0xffffffff


	//   ....[8]....
        /*3f6c*/ 	.word	0xffffffff


	//   ....[9]....
        /*3f70*/ 	.word	0xffffffff


	//----- nvinfo : EIATTR_COOP_GROUP_INSTR_OFFSETS
	.align		4
.L_679:
        /*3f74*/ 	.byte	0x04, 0x28
        /*3f76*/ 	.short	(.L_681 - .L_680)


	//   ....[0]....
.L_680:
        /*3f78*/ 	.word	0x00019940


	//   ....[1]....
        /*3f7c*/ 	.word	0x00019970


	//   ....[2]....
        /*3f80*/ 	.word	0x000199a0


	//   ....[3]....
        /*3f84*/ 	.word	0x000199d0


	//   ....[4]....
        /*3f88*/ 	.word	0x00019a00


	//   ....[5]....
        /*3f8c*/ 	.word	0x00030f80


	//   ....[6]....
        /*3f90*/ 	.word	0x00030fa0


	//   ....[7]....
        /*3f94*/ 	.word	0x00030fc0


	//   ....[8]....
        /*3f98*/ 	.word	0x00030fe0


	//   ....[9]....
        /*3f9c*/ 	.word	0x00031020


	//----- nvinfo : EIATTR_EXIT_INSTR_OFFSETS
	.align		4
.L_681:
        /*3fa0*/ 	.byte	0x04, 0x1c
        /*3fa2*/ 	.short	(.L_683 - .L_682)


	//   ....[0]....
.L_682:
        /*3fa4*/ 	.word	0x00031030


	//   ....[1]....
        /*3fa8*/ 	.word	0x00031560


	//   ....[2]....
        /*3fac*/ 	.word	0x00031990


	//   ....[3]....
        /*3fb0*/ 	.word	0x00031dc0


	//   ....[4]....
        /*3fb4*/ 	.word	0x000321f0


	//   ....[5]....
        /*3fb8*/ 	.word	0x00032620


	//   ....[6]....
        /*3fbc*/ 	.word	0x00032a50


	//   ....[7]....
        /*3fc0*/ 	.word	0x00032e80


	//   ....[8]....
        /*3fc4*/ 	.word	0x000332b0


	//   ....[9]....
        /*3fc8*/ 	.word	0x000336e0


	//   ....[10]....
        /*3fcc*/ 	.word	0x00033b10


	//   ....[11]....
        /*3fd0*/ 	.word	0x00033f40


	//   ....[12]....
        /*3fd4*/ 	.word	0x00034370


	//   ....[13]....
        /*3fd8*/ 	.word	0x000347a0


	//   ....[14]....
        /*3fdc*/ 	.word	0x00034bd0


	//   ....[15]....
        /*3fe0*/ 	.word	0x00035000


	//   ....[16]....
        /*3fe4*/ 	.word	0x00035430


	//   ....[17]....
        /*3fe8*/ 	.word	0x00035860


	//   ....[18]....
        /*3fec*/ 	.word	0x00035c90


	//   ....[19]....
        /*3ff0*/ 	.word	0x000360c0


	//   ....[20]....
        /*3ff4*/ 	.word	0x000364f0


	//   ....[21]....
        /*3ff8*/ 	.word	0x00036920


	//   ....[22]....
        /*3ffc*/ 	.word	0x00036d50


	//   ....[23]....
        /*4000*/ 	.word	0x00037180


	//   ....[24]....
        /*4004*/ 	.word	0x000375b0


	//   ....[25]....
        /*4008*/ 	.word	0x000379e0


	//   ....[26]....
        /*400c*/ 	.word	0x00037e10


	//   ....[27]....
        /*4010*/ 	.word	0x00038240


	//   ....[28]....
        /*4014*/ 	.word	0x00038670


	//   ....[29]....
        /*4018*/ 	.word	0x00038aa0


	//   ....[30]....
        /*401c*/ 	.word	0x00038ed0


	//   ....[31]....
        /*4020*/ 	.word	0x00039300


	//   ....[32]....
        /*4024*/ 	.word	0x00039730


	//   ....[33]....
        /*4028*/ 	.word	0x00039b60


	//   ....[34]....
        /*402c*/ 	.word	0x00039f90


	//   ....[35]....
        /*4030*/ 	.word	0x0003a3c0


	//   ....[36]....
        /*4034*/ 	.word	0x0003a7f0


	//   ....[37]....
        /*4038*/ 	.word	0x0003ac20


	//   ....[38]....
        /*403c*/ 	.word	0x0003b050


	//   ....[39]....
        /*4040*/ 	.word	0x0003b480


	//   ....[40]....
        /*4044*/ 	.word	0x0003b8b0


	//   ....[41]....
        /*4048*/ 	.word	0x0003bce0


	//   ....[42]....
        /*404c*/ 	.word	0x0003c110


	//   ....[43]....
        /*4050*/ 	.word	0x0003c540


	//   ....[44]....
        /*4054*/ 	.word	0x0003c970


	//   ....[45]....
        /*4058*/ 	.word	0x0003cda0


	//   ....[46]....
        /*405c*/ 	.word	0x0003d1d0


	//   ....[47]....
        /*4060*/ 	.word	0x0003d600


	//   ....[48]....
        /*4064*/ 	.word	0x0003da30


	//   ....[49]....
        /*4068*/ 	.word	0x0003de60


	//   ....[50]....
        /*406c*/ 	.word	0x0003e290


	//   ....[51]....
        /*4070*/ 	.word	0x0003e6c0


	//   ....[52]....
        /*4074*/ 	.word	0x0003eaf0


	//   ....[53]....
        /*4078*/ 	.word	0x0003ef20


	//   ....[54]....
        /*407c*/ 	.word	0x0003f350


	//   ....[55]....
        /*4080*/ 	.word	0x0003f780


	//   ....[56]....
        /*4084*/ 	.word	0x0003fbb0


	//   ....[57]....
        /*4088*/ 	.word	0x0003ffe0


	//   ....[58]....
        /*408c*/ 	.word	0x00040410


	//   ....[59]....
        /*4090*/ 	.word	0x00040840


	//   ....[60]....
        /*4094*/ 	.word	0x00040c70


	//   ....[61]....
        /*4098*/ 	.word	0x000410a0


	//   ....[62]....
        /*409c*/ 	.word	0x000414d0


	//   ....[63]....
        /*40a0*/ 	.word	0x00041900


	//   ....[64]....
        /*40a4*/ 	.word	0x00041d30


	//   ....[65]....
        /*40a8*/ 	.word	0x00042160


	//   ....[66]....
        /*40ac*/ 	.word	0x00042590


	//   ....[67]....
        /*40b0*/ 	.word	0x000429c0


	//   ....[68]....
        /*40b4*/ 	.word	0x00042dd0


	//   ....[69]....
        /*40b8*/ 	.word	0x00043200


	//   ....[70]....
        /*40bc*/ 	.word	0x00043620


	//   ....[71]....
        /*40c0*/ 	.word	0x00043a40


	//   ....[72]....
        /*40c4*/ 	.word	0x00043e80


	//   ....[73]....
        /*40c8*/ 	.word	0x000442e0


	//   ....[74]....
        /*40cc*/ 	.word	0x00044740


	//   ....[75]....
        /*40d0*/ 	.word	0x00044ba0


	//   ....[76]....
        /*40d4*/ 	.word	0x00044ff0


	//   ....[77]....
        /*40d8*/ 	.word	0x00045450


	//   ....[78]....
        /*40dc*/ 	.word	0x000458b0


	//   ....[79]....
        /*40e0*/ 	.word	0x00045d10


	//   ....[80]....
        /*40e4*/ 	.word	0x00046170


	//   ....[81]....
        /*40e8*/ 	.word	0x000465b0


	//   ....[82]....
        /*40ec*/ 	.word	0x000469e0


	//   ....[83]....
        /*40f0*/ 	.word	0x00046e00


	//   ....[84]....
        /*40f4*/ 	.word	0x00047220


	//   ....[85]....
        /*40f8*/ 	.word	0x00047640


	//   ....[86]....
        /*40fc*/ 	.word	0x00047a60


	//   ....[87]....
        /*4100*/ 	.word	0x00047e80


	//   ....[88]....
        /*4104*/ 	.word	0x000482a0


	//   ....[89]....
        /*4108*/ 	.word	0x000486c0


	//   ....[90]....
        /*410c*/ 	.word	0x00048ae0


	//   ....[91]....
        /*4110*/ 	.word	0x00048f00


	//   ....[92]....
        /*4114*/ 	.word	0x00049320


	//   ....[93]....
        /*4118*/ 	.word	0x00049740


	//   ....[94]....
        /*411c*/ 	.word	0x00049b60


	//   ....[95]....
        /*4120*/ 	.word	0x00049f80


	//   ....[96]....
        /*4124*/ 	.word	0x0004a3a0


	//   ....[97]....
        /*4128*/ 	.word	0x0004a7c0


	//   ....[98]....
        /*412c*/ 	.word	0x0004abe0


	//   ....[99]....
        /*4130*/ 	.word	0x0004b000


	//   ....[100]....
        /*4134*/ 	.word	0x0004b420


	//   ....[101]....
        /*4138*/ 	.word	0x0004b840


	//   ....[102]....
        /*413c*/ 	.word	0x0004bc60


	//   ....[103]....
        /*4140*/ 	.word	0x0004c080


	//   ....[104]....
        /*4144*/ 	.word	0x0004c4a0


	//   ....[105]....
        /*4148*/ 	.word	0x0004c8c0


	//   ....[106]....
        /*414c*/ 	.word	0x0004cce0


	//   ....[107]....
        /*4150*/ 	.word	0x0004d100


	//   ....[108]....
        /*4154*/ 	.word	0x0004d520


	//   ....[109]....
        /*4158*/ 	.word	0x0004d940


	//   ....[110]....
        /*415c*/ 	.word	0x0004dd60


	//   ....[111]....
        /*4160*/ 	.word	0x0004e180


	//   ....[112]....
        /*4164*/ 	.word	0x0004e5a0


	//   ....[113]....
        /*4168*/ 	.word	0x0004e9c0


	//   ....[114]....
        /*416c*/ 	.word	0x0004ede0


	//   ....[115]....
        /*4170*/ 	.word	0x0004f200


	//   ....[116]....
        /*4174*/ 	.word	0x0004f620


	//   ....[117]....
        /*4178*/ 	.word	0x0004fa40


	//   ....[118]....
        /*417c*/ 	.word	0x0004fe60


	//   ....[119]....
        /*4180*/ 	.word	0x00050280


	//   ....[120]....
        /*4184*/ 	.word	0x000506a0


	//   ....[121]....
        /*4188*/ 	.word	0x00050ac0


	//   ....[122]....
        /*418c*/ 	.word	0x00050ee0


	//   ....[123]....
        /*4190*/ 	.word	0x00051300


	//   ....[124]....
        /*4194*/ 	.word	0x00051720


	//   ....[125]....
        /*4198*/ 	.word	0x00051b40


	//   ....[126]....
        /*419c*/ 	.word	0x00051f60


	//   ....[127]....
        /*41a0*/ 	.word	0x00052380


	//   ....[128]....
        /*41a4*/ 	.word	0x00052770


	//----- nvinfo : EIATTR_CRS_STACK_SIZE
	.align		4
.L_683:
        /*41a8*/ 	.byte	0x04, 0x1e
        /*41aa*/ 	.short	(.L_685 - .L_684)
.L_684:
        /*41ac*/ 	.word	0x00000000


	//----- nvinfo : EIATTR_CBANK_PARAM_SIZE
	.align		4
.L_685:
        /*41b0*/ 	.byte	0x03, 0x19
        /*41b2*/ 	.short	0x0028


	//----- nvinfo : EIATTR_PARAM_CBANK
	.align		4
        /*41b4*/ 	.byte	0x04, 0x0a
        /*41b6*/ 	.short	(.L_687 - .L_686)
	.align		4
.L_686:
        /*41b8*/ 	.word	index@(.nv.constant0._ZN18transformer_engine34scaled_masked_softmax_warp_forwardI13__nv_bfloat16S1_fLi14EEEvPT0_PKT_PKhT1_iii)
        /*41bc*/ 	.short	0x0210
        /*41be*/ 	.short	0x0028


	//----- nvinfo : EIATTR_SW_WAR
	.align		4
.L_687:
        /*41c0*/ 	.byte	0x04, 0x36
        /*41c2*/ 	.short	(.L_689 - .L_688)
.L_688:
        /*41c4*/ 	.word	0x00000008
.L_689:


//--------------------- .nv.info._ZN18transformer_engine34scaled_masked_softmax_warp_forwardI13__nv_bfloat16S1_fLi13EEEvPT0_PKT_PKhT1_iii --------------------------
	.section	.nv.info._ZN18transformer_engine34scaled_masked_softmax_warp_forwardI13__nv_bfloat16S1_fLi13EEEvPT0_PKT_PKhT1_iii,"",@"SHT_CUDA_INFO"
	.sectionflags	@""
	.align	4


	//----- nvinfo : EIATTR_CUDA_API_VERSION
	.align		4
        /*0000*/ 	.byte	0x04, 0x37
        /*0002*/ 	.short	(.L_691 - .L_690)
.L_690:
        /*0004*/ 	.word	0x00000082


	//----- nvinfo : EIATTR_KPARAM_INFO
	.align		4
.L_691:
        /*0008*/ 	.byte	0x04, 0x17
        /*000a*/ 	.short	(.L_693 - .L_692)
.L_692:
        /*000c*/ 	.word	0x00000000
        /*0010*/ 	.short	0x0006
        /*0012*/ 	.short	0x0024
        /*0014*/ 	.byte	0x00, 0xf0, 0x11, 0x00


	//----- nvinfo : EIATTR_KPARAM_INFO
	.align		4
.L_693:
        /*0018*/ 	.byte	0x04, 0x17
        /*001a*/ 	.short	(.L_695 - .L_694)
.L_694:
        /*001c*/ 	.word	0x00000000
        /*0020*/ 	.short	0x0005
        /*0022*/ 	.short	0x0020
        /*0024*/ 	.byte	0x00, 0xf0, 0x11, 0x00


	//----- nvinfo : EIATTR_KPARAM_INFO
	.align		4
.L_695:
        /*0028*/ 	.byte	0x04, 0x17
        /*002a*/ 	.short	(.L_697 - .L_696)
.L_696:
        /*002c*/ 	.word	0x00000000
        /*0030*/ 	.short	0x0004
        /*0032*/ 	.short	0x001c
        /*0034*/ 	.byte	0x00, 0xf0, 0x11, 0x00


	//----- nvinfo : EIATTR_KPARAM_INFO
	.align		4
.L_697:
        /*0038*/ 	.byte	0x04, 0x17
        /*003a*/ 	.short	(.L_699 - .L_698)
.L_698:
        /*003c*/ 	.word	0x00000000
        /*0040*/ 	.short	0x0003
        /*0042*/ 	.short	0x0018
        /*0044*/ 	.byte	0x00, 0xf0, 0x11, 0x00


	//----- nvinfo : EIATTR_KPARAM_INFO
	.align		4
.L_699:
        /*0048*/ 	.byte	0x04, 0x17
        /*004a*/ 	.short	(.L_701 - .L_700)
.L_700:
        /*004c*/ 	.word	0x00000000
        /*0050*/ 	.short	0x0002
        /*0052*/ 	.short	0x0010
        /*0054*/ 	.byte	0x00, 0xf0, 0x21, 0x00


	//----- nvinfo : EIATTR_KPARAM_INFO
	.align		4
.L_701:
        /*0058*/ 	.byte	0x04, 0x17
        /*005a*/ 	.short	(.L_703 - .L_702)
.L_702:
        /*005c*/ 	.word	0x00000000
        /*0060*/ 	.short	0x0001
        /*0062*/ 	.short	0x0008
        /*0064*/ 	.byte	0x00, 0xf0, 0x21, 0x00


	//----- nvinfo : EIATTR_KPARAM_INFO
	.align		4
.L_703:
        /*0068*/ 	.byte	0x04, 0x17
        /*006a*/ 	.short	(.L_705 - .L_704)
.L_704:
        /*006c*/ 	.word	0x00000000
        /*0070*/ 	.short	0x0000
        /*0072*/ 	.short	0x0000
        /*0074*/ 	.byte	0x00, 0xf0, 0x21, 0x00


	//----- nvinfo : EIATTR_SPARSE_MMA_MASK
	.align		4
.L_705:
        /*0078*/ 	.byte	0x03, 0x50
        /*007a*/ 	.short	0x0000


	//----- nvinfo : EIATTR_MAXREG_COUNT
	.align		4
        /*007c*/ 	.byte	0x03, 0x1b
        /*007e*/ 	.short	0x00ff


	//----- nvinfo : EIATTR_ANNOTATIONS
	.align		4
        /*0080*/ 	.byte	0x04, 0x55
        /*0082*/ 	.short	(.L_707 - .L_706)


	//   ....[0]....
.L_706:
        /* <DEDUP_REMOVED lines=152> */
        /*09f8*/ 	.byte	0xd0, 0x71, 0x02, 0x00


	//----- nvinfo : EIATTR_MERCURY_ISA_VERSION
	.align		4
.L_707:
        /*09fc*/ 	.byte	0x03, 0x5f
        /*09fe*/ 	.short	0x0101


	//----- nvinfo : EIATTR_COOP_GROUP_MASK_REGIDS
	.align		4
        /*0a00*/ 	.byte	0x04, 0x29
        /*0a02*/ 	.short	(.L_709 - .L_708)


	//   ....[0]....
.L_708:
        /*0a04*/ 	.word	0xffffffff


	//   ....[1]....
        /*0a08*/ 	.word	0xffffffff


	//   ....[2]....
        /*0a0c*/ 	.word	0xffffffff


	//   ....[3]....
        /*0a10*/ 	.word	0xffffffff


	//   ....[4]....
        /*0a14*/ 	.word	0xffffffff


	//   ....[5]....
        /*0a18*/ 	.word	0xffffffff


	//   ....[6]....
        /*0a1c*/ 	.word	0xffffffff


	//   ....[7]....
        /*0a20*/ 	.word	0xffffffff


	//   ....[8]....
        /*0a24*/ 	.word	0xffffffff


	//   ....[9]....
        /*0a28*/ 	.word	0xffffffff


	//----- nvinfo : EIATTR_COOP_GROUP_INSTR_OFFSETS
	.align		4
.L_709:
        /*0a2c*/ 	.byte	0x04, 0x28
        /*0a2e*/ 	.short	(.L_711 - .L_710)


	//   ....[0]....
.L_710:
        /*0a30*/ 	.word	0x0000b8d0


	//   ....[1]....
        /*0a34*/ 	.word	0x0000b900


	//   ....[2]....
        /*0a38*/ 	.word	0x0000b930


	//   ....[3]....
        /*0a3c*/ 	.word	0x0000b960


	//   ....[4]....
        /*0a40*/ 	.word	0x0000b990


	//   ....[5]....
        /*0a44*/ 	.word	0x000164f0


	//   ....[6]....
        /*0a48*/ 	.word	0x00016510


	//   ....[7]....
        /*0a4c*/ 	.word	0x00016530


	//   ....[8]....
        /*0a50*/ 	.word	0x00016550


	//   ....[9]....
        /*0a54*/ 	.word	0x00016570


	//----- nvinfo : EIATTR_EXIT_INSTR_OFFSETS
	.align		4
.L_711:
        /*0a58*/ 	.byte	0x04, 0x1c
        /*0a5a*/ 	.short	(.L_713 - .L_712)


	//   ....[0]....
.L_712:
        /*0a5c*/ 	.word	0x000165b0


	//   ....[1]....
        /*0a60*/ 	.word	0x00016ad0


	//   ....[2]....
        /*0a64*/ 	.word	0x00016f00


	//   ....[3]....
        /*0a68*/ 	.word	0x00017330


	//   ....[4]....
        /*0a6c*/ 	.word	0x00017760


	//   ....[5]....
        /*0a70*/ 	.word	0x00017bc0


	//   ....[6]....
        /*0a74*/ 	.word	0x00018020


	//   ....[7]....
        /*0a78*/ 	.word	0x00018480


	//   ....[8]....
        /*0a7c*/ 	.word	0x000188e0


	//   ....[9]....
        /*0a80*/ 	.word	0x00018d40


	//   ....[10]....
        /*0a84*/ 	.word	0x000191a0


	//   ....[11]....
        /*0a88*/ 	.word	0x00019600


	//   ....[12]....
        /*0a8c*/ 	.word	0x00019a60


	//   ....[13]....
        /*0a90*/ 	.word	0x00019ec0


	//   ....[14]....
        /*0a94*/ 	.word	0x0001a320


	//   ....[15]....
        /*0a98*/ 	.word	0x0001a780


	//   ....[16]....
        /*0a9c*/ 	.word	0x0001abe0


	//   ....[17]....
        /*0aa0*/ 	.word	0x0001b040


	//   ....[18]....
        /*0aa4*/ 	.word	0x0001b4a0


	//   ....[19]....
        /*0aa8*/ 	.word	0x0001b900


	//   ....[20]....
        /*0aac*/ 	.word	0x0001bd60


	//   ....[21]....
        /*0ab0*/ 	.word	0x0001c190


	//   ....[22]....
        /*0ab4*/ 	.word	0x0001c5b0


	//   ....[23]....
        /*0ab8*/ 	.word	0x0001c9d0


	//   ....[24]....
        /*0abc*/ 	.word	0x0001cdf0


	//   ....[25]....
        /*0ac0*/ 	.word	0x0001d210


	//   ....[26]....
        /*0ac4*/ 	.word	0x0001d630


	//   ....[27]....
        /*0ac8*/ 	.word	0x0001da50


	//   ....[28]....
        /*0acc*/ 	.word	0x0001de70


	//   ....[29]....
        /*0ad0*/ 	.word	0x0001e290


	//   ....[30]....
        /*0ad4*/ 	.word	0x0001e6b0


	//   ....[31]....
        /*0ad8*/ 	.word	0x0001ead0


	//   ....[32]....
        /*0adc*/ 	.word	0x0001eef0


	//   ....[33]....
        /*0ae0*/ 	.word	0x0001f320


	//   ....[34]....
        /*0ae4*/ 	.word	0x0001f750


	//   ....[35]....
        /*0ae8*/ 	.word	0x0001fb70


	//   ....[36]....
        /*0aec*/ 	.word	0x0001ff90


	//   ....[37]....
        /*0af0*/ 	.word	0x000203b0


	//   ....[38]....
        /*0af4*/ 	.word	0x000207d0


	//   ....[39]....
        /*0af8*/ 	.word	0x00020bf0


	//   ....[40]....
        /*0afc*/ 	.word	0x00021010


	//   ....[41]....
        /*0b00*/ 	.word	0x00021430


	//   ....[42]....
        /*0b04*/ 	.word	0x00021850


	//   ....[43]....
        /*0b08*/ 	.word	0x00021c70


	//   ....[44]....
        /*0b0c*/ 	.word	0x00022090


	//   ....[45]....
        /*0b10*/ 	.word	0x000224b0


	//   ....[46]....
        /*0b14*/ 	.word	0x000228d0


	//   ....[47]....
        /*0b18*/ 	.word	0x00022cf0


	//   ....[48]....
        /*0b1c*/ 	.word	0x00023110


	//   ....[49]....
        /*0b20*/ 	.word	0x00023530


	//   ....[50]....
        /*0b24*/ 	.word	0x00023950


	//   ....[51]....
        /*0b28*/ 	.word	0x00023d70


	//   ....[52]....
        /*0b2c*/ 	.word	0x00024190


	//   ....[53]....
        /*0b30*/ 	.word	0x000245b0


	//   ....[54]....
        /*0b34*/ 	.word	0x000249d0


	//   ....[55]....
        /*0b38*/ 	.word	0x00024df0


	//   ....[56]....
        /*0b3c*/ 	.word	0x00025210


	//   ....[57]....
        /*0b40*/ 	.word	0x00025630


	//   ....[58]....
        /*0b44*/ 	.word	0x00025a50


	//   ....[59]....
        /*0b48*/ 	.word	0x00025e70


	//   ....[60]....
        /*0b4c*/ 	.word	0x00026290


	//   ....[61]....
        /*0b50*/ 	.word	0x000266b0


	//   ....[62]....
        /*0b54*/ 	.word	0x00026ad0


	//   ....[63]....
        /*0b58*/ 	.word	0x00026ef0


	//   ....[64]....
        /*0b5c*/ 	.word	0x000272f0


	//----- nvinfo : EIATTR_CRS_STACK_SIZE
	.align		4
.L_713:
        /*0b60*/ 	.byte	0x04, 0x1e
        /*0b62*/ 	.short	(.L_715 - .L_714)
.L_714:
        /*0b64*/ 	.word	0x00000000


	//----- nvinfo : EIATTR_CBANK_PARAM_SIZE
	.align		4
.L_715:
        /*0b68*/ 	.byte	0x03, 0x19
        /*0b6a*/ 	.short	0x0028


	//----- nvinfo : EIATTR_PARAM_CBANK
	.align		4
        /*0b6c*/ 	.byte	0x04, 0x0a
        /*0b6e*/ 	.short	(.L_717 - .L_716)
	.align		4
.L_716:
        /*0b70*/ 	.word	index@(.nv.constant0._ZN18transformer_engine34scaled_masked_softmax_warp_forwardI13__nv_bfloat16S1_fLi13EEEvPT0_PKT_PKhT1_iii)
        /*0b74*/ 	.short	0x0210
        /*0b76*/ 	.short	0x0028


	//----- nvinfo : EIATTR_SW_WAR
	.align		4
.L_717:
        /*0b78*/ 	.byte	0x04, 0x36
        /*0b7a*/ 	.short	(.L_719 - .L_718)
.L_718:
        /*0b7c*/ 	.word	0x00000008
.L_719:


//--------------------- .nv.info._ZN18transformer_engine34scaled_masked_softmax_warp_forwardI13__nv_bfloat16S1_fLi12EEEvPT0_PKT_PKhT1_iii --------------------------
	.section	.nv.info._ZN18transformer_engine34scaled_masked_softmax_warp_forwardI13__nv_bfloat16S1_fLi12EEEvPT0_PKT_PKhT1_iii,"",@"SHT_CUDA_INFO"
	.sectionflags	@""
	.align	4


	//----- nvinfo : EIATTR_CUDA_API_VERSION
	.align		4
        /*0000*/ 	.byte	0x04, 0x37
        /*0002*/ 	.short	(.L_721 - .L_720)
.L_720:
        /*0004*/ 	.word	0x00000082


	//----- nvinfo : EIATTR_KPARAM_INFO
	.align		4
.L_721:
        /*0008*/ 	.byte	0x04, 0x17
        /*000a*/ 	.short	(.L_723 - .L_722)
.L_722:
        /*000c*/ 	.word	0x00000000
        /*0010*/ 	.short	0x0006
        /*0012*/ 	.short	0x0024
        /*0014*/ 	.byte	0x00, 0xf0, 0x11, 0x00


	//----- nvinfo : EIATTR_KPARAM_INFO
	.align		4
.L_723:
        /*0018*/ 	.byte	0x04, 0x17
        /*001a*/ 	.short	(.L_725 - .L_724)
.L_724:
        /*001c*/ 	.word	0x00000000
        /*0020*/ 	.short	0x0005
        /*0022*/ 	.short	0x0020
        /*0024*/ 	.byte	0x00, 0xf0, 0x11, 0x00


	//----- nvinfo : EIATTR_KPARAM_INFO
	.align		4
.L_725:
        /*0028*/ 	.byte	0x04, 0x17
        /*002a*/ 	.short	(.L_727 - .L_726)
.L_726:
        /*002c*/ 	.word	0x00000000
        /*0030*/ 	.short	0x0004
        /*0032*/ 	.short	0x001c
        /*0034*/ 	.byte	0x00, 0xf0, 0x11, 0x00


	//----- nvinfo : EIATTR_KPARAM_INFO
	.align		4
.L_727:
        /*0038*/ 	.byte	0x04, 0x17
        /*003a*/ 	.short	(.L_729 - .L_728)
.L_728:
        /*003c*/ 	.word	0x00000000
        /*0040*/ 	.short	0x0003
        /*0042*/ 	.short	0x0018
        /*0044*/ 	.byte	0x00, 0xf0, 0x11, 0x00


	//----- nvinfo : EIATTR_KPARAM_INFO
	.align		4
.L_729:
        /*0048*/ 	.byte	0x04, 0x17
        /*004a*/ 	.short	(.L_731 - .L_730)
.L_730:
        /*004c*/ 	.word	0x00000000
        /*0050*/ 	.short	0x0002
        /*0052*/ 	.short	0x0010
        /*0054*/ 	.byte	0x00, 0xf0, 0x21, 0x00


	//----- nvinfo : EIATTR_KPARAM_INFO
	.align		4
.L_731:
        /*0058*/ 	.byte	0x04, 0x17
        /*005a*/ 	.short	(.L_733 - .L_732)
.L_732:
        /*005c*/ 	.word	0x00000000
        /*0060*/ 	.short	0x0001
        /*0062*/ 	.short	0x0008
        /*0064*/ 	.byte	0x00, 0xf0, 0x21, 0x00


	//----- nvinfo : EIATTR_KPARAM_INFO
	.align		4
.L_733:
        /*0068*/ 	.byte	0x04, 0x17
        /*006a*/ 	.short	(.L_735 - .L_734)
.L_734:
        /*006c*/ 	.word	0x00000000
        /*0070*/ 	.short	0x0000
        /*0072*/ 	.short	0x0000
        /*0074*/ 	.byte	0x00, 0xf0, 0x21, 0x00


	//----- nvinfo : EIATTR_SPARSE_MMA_MASK
	.align		4
.L_735:
        /*0078*/ 	.byte	0x03, 0x50
        /*007a*/ 	.short	0x0000


	//----- nvinfo : EIATTR_MAXREG_COUNT
	.align		4
        /*007c*/ 	.byte	0x03, 0x1b
        /*007e*/ 	.short	0x00ff


	//----- nvinfo : EIATTR_MERCURY_ISA_VERSION
	.align		4
        /*0080*/ 	.byte	0x03, 0x5f
        /*0082*/ 	.short	0x0101


	//----- nvinfo : EIATTR_COOP_GROUP_MASK_REGIDS
	.align		4
        /*0084*/ 	.byte	0x04, 0x29
        /*0086*/ 	.short	(.L_737 - .L_736)


	//   ....[0]....
.L_736:
        /*0088*/ 	.word	0xffffffff


	//   ....[1]....
        /*008c*/ 	.word	0xffffffff


	//   ....[2]....
        /*0090*/ 	.word	0xffffffff


	//   ....[3]....
        /*0094*/ 	.word	0xffffffff


	//   ....[4]....
        /*0098*/ 	.word	0xffffffff


	//   ....[5]....
        /*009c*/ 	.word	0xffffffff


	//   ....[6]....
        /*00a0*/ 	.word	0xffffffff


	//   ....[7]....
        /*00a4*/ 	.word	0xffffffff


	//   ....[8]....
        /*00a8*/ 	.word	0xffffffff


	//   ....[9]....
        /*00ac*/ 	.word	0xffffffff


	//----- nvinfo : EIATTR_COOP_GROUP_INSTR_OFFSETS
	.align		4
.L_737:
        /*00b0*/ 	.byte	0x04, 0x28
        /*00b2*/ 	.short	(.L_739 - .L_738)


	//   ....[0]....
.L_738:
        /*00b4*/ 	.word	0x00005c10


	//   ....[1]....
        /*00b8*/ 	.word	0x00005c50


	//   ....[2]....
        /*00bc*/ 	.word	0x00005c80


	//   ....[3]....
        /*00c0*/ 	.word	0x00005cb0


	//   ....[4]....
        /*00c4*/ 	.word	0x00005ce0


	//   ....[5]....
        /*00c8*/ 	.word	0x0000ad40


	//   ....[6]....
        /*00cc*/ 	.word	0x0000ad60


	//   ....[7]....
        /*00d0*/ 	.word	0x0000ad80


	//   ....[8]....
        /*00d4*/ 	.word	0x0000ada0


	//   ....[9]....
        /*00d8*/ 	.word	0x0000adc0


	//----- nvinfo : EIATTR_EXIT_INSTR_OFFSETS
	.align		4
.L_739:
        /*00dc*/ 	.byte	0x04, 0x1c
        /*00de*/ 	.short	(.L_741 - .L_740)


	//   ....[0]....
.L_740:
        /*00e0*/ 	.word	0x0000ade0


	//   ....[1]....
        /*00e4*/ 	.word	0x0000b2d0


	//   ....[2]....
        /*00e8*/ 	.word	0x0000b6f0


	//   ....[3]....
        /*00ec*/ 	.word	0x0000bb10


	//   ....[4]....
        /*00f0*/ 	.word	0x0000bf30


	//   ....[5]....
        /*00f4*/ 	.word	0x0000c350


	//   ....[6]....
        /*00f8*/ 	.word	0x0000c770


	//   ....[7]....
        /*00fc*/ 	.word	0x0000cb90


	//   ....[8]....
        /*0100*/ 	.word	0x0000cfb0


	//   ....[9]....
        /*0104*/ 	.word	0x0000d3d0


	//   ....[10]....
        /*0108*/ 	.word	0x0000d7f0


	//   ....[11]....
        /*010c*/ 	.word	0x0000dc10


	//   ....[12]....
        /*0110*/ 	.word	0x0000e030


	//   ....[13]....
        /*0114*/ 	.word	0x0000e450


	//   ....[14]....
        /*0118*/ 	.word	0x0000e870


	//   ....[15]....
        /*011c*/ 	.word	0x0000ec90


	//   ....[16]....
        /*0120*/ 	.word	0x0000f0b0


	//   ....[17]....
        /*0124*/ 	.word	0x0000f4d0


	//   ....[18]....
        /*0128*/ 	.word	0x0000f8f0


	//   ....[19]....
        /*012c*/ 	.word	0x0000fd10


	//   ....[20]....
        /*0130*/ 	.word	0x00010130


	//   ....[21]....
        /*0134*/ 	.word	0x00010550


	//   ....[22]....
        /*0138*/ 	.word	0x00010970


	//   ....[23]....
        /*013c*/ 	.word	0x00010d90


	//   ....[24]....
        /*0140*/ 	.word	0x000111b0


	//   ....[25]....
        /*0144*/ 	.word	0x000115d0


	//   ....[26]....
        /*0148*/ 	.word	0x000119f0


	//   ....[27]....
        /*014c*/ 	.word	0x00011e10


	//   ....[28]....
        /*0150*/ 	.word	0x00012230


	//   ....[29]....
        /*0154*/ 	.word	0x00012650


	//   ....[30]....
        /*0158*/ 	.word	0x00012a70


	//   ....[31]....
        /*015c*/ 	.word	0x00012e90


	//   ....[32]....
        /*0160*/ 	.word	0x00013280


	//----- nvinfo : EIATTR_CRS_STACK_SIZE
	.align		4
.L_741:
        /*0164*/ 	.byte	0x04, 0x1e
        /*0166*/ 	.short	(.L_743 - .L_742)
.L_742:
        /*0168*/ 	.word	0x00000000


	//----- nvinfo : EIATTR_CBANK_PARAM_SIZE
	.align		4
.L_743:
        /*016c*/ 	.byte	0x03, 0x19
        /*016e*/ 	.short	0x0028


	//----- nvinfo : EIATTR_PARAM_CBANK
	.align		4
        /*0170*/ 	.byte	0x04, 0x0a
        /*0172*/ 	.short	(.L_745 - .L_744)
	.align		4
.L_744:
        /*0174*/ 	.word	index@(.nv.constant0._ZN18transformer_engine34scaled_masked_softmax_warp_forwardI13__nv_bfloat16S1_fLi12EEEvPT0_PKT_PKhT1_iii)
        /*0178*/ 	.short	0x0210
        /*017a*/ 	.short	0x0028


	//----- nvinfo : EIATTR_SW_WAR
	.align		4
.L_745:
        /*017c*/ 	.byte	0x04, 0x36
        /*017e*/ 	.short	(.L_747 - .L_746)
.L_746:
        /*0180*/ 	.word	0x00000008
.L_747:


//--------------------- .nv.info._ZN18transformer_engine34scaled_masked_softmax_warp_forwardI13__nv_bfloat16S1_fLi11EEEvPT0_PKT_PKhT1_iii --------------------------
	.section	.nv.info._ZN18transformer_engine34scaled_masked_softmax_warp_forwardI13__nv_bfloat16S1_fLi11EEEvPT0_PKT_PKhT1_iii,"",@"SHT_CUDA_INFO"
	.sectionflags	@""
	.align	4


	//----- nvinfo : EIATTR_CUDA_API_VERSION
	.align		4
        /*0000*/ 	.byte	0x04, 0x37
        /*0002*/ 	.short	(.L_749 - .L_748)
.L_748:
        /*0004*/ 	.word	0x00000082


	//----- nvinfo : EIATTR_KPARAM_INFO
	.align		4
.L_749:
        /*0008*/ 	.byte	0x04, 0x17
        /*000a*/ 	.short	(.L_751 - .L_750)
.L_750:
        /*000c*/ 	.word	0x00000000
        /*0010*/ 	.short	0x0006
        /*0012*/ 	.short	0x0024
        /*0014*/ 	.byte	0x00, 0xf0, 0x11, 0x00


	//----- nvinfo : EIATTR_KPARAM_INFO
	.align		4
.L_751:
        /*0018*/ 	.byte	0x04, 0x17
        /*001a*/ 	.short	(.L_753 - .L_752)
.L_752:
        /*001c*/ 	.word	0x00000000
        /*0020*/ 	.short	0x0005
        /*0022*/ 	.short	0x0020
        /*0024*/ 	.byte	0x00, 0xf0, 0x11, 0x00


	//----- nvinfo : EIATTR_KPARAM_INFO
	.align		4
.L_753:
        /*0028*/ 	.byte	0x04, 0x17
        /*002a*/ 	.short	(.L_755 - .L_754)
.L_754:
        /*002c*/ 	.word	0x00000000
        /*0030*/ 	.short	0x0004
        /*0032*/ 	.short	0x001c
        /*0034*/ 	.byte	0x00, 0xf0, 0x11, 0x00


	//----- nvinfo : EIATTR_KPARAM_INFO
	.align		4
.L_755:
        /*0038*/ 	.byte	0x04, 0x17
        /*003a*/ 	.short	(.L_757 - .L_756)
.L_756:
        /*003c*/ 	.word	0x00000000
        /*0040*/ 	.short	0x0003
        /*0042*/ 	.short	0x0018
        /*0044*/ 	.byte	0x00, 0xf0, 0x11, 0x00


	//----- nvinfo : EIATTR_KPARAM_INFO
	.align		4
.L_757:
        /*0048*/ 	.byte	0x04, 0x17
        /*004a*/ 	.short	(.L_759 - .L_758)
.L_758:
        /*004c*/ 	.word	0x00000000
        /*0050*/ 	.short	0x0002
        /*0052*/ 	.short	0x0010
        /*0054*/ 	.byte	0x00, 0xf0, 0x21, 0x00


	//----- nvinfo : EIATTR_KPARAM_INFO
	.align		4
.L_759:
        /*0058*/ 	.byte	0x04, 0x17
        /*005a*/ 	.short	(.L_761 - .L_760)
.L_760:
        /*005c*/ 	.word	0x00000000
        /*0060*/ 	.short	0x0001
        /*0062*/ 	.short	0x0008
        /*0064*/ 	.byte	0x00, 0xf0, 0x21, 0x00


	//----- nvinfo : EIATTR_KPARAM_INFO
	.align		4
.L_761:
        /*0068*/ 	.byte	0x04, 0x17
        /*006a*/ 	.short	(.L_763 - .L_762)
.L_762:
        /*006c*/ 	.word	0x00000000
        /*0070*/ 	.short	0x0000
        /*0072*/ 	.short	0x0000
        /*0074*/ 	.byte	0x00, 0xf0, 0x21, 0x00


	//----- nvinfo : EIATTR_SPARSE_MMA_MASK
	.align		4
.L_763:
        /*0078*/ 	.byte	0x03, 0x50
        /*007a*/ 	.short	0x0000


	//----- nvinfo : EIATTR_MAXREG_COUNT
	.align		4
        /*007c*/ 	.byte	0x03, 0x1b
        /*007e*/ 	.short	0x00ff


	//----- nvinfo : EIATTR_MERCURY_ISA_VERSION
	.align		4
        /*0080*/ 	.byte	0x03, 0x5f
        /*0082*/ 	.short	0x0101


	//----- nvinfo : EIATTR_COOP_GROUP_MASK_REGIDS
	.align		4
        /*0084*/ 	.byte	0x04, 0x29
        /*0086*/ 	.short	(.L_765 - .L_764)


	//   ....[0]....
.L_764:
        /*0088*/ 	.word	0xffffffff


	//   ....[1]....
        /*008c*/ 	.word	0xffffffff


	//   ....[2]....
        /*0090*/ 	.word	0xffffffff


	//   ....[3]....
        /*0094*/ 	.word	0xffffffff


	//   ....[4]....
        /*0098*/ 	.word	0xffffffff


	//   ....[5]....
        /*009c*/ 	.word	0xffffffff


	//   ....[6]....
        /*00a0*/ 	.word	0xffffffff


	//   ....[7]....
        /*00a4*/ 	.word	0xffffffff


	//   ....[8]....
        /*00a8*/ 	.word	0xffffffff


	//   ....[9]....
        /*00ac*/ 	.word	0xffffffff


	//----- nvinfo : EIATTR_COOP_GROUP_INSTR_OFFSETS
	.align		4
.L_765:
        /*00b0*/ 	.byte	0x04, 0x28
        /*00b2*/ 	.short	(.L_767 - .L_766)


	//   ....[0]....
.L_766:
        /*00b4*/ 	.word	0x00002f10


	//   ....[1]....
        /*00b8*/ 	.word	0x00002f40


	//   ....[2]....
        /*00bc*/ 	.word	0x00002f70


	//   ....[3]....
        /*00c0*/ 	.word	0x00002fa0


	//   ....[4]....
        /*00c4*/ 	.word	0x00002fd0


	//   ....[5]....
        /*00c8*/ 	.word	0x00005840


	//   ....[6]....
        /*00cc*/ 	.word	0x00005860


	//   ....[7]....
        /*00d0*/ 	.word	0x00005880


	//   ....[8]....
        /*00d4*/ 	.word	0x000058a0


	//   ....[9]....
        /*00d8*/ 	.word	0x000058c0


	//----- nvinfo : EIATTR_EXIT_INSTR_OFFSETS
	.align		4
.L_767:
        /*00dc*/ 	.byte	0x04, 0x1c
        /*00de*/ 	.short	(.L_769 - .L_768)


	//   ....[0]....
.L_768:
        /*00e0*/ 	.word	0x000058e0


	//   ....[1]....
        /*00e4*/ 	.word	0x00005dc0


	//   ....[2]....
        /*00e8*/ 	.word	0x000061e0


	//   ....[3]....
        /*00ec*/ 	.word	0x00006600


	//   ....[4]....
        /*00f0*/ 	.word	0x00006a20


	//   ....[5]....
        /*00f4*/ 	.word	0x00006e40


	//   ....[6]....
        /*00f8*/ 	.word	0x00007260


	//   ....[7]....
        /*00fc*/ 	.word	0x00007680


	//   ....[8]....
        /*0100*/ 	.word	0x00007aa0


	//   ....[9]....
        /*0104*/ 	.word	0x00007ec0


	//   ....[10]....
        /*0108*/ 	.word	0x000082e0


	//   ....[11]....
        /*010c*/ 	.word	0x00008700


	//   ....[12]....
        /*0110*/ 	.word	0x00008b20


	//   ....[13]....
        /*0114*/ 	.word	0x00008f40


	//   ....[14]....
        /*0118*/ 	.word	0x00009360


	//   ....[15]....
        /*011c*/ 	.word	0x00009780


	//   ....[16]....
        /*0120*/ 	.word	0x00009b70


	//----- nvinfo : EIATTR_CRS_STACK_SIZE
	.align		4
.L_769:
        /*0124*/ 	.byte	0x04, 0x1e
        /*0126*/ 	.short	(.L_771 - .L_770)
.L_770:
        /*0128*/ 	.word	0x00000000


	//----- nvinfo : EIATTR_CBANK_PARAM_SIZE
	.align		4
.L_771:
        /*012c*/ 	.byte	0x03, 0x19
        /*012e*/ 	.short	0x0028


	//----- nvinfo : EIATTR_PARAM_CBANK
	.align		4
        /*0130*/ 	.byte	0x04, 0x0a
        /*0132*/ 	.short	(.L_773 - .L_772)
	.align		4
.L_772:
        /*0134*/ 	.word	index@(.nv.constant0._ZN18transformer_engine34scaled_masked_softmax_warp_forwardI13__nv_bfloat16S1_fLi11EEEvPT0_PKT_PKhT1_iii)
        /*0138*/ 	.short	0x0210
        /*013a*/ 	.short	0x0028


	//----- nvinfo : EIATTR_SW_WAR
	.align		4
.L_773:
        /*013c*/ 	.byte	0x04, 0x36
        /*013e*/ 	.short	(.L_775 - .L_774)
.L_774:
        /*0140*/ 	.word	0x00000008
.L_775:


//--------------------- .nv.info._ZN18transformer_engine34scaled_masked_softmax_warp_forwardI13__nv_bfloat16S1_fLi10EEEvPT0_PKT_PKhT1_iii --------------------------
	.section	.nv.info._ZN18transformer_engine34scaled_masked_softmax_warp_forwardI13__nv_bfloat16S1_fLi10EEEvPT0_PKT_PKhT1_iii,"",@"SHT_CUDA_INFO"
	.sectionflags	@""
	.align	4


	//----- nvinfo : EIATTR_CUDA_API_VERSION
	.align		4
        /*0000*/ 	.byte	0x04, 0x37
        /*0002*/ 	.short	(.L_777 - .L_776)
.L_776:
        /*0004*/ 	.word	0x00000082


	//----- nvinfo : EIATTR_KPARAM_INFO
	.align		4
.L_777:
        /*0008*/ 	.byte	0x04, 0x17
        /*000a*/ 	.short	(.L_779 - .L_778)
.L_778:
        /*000c*/ 	.word	0x00000000
        /*0010*/ 	.short	0x0006
        /*0012*/ 	.short	0x0024
        /*0014*/ 	.byte	0x00, 0xf0, 0x11, 0x00


	//----- nvinfo : EIATTR_KPARAM_INFO
	.align		4
.L_779:
        /*0018*/ 	.byte	0x04, 0x17
        /*001a*/ 	.short	(.L_781 - .L_780)
.L_780:
        /*001c*/ 	.word	0x00000000
        /*0020*/ 	.short	0x0005
        /*0022*/ 	.short	0x0020
        /*0024*/ 	.byte	0x00, 0xf0, 0x11, 0x00


	//----- nvinfo : EIATTR_KPARAM_INFO
	.align		4
.L_781:
        /*0028*/ 	.byte	0x04, 0x17
        /*002a*/ 	.short	(.L_783 - .L_782)
.L_782:
        /*002c*/ 	.word	0x00000000
        /*0030*/ 	.short	0x0004
        /*0032*/ 	.short	0x001c
        /*0034*/ 	.byte	0x00, 0xf0, 0x11, 0x00


	//----- nvinfo : EIATTR_KPARAM_INFO
	.align		4
.L_783:
        /*0038*/ 	.byte	0x04, 0x17
        /*003a*/ 	.short	(.L_785 - .L_784)
.L_784:
        /*003c*/ 	.word	0x00000000
        /*0040*/ 	.short	0x0003
        /*0042*/ 	.short	0x0018
        /*0044*/ 	.byte	0x00, 0xf0, 0x11, 0x00


	//----- nvinfo : EIATTR_KPARAM_INFO
	.align		4
.L_785:
        /*0048*/ 	.byte	0x04, 0x17
        /*004a*/ 	.short	(.L_787 - .L_786)
.L_786:
        /*004c*/ 	.word	0x00000000
        /*0050*/ 	.short	0x0002
        /*0052*/ 	.short	0x0010
        /*0054*/ 	.byte	0x00, 0xf0, 0x21, 0x00


	//----- nvinfo : EIATTR_KPARAM_INFO
	.align		4
.L_787:
        /*0058*/ 	.byte	0x04, 0x17
        /*005a*/ 	.short	(.L_789 - .L_788)
.L_788:
        /*005c*/ 	.word	0x00000000
        /*0060*/ 	.short	0x0001
        /*0062*/ 	.short	0x0008
        /*0064*/ 	.byte	0x00, 0xf0, 0x21, 0x00


	//----- nvinfo : EIATTR_KPARAM_INFO
	.align		4
.L_789:
        /*0068*/ 	.byte	0x04, 0x17
        /*006a*/ 	.short	(.L_791 - .L_790)
.L_790:
        /*006c*/ 	.word	0x00000000
        /*0070*/ 	.short	0x0000
        /*0072*/ 	.short	0x0000
        /*0074*/ 	.byte	0x00, 0xf0, 0x21, 0x00


	//----- nvinfo : EIATTR_SPARSE_MMA_MASK
	.align		4
.L_791:
        /*0078*/ 	.byte	0x03, 0x50
        /*007a*/ 	.short	0x0000


	//----- nvinfo : EIATTR_MAXREG_COUNT
	.align		4
        /*007c*/ 	.byte	0x03, 0x1b
        /*007e*/ 	.short	0x00ff


	//----- nvinfo : EIATTR_MERCURY_ISA_VERSION
	.align		4
        /*0080*/ 	.byte	0x03, 0x5f
        /*0082*/ 	.short	0x0101


	//----- nvinfo : EIATTR_COOP_GROUP_MASK_REGIDS
	.align		4
        /*0084*/ 	.byte	0x04, 0x29
        /*0086*/ 	.short	(.L_793 - .L_792)


	//   ....[0]....
.L_792:
        /*0088*/ 	.word	0xffffffff


	//   ....[1]....
        /*008c*/ 	.word	0xffffffff


	//   ....[2]....
        /*0090*/ 	.word	0xffffffff


	//   ....[3]....
        /*0094*/ 	.word	0xffffffff


	//   ....[4]....
        /*0098*/ 	.word	0xffffffff


	//   ....[5]....
        /*009c*/ 	.word	0xffffffff


	//   ....[6]....
        /*00a0*/ 	.word	0xffffffff


	//   ....[7]....
        /*00a4*/ 	.word	0xffffffff


	//   ....[8]....
        /*00a8*/ 	.word	0xffffffff


	//   ....[9]....
        /*00ac*/ 	.word	0xffffffff


	//----- nvinfo : EIATTR_COOP_GROUP_INSTR_OFFSETS
	.align		4
.L_793:
        /*00b0*/ 	.byte	0x04, 0x28
        /*00b2*/ 	.short	(.L_795 - .L_794)


	//   ....[0]....
.L_794:
        /*00b4*/ 	.word	0x00001890


	//   ....[1]....
        /*00b8*/ 	.word	0x000018d0


	//   ....[2]....
        /*00bc*/ 	.word	0x00001900


	//   ....[3]....
        /*00c0*/ 	.word	0x00001930


	//   ....[4]....
        /*00c4*/ 	.word	0x00001960


	//   ....[5]....
        /*00c8*/ 	.word	0x00002dc0


	//   ....[6]....
        /*00cc*/ 	.word	0x00002de0


	//   ....[7]....
        /*00d0*/ 	.word	0x00002e00


	//   ....[8]....
        /*00d4*/ 	.word	0x00002e20


	//   ....[9]....
        /*00d8*/ 	.word	0x00002e40


	//----- nvinfo : EIATTR_EXIT_INSTR_OFFSETS
	.align		4
.L_795:
        /*00dc*/ 	.byte	0x04, 0x1c
        /*00de*/ 	.short	(.L_797 - .L_796)


	//   ....[0]....
.L_796:
        /*00e0*/ 	.word	0x00002e60


	//   ....[1]....
        /*00e4*/ 	.word	0x00003310


	//   ....[2]....
        /*00e8*/ 	.word	0x00003700


	//   ....[3]....
        /*00ec*/ 	.word	0x00003af0


	//   ....[4]....
        /*00f0*/ 	.word	0x00003ee0


	//   ....[5]....
        /*00f4*/ 	.word	0x000042d0


	//   ....[6]....
        /*00f8*/ 	.word	0x000046c0


	//   ....[7]....
        /*00fc*/ 	.word	0x00004ab0


	//   ....[8]....
        /*0100*/ 	.word	0x00004e70


	//----- nvinfo : EIATTR_CRS_STACK_SIZE
	.align		4
.L_797:
        /*0104*/ 	.byte	0x04, 0x1e
        /*0106*/ 	.short	(.L_799 - .L_798)
.L_798:
        /*0108*/ 	.word	0x00000000


	//----- nvinfo : EIATTR_CBANK_PARAM_SIZE
	.align		4
.L_799:
        /*010c*/ 	.byte	0x03, 0x19
        /*010e*/ 	.short	0x0028


	//----- nvinfo : EIATTR_PARAM_CBANK
	.align		4
        /*0110*/ 	.byte	0x04, 0x0a
        /*0112*/ 	.short	(.L_801 - .L_800)
	.align		4
.L_800:
        /*0114*/ 	.word	index@(.nv.constant0._ZN18transformer_engine34scaled_masked_softmax_warp_forwardI13__nv_bfloat16S1_fLi10EEEvPT0_PKT_PKhT1_iii)
        /*0118*/ 	.short	0x0210
        /*011a*/ 	.short	0x0028


	//----- nvinfo : EIATTR_SW_WAR
	.align		4
.L_801:
        /*011c*/ 	.byte	0x04, 0x36
        /*011e*/ 	.short	(.L_803 - .L_802)
.L_802:
        /*0120*/ 	.word	0x00000008
.L_803:


//--------------------- .nv.info._ZN18transformer_engine34scaled_masked_softmax_warp_forwardI13__nv_bfloat16S1_fLi9EEEvPT0_PKT_PKhT1_iii --------------------------
	.section	.nv.info._ZN18transformer_engine34scaled_masked_softmax_warp_forwardI13__nv_bfloat16S1_fLi9EEEvPT0_PKT_PKhT1_iii,"",@"SHT_CUDA_INFO"
	.sectionflags	@""
	.align	4


	//----- nvinfo : EIATTR_CUDA_API_VERSION
	.align		4
        /*0000*/ 	.byte	0x04, 0x37
        /*0002*/ 	.short	(.L_805 - .L_804)
.L_804:
        /*0004*/ 	.word	0x00000082


	//----- nvinfo : EIATTR_KPARAM_INFO
	.align		4
.L_805:
        /*0008*/ 	.byte	0x04, 0x17
        /*000a*/ 	.short	(.L_807 - .L_806)
.L_806:
        /*000c*/ 	.word	0x00000000
        /*0010*/ 	.short	0x0006
        /*0012*/ 	.short	0x0024
        /*0014*/ 	.byte	0x00, 0xf0, 0x11, 0x00


	//----- nvinfo : EIATTR_KPARAM_INFO
	.align		4
.L_807:
        /*0018*/ 	.byte	0x04, 0x17
        /*001a*/ 	.short	(.L_809 - .L_808)
.L_808:
        /*001c*/ 	.word	0x00000000
        /*0020*/ 	.short	0x0005
        /*0022*/ 	.short	0x0020
        /*0024*/ 	.byte	0x00, 0xf0, 0x11, 0x00


	//----- nvinfo : EIATTR_KPARAM_INFO
	.align		4
.L_809:
        /*0028*/ 	.byte	0x04, 0x17
        /*002a*/ 	.short	(.L_811 - .L_810)
.L_810:
        /*002c*/ 	.word	0x00000000
        /*0030*/ 	.short	0x0004
        /*0032*/ 	.short	0x001c
        /*0034*/ 	.byte	0x00, 0xf0, 0x11, 0x00


	//----- nvinfo : EIATTR_KPARAM_INFO
	.align		4
.L_811:
        /*0038*/ 	.byte	0x04, 0x17
        /*003a*/ 	.short	(.L_813 - .L_812)
.L_812:
        /*003c*/ 	.word	0x00000000
        /*0040*/ 	.short	0x0003
        /*0042*/ 	.short	0x0018
        /*0044*/ 	.byte	0x00, 0xf0, 0x11, 0x00


	//----- nvinfo : EIATTR_KPARAM_INFO
	.align		4
.L_813:
        /*0048*/ 	.byte	0x04, 0x17
        /*004a*/ 	.short	(.L_815 - .L_814)
.L_814:
        /*004c*/ 	.word	0x00000000
        /*0050*/ 	.short	0x0002
        /*0052*/ 	.short	0x0010
        /*0054*/ 	.byte	0x00, 0xf0, 0x21, 0x00


	//----- nvinfo : EIATTR_KPARAM_INFO
	.align		4
.L_815:
        /*0058*/ 	.byte	0x04, 0x17
        /*005a*/ 	.short	(.L_817 - .L_816)
.L_816:
        /*005c*/ 	.word	0x00000000
        /*0060*/ 	.short	0x0001
        /*0062*/ 	.short	0x0008
        /*0064*/ 	.byte	0x00, 0xf0, 0x21, 0x00


	//----- nvinfo : EIATTR_KPARAM_INFO
	.align		4
.L_817:
        /*0068*/ 	.byte	0x04, 0x17
        /*006a*/ 	.short	(.L_819 - .L_818)
.L_818:
        /*006c*/ 	.word	0x00000000
        /*0070*/ 	.short	0x0000
        /*0072*/ 	.short	0x0000
        /*0074*/ 	.byte	0x00, 0xf0, 0x21, 0x00


	//----- nvinfo : EIATTR_SPARSE_MMA_MASK
	.align		4
.L_819:
        /*0078*/ 	.byte	0x03, 0x50
        /*007a*/ 	.short	0x0000


	//----- nvinfo : EIATTR_MAXREG_COUNT
	.align		4
        /*007c*/ 	.byte	0x03, 0x1b
        /*007e*/ 	.short	0x00ff


	//----- nvinfo : EIATTR_MERCURY_ISA_VERSION
	.align		4
        /*0080*/ 	.byte	0x03, 0x5f
        /*0082*/ 	.short	0x0101


	//----- nvinfo : EIATTR_COOP_GROUP_MASK_REGIDS
	.align		4
        /*0084*/ 	.byte	0x04, 0x29
        /*0086*/ 	.short	(.L_821 - .L_820)


	//   ....[0]....
.L_820:
        /*0088*/ 	.word	0xffffffff


	//   ....[1]....
        /*008c*/ 	.word	0xffffffff


	//   ....[2]....
        /*0090*/ 	.word	0xffffffff


	//   ....[3]....
        /*0094*/ 	.word	0xffffffff


	//   ....[4]....
        /*0098*/ 	.word	0xffffffff


	//   ....[5]....
        /*009c*/ 	.word	0xffffffff


	//   ....[6]....
        /*00a0*/ 	.word	0xffffffff


	//   ....[7]....
        /*00a4*/ 	.word	0xffffffff


	//   ....[8]....
        /*00a8*/ 	.word	0xffffffff


	//   ....[9]....
        /*00ac*/ 	.word	0xffffffff


	//----- nvinfo : EIATTR_COOP_GROUP_INSTR_OFFSETS
	.align		4
.L_821:
        /*00b0*/ 	.byte	0x04, 0x28
        /*00b2*/ 	.short	(.L_823 - .L_822)


	//   ....[0]....
.L_822:
        /*00b4*/ 	.word	0x00000d50


	//   ....[1]....
        /*00b8*/ 	.word	0x00000d80


	//   ....[2]....
        /*00bc*/ 	.word	0x00000db0


	//   ....[3]....
        /*00c0*/ 	.word	0x00000de0


	//   ....[4]....
        /*00c4*/ 	.word	0x00000e20


	//   ....[5]....
        /*00c8*/ 	.word	0x00001880


	//   ....[6]....
        /*00cc*/ 	.word	0x000018a0


	//   ....[7]....
        /*00d0*/ 	.word	0x000018c0


	//   ....[8]....
        /*00d4*/ 	.word	0x000018e0


	//   ....[9]....
        /*00d8*/ 	.word	0x00001900


	//----- nvinfo : EIATTR_EXIT_INSTR_OFFSETS
	.align		4
.L_823:
        /*00dc*/ 	.byte	0x04, 0x1c
        /*00de*/ 	.short	(.L_825 - .L_824)


	//   ....[0]....
.L_824:
        /*00e0*/ 	.word	0x00001920


	//   ....[1]....
        /*00e4*/ 	.word	0x00001e00


	//   ....[2]....
        /*00e8*/ 	.word	0x00002230


	//   ....[3]....
        /*00ec*/ 	.word	0x00002660


	//   ....[4]....
        /*00f0*/ 	.word	0x00002a60


	//----- nvinfo : EIATTR_CRS_STACK_SIZE
	.align		4
.L_825:
        /*00f4*/ 	.byte	0x04, 0x1e
        /*00f6*/ 	.short	(.L_827 - .L_826)
.L_826:
        /*00f8*/ 	.word	0x00000000


	//----- nvinfo : EIATTR_CBANK_PARAM_SIZE
	.align		4
.L_827:
        /*00fc*/ 	.byte	0x03, 0x19
        /*00fe*/ 	.short	0x0028


	//----- nvinfo : EIATTR_PARAM_CBANK
	.align		4
        /*0100*/ 	.byte	0x04, 0x0a
        /*0102*/ 	.short	(.L_829 - .L_828)
	.align		4
.L_828:
        /*0104*/ 	.word	index@(.nv.constant0._ZN18transformer_engine34scaled_masked_softmax_warp_forwardI13__nv_bfloat16S1_fLi9EEEvPT0_PKT_PKhT1_iii)
        /*0108*/ 	.short	0x0210
        /*010a*/ 	.short	0x0028


	//----- nvinfo : EIATTR_SW_WAR
	.align		4
.L_829:
        /*010c*/ 	.byte	0x04, 0x36
        /*010e*/ 	.short	(.L_831 - .L_830)
.L_830:
        /*0110*/ 	.word	0x00000008
.L_831:


//--------------------- .nv.info._ZN18transformer_engine34scaled_masked_softmax_warp_forwardI13__nv_bfloat16S1_fLi8EEEvPT0_PKT_PKhT1_iii --------------------------
	.section	.nv.info._ZN18transformer_engine34scaled_masked_softmax_warp_forwardI13__nv_bfloat16S1_fLi8EEEvPT0_PKT_PKhT1_iii,"",@"SHT_CUDA_INFO"
	.sectionflags	@""
	.align	4


	//----- nvinfo : EIATTR_CUDA_API_VERSION
	.align		4
        /*0000*/ 	.byte	0x04, 0x37
        /*0002*/ 	.short	(.L_833 - .L_832)
.L_832:
        /*0004*/ 	.word	0x00000082


	//----- nvinfo : EIATTR_KPARAM_INFO
	.align		4
.L_833:
        /*0008*/ 	.byte	0x04, 0x17
        /*000a*/ 	.short	(.L_835 - .L_834)
.L_834:
        /*000c*/ 	.word	0x00000000
        /*0010*/ 	.short	0x0006
        /*0012*/ 	.short	0x0024
        /*0014*/ 	.byte	0x00, 0xf0, 0x11, 0x00


	//----- nvinfo : EIATTR_KPARAM_INFO
	.align		4
.L_835:
        /*0018*/ 	.byte	0x04, 0x17
        /*001a*/ 	.short	(.L_837 - .L_836)
.L_836:
        /*001c*/ 	.word	0x00000000
        /*0020*/ 	.short	0x0005
        /*0022*/ 	.short	0x0020
        /*0024*/ 	.byte	0x00, 0xf0, 0x11, 0x00


	//----- nvinfo : EIATTR_KPARAM_INFO
	.align		4
.L_837:
        /*0028*/ 	.byte	0x04, 0x17
        /*002a*/ 	.short	(.L_839 - .L_838)
.L_838:
        /*002c*/ 	.word	0x00000000
        /*0030*/ 	.short	0x0004
        /*0032*/ 	.short	0x001c
        /*0034*/ 	.byte	0x00, 0xf0, 0x11, 0x00


	//----- nvinfo : EIATTR_KPARAM_INFO
	.align		4
.L_839:
        /*0038*/ 	.byte	0x04, 0x17
        /*003a*/ 	.short	(.L_841 - .L_840)
.L_840:
        /*003c*/ 	.word	0x00000000
        /*0040*/ 	.short	0x0003
        /*0042*/ 	.short	0x0018
        /*0044*/ 	.byte	0x00, 0xf0, 0x11, 0x00


	//----- nvinfo : EIATTR_KPARAM_INFO
	.align		4
.L_841:
        /*0048*/ 	.byte	0x04, 0x17
        /*004a*/ 	.short	(.L_843 - .L_842)
.L_842:
        /*004c*/ 	.word	0x00000000
        /*0050*/ 	.short	0x0002
        /*0052*/ 	.short	0x0010
        /*0054*/ 	.byte	0x00, 0xf0, 0x21, 0x00


	//----- nvinfo : EIATTR_KPARAM_INFO
	.align		4
.L_843:
        /*0058*/ 	.byte	0x04, 0x17
        /*005a*/ 	.short	(.L_845 - .L_844)
.L_844:
        /*005c*/ 	.word	0x00000000
        /*0060*/ 	.short	0x0001
        /*0062*/ 	.short	0x0008
        /*0064*/ 	.byte	0x00, 0xf0, 0x21, 0x00


	//----- nvinfo : EIATTR_KPARAM_INFO
	.align		4
.L_845:
        /*0068*/ 	.byte	0x04, 0x17
        /*006a*/ 	.short	(.L_847 - .L_846)
.L_846:
        /*006c*/ 	.word	0x00000000
        /*0070*/ 	.short	0x0000
        /*0072*/ 	.short	0x0000
        /*0074*/ 	.byte	0x00, 0xf0, 0x21, 0x00


	//----- nvinfo : EIATTR_SPARSE_MMA_MASK
	.align		4
.L_847:
        /*0078*/ 	.byte	0x03, 0x50
        /*007a*/ 	.short	0x0000


	//----- nvinfo : EIATTR_MAXREG_COUNT
	.align		4
        /*007c*/ 	.byte	0x03, 0x1b
        /*007e*/ 	.short	0x00ff


	//----- nvinfo : EIATTR_MERCURY_ISA_VERSION
	.align		4
        /*0080*/ 	.byte	0x03, 0x5f
        /*0082*/ 	.short	0x0101


	//----- nvinfo : EIATTR_COOP_GROUP_MASK_REGIDS
	.align		4
        /*0084*/ 	.byte	0x04, 0x29
        /*0086*/ 	.short	(.L_849 - .L_848)


	//   ....[0]....
.L_848:
        /*0088*/ 	.word	0xffffffff


	//   ....[1]....
        /*008c*/ 	.word	0xffffffff


	//   ....[2]....
        /*0090*/ 	.word	0xffffffff


	//   ....[3]....
        /*0094*/ 	.word	0xffffffff


	//   ....[4]....
        /*0098*/ 	.word	0xffffffff


	//   ....[5]....
        /*009c*/ 	.word	0xffffffff


	//   ....[6]....
        /*00a0*/ 	.word	0xffffffff


	//   ....[7]....
        /*00a4*/ 	.word	0xffffffff


	//   ....[8]....
        /*00a8*/ 	.word	0xffffffff


	//   ....[9]....
        /*00ac*/ 	.word	0xffffffff


	//----- nvinfo : EIATTR_COOP_GROUP_INSTR_OFFSETS
	.align		4
.L_849:
        /*00b0*/ 	.byte	0x04, 0x28
        /*00b2*/ 	.short	(.L_851 - .L_850)


	//   ....[0]....
.L_850:
        /*00b4*/ 	.word	0x000007b0


	//   ....[1]....
        /*00b8*/ 	.word	0x000007e0


	//   ....[2]....
        /*00bc*/ 	.word	0x00000820


	//   ....[3]....
        /*00c0*/ 	.word	0x00000850


	//   ....[4]....
        /*00c4*/ 	.word	0x00000880


	//   ....[5]....
        /*00c8*/ 	.word	0x00000de0


	//   ....[6]....
        /*00cc*/ 	.word	0x00000e00


	//   ....[7]....
        /*00d0*/ 	.word	0x00000e20


	//   ....[8]....
        /*00d4*/ 	.word	0x00000e40


	//   ....[9]....
        /*00d8*/ 	.word	0x00000e60


	//----- nvinfo : EIATTR_EXIT_INSTR_OFFSETS
	.align		4
.L_851:
        /*00dc*/ 	.byte	0x04, 0x1c
        /*00de*/ 	.short	(.L_853 - .L_852)


	//   ....[0]....
.L_852:
        /*00e0*/ 	.word	0x00000e80


	//   ....[1]....
        /*00e4*/ 	.word	0x00001340


	//   ....[2]....
        /*00e8*/ 	.word	0x00001710


	//----- nvinfo : EIATTR_CRS_STACK_SIZE
	.align		4
.L_853:
        /*00ec*/ 	.byte	0x04, 0x1e
        /*00ee*/ 	.short	(.L_855 - .L_854)
.L_854:
        /*00f0*/ 	.word	0x00000000


	//----- nvinfo : EIATTR_CBANK_PARAM_SIZE
	.align		4
.L_855:
        /*00f4*/ 	.byte	0x03, 0x19
        /*00f6*/ 	.short	0x0028


	//----- nvinfo : EIATTR_PARAM_CBANK
	.align		4
        /*00f8*/ 	.byte	0x04, 0x0a
        /*00fa*/ 	.short	(.L_857 - .L_856)
	.align		4
.L_856:
        /*00fc*/ 	.word	index@(.nv.constant0._ZN18transformer_engine34scaled_masked_softmax_warp_forwardI13__nv_bfloat16S1_fLi8EEEvPT0_PKT_PKhT1_iii)
        /*0100*/ 	.short	0x0210
        /*0102*/ 	.short	0x0028


	//----- nvinfo : EIATTR_SW_WAR
	.align		4
.L_857:
        /*0104*/ 	.byte	0x04, 0x36
        /*0106*/ 	.short	(.L_859 - .L_858)
.L_858:
        /*0108*/ 	.word	0x00000008
.L_859:


//--------------------- .nv.info._ZN18transformer_engine34scaled_masked_softmax_warp_forwardI13__nv_bfloat16S1_fLi7EEEvPT0_PKT_PKhT1_iii --------------------------
	.section	.nv.info._ZN18transformer_engine34scaled_masked_softmax_warp_forwardI13__nv_bfloat16S1_fLi7EEEvPT0_PKT_PKhT1_iii,"",@"SHT_CUDA_INFO"
	.sectionflags	@""
	.align	4


	//----- nvinfo : EIATTR_CUDA_API_VERSION
	.align		4
        /*0000*/ 	.byte	0x04, 0x37
        /*0002*/ 	.short	(.L_861 - .L_860)
.L_860:
        /*0004*/ 	.word	0x00000082


	//----- nvinfo : EIATTR_KPARAM_INFO
	.align		4
.L_861:
        /*0008*/ 	.byte	0x04, 0x17
        /*000a*/ 	.short	(.L_863 - .L_862)
.L_862:
        /*000c*/ 	.word	0x00000000
        /*0010*/ 	.short	0x0006
        /*0012*/ 	.short	0x0024
        /*0014*/ 	.byte	0x00, 0xf0, 0x11, 0x00


	//----- nvinfo : EIATTR_KPARAM_INFO
	.align		4
.L_863:
        /*0018*/ 	.byte	0x04, 0x17
        /*001a*/ 	.short	(.L_865 - .L_864)
.L_864:
        /*001c*/ 	.word	0x00000000
        /*0020*/ 	.short	0x0005
        /*0022*/ 	.short	0x0020
        /*0024*/ 	.byte	0x00, 0xf0, 0x11, 0x00


	//----- nvinfo : EIATTR_KPARAM_INFO
	.align		4
.L_865:
        /*0028*/ 	.byte	0x04, 0x17
        /*002a*/ 	.short	(.L_867 - .L_866)
.L_866:
        /*002c*/ 	.word	0x00000000
        /*0030*/ 	.short	0x0004
        /*0032*/ 	.short	0x001c
        /*0034*/ 	.byte	0x00, 0xf0, 0x11, 0x00


	//----- nvinfo : EIATTR_KPARAM_INFO
	.align		4
.L_867:
        /*0038*/ 	.byte	0x04, 0x17
        /*003a*/ 	.short	(.L_869 - .L_868)
.L_868:
        /*003c*/ 	.word	0x00000000
        /*0040*/ 	.short	0x0003
        /*0042*/ 	.short	0x0018
        /*0044*/ 	.byte	0x00, 0xf0, 0x11, 0x00


	//----- nvinfo : EIATTR_KPARAM_INFO
	.align		4
.L_869:
        /*0048*/ 	.byte	0x04, 0x17
        /*004a*/ 	.short	(.L_871 - .L_870)
.L_870:
        /*004c*/ 	.word	0x00000000
        /*0050*/ 	.short	0x0002
        /*0052*/ 	.short	0x0010
        /*0054*/ 	.byte	0x00, 0xf0, 0x21, 0x00


	//----- nvinfo : EIATTR_KPARAM_INFO
	.align		4
.L_871:
        /*0058*/ 	.byte	0x04, 0x17
        /*005a*/ 	.short	(.L_873 - .L_872)
.L_872:
        /*005c*/ 	.word	0x00000000
        /*0060*/ 	.short	0x0001
        /*0062*/ 	.short	0x0008
        /*0064*/ 	.byte	0x00, 0xf0, 0x21, 0x00


	//----- nvinfo : EIATTR_KPARAM_INFO
	.align		4
.L_873:
        /*0068*/ 	.byte	0x04, 0x17
        /*006a*/ 	.short	(.L_875 - .L_874)
.L_874:
        /*006c*/ 	.word	0x00000000
        /*0070*/ 	.short	0x0000
        /*0072*/ 	.short	0x0000
        /*0074*/ 	.byte	0x00, 0xf0, 0x21, 0x00


	//----- nvinfo : EIATTR_SPARSE_MMA_MASK
	.align		4
.L_875:
        /*0078*/ 	.byte	0x03, 0x50
        /*007a*/ 	.short	0x0000


	//----- nvinfo : EIATTR_MAXREG_COUNT
	.align		4
        /*007c*/ 	.byte	0x03, 0x1b
        /*007e*/ 	.short	0x00ff


	//----- nvinfo : EIATTR_MERCURY_ISA_VERSION
	.align		4
        /*0080*/ 	.byte	0x03, 0x5f
        /*0082*/ 	.short	0x0101


	//----- nvinfo : EIATTR_COOP_GROUP_MASK_REGIDS
	.align		4
        /*0084*/ 	.byte	0x04, 0x29
        /*0086*/ 	.short	(.L_877 - .L_876)


	//   ....[0]....
.L_876:
        /*0088*/ 	.word	0xffffffff


	//   ....[1]....
        /*008c*/ 	.word	0xffffffff


	//   ....[2]....
        /*0090*/ 	.word	0xffffffff


	//   ....[3]....
        /*0094*/ 	.word	0xffffffff


	//   ....[4]....
        /*0098*/ 	.word	0xffffffff


	//   ....[5]....
        /*009c*/ 	.word	0xffffffff


	//   ....[6]....
        /*00a0*/ 	.word	0xffffffff


	//   ....[7]....
        /*00a4*/ 	.word	0xffffffff


	//   ....[8]....
        /*00a8*/ 	.word	0xffffffff


	//   ....[9]....
        /*00ac*/ 	.word	0xffffffff


	//   ....[10]....
        /*00b0*/ 	.word	0xffffffff


	//   ....[11]....
        /*00b4*/ 	.word	0xffffffff


	//   ....[12]....
        /*00b8*/ 	.word	0xffffffff


	//   ....[13]....
        /*00bc*/ 	.word	0xffffffff


	//   ....[14]....
        /*00c0*/ 	.word	0xffffffff


	//   ....[15]....
        /*00c4*/ 	.word	0xffffffff


	//   ....[16]....
        /*00c8*/ 	.word	0xffffffff


	//   ....[17]....
        /*00cc*/ 	.word	0xffffffff


	//   ....[18]....
        /*00d0*/ 	.word	0xffffffff


	//   ....[19]....
        /*00d4*/ 	.word	0xffffffff


	//----- nvinfo : EIATTR_COOP_GROUP_INSTR_OFFSETS
	.align		4
.L_877:
        /*00d8*/ 	.byte	0x04, 0x28
        /*00da*/ 	.short	(.L_879 - .L_878)


	//   ....[0]....
.L_878:
        /*00dc*/ 	.word	0x00000800


	//   ....[1]....
        /*00e0*/ 	.word	0x00000840


	//   ....[2]....
        /*00e4*/ 	.word	0x00000870


	//   ....[3]....
        /*00e8*/ 	.word	0x000008a0


	//   ....[4]....
        /*00ec*/ 	.word	0x000008d0


	//   ....[5]....
        /*00f0*/ 	.word	0x00000900


	//   ....[6]....
        /*00f4*/ 	.word	0x00000930


	//   ....[7]....
        /*00f8*/ 	.word	0x00000960


	//   ....[8]....
        /*00fc*/ 	.word	0x000009a0


	//   ....[9]....
        /*0100*/ 	.word	0x000009e0


	//   ....[10]....
        /*0104*/ 	.word	0x00000f10


	//   ....[11]....
        /*0108*/ 	.word	0x00000f50


	//   ....[12]....
        /*010c*/ 	.word	0x00000f70


	//   ....[13]....
        /*0110*/ 	.word	0x00000f90


	//   ....[14]....
        /*0114*/ 	.word	0x00000fb0


	//   ....[15]....
        /*0118*/ 	.word	0x00000fd0


	//   ....[16]....
        /*011c*/ 	.word	0x00000ff0


	//   ....[17]....
        /*0120*/ 	.word	0x00001010


	//   ....[18]....
        /*0124*/ 	.word	0x00001030


	//   ....[19]....
        /*0128*/ 	.word	0x00001050


	//----- nvinfo : EIATTR_EXIT_INSTR_OFFSETS
	.align		4
.L_879:
        /*012c*/ 	.byte	0x04, 0x1c
        /*012e*/ 	.short	(.L_881 - .L_880)


	//   ....[0]....
.L_880:
        /*0130*/ 	.word	0x00001060


	//   ....[1]....
        /*0134*/ 	.word	0x00001610


	//   ....[2]....
        /*0138*/ 	.word	0x00001620


	//   ....[3]....
        /*013c*/ 	.word	0x00001ac0


	//----- nvinfo : EIATTR_CRS_STACK_SIZE
	.align		4
.L_881:
        /*0140*/ 	.byte	0x04, 0x1e
        /*0142*/ 	.short	(.L_883 - .L_882)
.L_882:
        /*0144*/ 	.word	0x00000000


	//----- nvinfo : EIATTR_CBANK_PARAM_SIZE
	.align		4
.L_883:
        /*0148*/ 	.byte	0x03, 0x19
        /*014a*/ 	.short	0x0028


	//----- nvinfo : EIATTR_PARAM_CBANK
	.align		4
        /*014c*/ 	.byte	0x04, 0x0a
        /*014e*/ 	.short	(.L_885 - .L_884)
	.align		4
.L_884:
        /*0150*/ 	.word	index@(.nv.constant0._ZN18transformer_engine34scaled_masked_softmax_warp_forwardI13__nv_bfloat16S1_fLi7EEEvPT0_PKT_PKhT1_iii)
        /*0154*/ 	.short	0x0210
        /*0156*/ 	.short	0x0028


	//----- nvinfo : EIATTR_SW_WAR
	.align		4
.L_885:
        /*0158*/ 	.byte	0x04, 0x36
        /*015a*/ 	.short	(.L_887 - .L_886)
.L_886:
        /*015c*/ 	.word	0x00000008
.L_887:


//--------------------- .nv.info._ZN18transformer_engine34scaled_masked_softmax_warp_forwardI13__nv_bfloat16S1_fLi6EEEvPT0_PKT_PKhT1_iii --------------------------
	.section	.nv.info._ZN18transformer_engine34scaled_masked_softmax_warp_forwardI13__nv_bfloat16S1_fLi6EEEvPT0_PKT_PKhT1_iii,"",@"SHT_CUDA_INFO"
	.sectionflags	@""
	.align	4


	//----- nvinfo : EIATTR_CUDA_API_VERSION
	.align		4
        /*0000*/ 	.byte	0x04, 0x37
        /*0002*/ 	.short	(.L_889 - .L_888)
.L_888:
        /*0004*/ 	.word	0x00000082


	//----- nvinfo : EIATTR_KPARAM_INFO
	.align		4
.L_889:
        /*0008*/ 	.byte	0x04, 0x17
        /*000a*/ 	.short	(.L_891 - .L_890)
.L_890:
        /*000c*/ 	.word	0x00000000
        /*0010*/ 	.short	0x0006
        /*0012*/ 	.short	0x0024
        /*0014*/ 	.byte	0x00, 0xf0, 0x11, 0x00


	//----- nvinfo : EIATTR_KPARAM_INFO
	.align		4
.L_891:
        /*0018*/ 	.byte	0x04, 0x17
        /*001a*/ 	.short	(.L_893 - .L_892)
.L_892:
        /*001c*/ 	.word	0x00000000
        /*0020*/ 	.short	0x0005
        /*0022*/ 	.short	0x0020
        /*0024*/ 	.byte	0x00, 0xf0, 0x11, 0x00


	//----- nvinfo : EIATTR_KPARAM_INFO
	.align		4
.L_893:
        /*0028*/ 	.byte	0x04, 0x17
        /*002a*/ 	.short	(.L_895 - .L_894)
.L_894:
        /*002c*/ 	.word	0x00000000
        /*0030*/ 	.short	0x0004
        /*0032*/ 	.short	0x001c
        /*0034*/ 	.byte	0x00, 0xf0, 0x11, 0x00


	//----- nvinfo : EIATTR_KPARAM_INFO
	.align		4
.L_895:
        /*0038*/ 	.byte	0x04, 0x17
        /*003a*/ 	.short	(.L_897 - .L_896)
.L_896:
        /*003c*/ 	.word	0x00000000
        /*0040*/ 	.short	0x0003
        /*0042*/ 	.short	0x0018
        /*0044*/ 	.byte	0x00, 0xf0, 0x11, 0x00


	//----- nvinfo : EIATTR_KPARAM_INFO
	.align		4
.L_897:
        /*0048*/ 	.byte	0x04, 0x17
        /*004a*/ 	.short	(.L_899 - .L_898)
.L_898:
        /*004c*/ 	.word	0x00000000
        /*0050*/ 	.short	0x0002
        /*0052*/ 	.short	0x0010
        /*0054*/ 	.byte	0x00, 0xf0, 0x21, 0x00


	//----- nvinfo : EIATTR_KPARAM_INFO
	.align		4
.L_899:
        /*0058*/ 	.byte	0x04, 0x17
        /*005a*/ 	.short	(.L_901 - .L_900)
.L_900:
        /*005c*/ 	.word	0x00000000
        /*0060*/ 	.short	0x0001
        /*0062*/ 	.short	0x0008
        /*0064*/ 	.byte	0x00, 0xf0, 0x21, 0x00


	//----- nvinfo : EIATTR_KPARAM_INFO
	.align		4
.L_901:
        /*0068*/ 	.byte	0x04, 0x17
        /*006a*/ 	.short	(.L_903 - .L_902)
.L_902:
        /*006c*/ 	.word	0x00000000
        /*0070*/ 	.short	0x0000
        /*0072*/ 	.short	0x0000
        /*0074*/ 	.byte	0x00, 0xf0, 0x21, 0x00


	//----- nvinfo : EIATTR_SPARSE_MMA_MASK
	.align		4
.L_903:
        /*0078*/ 	.byte	0x03, 0x50
        /*007a*/ 	.short	0x0000


	//----- nvinfo : EIATTR_MAXREG_COUNT
	.align		4
        /*007c*/ 	.byte	0x03, 0x1b
        /*007e*/ 	.short	0x00ff


	//----- nvinfo : EIATTR_MERCURY_ISA_VERSION
	.align		4
        /*0080*/ 	.byte	0x03, 0x5f
        /*0082*/ 	.short	0x0101


	//----- nvinfo : EIATTR_COOP_GROUP_MASK_REGIDS
	.align		4
        /*0084*/ 	.byte	0x04, 0x29
        /*0086*/ 	.short	(.L_905 - .L_904)


	//   ....[0]....
.L_904:
        /*0088*/ 	.word	0xffffffff


	//   ....[1]....
        /*008c*/ 	.word	0xffffffff


	//   ....[2]....
        /*0090*/ 	.word	0xffffffff


	//   ....[3]....
        /*0094*/ 	.word	0xffffffff


	//   ....[4]....
        /*0098*/ 	.word	0xffffffff


	//   ....[5]....
        /*009c*/ 	.word	0xffffffff


	//   ....[6]....
        /*00a0*/ 	.word	0xffffffff


	//   ....[7]....
        /*00a4*/ 	.word	0xffffffff


	//   ....[8]....
        /*00a8*/ 	.word	0xffffffff


	//   ....[9]....
        /*00ac*/ 	.word	0xffffffff


	//   ....[10]....
        /*00b0*/ 	.word	0xffffffff


	//   ....[11]....
        /*00b4*/ 	.word	0xffffffff


	//   ....[12]....
        /*00b8*/ 	.word	0xffffffff


	//   ....[13]....
        /*00bc*/ 	.word	0xffffffff


	//   ....[14]....
        /*00c0*/ 	.word	0xffffffff


	//   ....[15]....
        /*00c4*/ 	.word	0xffffffff


	//   ....[16]....
        /*00c8*/ 	.word	0xffffffff


	//   ....[17]....
        /*00cc*/ 	.word	0xffffffff


	//   ....[18]....
        /*00d0*/ 	.word	0xffffffff


	//   ....[19]....
        /*00d4*/ 	.word	0xffffffff


	//----- nvinfo : EIATTR_COOP_GROUP_INSTR_OFFSETS
	.align		4
.L_905:
        /*00d8*/ 	.byte	0x04, 0x28
        /*00da*/ 	.short	(.L_907 - .L_906)


	//   ....[0]....
.L_906:
        /*00dc*/ 	.word	0x000006b0


	//   ....[1]....
        /*00e0*/ 	.word	0x000006d0


	//   ....[2]....
        /*00e4*/ 	.word	0x00000710


	//   ....[3]....
        /*00e8*/ 	.word	0x00000730


	//   ....[4]....
        /*00ec*/ 	.word	0x00000770


	//   ....[5]....
        /*00f0*/ 	.word	0x00000790


	//   ....[6]....
        /*00f4*/ 	.word	0x000007d0


	//   ....[7]....
        /*00f8*/ 	.word	0x000007f0


	//   ....[8]....
        /*00fc*/ 	.word	0x00000830


	//   ....[9]....
        /*0100*/ 	.word	0x00000870


	//   ....[10]....
        /*0104*/ 	.word	0x00000b20


	//   ....[11]....
        /*0108*/ 	.word	0x00000b60


	//   ....[12]....
        /*010c*/ 	.word	0x00000b80


	//   ....[13]....
        /*0110*/ 	.word	0x00000ba0


	//   ....[14]....
        /*0114*/ 	.word	0x00000bc0


	//   ....[15]....
        /*0118*/ 	.word	0x00000be0


	//   ....[16]....
        /*011c*/ 	.word	0x00000c00


	//   ....[17]....
        /*0120*/ 	.word	0x00000c20


	//   ....[18]....
        /*0124*/ 	.word	0x00000c40


	//   ....[19]....
        /*0128*/ 	.word	0x00000c60


	//----- nvinfo : EIATTR_EXIT_INSTR_OFFSETS
	.align		4
.L_907:
        /*012c*/ 	.byte	0x04, 0x1c
        /*012e*/ 	.short	(.L_909 - .L_908)


	//   ....[0]....
.L_908:
        /*0130*/ 	.word	0x00000c70


	//   ....[1]....
        /*0134*/ 	.word	0x00001050


	//   ....[2]....
        /*0138*/ 	.word	0x00001150


	//   ....[3]....
        /*013c*/ 	.word	0x000012d0


	//   ....[4]....
        /*0140*/ 	.word	0x000013f0


	//----- nvinfo : EIATTR_CRS_STACK_SIZE
	.align		4
.L_909:
        /*0144*/ 	.byte	0x04, 0x1e
        /*0146*/ 	.short	(.L_911 - .L_910)
.L_910:
        /*0148*/ 	.word	0x00000000


	//----- nvinfo : EIATTR_CBANK_PARAM_SIZE
	.align		4
.L_911:
        /*014c*/ 	.byte	0x03, 0x19
        /*014e*/ 	.short	0x0028


	//----- nvinfo : EIATTR_PARAM_CBANK
	.align		4
        /*0150*/ 	.byte	0x04, 0x0a
        /*0152*/ 	.short	(.L_913 - .L_912)
	.align		4
.L_912:
        /*0154*/ 	.word	index@(.nv.constant0._ZN18transformer_engine34scaled_masked_softmax_warp_forwardI13__nv_bfloat16S1_fLi6EEEvPT0_PKT_PKhT1_iii)
        /*0158*/ 	.short	0x0210
        /*015a*/ 	.short	0x0028


	//----- nvinfo : EIATTR_SW_WAR
	.align		4
.L_913:
        /*015c*/ 	.byte	0x04, 0x36
        /*015e*/ 	.short	(.L_915 - .L_914)
.L_914:
        /*0160*/ 	.word	0x00000008
.L_915:


//--------------------- .nv.info._ZN18transformer_engine34scaled_masked_softmax_warp_forwardI13__nv_bfloat16S1_fLi5EEEvPT0_PKT_PKhT1_iii --------------------------
	.section	.nv.info._ZN18transformer_engine34scaled_masked_softmax_warp_forwardI13__nv_bfloat16S1_fLi5EEEvPT0_PKT_PKhT1_iii,"",@"SHT_CUDA_INFO"
	.sectionflags	@""
	.align	4


	//----- nvinfo : EIATTR_CUDA_API_VERSION
	.align		4
        /*0000*/ 	.byte	0x04, 0x37
        /*0002*/ 	.short	(.L_917 - .L_916)
.L_916:
        /*0004*/ 	.word	0x00000082


	//----- nvinfo : EIATTR_KPARAM_INFO
	.align		4
.L_917:
        /*0008*/ 	.byte	0x04, 0x17
        /*000a*/ 	.short	(.L_919 - .L_918)
.L_918:
        /*000c*/ 	.word	0x00000000
        /*0010*/ 	.short	0x0006
        /*0012*/ 	.short	0x0024
        /*0014*/ 	.byte	0x00, 0xf0, 0x11, 0x00


	//----- nvinfo : EIATTR_KPARAM_INFO
	.align		4
.L_919:
        /*0018*/ 	.byte	0x04, 0x17
        /*001a*/ 	.short	(.L_921 - .L_920)
.L_920:
        /*001c*/ 	.word	0x00000000
        /*0020*/ 	.short	0x0005
        /*0022*/ 	.short	0x0020
        /*0024*/ 	.byte	0x00, 0xf0, 0x11, 0x00


	//----- nvinfo : EIATTR_KPARAM_INFO
	.align		4
.L_921:
        /*0028*/ 	.byte	0x04, 0x17
        /*002a*/ 	.short	(.L_923 - .L_922)
.L_922:
        /*002c*/ 	.word	0x00000000
        /*0030*/ 	.short	0x0004
        /*0032*/ 	.short	0x001c
        /*0034*/ 	.byte	0x00, 0xf0, 0x11, 0x00


	//----- nvinfo : EIATTR_KPARAM_INFO
	.align		4
.L_923:
        /*0038*/ 	.byte	0x04, 0x17
        /*003a*/ 	.short	(.L_925 - .L_924)
.L_924:
        /*003c*/ 	.word	0x00000000
        /*0040*/ 	.short	0x0003
        /*0042*/ 	.short	0x0018
        /*0044*/ 	.byte	0x00, 0xf0, 0x11, 0x00


	//----- nvinfo : EIATTR_KPARAM_INFO
	.align		4
.L_925:
        /*0048*/ 	.byte	0x04, 0x17
        /*004a*/ 	.short	(.L_927 - .L_926)
.L_926:
        /*004c*/ 	.word	0x00000000
        /*0050*/ 	.short	0x0002
        /*0052*/ 	.short	0x0010
        /*0054*/ 	.byte	0x00, 0xf0, 0x21, 0x00


	//----- nvinfo : EIATTR_KPARAM_INFO
	.align		4
.L_927:
        /*0058*/ 	.byte	0x04, 0x17
        /*005a*/ 	.short	(.L_929 - .L_928)
.L_928:
        /*005c*/ 	.word	0x00000000
        /*0060*/ 	.short	0x0001
        /*0062*/ 	.short	0x0008
        /*0064*/ 	.byte	0x00, 0xf0, 0x21, 0x00


	//----- nvinfo : EIATTR_KPARAM_INFO
	.align		4
.L_929:
        /*0068*/ 	.byte	0x04, 0x17
        /*006a*/ 	.short	(.L_931 - .L_930)
.L_930:
        /*006c*/ 	.word	0x00000000
        /*0070*/ 	.short	0x0000
        /*0072*/ 	.short	0x0000
        /*0074*/ 	.byte	0x00, 0xf0, 0x21, 0x00


	//----- nvinfo : EIATTR_SPARSE_MMA_MASK
	.align		4
.L_931:
        /*0078*/ 	.byte	0x03, 0x50
        /*007a*/ 	.short	0x0000


	//----- nvinfo : EIATTR_MAXREG_COUNT
	.align		4
        /*007c*/ 	.byte	0x03, 0x1b
        /*007e*/ 	.short	0x00ff


	//----- nvinfo : EIATTR_MERCURY_ISA_VERSION
	.align		4
        /*0080*/ 	.byte	0x03, 0x5f
        /*0082*/ 	.short	0x0101


	//----- nvinfo : EIATTR_COOP_GROUP_MASK_REGIDS
	.align		4
        /*0084*/ 	.byte	0x04, 0x29
        /*0086*/ 	.short	(.L_933 - .L_932)


	//   ....[0]....
.L_932:
        /*0088*/ 	.word	0xffffffff


	//   ....[1]....
        /*008c*/ 	.word	0xffffffff


	//   ....[2]....
        /*0090*/ 	.word	0xffffffff


	//   ....[3]....
        /*0094*/ 	.word	0xffffffff


	//   ....[4]....
        /*0098*/ 	.word	0xffffffff


	//   ....[5]....
        /*009c*/ 	.word	0xffffffff


	//   ....[6]....
        /*00a0*/ 	.word	0xffffffff


	//   ....[7]....
        /*00a4*/ 	.word	0xffffffff


	//   ....[8]....
        /*00a8*/ 	.word	0xffffffff


	//   ....[9]....
        /*00ac*/ 	.word	0xffffffff


	//   ....[10]....
        /*00b0*/ 	.word	0xffffffff


	//   ....[11]....
        /*00b4*/ 	.word	0xffffffff


	//   ....[12]....
        /*00b8*/ 	.word	0xffffffff


	//   ....[13]....
        /*00bc*/ 	.word	0xffffffff


	//   ....[14]....
        /*00c0*/ 	.word	0xffffffff


	//   ....[15]....
        /*00c4*/ 	.word	0xffffffff


	//   ....[16]....
        /*00c8*/ 	.word	0xffffffff


	//   ....[17]....
        /*00cc*/ 	.word	0xffffffff


	//   ....[18]....
        /*00d0*/ 	.word	0xffffffff


	//   ....[19]....
        /*00d4*/ 	.word	0xffffffff


	//----- nvinfo : EIATTR_COOP_GROUP_INSTR_OFFSETS
	.align		4
.L_933:
        /*00d8*/ 	.byte	0x04, 0x28
        /*00da*/ 	.short	(.L_935 - .L_934)


	//   ....[0]....
.L_934:
        /*00dc*/ 	.word	0x00000480


	//   ....[1]....
        /*00e0*/ 	.word	0x000004a0


	//   ....[2]....
        /*00e4*/ 	.word	0x000004f0


	//   ....[3]....
        /*00e8*/ 	.word	0x00000500


	//   ....[4]....
        /*00ec*/ 	.word	0x00000550


	//   ....[5]....
        /*00f0*/ 	.word	0x00000560


	//   ....[6]....
        /*00f4*/ 	.word	0x000005b0


	//   ....[7]....
        /*00f8*/ 	.word	0x000005c0


	//   ....[8]....
        /*00fc*/ 	.word	0x00000620


	//   ....[9]....
        /*0100*/ 	.word	0x00000630


	//   ....[10]....
        /*0104*/ 	.word	0x000007c0


	//   ....[11]....
        /*0108*/ 	.word	0x000007e0


	//   ....[12]....
        /*010c*/ 	.word	0x00000800


	//   ....[13]....
        /*0110*/ 	.word	0x00000820


	//   ....[14]....
        /*0114*/ 	.word	0x00000840


	//   ....[15]....
        /*0118*/ 	.word	0x00000860


	//   ....[16]....
        /*011c*/ 	.word	0x00000880


	//   ....[17]....
        /*0120*/ 	.word	0x000008a0


	//   ....[18]....
        /*0124*/ 	.word	0x000008c0


	//   ....[19]....
        /*0128*/ 	.word	0x000008e0


	//----- nvinfo : EIATTR_EXIT_INSTR_OFFSETS
	.align		4
.L_935:
        /*012c*/ 	.byte	0x04, 0x1c
        /*012e*/ 	.short	(.L_937 - .L_936)


	//   ....[0]....
.L_936:
        /*0130*/ 	.word	0x000008f0


	//   ....[1]....
        /*0134*/ 	.word	0x00000ac0


	//   ....[2]....
        /*0138*/ 	.word	0x00000ad0


	//   ....[3]....
        /*013c*/ 	.word	0x00000c50


	//----- nvinfo : EIATTR_CRS_STACK_SIZE
	.align		4
.L_937:
        /*0140*/ 	.byte	0x04, 0x1e
        /*0142*/ 	.short	(.L_939 - .L_938)
.L_938:
        /*0144*/ 	.word	0x00000000


	//----- nvinfo : EIATTR_CBANK_PARAM_SIZE
	.align		4
.L_939:
        /*0148*/ 	.byte	0x03, 0x19
        /*014a*/ 	.short	0x0028


	//----- nvinfo : EIATTR_PARAM_CBANK
	.align		4
        /*014c*/ 	.byte	0x04, 0x0a
        /*014e*/ 	.short	(.L_941 - .L_940)
	.align		4
.L_940:
        /*0150*/ 	.word	index@(.nv.constant0._ZN18transformer_engine34scaled_masked_softmax_warp_forwardI13__nv_bfloat16S1_fLi5EEEvPT0_PKT_PKhT1_iii)
        /*0154*/ 	.short	0x0210
        /*0156*/ 	.short	0x0028


	//----- nvinfo : EIATTR_SW_WAR
	.align		4
.L_941:
        /*0158*/ 	.byte	0x04, 0x36
        /*015a*/ 	.short	(.L_943 - .L_942)
.L_942:
        /*015c*/ 	.word	0x00000008
.L_943:


//--------------------- .nv.info._ZN18transformer_engine34scaled_masked_softmax_warp_forwardI13__nv_bfloat16S1_fLi4EEEvPT0_PKT_PKhT1_iii --------------------------
	.section	.nv.info._ZN18transformer_engine34scaled_masked_softmax_warp_forwardI13__nv_bfloat16S1_fLi4EEEvPT0_PKT_PKhT1_iii,"",@"SHT_CUDA_INFO"
	.sectionflags	@""
	.align	4


	//----- nvinfo : EIATTR_CUDA_API_VERSION
	.align		4
        /*0000*/ 	.byte	0x04, 0x37
        /*0002*/ 	.short	(.L_945 - .L_944)
.L_944:
        /*0004*/ 	.word	0x00000082


	//----- nvinfo : EIATTR_KPARAM_INFO
	.align		4
.L_945:
        /*0008*/ 	.byte	0x04, 0x17
        /*000a*/ 	.short	(.L_947 - .L_946)
.L_946:
        /*000c*/ 	.word	0x00000000
        /*0010*/ 	.short	0x0006
        /*0012*/ 	.short	0x0024
        /*0014*/ 	.byte	0x00, 0xf0, 0x11, 0x00


	//----- nvinfo : EIATTR_KPARAM_INFO
	.align		4
.L_947:
        /*0018*/ 	.byte	0x04, 0x17
        /*001a*/ 	.short	(.L_949 - .L_948)
.L_948:
        /*001c*/ 	.word	0x00000000
        /*0020*/ 	.short	0x0005
        /*0022*/ 	.short	0x0020
        /*0024*/ 	.byte	0x00, 0xf0, 0x11, 0x00


	//----- nvinfo : EIATTR_KPARAM_INFO
	.align		4
.L_949:
        /*0028*/ 	.byte	0x04, 0x17
        /*002a*/ 	.short	(.L_951 - .L_950)
.L_950:
        /*002c*/ 	.word	0x00000000
        /*0030*/ 	.short	0x0004
        /*0032*/ 	.short	0x001c
        /*0034*/ 	.byte	0x00, 0xf0, 0x11, 0x00


	//----- nvinfo : EIATTR_KPARAM_INFO
	.align		4
.L_951:
        /*0038*/ 	.byte	0x04, 0x17
        /*003a*/ 	.short	(.L_953 - .L_952)
.L_952:
        /*003c*/ 	.word	0x00000000
        /*0040*/ 	.short	0x0003
        /*0042*/ 	.short	0x0018
        /*0044*/ 	.byte	0x00, 0xf0, 0x11, 0x00


	//----- nvinfo : EIATTR_KPARAM_INFO
	.align		4
.L_953:
        /*0048*/ 	.byte	0x04, 0x17
        /*004a*/ 	.short	(.L_955 - .L_954)
.L_954:
        /*004c*/ 	.word	0x00000000
        /*0050*/ 	.short	0x0002
        /*0052*/ 	.short	0x0010
        /*0054*/ 	.byte	0x00, 0xf0, 0x21, 0x00


	//----- nvinfo : EIATTR_KPARAM_INFO
	.align		4
.L_955:
        /*0058*/ 	.byte	0x04, 0x17
        /*005a*/ 	.short	(.L_957 - .L_956)
.L_956:
        /*005c*/ 	.word	0x00000000
        /*0060*/ 	.short	0x0001
        /*0062*/ 	.short	0x0008
        /*0064*/ 	.byte	0x00, 0xf0, 0x21, 0x00


	//----- nvinfo : EIATTR_KPARAM_INFO
	.align		4
.L_957:
        /*0068*/ 	.byte	0x04, 0x17
        /*006a*/ 	.short	(.L_959 - .L_958)
.L_958:
        /*006c*/ 	.word	0x00000000
        /*0070*/ 	.short	0x0000
        /*0072*/ 	.short	0x0000
        /*0074*/ 	.byte	0x00, 0xf0, 0x21, 0x00


	//----- nvinfo : EIATTR_SPARSE_MMA_MASK
	.align		4
.L_959:
        /*0078*/ 	.byte	0x03, 0x50
        /*007a*/ 	.short	0x0000


	//----- nvinfo : EIATTR_MAXREG_COUNT
	.align		4
        /*007c*/ 	.byte	0x03, 0x1b
        /*007e*/ 	.short	0x00ff


	//----- nvinfo : EIATTR_MERCURY_ISA_VERSION
	.align		4
        /*0080*/ 	.byte	0x03, 0x5f
        /*0082*/ 	.short	0x0101


	//----- nvinfo : EIATTR_COOP_GROUP_MASK_REGIDS
	.align		4
        /*0084*/ 	.byte	0x04, 0x29
        /*0086*/ 	.short	(.L_961 - .L_960)


	//   ....[0]....
.L_960:
        /*0088*/ 	.word	0xffffffff


	//   ....[1]....
        /*008c*/ 	.word	0xffffffff


	//   ....[2]....
        /*0090*/ 	.word	0xffffffff


	//   ....[3]....
        /*0094*/ 	.word	0xffffffff


	//   ....[4]....
        /*0098*/ 	.word	0xffffffff


	//   ....[5]....
        /*009c*/ 	.word	0xffffffff


	//   ....[6]....
        /*00a0*/ 	.word	0xffffffff


	//   ....[7]....
        /*00a4*/ 	.word	0xffffffff


	//   ....[8]....
        /*00a8*/ 	.word	0xffffffff


	//   ....[9]....
        /*00ac*/ 	.word	0xffffffff


	//   ....[10]....
        /*00b0*/ 	.word	0xffffffff


	//   ....[11]....
        /*00b4*/ 	.word	0xffffffff


	//   ....[12]....
        /*00b8*/ 	.word	0xffffffff


	//   ....[13]....
        /*00bc*/ 	.word	0xffffffff


	//   ....[14]....
        /*00c0*/ 	.word	0xffffffff


	//   ....[15]....
        /*00c4*/ 	.word	0xffffffff


	//----- nvinfo : EIATTR_COOP_GROUP_INSTR_OFFSETS
	.align		4
.L_961:
        /*00c8*/ 	.byte	0x04, 0x28
        /*00ca*/ 	.short	(.L_963 - .L_962)


	//   ....[0]....
.L_962:
        /*00cc*/ 	.word	0x00000480


	//   ....[1]....
        /*00d0*/ 	.word	0x000004a0


	//   ....[2]....
        /*00d4*/ 	.word	0x000004f0


	//   ....[3]....
        /*00d8*/ 	.word	0x00000500


	//   ....[4]....
        /*00dc*/ 	.word	0x00000550


	//   ....[5]....
        /*00e0*/ 	.word	0x00000560


	//   ....[6]....
        /*00e4*/ 	.word	0x000005b0


	//   ....[7]....
        /*00e8*/ 	.word	0x000005c0


	//   ....[8]....
        /*00ec*/ 	.word	0x00000760


	//   ....[9]....
        /*00f0*/ 	.word	0x00000780


	//   ....[10]....
        /*00f4*/ 	.word	0x000007a0


	//   ....[11]....
        /*00f8*/ 	.word	0x000007c0


	//   ....[12]....
        /*00fc*/ 	.word	0x000007e0


	//   ....[13]....
        /*0100*/ 	.word	0x00000800


	//   ....[14]....
        /*0104*/ 	.word	0x00000820


	//   ....[15]....
        /*0108*/ 	.word	0x00000840


	//----- nvinfo : EIATTR_EXIT_INSTR_OFFSETS
	.align		4
.L_963:
        /*010c*/ 	.byte	0x04, 0x1c
        /*010e*/ 	.short	(.L_965 - .L_964)


	//   ....[0]....
.L_964:
        /*0110*/ 	.word	0x00000850


	//   ....[1]....
        /*0114*/ 	.word	0x00000a20


	//   ....[2]....
        /*0118*/ 	.word	0x00000a30


	//   ....[3]....
        /*011c*/ 	.word	0x00000bb0


	//----- nvinfo : EIATTR_CRS_STACK_SIZE
	.align		4
.L_965:
        /*0120*/ 	.byte	0x04, 0x1e
        /*0122*/ 	.short	(.L_967 - .L_966)
.L_966:
        /*0124*/ 	.word	0x00000000


	//----- nvinfo : EIATTR_CBANK_PARAM_SIZE
	.align		4
.L_967:
        /*0128*/ 	.byte	0x03, 0x19
        /*012a*/ 	.short	0x0028


	//----- nvinfo : EIATTR_PARAM_CBANK
	.align		4
        /*012c*/ 	.byte	0x04, 0x0a
        /*012e*/ 	.short	(.L_969 - .L_968)
	.align		4
.L_968:
        /*0130*/ 	.word	index@(.nv.constant0._ZN18transformer_engine34scaled_masked_softmax_warp_forwardI13__nv_bfloat16S1_fLi4EEEvPT0_PKT_PKhT1_iii)
        /*0134*/ 	.short	0x0210
        /*0136*/ 	.short	0x0028


	//----- nvinfo : EIATTR_SW_WAR
	.align		4
.L_969:
        /*0138*/ 	.byte	0x04, 0x36
        /*013a*/ 	.short	(.L_971 - .L_970)
.L_970:
        /*013c*/ 	.word	0x00000008
.L_971:


//--------------------- .nv.info._ZN18transformer_engine34scaled_masked_softmax_warp_forwardI13__nv_bfloat16S1_fLi3EEEvPT0_PKT_PKhT1_iii --------------------------
	.section	.nv.info._ZN18transformer_engine34scaled_masked_softmax_warp_forwardI13__nv_bfloat16S1_fLi3EEEvPT0_PKT_PKhT1_iii,"",@"SHT_CUDA_INFO"
	.sectionflags	@""
	.align	4


	//----- nvinfo : EIATTR_CUDA_API_VERSION
	.align		4
        /*0000*/ 	.byte	0x04, 0x37
        /*0002*/ 	.short	(.L_973 - .L_972)
.L_972:
        /*0004*/ 	.word	0x00000082


	//----- nvinfo : EIATTR_KPARAM_INFO
	.align		4
.L_973:
        /*0008*/ 	.byte	0x04, 0x17
        /*000a*/ 	.short	(.L_975 - .L_974)
.L_974:
        /*000c*/ 	.word	0x00000000
        /*0010*/ 	.short	0x0006
        /*0012*/ 	.short	0x0024
        /*0014*/ 	.byte	0x00, 0xf0, 0x11, 0x00


	//----- nvinfo : EIATTR_KPARAM_INFO
	.align		4
.L_975:
        /*0018*/ 	.byte	0x04, 0x17
        /*001a*/ 	.short	(.L_977 - .L_976)
.L_976:
        /*001c*/ 	.word	0x00000000
        /*0020*/ 	.short	0x0005
        /*0022*/ 	.short	0x0020
        /*0024*/ 	.byte	0x00, 0xf0, 0x11, 0x00


	//----- nvinfo : EIATTR_KPARAM_INFO
	.align		4
.L_977:
        /*0028*/ 	.byte	0x04, 0x17
        /*002a*/ 	.short	(.L_979 - .L_978)
.L_978:
        /*002c*/ 	.word	0x00000000
        /*0030*/ 	.short	0x0004
        /*0032*/ 	.short	0x001c
        /*0034*/ 	.byte	0x00, 0xf0, 0x11, 0x00


	//----- nvinfo : EIATTR_KPARAM_INFO
	.align		4
.L_979:
        /*0038*/ 	.byte	0x04, 0x17
        /*003a*/ 	.short	(.L_981 - .L_980)
.L_980:
        /*003c*/ 	.word	0x00000000
        /*0040*/ 	.short	0x0003
        /*0042*/ 	.short	0x0018
        /*0044*/ 	.byte	0x00, 0xf0, 0x11, 0x00


	//----- nvinfo : EIATTR_KPARAM_INFO
	.align		4
.L_981:
        /*0048*/ 	.byte	0x04, 0x17
        /*004a*/ 	.short	(.L_983 - .L_982)
.L_982:
        /*004c*/ 	.word	0x00000000
        /*0050*/ 	.short	0x0002
        /*0052*/ 	.short	0x0010
        /*0054*/ 	.byte	0x00, 0xf0, 0x21, 0x00


	//----- nvinfo : EIATTR_KPARAM_INFO
	.align		4
.L_983:
        /*0058*/ 	.byte	0x04, 0x17
        /*005a*/ 	.short	(.L_985 - .L_984)
.L_984:
        /*005c*/ 	.word	0x00000000
        /*0060*/ 	.short	0x0001
        /*0062*/ 	.short	0x0008
        /*0064*/ 	.byte	0x00, 0xf0, 0x21, 0x00


	//----- nvinfo : EIATTR_KPARAM_INFO
	.align		4
.L_985:
        /*0068*/ 	.byte	0x04, 0x17
        /*006a*/ 	.short	(.L_987 - .L_986)
.L_986:
        /*006c*/ 	.word	0x00000000
        /*0070*/ 	.short	0x0000
        /*0072*/ 	.short	0x0000
        /*0074*/ 	.byte	0x00, 0xf0, 0x21, 0x00


	//----- nvinfo : EIATTR_SPARSE_MMA_MASK
	.align		4
.L_987:
        /*0078*/ 	.byte	0x03, 0x50
        /*007a*/ 	.short	0x0000


	//----- nvinfo : EIATTR_MAXREG_COUNT
	.align		4
        /*007c*/ 	.byte	0x03, 0x1b
        /*007e*/ 	.short	0x00ff


	//----- nvinfo : EIATTR_MERCURY_ISA_VERSION
	.align		4
        /*0080*/ 	.byte	0x03, 0x5f
        /*0082*/ 	.short	0x0101


	//----- nvinfo : EIATTR_COOP_GROUP_MASK_REGIDS
	.align		4
        /*0084*/ 	.byte	0x04, 0x29
        /*0086*/ 	.short	(.L_989 - .L_988)


	//   ....[0]....
.L_988:
        /*0088*/ 	.word	0xffffffff


	//   ....[1]....
        /*008c*/ 	.word	0xffffffff


	//   ....[2]....
        /*0090*/ 	.word	0xffffffff


	//   ....[3]....
        /*0094*/ 	.word	0xffffffff


	//   ....[4]....
        /*0098*/ 	.word	0xffffffff


	//   ....[5]....
        /*009c*/ 	.word	0xffffffff


	//   ....[6]....
        /*00a0*/ 	.word	0xffffffff


	//   ....[7]....
        /*00a4*/ 	.word	0xffffffff


	//   ....[8]....
        /*00a8*/ 	.word	0xffffffff


	//   ....[9]....
        /*00ac*/ 	.word	0xffffffff


	//   ....[10]....
        /*00b0*/ 	.word	0xffffffff


	//   ....[11]....
        /*00b4*/ 	.word	0xffffffff


	//----- nvinfo : EIATTR_COOP_GROUP_INSTR_OFFSETS
	.align		4
.L_989:
        /*00b8*/ 	.byte	0x04, 0x28
        /*00ba*/ 	.short	(.L_991 - .L_990)


	//   ....[0]....
.L_990:
        /*00bc*/ 	.word	0x00000480


	//   ....[1]....
        /*00c0*/ 	.word	0x000004a0


	//   ....[2]....
        /*00c4*/ 	.word	0x000004f0


	//   ....[3]....
        /*00c8*/ 	.word	0x00000500


	//   ....[4]....
        /*00cc*/ 	.word	0x00000550


	//   ....[5]....
        /*00d0*/ 	.word	0x00000560


	//   ....[6]....
        /*00d4*/ 	.word	0x00000700


	//   ....[7]....
        /*00d8*/ 	.word	0x00000720


	//   ....[8]....
        /*00dc*/ 	.word	0x00000740


	//   ....[9]....
        /*00e0*/ 	.word	0x00000760


	//   ....[10]....
        /*00e4*/ 	.word	0x00000780


	//   ....[11]....
        /*00e8*/ 	.word	0x000007a0


	//----- nvinfo : EIATTR_EXIT_INSTR_OFFSETS
	.align		4
.L_991:
        /*00ec*/ 	.byte	0x04, 0x1c
        /*00ee*/ 	.short	(.L_993 - .L_992)


	//   ....[0]....
.L_992:
        /*00f0*/ 	.word	0x000007b0


	//   ....[1]....
        /*00f4*/ 	.word	0x00000990


	//   ....[2]....
        /*00f8*/ 	.word	0x000009a0


	//   ....[3]....
        /*00fc*/ 	.word	0x00000b20


	//----- nvinfo : EIATTR_CRS_STACK_SIZE
	.align		4
.L_993:
        /*0100*/ 	.byte	0x04, 0x1e
        /*0102*/ 	.short	(.L_995 - .L_994)
.L_994:
        /*0104*/ 	.word	0x00000000


	//----- nvinfo : EIATTR_CBANK_PARAM_SIZE
	.align		4
.L_995:
        /*0108*/ 	.byte	0x03, 0x19
        /*010a*/ 	.short	0x0028


	//----- nvinfo : EIATTR_PARAM_CBANK
	.align		4
        /*010c*/ 	.byte	0x04, 0x0a
        /*010e*/ 	.short	(.L_997 - .L_996)
	.align		4
.L_996:
        /*0110*/ 	.word	index@(.nv.constant0._ZN18transformer_engine34scaled_masked_softmax_warp_forwardI13__nv_bfloat16S1_fLi3EEEvPT0_PKT_PKhT1_iii)
        /*0114*/ 	.short	0x0210
        /*0116*/ 	.short	0x0028


	//----- nvinfo : EIATTR_SW_WAR
	.align		4
.L_997:
        /*0118*/ 	.byte	0x04, 0x36
        /*011a*/ 	.short	(.L_999 - .L_998)
.L_998:
        /*011c*/ 	.word	0x00000008
.L_999:


//--------------------- .nv.info._ZN18transformer_engine34scaled_masked_softmax_warp_forwardI13__nv_bfloat16S1_fLi2EEEvPT0_PKT_PKhT1_iii --------------------------
	.section	.nv.info._ZN18transformer_engine34scaled_masked_softmax_warp_forwardI13__nv_bfloat16S1_fLi2EEEvPT0_PKT_PKhT1_iii,"",@"SHT_CUDA_INFO"
	.sectionflags	@""
	.align	4


	//----- nvinfo : EIATTR_CUDA_API_VERSION
	.align		4
        /*0000*/ 	.byte	0x04, 0x37
        /*0002*/ 	.short	(.L_1001 - .L_1000)
.L_1000:
        /*0004*/ 	.word	0x00000082


	//----- nvinfo : EIATTR_KPARAM_INFO
	.align		4
.L_1001:
        /*0008*/ 	.byte	0x04, 0x17
        /*000a*/ 	.short	(.L_1003 - .L_1002)
.L_1002:
        /*000c*/ 	.word	0x00000000
        /*0010*/ 	.short	0x0006
        /*0012*/ 	.short	0x0024
        /*0014*/ 	.byte	0x00, 0xf0, 0x11, 0x00


	//----- nvinfo : EIATTR_KPARAM_INFO
	.align		4
.L_1003:
        /*0018*/ 	.byte	0x04, 0x17
        /*001a*/ 	.short	(.L_1005 - .L_1004)
.L_1004:
        /*001c*/ 	.word	0x00000000
        /*0020*/ 	.short	0x0005
        /*0022*/ 	.short	0x0020
        /*0024*/ 	.byte	0x00, 0xf0, 0x11, 0x00


	//----- nvinfo : EIATTR_KPARAM_INFO
	.align		4
.L_1005:
        /*0028*/ 	.byte	0x04, 0x17
        /*002a*/ 	.short	(.L_1007 - .L_1006)
.L_1006:
        /*002c*/ 	.word	0x00000000
        /*0030*/ 	.short	0x0004
        /*0032*/ 	.short	0x001c
        /*0034*/ 	.byte	0x00, 0xf0, 0x11, 0x00


	//----- nvinfo : EIATTR_KPARAM_INFO
	.align		4
.L_1007:
        /*0038*/ 	.byte	0x04, 0x17
        /*003a*/ 	.short	(.L_1009 - .L_1008)
.L_1008:
        /*003c*/ 	.word	0x00000000
        /*0040*/ 	.short	0x0003
        /*0042*/ 	.short	0x0018
        /*0044*/ 	.byte	0x00, 0xf0, 0x11, 0x00


	//----- nvinfo : EIATTR_KPARAM_INFO
	.align		4
.L_1009:
        /*0048*/ 	.byte	0x04, 0x17
        /*004a*/ 	.short	(.L_1011 - .L_1010)
.L_1010:
        /*004c*/ 	.word	0x00000000
        /*0050*/ 	.short	0x0002
        /*0052*/ 	.short	0x0010
        /*0054*/ 	.byte	0x00, 0xf0, 0x21, 0x00


	//----- nvinfo : EIATTR_KPARAM_INFO
	.align		4
.L_1011:
        /*0058*/ 	.byte	0x04, 0x17
        /*005a*/ 	.short	(.L_1013 - .L_1012)
.L_1012:
        /*005c*/ 	.word	0x00000000
        /*0060*/ 	.short	0x0001
        /*0062*/ 	.short	0x0008
        /*0064*/ 	.byte	0x00, 0xf0, 0x21, 0x00


	//----- nvinfo : EIATTR_KPARAM_INFO
	.align		4
.L_1013:
        /*0068*/ 	.byte	0x04, 0x17
        /*006a*/ 	.short	(.L_1015 - .L_1014)
.L_1014:
        /*006c*/ 	.word	0x00000000
        /*0070*/ 	.short	0x0000
        /*0072*/ 	.short	0x0000
        /*0074*/ 	.byte	0x00, 0xf0, 0x21, 0x00


	//----- nvinfo : EIATTR_SPARSE_MMA_MASK
	.align		4
.L_1015:
        /*0078*/ 	.byte	0x03, 0x50
        /*007a*/ 	.short	0x0000


	//----- nvinfo : EIATTR_MAXREG_COUNT
	.align		4
        /*007c*/ 	.byte	0x03, 0x1b
        /*007e*/ 	.short	0x00ff


	//----- nvinfo : EIATTR_MERCURY_ISA_VERSION
	.align		4
        /*0080*/ 	.byte	0x03, 0x5f
        /*0082*/ 	.short	0x0101


	//----- nvinfo : EIATTR_COOP_GROUP_MASK_REGIDS
	.align		4
        /*0084*/ 	.byte	0x04, 0x29
        /*0086*/ 	.short	(.L_1017 - .L_1016)


	//   ....[0]....
.L_1016:
        /*0088*/ 	.word	0xffffffff


	//   ....[1]....
        /*008c*/ 	.word	0xffffffff


	//   ....[2]....
        /*0090*/ 	.word	0xffffffff


	//   ....[3]....
        /*0094*/ 	.word	0xffffffff


	//   ....[4]....
        /*0098*/ 	.word	0xffffffff


	//   ....[5]....
        /*009c*/ 	.word	0xffffffff


	//   ....[6]....
        /*00a0*/ 	.word	0xffffffff


	//   ....[7]....
        /*00a4*/ 	.word	0xffffffff


	//----- nvinfo : EIATTR_COOP_GROUP_INSTR_OFFSETS
	.align		4
.L_1017:
        /*00a8*/ 	.byte	0x04, 0x28
        /*00aa*/ 	.short	(.L_1019 - .L_1018)


	//   ....[0]....
.L_1018:
        /*00ac*/ 	.word	0x00000480


	//   ....[1]....
        /*00b0*/ 	.word	0x000004b0


	//   ....[2]....
        /*00b4*/ 	.word	0x00000500


	//   ....[3]....
        /*00b8*/ 	.word	0x00000510


	//   ....[4]....
        /*00bc*/ 	.word	0x000006a0


	//   ....[5]....
        /*00c0*/ 	.word	0x000006c0


	//   ....[6]....
        /*00c4*/ 	.word	0x000006e0


	//   ....[7]....
        /*00c8*/ 	.word	0x00000700


	//----- nvinfo : EIATTR_EXIT_INSTR_OFFSETS
	.align		4
.L_1019:
        /*00cc*/ 	.byte	0x04, 0x1c
        /*00ce*/ 	.short	(.L_1021 - .L_1020)


	//   ....[0]....
.L_1020:
        /*00d0*/ 	.word	0x00000710


	//   ....[1]....
        /*00d4*/ 	.word	0x000008e0


	//   ....[2]....
        /*00d8*/ 	.word	0x000008f0


	//   ....[3]....
        /*00dc*/ 	.word	0x00000a60


	//----- nvinfo : EIATTR_CRS_STACK_SIZE
	.align		4
.L_1021:
        /*00e0*/ 	.byte	0x04, 0x1e
        /*00e2*/ 	.short	(.L_1023 - .L_1022)
.L_1022:
        /*00e4*/ 	.word	0x00000000


	//----- nvinfo : EIATTR_CBANK_PARAM_SIZE
	.align		4
.L_1023:
        /*00e8*/ 	.byte	0x03, 0x19
        /*00ea*/ 	.short	0x0028


	//----- nvinfo : EIATTR_PARAM_CBANK
	.align		4
        /*00ec*/ 	.byte	0x04, 0x0a
        /*00ee*/ 	.short	(.L_1025 - .L_1024)
	.align		4
.L_1024:
        /*00f0*/ 	.word	index@(.nv.constant0._ZN18transformer_engine34scaled_masked_softmax_warp_forwardI13__nv_bfloat16S1_fLi2EEEvPT0_PKT_PKhT1_iii)
        /*00f4*/ 	.short	0x0210
        /*00f6*/ 	.short	0x0028


	//----- nvinfo : EIATTR_SW_WAR
	.align		4
.L_1025:
        /*00f8*/ 	.byte	0x04, 0x36
        /*00fa*/ 	.short	(.L_1027 - .L_1026)
.L_1026:
        /*00fc*/ 	.word	0x00000008
.L_1027:


//--------------------- .nv.info._ZN18transformer_engine34scaled_masked_softmax_warp_forwardI13__nv_bfloat16S1_fLi1EEEvPT0_PKT_PKhT1_iii --------------------------
	.section	.nv.info._ZN18transformer_engine34scaled_masked_softmax_warp_forwardI13__nv_bfloat16S1_fLi1EEEvPT0_PKT_PKhT1_iii,"",@"SHT_CUDA_INFO"
	.sectionflags	@""
	.align	4


	//----- nvinfo : EIATTR_CUDA_API_VERSION
	.align		4
        /*0000*/ 	.byte	0x04, 0x37
        /*0002*/ 	.short	(.L_1029 - .L_1028)
.L_1028:
        /*0004*/ 	.word	0x00000082


	//----- nvinfo : EIATTR_KPARAM_INFO
	.align		4
.L_1029:
        /*0008*/ 	.byte	0x04, 0x17
        /*000a*/ 	.short	(.L_1031 - .L_1030)
.L_1030:
        /*000c*/ 	.word	0x00000000
        /*0010*/ 	.short	0x0006
        /*0012*/ 	.short	0x0024
        /*0014*/ 	.byte	0x00, 0xf0, 0x11, 0x00


	//----- nvinfo : EIATTR_KPARAM_INFO
	.align		4
.L_1031:
        /*0018*/ 	.byte	0x04, 0x17
        /*001a*/ 	.short	(.L_1033 - .L_1032)
.L_1032:
        /*001c*/ 	.word	0x00000000
        /*0020*/ 	.short	0x0005
        /*0022*/ 	.short	0x0020
        /*0024*/ 	.byte	0x00, 0xf0, 0x11, 0x00


	//----- nvinfo : EIATTR_KPARAM_INFO
	.align		4
.L_1033:
        /*0028*/ 	.byte	0x04, 0x17
        /*002a*/ 	.short	(.L_1035 - .L_1034)
.L_1034:
        /*002c*/ 	.word	0x00000000
        /*0030*/ 	.short	0x0004
        /*0032*/ 	.short	0x001c
        /*0034*/ 	.byte	0x00, 0xf0, 0x11, 0x00


	//----- nvinfo : EIATTR_KPARAM_INFO
	.align		4
.L_1035:
        /*0038*/ 	.byte	0x04, 0x17
        /*003a*/ 	.short	(.L_1037 - .L_1036)
.L_1036:
        /*003c*/ 	.word	0x00000000
        /*0040*/ 	.short	0x0003
        /*0042*/ 	.short	0x0018
        /*0044*/ 	.byte	0x00, 0xf0, 0x11, 0x00


	//----- nvinfo : EIATTR_KPARAM_INFO
	.align		4
.L_1037:
        /*0048*/ 	.byte	0x04, 0x17
        /*004a*/ 	.short	(.L_1039 - .L_1038)
.L_1038:
        /*004c*/ 	.word	0x00000000
        /*0050*/ 	.short	0x0002
        /*0052*/ 	.short	0x0010
        /*0054*/ 	.byte	0x00, 0xf0, 0x21, 0x00


	//----- nvinfo : EIATTR_KPARAM_INFO
	.align		4
.L_1039:
        /*0058*/ 	.byte	0x04, 0x17
        /*005a*/ 	.short	(.L_1041 - .L_1040)
.L_1040:
        /*005c*/ 	.word	0x00000000
        /*0060*/ 	.short	0x0001
        /*0062*/ 	.short	0x0008
        /*0064*/ 	.byte	0x00, 0xf0, 0x21, 0x00


	//----- nvinfo : EIATTR_KPARAM_INFO
	.align		4
.L_1041:
        /*0068*/ 	.byte	0x04, 0x17
        /*006a*/ 	.short	(.L_1043 - .L_1042)
.L_1042:
        /*006c*/ 	.word	0x00000000
        /*0070*/ 	.short	0x0000
        /*0072*/ 	.short	0x0000
        /*0074*/ 	.byte	0x00, 0xf0, 0x21, 0x00


	//----- nvinfo : EIATTR_SPARSE_MMA_MASK
	.align		4
.L_1043:
        /*0078*/ 	.byte	0x03, 0x50
        /*007a*/ 	.short	0x0000


	//----- nvinfo : EIATTR_MAXREG_COUNT
	.align		4
        /*007c*/ 	.byte	0x03, 0x1b
        /*007e*/ 	.short	0x00ff


	//----- nvinfo : EIATTR_MERCURY_ISA_VERSION
	.align		4
        /*0080*/ 	.byte	0x03, 0x5f
        /*0082*/ 	.short	0x0101


	//----- nvinfo : EIATTR_COOP_GROUP_MASK_REGIDS
	.align		4
        /*0084*/ 	.byte	0x04, 0x29
        /*0086*/ 	.short	(.L_1045 - .L_1044)


	//   ....[0]....
.L_1044:
        /*0088*/ 	.word	0xffffffff


	//   ....[1]....
        /*008c*/ 	.word	0xffffffff


	//   ....[2]....
        /*0090*/ 	.word	0xffffffff


	//   ....[3]....
        /*0094*/ 	.word	0xffffffff


	//----- nvinfo : EIATTR_COOP_GROUP_INSTR_OFFSETS
	.align		4
.L_1045:
        /*0098*/ 	.byte	0x04, 0x28
        /*009a*/ 	.short	(.L_1047 - .L_1046)


	//   ....[0]....
.L_1046:
        /*009c*/ 	.word	0x00000480


	//   ....[1]....
        /*00a0*/ 	.word	0x000004b0


	//   ....[2]....
        /*00a4*/ 	.word	0x00000640


	//   ....[3]....
        /*00a8*/ 	.word	0x00000660


	//----- nvinfo : EIATTR_EXIT_INSTR_OFFSETS
	.align		4
.L_1047:
        /*00ac*/ 	.byte	0x04, 0x1c
        /*00ae*/ 	.short	(.L_1049 - .L_1048)


	//   ....[0]....
.L_1048:
        /*00b0*/ 	.word	0x00000670


	//   ....[1]....
        /*00b4*/ 	.word	0x00000840


	//   ....[2]....
        /*00b8*/ 	.word	0x00000850


	//   ....[3]....
        /*00bc*/ 	.word	0x000009c0


	//----- nvinfo : EIATTR_CRS_STACK_SIZE
	.align		4
.L_1049:
        /*00c0*/ 	.byte	0x04, 0x1e
        /*00c2*/ 	.short	(.L_1051 - .L_1050)
.L_1050:
        /*00c4*/ 	.word	0x00000000


	//----- nvinfo : EIATTR_CBANK_PARAM_SIZE
	.align		4
.L_1051:
        /*00c8*/ 	.byte	0x03, 0x19
        /*00ca*/ 	.short	0x0028


	//----- nvinfo : EIATTR_PARAM_CBANK
	.align		4
        /*00cc*/ 	.byte	0x04, 0x0a
        /*00ce*/ 	.short	(.L_1053 - .L_1052)
	.align		4
.L_1052:
        /*00d0*/ 	.word	index@(.nv.constant0._ZN18transformer_engine34scaled_masked_softmax_warp_forwardI13__nv_bfloat16S1_fLi1EEEvPT0_PKT_PKhT1_iii)
        /*00d4*/ 	.short	0x0210
        /*00d6*/ 	.short	0x0028


	//----- nvinfo : EIATTR_SW_WAR
	.align		4
.L_1053:
        /*00d8*/ 	.byte	0x04, 0x36
        /*00da*/ 	.short	(.L_1055 - .L_1054)
.L_1054:
        /*00dc*/ 	.word	0x00000008
.L_1055:


//--------------------- .nv.info._ZN18transformer_engine34scaled_masked_softmax_warp_forwardI13__nv_bfloat16S1_fLi0EEEvPT0_PKT_PKhT1_iii --------------------------
	.section	.nv.info._ZN18transformer_engine34scaled_masked_softmax_warp_forwardI13__nv_bfloat16S1_fLi0EEEvPT0_PKT_PKhT1_iii,"",@"SHT_CUDA_INFO"
	.sectionflags	@""
	.align	4


	//----- nvinfo : EIATTR_CUDA_API_VERSION
	.align		4
        /*0000*/ 	.byte	0x04, 0x37
        /*0002*/ 	.short	(.L_1057 - .L_1056)
.L_1056:
        /*0004*/ 	.word	0x00000082


	//----- nvinfo : EIATTR_KPARAM_INFO
	.align		4
.L_1057:
        /*0008*/ 	.byte	0x04, 0x17
        /*000a*/ 	.short	(.L_1059 - .L_1058)
.L_1058:
        /*000c*/ 	.word	0x00000000
        /*0010*/ 	.short	0x0006
        /*0012*/ 	.short	0x0024
        /*0014*/ 	.byte	0x00, 0xf0, 0x11, 0x00


	//----- nvinfo : EIATTR_KPARAM_INFO
	.align		4
.L_1059:
        /*0018*/ 	.byte	0x04, 0x17
        /*001a*/ 	.short	(.L_1061 - .L_1060)
.L_1060:
        /*001c*/ 	.word	0x00000000
        /*0020*/ 	.short	0x0005
        /*0022*/ 	.short	0x0020
        /*0024*/ 	.byte	0x00, 0xf0, 0x11, 0x00


	//----- nvinfo : EIATTR_KPARAM_INFO
	.align		4
.L_1061:
        /*0028*/ 	.byte	0x04, 0x17
        /*002a*/ 	.short	(.L_1063 - .L_1062)
.L_1062:
        /*002c*/ 	.word	0x00000000
        /*0030*/ 	.short	0x0004
        /*0032*/ 	.short	0x001c
        /*0034*/ 	.byte	0x00, 0xf0, 0x11, 0x00


	//----- nvinfo : EIATTR_KPARAM_INFO
	.align		4
.L_1063:
        /*0038*/ 	.byte	0x04, 0x17
        /*003a*/ 	.short	(.L_1065 - .L_1064)
.L_1064:
        /*003c*/ 	.word	0x00000000
        /*0040*/ 	.short	0x0003
        /*0042*/ 	.short	0x0018
        /*0044*/ 	.byte	0x00, 0xf0, 0x11, 0x00


	//----- nvinfo : EIATTR_KPARAM_INFO
	.align		4
.L_1065:
        /*0048*/ 	.byte	0x04, 0x17
        /*004a*/ 	.short	(.L_1067 - .L_1066)
.L_1066:
        /*004c*/ 	.word	0x00000000
        /*0050*/ 	.short	0x0002
        /*0052*/ 	.short	0x0010
        /*0054*/ 	.byte	0x00, 0xf0, 0x21, 0x00


	//----- nvinfo : EIATTR_KPARAM_INFO
	.align		4
.L_1067:
        /*0058*/ 	.byte	0x04, 0x17
        /*005a*/ 	.short	(.L_1069 - .L_1068)
.L_1068:
        /*005c*/ 	.word	0x00000000
        /*0060*/ 	.short	0x0001
        /*0062*/ 	.short	0x0008
        /*0064*/ 	.byte	0x00, 0xf0, 0x21, 0x00


	//----- nvinfo : EIATTR_KPARAM_INFO
	.align		4
.L_1069:
        /*0068*/ 	.byte	0x04, 0x17
        /*006a*/ 	.short	(.L_1071 - .L_1070)
.L_1070:
        /*006c*/ 	.word	0x00000000
        /*0070*/ 	.short	0x0000
        /*0072*/ 	.short	0x0000
        /*0074*/ 	.byte	0x00, 0xf0, 0x21, 0x00


	//----- nvinfo : EIATTR_SPARSE_MMA_MASK
	.align		4
.L_1071:
        /*0078*/ 	.byte	0x03, 0x50
        /*007a*/ 	.short	0x0000


	//----- nvinfo : EIATTR_MAXREG_COUNT
	.align		4
        /*007c*/ 	.byte	0x03, 0x1b
        /*007e*/ 	.short	0x00ff


	//----- nvinfo : EIATTR_MERCURY_ISA_VERSION
	.align		4
        /*0080*/ 	.byte	0x03, 0x5f
        /*0082*/ 	.short	0x0101


	//----- nvinfo : EIATTR_EXIT_INSTR_OFFSETS
	.align		4
        /*0084*/ 	.byte	0x04, 0x1c
        /*0086*/ 	.short	(.L_1073 - .L_1072)


	//   ....[0]....
.L_1072:
        /*0088*/ 	.word	0x00000570


	//   ....[1]....
        /*008c*/ 	.word	0x00000830


	//   ....[2]....
        /*0090*/ 	.word	0x00000840


	//   ....[3]....
        /*0094*/ 	.word	0x00000ac0


	//----- nvinfo : EIATTR_CRS_STACK_SIZE
	.align		4
.L_1073:
        /*0098*/ 	.byte	0x04, 0x1e
        /*009a*/ 	.short	(.L_1075 - .L_1074)
.L_1074:
        /*009c*/ 	.word	0x00000000


	//----- nvinfo : EIATTR_CBANK_PARAM_SIZE
	.align		4
.L_1075:
        /*00a0*/ 	.byte	0x03, 0x19
        /*00a2*/ 	.short	0x0028


	//----- nvinfo : EIATTR_PARAM_CBANK
	.align		4
        /*00a4*/ 	.byte	0x04, 0x0a
        /*00a6*/ 	.short	(.L_1077 - .L_1076)
	.align		4
.L_1076:
        /*00a8*/ 	.word	index@(.nv.constant0._ZN18transformer_engine34scaled_masked_softmax_warp_forwardI13__nv_bfloat16S1_fLi0EEEvPT0_PKT_PKhT1_iii)
        /*00ac*/ 	.short	0x0210
        /*00ae*/ 	.short	0x0028


	//----- nvinfo : EIATTR_SW_WAR
	.align		4
.L_1077:
        /*00b0*/ 	.byte	0x04, 0x36
        /*00b2*/ 	.short	(.L_1079 - .L_1078)
.L_1078:
        /*00b4*/ 	.word	0x00000008
.L_1079:


//--------------------- .nv.info._ZN18transformer_engine34scaled_masked_softmax_warp_forwardI6__halfS1_fLi14EEEvPT0_PKT_PKhT1_iii --------------------------
	.section	.nv.info._ZN18transformer_engine34scaled_masked_softmax_warp_forwardI6__halfS1_fLi14EEEvPT0_PKT_PKhT1_iii,"",@"SHT_CUDA_INFO"
	.sectionflags	@""
	.align	4


	//----- nvinfo : EIATTR_CUDA_API_VERSION
	.align		4
        /*0000*/ 	.byte	0x04, 0x37
        /*0002*/ 	.short	(.L_1081 - .L_1080)
.L_1080:
        /*0004*/ 	.word	0x00000082


	//----- nvinfo : EIATTR_KPARAM_INFO
	.align		4
.L_1081:
        /*0008*/ 	.byte	0x04, 0x17
        /*000a*/ 	.short	(.L_1083 - .L_1082)
.L_1082:
        /*000c*/ 	.word	0x00000000
        /*0010*/ 	.short	0x0006
        /*0012*/ 	.short	0x0024
        /*0014*/ 	.byte	0x00, 0xf0, 0x11, 0x00


	//----- nvinfo : EIATTR_KPARAM_INFO
	.align		4
.L_1083:
        /*0018*/ 	.byte	0x04, 0x17
        /*001a*/ 	.short	(.L_1085 - .L_1084)
.L_1084:
        /*001c*/ 	.word	0x00000000
        /*0020*/ 	.short	0x0005
        /*0022*/ 	.short	0x0020
        /*0024*/ 	.byte	0x00, 0xf0, 0x11, 0x00


	//----- nvinfo : EIATTR_KPARAM_INFO
	.align		4
.L_1085:
        /*0028*/ 	.byte	0x04, 0x17
        /*002a*/ 	.short	(.L_1087 - .L_1086)
.L_1086:
        /*002c*/ 	.word	0x00000000
        /*0030*/ 	.short	0x0004
        /*0032*/ 	.short	0x001c
        /*0034*/ 	.byte	0x00, 0xf0, 0x11, 0x00


	//----- nvinfo : EIATTR_KPARAM_INFO
	.align		4
.L_1087:
        /*0038*/ 	.byte	0x04, 0x17
        /*003a*/ 	.short	(.L_1089 - .L_1088)
.L_1088:
        /*003c*/ 	.word	0x00000000
        /*0040*/ 	.short	0x0003
        /*0042*/ 	.short	0x0018
        /*0044*/ 	.byte	0x00, 0xf0, 0x11, 0x00


	//----- nvinfo : EIATTR_KPARAM_INFO
	.align		4
.L_1089:
        /*0048*/ 	.byte	0x04, 0x17
        /*004a*/ 	.short	(.L_1091 - .L_1090)
.L_1090:
        /*004c*/ 	.word	0x00000000
        /*0050*/ 	.short	0x0002
        /*0052*/ 	.short	0x0010
        /*0054*/ 	.byte	0x00, 0xf0, 0x21, 0x00


	//----- nvinfo : EIATTR_KPARAM_INFO
	.align		4
.L_1091:
        /*0058*/ 	.byte	0x04, 0x17
        /*005a*/ 	.short	(.L_1093 - .L_1092)
.L_1092:
        /*005c*/ 	.word	0x00000000
        /*0060*/ 	.short	0x0001
        /*0062*/ 	.short	0x0008
        /*0064*/ 	.byte	0x00, 0xf0, 0x21, 0x00


	//----- nvinfo : EIATTR_KPARAM_INFO
	.align		4
.L_1093:
        /*0068*/ 	.byte	0x04, 0x17
        /*006a*/ 	.short	(.L_1095 - .L_1094)
.L_1094:
        /*006c*/ 	.word	0x00000000
        /*0070*/ 	.short	0x0000
        /*0072*/ 	.short	0x0000
        /*0074*/ 	.byte	0x00, 0xf0, 0x21, 0x00


	//----- nvinfo : EIATTR_SPARSE_MMA_MASK
	.align		4
.L_1095:
        /*0078*/ 	.byte	0x03, 0x50
        /*007a*/ 	.short	0x0000


	//----- nvinfo : EIATTR_MAXREG_COUNT
	.align		4
        /*007c*/ 	.byte	0x03, 0x1b
        /*007e*/ 	.short	0x00ff


	//----- nvinfo : EIATTR_ANNOTATIONS
	.align		4
        /*0080*/ 	.byte	0x04, 0x55
        /*0082*/ 	.short	(.L_1097 - .L_1096)


	//   ....[0]....
.L_1096:
        /* <DEDUP_REMOVED lines=1011> */


	//----- nvinfo : EIATTR_MERCURY_ISA_VERSION
	.align		4
.L_1097:
        /*3fa4*/ 	.byte	0x03, 0x5f
        /*3fa6*/ 	.short	0x0101


	//----- nvinfo : EIATTR_COOP_GROUP_MASK_REGIDS
	.align		4
        /*3fa8*/ 	.byte	0x04, 0x29
        /*3faa*/ 	.short	(.L_1099 - .L_1098)


	//   ....[0]....
.L_1098:
        /*3fac*/ 	.word	0xffffffff


	//   ....[1]....
        /*3fb0*/ 	.word	0xffffffff


	//   ....[2]....
        /*3fb4*/ 	.word	0xffffffff


	//   ....[3]....
        /*3fb8*/ 	.word	0xffffffff


	//   ....[4]....
        /*3fbc*/ 	.word	0xffffffff


	//   ....[5]....
        /*3fc0*/ 	.word	0xffffffff


	//   ....[6]....
        /*3fc4*/ 	.word	0xffffffff


	//   ....[7]....
        /*3fc8*/ 	.word	0xffffffff


	//   ....[8]....
        /*3fcc*/ 	.word	0xffffffff


	//   ....[9]....
        /*3fd0*/ 	.word	0xffffffff


	//----- nvinfo : EIATTR_COOP_GROUP_INSTR_OFFSETS
	.align		4
.L_1099:
        /*3fd4*/ 	.byte	0x04, 0x28
        /*3fd6*/ 	.short	(.L_1101 - .L_1100)


	//   ....[0]....
.L_1100:
        /*3fd8*/ 	.word	0x00018a10


	//   ....[1]....
        /*3fdc*/ 	.word	0x00018a40


	//   ....[2]....
        /*3fe0*/ 	.word	0x00018a70


	//   ....[3]....
        /*3fe4*/ 	.word	0x00018aa0


	//   ....[4]....
        /*3fe8*/ 	.word	0x00018ad0


	//   ....[5]....
        /*3fec*/ 	.word	0x00030040


	//   ....[6]....
        /*3ff0*/ 	.word	0x00030060


	//   ....[7]....
        /*3ff4*/ 	.word	0x00030080


	//   ....[8]....
        /*3ff8*/ 	.word	0x000300a0


	//   ....[9]....
        /*3ffc*/ 	.word	0x000300c0


	//----- nvinfo : EIATTR_EXIT_INSTR_OFFSETS
	.align		4
.L_1101:
        /*4000*/ 	.byte	0x04, 0x1c
        /*4002*/ 	.short	(.L_1103 - .L_1102)


	//   ....[0]....
.L_1102:
        /*4004*/ 	.word	0x000300f0


	//   ....[1]....
        /*4008*/ 	.word	0x00030620


	//   ....[2]....
        /*400c*/ 	.word	0x00030a50


	//   ....[3]....
        /*4010*/ 	.word	0x00030e80


	//   ....[4]....
        /*4014*/ 	.word	0x000312b0


	//   ....[5]....
        /*4018*/ 	.word	0x000316e0


	//   ....[6]....
        /*401c*/ 	.word	0x00031b10


	//   ....[7]....
        /*4020*/ 	.word	0x00031f40


	//   ....[8]....
        /*4024*/ 	.word	0x00032370


	//   ....[9]....
        /*4028*/ 	.word	0x000327a0


	//   ....[10]....
        /*402c*/ 	.word	0x00032bd0


	//   ....[11]....
        /*4030*/ 	.word	0x00033000


	//   ....[12]....
        /*4034*/ 	.word	0x00033430


	//   ....[13]....
        /*4038*/ 	.word	0x00033860


	//   ....[14]....
        /*403c*/ 	.word	0x00033c90


	//   ....[15]....
        /*4040*/ 	.word	0x000340c0


	//   ....[16]....
        /*4044*/ 	.word	0x000344f0


	//   ....[17]....
        /*4048*/ 	.word	0x00034920


	//   ....[18]....
        /*404c*/ 	.word	0x00034d50


	//   ....[19]....
        /*4050*/ 	.word	0x00035180


	//   ....[20]....
        /*4054*/ 	.word	0x000355b0


	//   ....[21]....
        /*4058*/ 	.word	0x000359e0


	//   ....[22]....
        /*405c*/ 	.word	0x00035e10


	//   ....[23]....
        /*4060*/ 	.word	0x00036240


	//   ....[24]....
        /*4064*/ 	.word	0x00036670


	//   ....[25]....
        /*4068*/ 	.word	0x00036aa0


	//   ....[26]....
        /*406c*/ 	.word	0x00036ed0


	//   ....[27]....
        /*4070*/ 	.word	0x00037300


	//   ....[28]....
        /*4074*/ 	.word	0x00037730


	//   ....[29]....
        /*4078*/ 	.word	0x00037b60


	//   ....[30]....
        /*407c*/ 	.word	0x00037f90


	//   ....[31]....
        /*4080*/ 	.word	0x000383c0


	//   ....[32]....
        /*4084*/ 	.word	0x000387f0


	//   ....[33]....
        /*4088*/ 	.word	0x00038c20


	//   ....[34]....
        /*408c*/ 	.word	0x00039050


	//   ....[35]....
        /*4090*/ 	.word	0x00039480


	//   ....[36]....
        /*4094*/ 	.word	0x000398b0


	//   ....[37]....
        /*4098*/ 	.word	0x00039ce0


	//   ....[38]....
        /*409c*/ 	.word	0x0003a110


	//   ....[39]....
        /*40a0*/ 	.word	0x0003a540


	//   ....[40]....
        /*40a4*/ 	.word	0x0003a970


	//   ....[41]....
        /*40a8*/ 	.word	0x0003ada0


	//   ....[42]....
        /*40ac*/ 	.word	0x0003b1d0


	//   ....[43]....
        /*40b0*/ 	.word	0x0003b600


	//   ....[44]....
        /*40b4*/ 	.word	0x0003ba30


	//   ....[45]....
        /*40b8*/ 	.word	0x0003be60


	//   ....[46]....
        /*40bc*/ 	.word	0x0003c290


	//   ....[47]....
        /*40c0*/ 	.word	0x0003c6c0


	//   ....[48]....
        /*40c4*/ 	.word	0x0003caf0


	//   ....[49]....
        /*40c8*/ 	.word	0x0003cf20


	//   ....[50]....
        /*40cc*/ 	.word	0x0003d350


	//   ....[51]....
        /*40d0*/ 	.word	0x0003d780


	//   ....[52]....
        /*40d4*/ 	.word	0x0003dbb0


	//   ....[53]....
        /*40d8*/ 	.word	0x0003dfe0


	//   ....[54]....
        /*40dc*/ 	.word	0x0003e410


	//   ....[55]....
        /*40e0*/ 	.word	0x0003e840


	//   ....[56]....
        /*40e4*/ 	.word	0x0003ec70


	//   ....[57]....
        /*40e8*/ 	.word	0x0003f0a0


	//   ....[58]....
        /*40ec*/ 	.word	0x0003f4d0


	//   ....[59]....
        /*40f0*/ 	.word	0x0003f900


	//   ....[60]....
        /*40f4*/ 	.word	0x0003fd30


	//   ....[61]....
        /*40f8*/ 	.word	0x00040160


	//   ....[62]....
        /*40fc*/ 	.word	0x00040590


	//   ....[63]....
        /*4100*/ 	.word	0x000409c0


	//   ....[64]....
        /*4104*/ 	.word	0x00040df0


	//   ....[65]....
        /*4108*/ 	.word	0x00041220


	//   ....[66]....
        /*410c*/ 	.word	0x00041650


	//   ....[67]....
        /*4110*/ 	.word	0x00041a80


	//   ....[68]....
        /*4114*/ 	.word	0x00041e90


	//   ....[69]....
        /*4118*/ 	.word	0x000422c0


	//   ....[70]....
        /*411c*/ 	.word	0x000426e0


	//   ....[71]....
        /*4120*/ 	.word	0x00042b10


	//   ....[72]....
        /*4124*/ 	.word	0x00042f60


	//   ....[73]....
        /*4128*/ 	.word	0x000433c0


	//   ....[74]....
        /*412c*/ 	.word	0x00043820


	//   ....[75]....
        /*4130*/ 	.word	0x00043c80


	//   ....[76]....
        /*4134*/ 	.word	0x000440d0


	//   ....[77]....
        /*4138*/ 	.word	0x00044530


	//   ....[78]....
        /*413c*/ 	.word	0x00044990


	//   ....[79]....
        /*4140*/ 	.word	0x00044df0


	//   ....[80]....
        /*4144*/ 	.word	0x00045250


	//   ....[81]....
        /*4148*/ 	.word	0x00045690


	//   ....[82]....
        /*414c*/ 	.word	0x00045ac0


	//   ....[83]....
        /*4150*/ 	.word	0x00045ee0


	//   ....[84]....
        /*4154*/ 	.word	0x00046300


	//   ....[85]....
        /*4158*/ 	.word	0x00046720


	//   ....[86]....
        /*415c*/ 	.word	0x00046b40


	//   ....[87]....
        /*4160*/ 	.word	0x00046f60


	//   ....[88]....
        /*4164*/ 	.word	0x00047380


	//   ....[89]....
        /*4168*/ 	.word	0x000477a0


	//   ....[90]....
        /*416c*/ 	.word	0x00047bc0


	//   ....[91]....
        /*4170*/ 	.word	0x00047fe0


	//   ....[92]....
        /*4174*/ 	.word	0x00048400


	//   ....[93]....
        /*4178*/ 	.word	0x00048820


	//   ....[94]....
        /*417c*/ 	.word	0x00048c40


	//   ....[95]....
        /*4180*/ 	.word	0x00049060


	//   ....[96]....
        /*4184*/ 	.word	0x00049480


	//   ....[97]....
        /*4188*/ 	.word	0x000498a0


	//   ....[98]....
        /*418c*/ 	.word	0x00049cc0


	//   ....[99]....
        /*4190*/ 	.word	0x0004a0e0


	//   ....[100]....
        /*4194*/ 	.word	0x0004a500


	//   ....[101]....
        /*4198*/ 	.word	0x0004a920


	//   ....[102]....
        /*419c*/ 	.word	0x0004ad40


	//   ....[103]....
        /*41a0*/ 	.word	0x0004b160


	//   ....[104]....
        /*41a4*/ 	.word	0x0004b580


	//   ....[105]....
        /*41a8*/ 	.word	0x0004b9a0


	//   ....[106]....
        /*41ac*/ 	.word	0x0004bdc0


	//   ....[107]....
        /*41b0*/ 	.word	0x0004c1e0


	//   ....[108]....
        /*41b4*/ 	.word	0x0004c600


	//   ....[109]....
        /*41b8*/ 	.word	0x0004ca20


	//   ....[110]....
        /*41bc*/ 	.word	0x0004ce40


	//   ....[111]....
        /*41c0*/ 	.word	0x0004d260


	//   ....[112]....
        /*41c4*/ 	.word	0x0004d680


	//   ....[113]....
        /*41c8*/ 	.word	0x0004daa0


	//   ....[114]....
        /*41cc*/ 	.word	0x0004dec0


	//   ....[115]....
        /*41d0*/ 	.word	0x0004e2e0


	//   ....[116]....
        /*41d4*/ 	.word	0x0004e700


	//   ....[117]....
        /*41d8*/ 	.word	0x0004eb20


	//   ....[118]....
        /*41dc*/ 	.word	0x0004ef40


	//   ....[119]....
        /*41e0*/ 	.word	0x0004f360


	//   ....[120]....
        /*41e4*/ 	.word	0x0004f780


	//   ....[121]....
        /*41e8*/ 	.word	0x0004fba0


	//   ....[122]....
        /*41ec*/ 	.word	0x0004ffc0


	//   ....[123]....
        /*41f0*/ 	.word	0x000503e0


	//   ....[124]....
        /*41f4*/ 	.word	0x00050800


	//   ....[125]....
        /*41f8*/ 	.word	0x00050c20


	//   ....[126]....
        /*41fc*/ 	.word	0x00051040


	//   ....[127]....
        /*4200*/ 	.word	0x00051460


	//   ....[128]....
        /*4204*/ 	.word	0x00051850


	//----- nvinfo : EIATTR_CRS_STACK_SIZE
	.align		4
.L_1103:
        /*4208*/ 	.byte	0x04, 0x1e
        /*420a*/ 	.short	(.L_1105 - .L_1104)
.L_1104:
        /*420c*/ 	.word	0x00000000


	//----- nvinfo : EIATTR_CBANK_PARAM_SIZE
	.align		4
.L_1105:
        /*4210*/ 	.byte	0x03, 0x19
        /*4212*/ 	.short	0x0028


	//----- nvinfo : EIATTR_PARAM_CBANK
	.align		4
        /*4214*/ 	.byte	0x04, 0x0a
        /*4216*/ 	.short	(.L_1107 - .L_1106)
	.align		4
.L_1106:
        /*4218*/ 	.word	index@(.nv.constant0._ZN18transformer_engine34scaled_masked_softmax_warp_forwardI6__halfS1_fLi14EEEvPT0_PKT_PKhT1_iii)
        /*421c*/ 	.short	0x0210
        /*421e*/ 	.short	0x0028


	//----- nvinfo : EIATTR_SW_WAR
	.align		4
.L_1107:
        /*4220*/ 	.byte	0x04, 0x36
        /*4222*/ 	.short	(.L_1109 - .L_1108)
.L_1108:
        /*4224*/ 	.word	0x00000008
.L_1109:


//--------------------- .nv.info._ZN18transformer_engine34scaled_masked_softmax_warp_forwardI6__halfS1_fLi13EEEvPT0_PKT_PKhT1_iii --------------------------
	.section	.nv.info._ZN18transformer_engine34scaled_masked_softmax_warp_forwardI6__halfS1_fLi13EEEvPT0_PKT_PKhT1_iii,"",@"SHT_CUDA_INFO"
	.sectionflags	@""
	.align	4


	//----- nvinfo : EIATTR_CUDA_API_VERSION
	.align		4
        /*0000*/ 	.byte	0x04, 0x37
        /*0002*/ 	.short	(.L_1111 - .L_1110)
.L_1110:
        /*0004*/ 	.word	0x00000082


	//----- nvinfo : EIATTR_KPARAM_INFO
	.align		4
.L_1111:
        /*0008*/ 	.byte	0x04, 0x17
        /*000a*/ 	.short	(.L_1113 - .L_1112)
.L_1112:
        /*000c*/ 	.word	0x00000000
        /*0010*/ 	.short	0x0006
        /*0012*/ 	.short	0x0024
        /*0014*/ 	.byte	0x00, 0xf0, 0x11, 0x00


	//----- nvinfo : EIATTR_KPARAM_INFO
	.align		4
.L_1113:
        /*0018*/ 	.byte	0x04, 0x17
        /*001a*/ 	.short	(.L_1115 - .L_1114)
.L_1114:
        /*001c*/ 	.word	0x00000000
        /*0020*/ 	.short	0x0005
        /*0022*/ 	.short	0x0020
        /*0024*/ 	.byte	0x00, 0xf0, 0x11, 0x00


	//----- nvinfo : EIATTR_KPARAM_INFO
	.align		4
.L_1115:
        /*0028*/ 	.byte	0x04, 0x17
        /*002a*/ 	.short	(.L_1117 - .L_1116)
.L_1116:
        /*002c*/ 	.word	0x00000000
        /*0030*/ 	.short	0x0004
        /*0032*/ 	.short	0x001c
        /*0034*/ 	.byte	0x00, 0xf0, 0x11, 0x00


	//----- nvinfo : EIATTR_KPARAM_INFO
	.align		4
.L_1117:
        /*0038*/ 	.byte	0x04, 0x17
        /*003a*/ 	.short	(.L_1119 - .L_1118)
.L_1118:
        /*003c*/ 	.word	0x00000000
        /*0040*/ 	.short	0x0003
        /*0042*/ 	.short	0x0018
        /*0044*/ 	.byte	0x00, 0xf0, 0x11, 0x00


	//----- nvinfo : EIATTR_KPARAM_INFO
	.align		4
.L_1119:
        /*0048*/ 	.byte	0x04, 0x17
        /*004a*/ 	.short	(.L_1121 - .L_1120)
.L_1120:
        /*004c*/ 	.word	0x00000000
        /*0050*/ 	.short	0x0002
        /*0052*/ 	.short	0x0010
        /*0054*/ 	.byte	0x00, 0xf0, 0x21, 0x00


	//----- nvinfo : EIATTR_KPARAM_INFO
	.align		4
.L_1121:
        /*0058*/ 	.byte	0x04, 0x17
        /*005a*/ 	.short	(.L_1123 - .L_1122)
.L_1122:
        /*005c*/ 	.word	0x00000000
        /*0060*/ 	.short	0x0001
        /*0062*/ 	.short	0x0008
        /*0064*/ 	.byte	0x00, 0xf0, 0x21, 0x00


	//----- nvinfo : EIATTR_KPARAM_INFO
	.align		4
.L_1123:
        /*0068*/ 	.byte	0x04, 0x17
        /*006a*/ 	.short	(.L_1125 - .L_1124)
.L_1124:
        /*006c*/ 	.word	0x00000000
        /*0070*/ 	.short	0x0000
        /*0072*/ 	.short	0x0000
        /*0074*/ 	.byte	0x00, 0xf0, 0x21, 0x00


	//----- nvinfo : EIATTR_SPARSE_MMA_MASK
	.align		4
.L_1125:
        /*0078*/ 	.byte	0x03, 0x50
        /*007a*/ 	.short	0x0000


	//----- nvinfo : EIATTR_MAXREG_COUNT
	.align		4
        /*007c*/ 	.byte	0x03, 0x1b
        /*007e*/ 	.short	0x00ff


	//----- nvinfo : EIATTR_ANNOTATIONS
	.align		4
        /*0080*/ 	.byte	0x04, 0x55
        /*0082*/ 	.short	(.L_1127 - .L_1126)


	//   ....[0]....
.L_1126:
        /* <DEDUP_REMOVED lines=153> */


	//----- nvinfo : EIATTR_MERCURY_ISA_VERSION
	.align		4
.L_1127:
        /*09fc*/ 	.byte	0x03, 0x5f
        /*09fe*/ 	.short	0x0101


	//----- nvinfo : EIATTR_COOP_GROUP_MASK_REGIDS
	.align		4
        /*0a00*/ 	.byte	0x04, 0x29
        /*0a02*/ 	.short	(.L_1129 - .L_1128)


	//   ....[0]....
.L_1128:
        /*0a04*/ 	.word	0xffffffff


	//   ....[1]....
        /*0a08*/ 	.word	0xffffffff


	//   ....[2]....
        /*0a0c*/ 	.word	0xffffffff


	//   ....[3]....
        /*0a10*/ 	.word	0xffffffff


	//   ....[4]....
        /*0a14*/ 	.word	0xffffffff


	//   ....[5]....
        /*0a18*/ 	.word	0xffffffff


	//   ....[6]....
        /*0a1c*/ 	.word	0xffffffff


	//   ....[7]....
        /*0a20*/ 	.word	0xffffffff


	//   ....[8]....
        /*0a24*/ 	.word	0xffffffff


	//   ....[9]....
        /*0a28*/ 	.word	0xffffffff


	//----- nvinfo : EIATTR_COOP_GROUP_INSTR_OFFSETS
	.align		4
.L_1129:
        /*0a2c*/ 	.byte	0x04, 0x28
        /*0a2e*/ 	.short	(.L_1131 - .L_1130)


	//   ....[0]....
.L_1130:
        /*0a30*/ 	.word	0x0000b0d0


	//   ....[1]....
        /*0a34*/ 	.word	0x0000b100


	//   ....[2]....
        /*0a38*/ 	.word	0x0000b130


	//   ....[3]....
        /*0a3c*/ 	.word	0x0000b160


	//   ....[4]....
        /*0a40*/ 	.word	0x0000b190


	//   ....[5]....
        /*0a44*/ 	.word	0x00015cf0


	//   ....[6]....
        /*0a48*/ 	.word	0x00015d10


	//   ....[7]....
        /*0a4c*/ 	.word	0x00015d30


	//   ....[8]....
        /*0a50*/ 	.word	0x00015d50


	//   ....[9]....
        /*0a54*/ 	.word	0x00015d70


	//----- nvinfo : EIATTR_EXIT_INSTR_OFFSETS
	.align		4
.L_1131:
        /*0a58*/ 	.byte	0x04, 0x1c
        /*0a5a*/ 	.short	(.L_1133 - .L_1132)


	//   ....[0]....
.L_1132:
        /*0a5c*/ 	.word	0x00015db0


	//   ....[1]....
        /*0a60*/ 	.word	0x000162d0


	//   ....[2]....
        /*0a64*/ 	.word	0x00016700


	//   ....[3]....
        /*0a68*/ 	.word	0x00016b30


	//   ....[4]....
        /*0a6c*/ 	.word	0x00016f60


	//   ....[5]....
        /*0a70*/ 	.word	0x000173c0


	//   ....[6]....
        /*0a74*/ 	.word	0x00017820


	//   ....[7]....
        /*0a78*/ 	.word	0x00017c80


	//   ....[8]....
        /*0a7c*/ 	.word	0x000180e0


	//   ....[9]....
        /*0a80*/ 	.word	0x00018540


	//   ....[10]....
        /*0a84*/ 	.word	0x000189a0


	//   ....[11]....
        /*0a88*/ 	.word	0x00018e00


	//   ....[12]....
        /*0a8c*/ 	.word	0x00019260


	//   ....[13]....
        /*0a90*/ 	.word	0x000196c0


	//   ....[14]....
        /*0a94*/ 	.word	0x00019b20


	//   ....[15]....
        /*0a98*/ 	.word	0x00019f80


	//   ....[16]....
        /*0a9c*/ 	.word	0x0001a3e0


	//   ....[17]....
        /*0aa0*/ 	.word	0x0001a840


	//   ....[18]....
        /*0aa4*/ 	.word	0x0001aca0


	//   ....[19]....
        /*0aa8*/ 	.word	0x0001b100


	//   ....[20]....
        /*0aac*/ 	.word	0x0001b560


	//   ....[21]....
        /*0ab0*/ 	.word	0x0001b990


	//   ....[22]....
        /*0ab4*/ 	.word	0x0001bdb0


	//   ....[23]....
        /*0ab8*/ 	.word	0x0001c1d0


	//   ....[24]....
        /*0abc*/ 	.word	0x0001c5f0


	//   ....[25]....
        /*0ac0*/ 	.word	0x0001ca10


	//   ....[26]....
        /*0ac4*/ 	.word	0x0001ce30


	//   ....[27]....
        /*0ac8*/ 	.word	0x0001d250


	//   ....[28]....
        /*0acc*/ 	.word	0x0001d670


	//   ....[29]....
        /*0ad0*/ 	.word	0x0001da90


	//   ....[30]....
        /*0ad4*/ 	.word	0x0001deb0


	//   ....[31]....
        /*0ad8*/ 	.word	0x0001e2d0


	//   ....[32]....
        /*0adc*/ 	.word	0x0001e6f0


	//   ....[33]....
        /*0ae0*/ 	.word	0x0001eb20


	//   ....[34]....
        /*0ae4*/ 	.word	0x0001ef50


	//   ....[35]....
        /*0ae8*/ 	.word	0x0001f370


	//   ....[36]....
        /*0aec*/ 	.word	0x0001f790


	//   ....[37]....
        /*0af0*/ 	.word	0x0001fbb0


	//   ....[38]....
        /*0af4*/ 	.word	0x0001ffd0


	//   ....[39]....
        /*0af8*/ 	.word	0x000203f0


	//   ....[40]....
        /*0afc*/ 	.word	0x00020810


	//   ....[41]....
        /*0b00*/ 	.word	0x00020c30


	//   ....[42]....
        /*0b04*/ 	.word	0x00021050


	//   ....[43]....
        /*0b08*/ 	.word	0x00021470


	//   ....[44]....
        /*0b0c*/ 	.word	0x00021890


	//   ....[45]....
        /*0b10*/ 	.word	0x00021cb0


	//   ....[46]....
        /*0b14*/ 	.word	0x000220d0


	//   ....[47]....
        /*0b18*/ 	.word	0x000224f0


	//   ....[48]....
        /*0b1c*/ 	.word	0x00022910


	//   ....[49]....
        /*0b20*/ 	.word	0x00022d30


	//   ....[50]....
        /*0b24*/ 	.word	0x00023150


	//   ....[51]....
        /*0b28*/ 	.word	0x00023570


	//   ....[52]....
        /*0b2c*/ 	.word	0x00023990


	//   ....[53]....
        /*0b30*/ 	.word	0x00023db0


	//   ....[54]....
        /*0b34*/ 	.word	0x000241d0


	//   ....[55]....
        /*0b38*/ 	.word	0x000245f0


	//   ....[56]....
        /*0b3c*/ 	.word	0x00024a10


	//   ....[57]....
        /*0b40*/ 	.word	0x00024e30


	//   ....[58]....
        /*0b44*/ 	.word	0x00025250


	//   ....[59]....
        /*0b48*/ 	.word	0x00025670


	//   ....[60]....
        /*0b4c*/ 	.word	0x00025a90


	//   ....[61]....
        /*0b50*/ 	.word	0x00025eb0


	//   ....[62]....
        /*0b54*/ 	.word	0x000262d0


	//   ....[63]....
        /*0b58*/ 	.word	0x000266f0


	//   ....[64]....
        /*0b5c*/ 	.word	0x00026af0


	//----- nvinfo : EIATTR_CRS_STACK_SIZE
	.align		4
.L_1133:
        /*0b60*/ 	.byte	0x04, 0x1e
        /*0b62*/ 	.short	(.L_1135 - .L_1134)
.L_1134:
        /*0b64*/ 	.word	0x00000000


	//----- nvinfo : EIATTR_CBANK_PARAM_SIZE
	.align		4
.L_1135:
        /*0b68*/ 	.byte	0x03, 0x19
        /*0b6a*/ 	.short	0x0028


	//----- nvinfo : EIATTR_PARAM_CBANK
	.align		4
        /*0b6c*/ 	.byte	0x04, 0x0a
        /*0b6e*/ 	.short	(.L_1137 - .L_1136)
	.align		4
.L_1136:
        /*0b70*/ 	.word	index@(.nv.constant0._ZN18transformer_engine34scaled_masked_softmax_warp_forwardI6__halfS1_fLi13EEEvPT0_PKT_PKhT1_iii)
        /*0b74*/ 	.short	0x0210
        /*0b76*/ 	.short	0x0028


	//----- nvinfo : EIATTR_SW_WAR
	.align		4
.L_1137:
        /*0b78*/ 	.byte	0x04, 0x36
        /*0b7a*/ 	.short	(.L_1139 - .L_1138)
.L_1138:
        /*0b7c*/ 	.word	0x00000008
.L_1139:


//--------------------- .nv.info._ZN18transformer_engine34scaled_masked_softmax_warp_forwardI6__halfS1_fLi12EEEvPT0_PKT_PKhT1_iii --------------------------
	.section	.nv.info._ZN18transformer_engine34scaled_masked_softmax_warp_forwardI6__halfS1_fLi12EEEvPT0_PKT_PKhT1_iii,"",@"SHT_CUDA_INFO"
	.sectionflags	@""
	.align	4


	//----- nvinfo : EIATTR_CUDA_API_VERSION
	.align		4
        /*0000*/ 	.byte	0x04, 0x37
        /*0002*/ 	.short	(.L_1141 - .L_1140)
.L_1140:
        /*0004*/ 	.word	0x00000082


	//----- nvinfo : EIATTR_KPARAM_INFO
	.align		4
.L_1141:
        /*0008*/ 	.byte	0x04, 0x17
        /*000a*/ 	.short	(.L_1143 - .L_1142)
.L_1142:
        /*000c*/ 	.word	0x00000000
        /*0010*/ 	.short	0x0006
        /*0012*/ 	.short	0x0024
        /*0014*/ 	.byte	0x00, 0xf0, 0x11, 0x00


	//----- nvinfo : EIATTR_KPARAM_INFO
	.align		4
.L_1143:
        /*0018*/ 	.byte	0x04, 0x17
        /*001a*/ 	.short	(.L_1145 - .L_1144)
.L_1144:
        /*001c*/ 	.word	0x00000000
        /*0020*/ 	.short	0x0005
        /*0022*/ 	.short	0x0020
        /*0024*/ 	.byte	0x00, 0xf0, 0x11, 0x00


	//----- nvinfo : EIATTR_KPARAM_INFO
	.align		4
.L_1145:
        /*0028*/ 	.byte	0x04, 0x17
        /*002a*/ 	.short	(.L_1147 - .L_1146)
.L_1146:
        /*002c*/ 	.word	0x00000000
        /*0030*/ 	.short	0x0004
        /*0032*/ 	.short	0x001c
        /*0034*/ 	.byte	0x00, 0xf0, 0x11, 0x00


	//----- nvinfo : EIATTR_KPARAM_INFO
	.align		4
.L_1147:
        /*0038*/ 	.byte	0x04, 0x17
        /*003a*/ 	.short	(.L_1149 - .L_1148)
.L_1148:
        /*003c*/ 	.word	0x00000000
        /*0040*/ 	.short	0x0003
        /*0042*/ 	.short	0x0018
        /*0044*/ 	.byte	0x00, 0xf0, 0x11, 0x00


	//----- nvinfo : EIATTR_KPARAM_INFO
	.align		4
.L_1149:
        /*0048*/ 	.byte	0x04, 0x17
        /*004a*/ 	.short	(.L_1151 - .L_1150)
.L_1150:
        /*004c*/ 	.word	0x00000000
        /*0050*/ 	.short	0x0002
        /*0052*/ 	.short	0x0010
        /*0054*/ 	.byte	0x00, 0xf0, 0x21, 0x00


	//----- nvinfo : EIATTR_KPARAM_INFO
	.align		4
.L_1151:
        /*0058*/ 	.byte	0x04, 0x17
        /*005a*/ 	.short	(.L_1153 - .L_1152)
.L_1152:
        /*005c*/ 	.word	0x00000000
        /*0060*/ 	.short	0x0001
        /*0062*/ 	.short	0x0008
        /*0064*/ 	.byte	0x00, 0xf0, 0x21, 0x00


	//----- nvinfo : EIATTR_KPARAM_INFO
	.align		4
.L_1153:
        /*0068*/ 	.byte	0x04, 0x17
        /*006a*/ 	.short	(.L_1155 - .L_1154)
.L_1154:
        /*006c*/ 	.word	0x00000000
        /*0070*/ 	.short	0x0000
        /*0072*/ 	.short	0x0000
        /*0074*/ 	.byte	0x00, 0xf0, 0x21, 0x00


	//----- nvinfo : EIATTR_SPARSE_MMA_MASK
	.align		4
.L_1155:
        /*0078*/ 	.byte	0x03, 0x50
        /*007a*/ 	.short	0x0000


	//----- nvinfo : EIATTR_MAXREG_COUNT
	.align		4
        /*007c*/ 	.byte	0x03, 0x1b
        /*007e*/ 	.short	0x00ff


	//----- nvinfo : EIATTR_MERCURY_ISA_VERSION
	.align		4
        /*0080*/ 	.byte	0x03, 0x5f
        /*0082*/ 	.short	0x0101


	//----- nvinfo : EIATTR_COOP_GROUP_MASK_REGIDS
	.align		4
        /*0084*/ 	.byte	0x04, 0x29
        /*0086*/ 	.short	(.L_1157 - .L_1156)


	//   ....[0]....
.L_1156:
        /*0088*/ 	.word	0xffffffff


	//   ....[1]....
        /*008c*/ 	.word	0xffffffff


	//   ....[2]....
        /*0090*/ 	.word	0xffffffff


	//   ....[3]....
        /*0094*/ 	.word	0xffffffff


	//   ....[4]....
        /*0098*/ 	.word	0xffffffff


	//   ....[5]....
        /*009c*/ 	.word	0xffffffff


	//   ....[6]....
        /*00a0*/ 	.word	0xffffffff


	//   ....[7]....
        /*00a4*/ 	.word	0xffffffff


	//   ....[8]....
        /*00a8*/ 	.word	0xffffffff


	//   ....[9]....
        /*00ac*/ 	.word	0xffffffff


	//----- nvinfo : EIATTR_COOP_GROUP_INSTR_OFFSETS
	.align		4
.L_1157:
        /*00b0*/ 	.byte	0x04, 0x28
        /*00b2*/ 	.short	(.L_1159 - .L_1158)


	//   ....[0]....
.L_1158:
        /*00b4*/ 	.word	0x00005810


	//   ....[1]....
        /*00b8*/ 	.word	0x00005850


	//   ....[2]....
        /*00bc*/ 	.word	0x00005880


	//   ....[3]....
        /*00c0*/ 	.word	0x000058b0


	//   ....[4]....
        /*00c4*/ 	.word	0x000058e0


	//   ....[5]....
        /*00c8*/ 	.word	0x0000a940


	//   ....[6]....
        /*00cc*/ 	.word	0x0000a960


	//   ....[7]....
        /*00d0*/ 	.word	0x0000a980


	//   ....[8]....
        /*00d4*/ 	.word	0x0000a9a0


	//   ....[9]....
        /*00d8*/ 	.word	0x0000a9c0


	//----- nvinfo : EIATTR_EXIT_INSTR_OFFSETS
	.align		4
.L_1159:
        /*00dc*/ 	.byte	0x04, 0x1c
        /*00de*/ 	.short	(.L_1161 - .L_1160)


	//   ....[0]....
.L_1160:
        /*00e0*/ 	.word	0x0000a9e0


	//   ....[1]....
        /*00e4*/ 	.word	0x0000aed0


	//   ....[2]....
        /*00e8*/ 	.word	0x0000b2f0


	//   ....[3]....
        /*00ec*/ 	.word	0x0000b710


	//   ....[4]....
        /*00f0*/ 	.word	0x0000bb30


	//   ....[5]....
        /*00f4*/ 	.word	0x0000bf50


	//   ....[6]....
        /*00f8*/ 	.word	0x0000c370


	//   ....[7]....
        /*00fc*/ 	.word	0x0000c790


	//   ....[8]....
        /*0100*/ 	.word	0x0000cbb0


	//   ....[9]....
        /*0104*/ 	.word	0x0000cfd0


	//   ....[10]....
        /*0108*/ 	.word	0x0000d3f0


	//   ....[11]....
        /*010c*/ 	.word	0x0000d810


	//   ....[12]....
        /*0110*/ 	.word	0x0000dc30


	//   ....[13]....
        /*0114*/ 	.word	0x0000e050


	//   ....[14]....
        /*0118*/ 	.word	0x0000e470


	//   ....[15]....
        /*011c*/ 	.word	0x0000e890


	//   ....[16]....
        /*0120*/ 	.word	0x0000ecb0


	//   ....[17]....
        /*0124*/ 	.word	0x0000f0d0


	//   ....[18]....
        /*0128*/ 	.word	0x0000f4f0


	//   ....[19]....
        /*012c*/ 	.word	0x0000f910


	//   ....[20]....
        /*0130*/ 	.word	0x0000fd30


	//   ....[21]....
        /*0134*/ 	.word	0x00010150


	//   ....[22]....
        /*0138*/ 	.word	0x00010570


	//   ....[23]....
        /*013c*/ 	.word	0x00010990


	//   ....[24]....
        /*0140*/ 	.word	0x00010db0


	//   ....[25]....
        /*0144*/ 	.word	0x000111d0


	//   ....[26]....
        /*0148*/ 	.word	0x000115f0


	//   ....[27]....
        /*014c*/ 	.word	0x00011a10


	//   ....[28]....
        /*0150*/ 	.word	0x00011e30


	//   ....[29]....
        /*0154*/ 	.word	0x00012250


	//   ....[30]....
        /*0158*/ 	.word	0x00012670


	//   ....[31]....
        /*015c*/ 	.word	0x00012a90


	//   ....[32]....
        /*0160*/ 	.word	0x00012e80


	//----- nvinfo : EIATTR_CRS_STACK_SIZE
	.align		4
.L_1161:
        /*0164*/ 	.byte	0x04, 0x1e
        /*0166*/ 	.short	(.L_1163 - .L_1162)
.L_1162:
        /*0168*/ 	.word	0x00000000


	//----- nvinfo : EIATTR_CBANK_PARAM_SIZE
	.align		4
.L_1163:
        /*016c*/ 	.byte	0x03, 0x19
        /*016e*/ 	.short	0x0028


	//----- nvinfo : EIATTR_PARAM_CBANK
	.align		4
        /*0170*/ 	.byte	0x04, 0x0a
        /*0172*/ 	.short	(.L_1165 - .L_1164)
	.align		4
.L_1164:
        /*0174*/ 	.word	index@(.nv.constant0._ZN18transformer_engine34scaled_masked_softmax_warp_forwardI6__halfS1_fLi12EEEvPT0_PKT_PKhT1_iii)
        /*0178*/ 	.short	0x0210
        /*017a*/ 	.short	0x0028


	//----- nvinfo : EIATTR_SW_WAR
	.align		4
.L_1165:
        /*017c*/ 	.byte	0x04, 0x36
        /*017e*/ 	.short	(.L_1167 - .L_1166)
.L_1166:
        /*0180*/ 	.word	0x00000008
.L_1167:


//--------------------- .nv.info._ZN18transformer_engine34scaled_masked_softmax_warp_forwardI6__halfS1_fLi11EEEvPT0_PKT_PKhT1_iii --------------------------
	.section	.nv.info._ZN18transformer_engine34scaled_masked_softmax_warp_forwardI6__halfS1_fLi11EEEvPT0_PKT_PKhT1_iii,"",@"SHT_CUDA_INFO"
	.sectionflags	@""
	.align	4


	//----- nvinfo : EIATTR_CUDA_API_VERSION
	.align		4
        /*0000*/ 	.byte	0x04, 0x37
        /*0002*/ 	.short	(.L_1169 - .L_1168)
.L_1168:
        /*0004*/ 	.word	0x00000082


	//----- nvinfo : EIATTR_KPARAM_INFO
	.align		4
.L_1169:
        /*0008*/ 	.byte	0x04, 0x17
        /*000a*/ 	.short	(.L_1171 - .L_1170)
.L_1170:
        /*000c*/ 	.word	0x00000000
        /*0010*/ 	.short	0x0006
        /*0012*/ 	.short	0x0024
        /*0014*/ 	.byte	0x00, 0xf0, 0x11, 0x00


	//----- nvinfo : EIATTR_KPARAM_INFO
	.align		4
.L_1171:
        /*0018*/ 	.byte	0x04, 0x17
        /*001a*/ 	.short	(.L_1173 - .L_1172)
.L_1172:
        /*001c*/ 	.word	0x00000000
        /*0020*/ 	.short	0x0005
        /*0022*/ 	.short	0x0020
        /*0024*/ 	.byte	0x00, 0xf0, 0x11, 0x00


	//----- nvinfo : EIATTR_KPARAM_INFO
	.align		4
.L_1173:
        /*0028*/ 	.byte	0x04, 0x17
        /*002a*/ 	.short	(.L_1175 - .L_1174)
.L_1174:
        /*002c*/ 	.word	0x00000000
        /*0030*/ 	.short	0x0004
        /*0032*/ 	.short	0x001c
        /*0034*/ 	.byte	0x00, 0xf0, 0x11, 0x00


	//----- nvinfo : EIATTR_KPARAM_INFO
	.align		4
.L_1175:
        /*0038*/ 	.byte	0x04, 0x17
        /*003a*/ 	.short	(.L_1177 - .L_1176)
.L_1176:
        /*003c*/ 	.word	0x00000000
        /*0040*/ 	.short	0x0003
        /*0042*/ 	.short	0x0018
        /*0044*/ 	.byte	0x00, 0xf0, 0x11, 0x00


	//----- nvinfo : EIATTR_KPARAM_INFO
	.align		4
.L_1177:
        /*0048*/ 	.byte	0x04, 0x17
        /*004a*/ 	.short	(.L_1179 - .L_1178)
.L_1178:
        /*004c*/ 	.word	0x00000000
        /*0050*/ 	.short	0x0002
        /*0052*/ 	.short	0x0010
        /*0054*/ 	.byte	0x00, 0xf0, 0x21, 0x00


	//----- nvinfo : EIATTR_KPARAM_INFO
	.align		4
.L_1179:
        /*0058*/ 	.byte	0x04, 0x17
        /*005a*/ 	.short	(.L_1181 - .L_1180)
.L_1180:
        /*005c*/ 	.word	0x00000000
        /*0060*/ 	.short	0x0001
        /*0062*/ 	.short	0x0008
        /*0064*/ 	.byte	0x00, 0xf0, 0x21, 0x00


	//----- nvinfo : EIATTR_KPARAM_INFO
	.align		4
.L_1181:
        /*0068*/ 	.byte	0x04, 0x17
        /*006a*/ 	.short	(.L_1183 - .L_1182)
.L_1182:
        /*006c*/ 	.word	0x00000000
        /*0070*/ 	.short	0x0000
        /*0072*/ 	.short	0x0000
        /*0074*/ 	.byte	0x00, 0xf0, 0x21, 0x00


	//----- nvinfo : EIATTR_SPARSE_MMA_MASK
	.align		4
.L_1183:
        /*0078*/ 	.byte	0x03, 0x50
        /*007a*/ 	.short	0x0000


	//----- nvinfo : EIATTR_MAXREG_COUNT
	.align		4
        /*007c*/ 	.byte	0x03, 0x1b
        /*007e*/ 	.short	0x00ff


	//----- nvinfo : EIATTR_MERCURY_ISA_VERSION
	.align		4
        /*0080*/ 	.byte	0x03, 0x5f
        /*0082*/ 	.short	0x0101


	//----- nvinfo : EIATTR_COOP_GROUP_MASK_REGIDS
	.align		4
        /*0084*/ 	.byte	0x04, 0x29
        /*0086*/ 	.short	(.L_1185 - .L_1184)


	//   ....[0]....
.L_1184:
        /*0088*/ 	.word	0xffffffff


	//   ....[1]....
        /*008c*/ 	.word	0xffffffff


	//   ....[2]....
        /*0090*/ 	.word	0xffffffff


	//   ....[3]....
        /*0094*/ 	.word	0xffffffff


	//   ....[4]....
        /*0098*/ 	.word	0xffffffff


	//   ....[5]....
        /*009c*/ 	.word	0xffffffff


	//   ....[6]....
        /*00a0*/ 	.word	0xffffffff


	//   ....[7]....
        /*00a4*/ 	.word	0xffffffff


	//   ....[8]....
        /*00a8*/ 	.word	0xffffffff


	//   ....[9]....
        /*00ac*/ 	.word	0xffffffff


	//----- nvinfo : EIATTR_COOP_GROUP_INSTR_OFFSETS
	.align		4
.L_1185:
        /*00b0*/ 	.byte	0x04, 0x28
        /*00b2*/ 	.short	(.L_1187 - .L_1186)


	//   ....[0]....
.L_1186:
        /*00b4*/ 	.word	0x00002d10


	//   ....[1]....
        /*00b8*/ 	.word	0x00002d40


	//   ....[2]....
        /*00bc*/ 	.word	0x00002d70


	//   ....[3]....
        /*00c0*/ 	.word	0x00002da0


	//   ....[4]....
        /*00c4*/ 	.word	0x00002dd0


	//   ....[5]....
        /*00c8*/ 	.word	0x00005640


	//   ....[6]....
        /*00cc*/ 	.word	0x00005660


	//   ....[7]....
        /*00d0*/ 	.word	0x00005680


	//   ....[8]....
        /*00d4*/ 	.word	0x000056a0


	//   ....[9]....
        /*00d8*/ 	.word	0x000056c0


	//----- nvinfo : EIATTR_EXIT_INSTR_OFFSETS
	.align		4
.L_1187:
        /*00dc*/ 	.byte	0x04, 0x1c
        /*00de*/ 	.short	(.L_1189 - .L_1188)


	//   ....[0]....
.L_1188:
        /*00e0*/ 	.word	0x000056e0


	//   ....[1]....
        /*00e4*/ 	.word	0x00005bc0


	//   ....[2]....
        /*00e8*/ 	.word	0x00005fe0


	//   ....[3]....
        /*00ec*/ 	.word	0x00006400


	//   ....[4]....
        /*00f0*/ 	.word	0x00006820


	//   ....[5]....
        /*00f4*/ 	.word	0x00006c40


	//   ....[6]....
        /*00f8*/ 	.word	0x00007060


	//   ....[7]....
        /*00fc*/ 	.word	0x00007480


	//   ....[8]....
        /*0100*/ 	.word	0x000078a0


	//   ....[9]....
        /*0104*/ 	.word	0x00007cc0


	//   ....[10]....
        /*0108*/ 	.word	0x000080e0


	//   ....[11]....
        /*010c*/ 	.word	0x00008500


	//   ....[12]....
        /*0110*/ 	.word	0x00008920


	//   ....[13]....
        /*0114*/ 	.word	0x00008d40


	//   ....[14]....
        /*0118*/ 	.word	0x00009160


	//   ....[15]....
        /*011c*/ 	.word	0x00009580


	//   ....[16]....
        /*0120*/ 	.word	0x00009970


	//----- nvinfo : EIATTR_CRS_STACK_SIZE
	.align		4
.L_1189:
        /*0124*/ 	.byte	0x04, 0x1e
        /*0126*/ 	.short	(.L_1191 - .L_1190)
.L_1190:
        /*0128*/ 	.word	0x00000000


	//----- nvinfo : EIATTR_CBANK_PARAM_SIZE
	.align		4
.L_1191:
        /*012c*/ 	.byte	0x03, 0x19
        /*012e*/ 	.short	0x0028


	//----- nvinfo : EIATTR_PARAM_CBANK
	.align		4
        /*0130*/ 	.byte	0x04, 0x0a
        /*0132*/ 	.short	(.L_1193 - .L_1192)
	.align		4
.L_1192:
        /*0134*/ 	.word	index@(.nv.constant0._ZN18transformer_engine34scaled_masked_softmax_warp_forwardI6__halfS1_fLi11EEEvPT0_PKT_PKhT1_iii)
        /*0138*/ 	.short	0x0210
        /*013a*/ 	.short	0x0028


	//----- nvinfo : EIATTR_SW_WAR
	.align		4
.L_1193:
        /*013c*/ 	.byte	0x04, 0x36
        /*013e*/ 	.short	(.L_1195 - .L_1194)
.L_1194:
        /*0140*/ 	.word	0x00000008
.L_1195:


//--------------------- .nv.info._ZN18transformer_engine34scaled_masked_softmax_warp_forwardI6__halfS1_fLi10EEEvPT0_PKT_PKhT1_iii --------------------------
	.section	.nv.info._ZN18transformer_engine34scaled_masked_softmax_warp_forwardI6__halfS1_fLi10EEEvPT0_PKT_PKhT1_iii,"",@"SHT_CUDA_INFO"
	.sectionflags	@""
	.align	4


	//----- nvinfo : EIATTR_CUDA_API_VERSION
	.align		4
        /*0000*/ 	.byte	0x04, 0x37
        /*0002*/ 	.short	(.L_1197 - .L_1196)
.L_1196:
        /*0004*/ 	.word	0x00000082


	//----- nvinfo : EIATTR_KPARAM_INFO
	.align		4
.L_1197:
        /*0008*/ 	.byte	0x04, 0x17
        /*000a*/ 	.short	(.L_1199 - .L_1198)
.L_1198:
        /*000c*/ 	.word	0x00000000
        /*0010*/ 	.short	0x0006
        /*0012*/ 	.short	0x0024
        /*0014*/ 	.byte	0x00, 0xf0, 0x11, 0x00


	//----- nvinfo : EIATTR_KPARAM_INFO
	.align		4
.L_1199:
        /*0018*/ 	.byte	0x04, 0x17
        /*001a*/ 	.short	(.L_1201 - .L_1200)
.L_1200:
        /*001c*/ 	.word	0x00000000
        /*0020*/ 	.short	0x0005
        /*0022*/ 	.short	0x0020
        /*0024*/ 	.byte	0x00, 0xf0, 0x11, 0x00


	//----- nvinfo : EIATTR_KPARAM_INFO
	.align		4
.L_1201:
        /*0028*/ 	.byte	0x04, 0x17
        /*002a*/ 	.short	(.L_1203 - .L_1202)
.L_1202:
        /*002c*/ 	.word	0x00000000
        /*0030*/ 	.short	0x0004
        /*0032*/ 	.short	0x001c
        /*0034*/ 	.byte	0x00, 0xf0, 0x11, 0x00


	//----- nvinfo : EIATTR_KPARAM_INFO
	.align		4
.L_1203:
        /*0038*/ 	.byte	0x04, 0x17
        /*003a*/ 	.short	(.L_1205 - .L_1204)
.L_1204:
        /*003c*/ 	.word	0x00000000
        /*0040*/ 	.short	0x0003
        /*0042*/ 	.short	0x0018
        /*0044*/ 	.byte	0x00, 0xf0, 0x11, 0x00


	//----- nvinfo : EIATTR_KPARAM_INFO
	.align		4
.L_1205:
        /*0048*/ 	.byte	0x04, 0x17
        /*004a*/ 	.short	(.L_1207 - .L_1206)
.L_1206:
        /*004c*/ 	.word	0x00000000
        /*0050*/ 	.short	0x0002
        /*0052*/ 	.short	0x0010
        /*0054*/ 	.byte	0x00, 0xf0, 0x21, 0x00


	//----- nvinfo : EIATTR_KPARAM_INFO
	.align		4
.L_1207:
        /*0058*/ 	.byte	0x04, 0x17
        /*005a*/ 	.short	(.L_1209 - .L_1208)
.L_1208:
        /*005c*/ 	.word	0x00000000
        /*0060*/ 	.short	0x0001
        /*0062*/ 	.short	0x0008
        /*0064*/ 	.byte	0x00, 0xf0, 0x21, 0x00


	//----- nvinfo : EIATTR_KPARAM_INFO
	.align		4
.L_1209:
        /*0068*/ 	.byte	0x04, 0x17
        /*006a*/ 	.short	(.L_1211 - .L_1210)
.L_1210:
        /*006c*/ 	.word	0x00000000
        /*0070*/ 	.short	0x0000
        /*0072*/ 	.short	0x0000
        /*0074*/ 	.byte	0x00, 0xf0, 0x21, 0x00


	//----- nvinfo : EIATTR_SPARSE_MMA_MASK
	.align		4
.L_1211:
        /*0078*/ 	.byte	0x03, 0x50
        /*007a*/ 	.short	0x0000


	//----- nvinfo : EIATTR_MAXREG_COUNT
	.align		4
        /*007c*/ 	.byte	0x03, 0x1b
        /*007e*/ 	.short	0x00ff


	//----- nvinfo : EIATTR_MERCURY_ISA_VERSION
	.align		4
        /*0080*/ 	.byte	0x03, 0x5f
        /*0082*/ 	.short	0x0101


	//----- nvinfo : EIATTR_COOP_GROUP_MASK_REGIDS
	.align		4
        /*0084*/ 	.byte	0x04, 0x29
        /*0086*/ 	.short	(.L_1213 - .L_1212)


	//   ....[0]....
.L_1212:
        /*0088*/ 	.word	0xffffffff


	//   ....[1]....
        /*008c*/ 	.word	0xffffffff


	//   ....[2]....
        /*0090*/ 	.word	0xffffffff


	//   ....[3]....
        /*0094*/ 	.word	0xffffffff


	//   ....[4]....
        /*0098*/ 	.word	0xffffffff


	//   ....[5]....
        /*009c*/ 	.word	0xffffffff


	//   ....[6]....
        /*00a0*/ 	.word	0xffffffff


	//   ....[7]....
        /*00a4*/ 	.word	0xffffffff


	//   ....[8]....
        /*00a8*/ 	.word	0xffffffff


	//   ....[9]....
        /*00ac*/ 	.word	0xffffffff


	//----- nvinfo : EIATTR_COOP_GROUP_INSTR_OFFSETS
	.align		4
.L_1213:
        /*00b0*/ 	.byte	0x04, 0x28
        /*00b2*/ 	.short	(.L_1215 - .L_1214)


	//   ....[0]....
.L_1214:
        /*00b4*/ 	.word	0x00001790


	//   ....[1]....
        /*00b8*/ 	.word	0x000017d0


	//   ....[2]....
        /*00bc*/ 	.word	0x00001800


	//   ....[3]....
        /*00c0*/ 	.word	0x00001830


	//   ....[4]....
        /*00c4*/ 	.word	0x00001860


	//   ....[5]....
        /*00c8*/ 	.word	0x00002cc0


	//   ....[6]....
        /*00cc*/ 	.word	0x00002ce0


	//   ....[7]....
        /*00d0*/ 	.word	0x00002d00


	//   ....[8]....
        /*00d4*/ 	.word	0x00002d20


	//   ....[9]....
        /*00d8*/ 	.word	0x00002d40


	//----- nvinfo : EIATTR_EXIT_INSTR_OFFSETS
	.align		4
.L_1215:
        /*00dc*/ 	.byte	0x04, 0x1c
        /*00de*/ 	.short	(.L_1217 - .L_1216)


	//   ....[0]....
.L_1216:
        /*00e0*/ 	.word	0x00002d60


	//   ....[1]....
        /*00e4*/ 	.word	0x00003210


	//   ....[2]....
        /*00e8*/ 	.word	0x00003600


	//   ....[3]....
        /*00ec*/ 	.word	0x000039f0


	//   ....[4]....
        /*00f0*/ 	.word	0x00003de0


	//   ....[5]....
        /*00f4*/ 	.word	0x000041d0


	//   ....[6]....
        /*00f8*/ 	.word	0x000045c0


	//   ....[7]....
        /*00fc*/ 	.word	0x000049b0


	//   ....[8]....
        /*0100*/ 	.word	0x00004d70


	//----- nvinfo : EIATTR_CRS_STACK_SIZE
	.align		4
.L_1217:
        /*0104*/ 	.byte	0x04, 0x1e
        /*0106*/ 	.short	(.L_1219 - .L_1218)
.L_1218:
        /*0108*/ 	.word	0x00000000


	//----- nvinfo : EIATTR_CBANK_PARAM_SIZE
	.align		4
.L_1219:
        /*010c*/ 	.byte	0x03, 0x19
        /*010e*/ 	.short	0x0028


	//----- nvinfo : EIATTR_PARAM_CBANK
	.align		4
        /*0110*/ 	.byte	0x04, 0x0a
        /*0112*/ 	.short	(.L_1221 - .L_1220)
	.align		4
.L_1220:
        /*0114*/ 	.word	index@(.nv.constant0._ZN18transformer_engine34scaled_masked_softmax_warp_forwardI6__halfS1_fLi10EEEvPT0_PKT_PKhT1_iii)
        /*0118*/ 	.short	0x0210
        /*011a*/ 	.short	0x0028


	//----- nvinfo : EIATTR_SW_WAR
	.align		4
.L_1221:
        /*011c*/ 	.byte	0x04, 0x36
        /*011e*/ 	.short	(.L_1223 - .L_1222)
.L_1222:
        /*0120*/ 	.word	0x00000008
.L_1223:


//--------------------- .nv.info._ZN18transformer_engine34scaled_masked_softmax_warp_forwardI6__halfS1_fLi9EEEvPT0_PKT_PKhT1_iii --------------------------
	.section	.nv.info._ZN18transformer_engine34scaled_masked_softmax_warp_forwardI6__halfS1_fLi9EEEvPT0_PKT_PKhT1_iii,"",@"SHT_CUDA_INFO"
	.sectionflags	@""
	.align	4


	//----- nvinfo : EIATTR_CUDA_API_VERSION
	.align		4
        /*0000*/ 	.byte	0x04, 0x37
        /*0002*/ 	.short	(.L_1225 - .L_1224)
.L_1224:
        /*0004*/ 	.word	0x00000082


	//----- nvinfo : EIATTR_KPARAM_INFO
	.align		4
.L_1225:
        /*0008*/ 	.byte	0x04, 0x17
        /*000a*/ 	.short	(.L_1227 - .L_1226)
.L_1226:
        /*000c*/ 	.word	0x00000000
        /*0010*/ 	.short	0x0006
        /*0012*/ 	.short	0x0024
        /*0014*/ 	.byte	0x00, 0xf0, 0x11, 0x00


	//----- nvinfo : EIATTR_KPARAM_INFO
	.align		4
.L_1227:
        /*0018*/ 	.byte	0x04, 0x17
        /*001a*/ 	.short	(.L_1229 - .L_1228)
.L_1228:
        /*001c*/ 	.word	0x00000000
        /*0020*/ 	.short	0x0005
        /*0022*/ 	.short	0x0020
        /*0024*/ 	.byte	0x00, 0xf0, 0x11, 0x00


	//----- nvinfo : EIATTR_KPARAM_INFO
	.align		4
.L_1229:
        /*0028*/ 	.byte	0x04, 0x17
        /*002a*/ 	.short	(.L_1231 - .L_1230)
.L_1230:
        /*002c*/ 	.word	0x00000000
        /*0030*/ 	.short	0x0004
        /*0032*/ 	.short	0x001c
        /*0034*/ 	.byte	0x00, 0xf0, 0x11, 0x00


	//----- nvinfo : EIATTR_KPARAM_INFO
	.align		4
.L_1231:
        /*0038*/ 	.byte	0x04, 0x17
        /*003a*/ 	.short	(.L_1233 - .L_1232)
.L_1232:
        /*003c*/ 	.word	0x00000000
        /*0040*/ 	.short	0x0003
        /*0042*/ 	.short	0x0018
        /*0044*/ 	.byte	0x00, 0xf0, 0x11, 0x00


	//----- nvinfo : EIATTR_KPARAM_INFO
	.align		4
.L_1233:
        /*0048*/ 	.byte	0x04, 0x17
        /*004a*/ 	.short	(.L_1235 - .L_1234)
.L_1234:
        /*004c*/ 	.word	0x00000000
        /*0050*/ 	.short	0x0002
        /*0052*/ 	.short	0x0010
        /*0054*/ 	.byte	0x00, 0xf0, 0x21, 0x00


	//----- nvinfo : EIATTR_KPARAM_INFO
	.align		4
.L_1235:
        /*0058*/ 	.byte	0x04, 0x17
        /*005a*/ 	.short	(.L_1237 - .L_1236)
.L_1236:
        /*005c*/ 	.word	0x00000000
        /*0060*/ 	.short	0x0001
        /*0062*/ 	.short	0x0008
        /*0064*/ 	.byte	0x00, 0xf0, 0x21, 0x00


	//----- nvinfo : EIATTR_KPARAM_INFO
	.align		4
.L_1237:
        /*0068*/ 	.byte	0x04, 0x17
        /*006a*/ 	.short	(.L_1239 - .L_1238)
.L_1238:
        /*006c*/ 	.word	0x00000000
        /*0070*/ 	.short	0x0000
        /*0072*/ 	.short	0x0000
        /*0074*/ 	.byte	0x00, 0xf0, 0x21, 0x00


	//----- nvinfo : EIATTR_SPARSE_MMA_MASK
	.align		4
.L_1239:
        /*0078*/ 	.byte	0x03, 0x50
        /*007a*/ 	.short	0x0000


	//----- nvinfo : EIATTR_MAXREG_COUNT
	.align		4
        /*007c*/ 	.byte	0x03, 0x1b
        /*007e*/ 	.short	0x00ff


	//----- nvinfo : EIATTR_MERCURY_ISA_VERSION
	.align		4
        /*0080*/ 	.byte	0x03, 0x5f
        /*0082*/ 	.short	0x0101


	//----- nvinfo : EIATTR_COOP_GROUP_MASK_REGIDS
	.align		4
        /*0084*/ 	.byte	0x04, 0x29
        /*0086*/ 	.short	(.L_1241 - .L_1240)


	//   ....[0]....
.L_1240:
        /*0088*/ 	.word	0xffffffff


	//   ....[1]....
        /*008c*/ 	.word	0xffffffff


	//   ....[2]....
        /*0090*/ 	.word	0xffffffff


	//   ....[3]....
        /*0094*/ 	.word	0xffffffff


	//   ....[4]....
        /*0098*/ 	.word	0xffffffff


	//   ....[5]....
        /*009c*/ 	.word	0xffffffff


	//   ....[6]....
        /*00a0*/ 	.word	0xffffffff


	//   ....[7]....
        /*00a4*/ 	.word	0xffffffff


	//   ....[8]....
        /*00a8*/ 	.word	0xffffffff


	//   ....[9]....
        /*00ac*/ 	.word	0xffffffff


	//----- nvinfo : EIATTR_COOP_GROUP_INSTR_OFFSETS
	.align		4
.L_1241:
        /*00b0*/ 	.byte	0x04, 0x28
        /*00b2*/ 	.short	(.L_1243 - .L_1242)


	//   ....[0]....
.L_1242:
        /*00b4*/ 	.word	0x00000cd0


	//   ....[1]....
        /*00b8*/ 	.word	0x00000d00


	//   ....[2]....
        /*00bc*/ 	.word	0x00000d30


	//   ....[3]....
        /*00c0*/ 	.word	0x00000d60


	//   ....[4]....
        /*00c4*/ 	.word	0x00000da0


	//   ....[5]....
        /*00c8*/ 	.word	0x00001800


	//   ....[6]....
        /*00cc*/ 	.word	0x00001820


	//   ....[7]....
        /*00d0*/ 	.word	0x00001840


	//   ....[8]....
        /*00d4*/ 	.word	0x00001860


	//   ....[9]....
        /*00d8*/ 	.word	0x00001880


	//----- nvinfo : EIATTR_EXIT_INSTR_OFFSETS
	.align		4
.L_1243:
        /*00dc*/ 	.byte	0x04, 0x1c
        /*00de*/ 	.short	(.L_1245 - .L_1244)


	//   ....[0]....
.L_1244:
        /*00e0*/ 	.word	0x000018a0


	//   ....[1]....
        /*00e4*/ 	.word	0x00001d80


	//   ....[2]....
        /*00e8*/ 	.word	0x000021b0


	//   ....[3]....
        /*00ec*/ 	.word	0x000025e0


	//   ....[4]....
        /*00f0*/ 	.word	0x000029e0


	//----- nvinfo : EIATTR_CRS_STACK_SIZE
	.align		4
.L_1245:
        /*00f4*/ 	.byte	0x04, 0x1e
        /*00f6*/ 	.short	(.L_1247 - .L_1246)
.L_1246:
        /*00f8*/ 	.word	0x00000000


	//----- nvinfo : EIATTR_CBANK_PARAM_SIZE
	.align		4
.L_1247:
        /*00fc*/ 	.byte	0x03, 0x19
        /*00fe*/ 	.short	0x0028


	//----- nvinfo : EIATTR_PARAM_CBANK
	.align		4
        /*0100*/ 	.byte	0x04, 0x0a
        /*0102*/ 	.short	(.L_1249 - .L_1248)
	.align		4
.L_1248:
        /*0104*/ 	.word	index@(.nv.constant0._ZN18transformer_engine34scaled_masked_softmax_warp_forwardI6__halfS1_fLi9EEEvPT0_PKT_PKhT1_iii)
        /*0108*/ 	.short	0x0210
        /*010a*/ 	.short	0x0028


	//----- nvinfo : EIATTR_SW_WAR
	.align		4
.L_1249:
        /*010c*/ 	.byte	0x04, 0x36
        /*010e*/ 	.short	(.L_1251 - .L_1250)
.L_1250:
        /*0110*/ 	.word	0x00000008
.L_1251:


//--------------------- .nv.info._ZN18transformer_engine34scaled_masked_softmax_warp_forwardI6__halfS1_fLi8EEEvPT0_PKT_PKhT1_iii --------------------------
	.section	.nv.info._ZN18transformer_engine34scaled_masked_softmax_warp_forwardI6__halfS1_fLi8EEEvPT0_PKT_PKhT1_iii,"",@"SHT_CUDA_INFO"
	.sectionflags	@""
	.align	4


	//----- nvinfo : EIATTR_CUDA_API_VERSION
	.align		4
        /*0000*/ 	.byte	0x04, 0x37
        /*0002*/ 	.short	(.L_1253 - .L_1252)
.L_1252:
        /*0004*/ 	.word	0x00000082


	//----- nvinfo : EIATTR_KPARAM_INFO
	.align		4
.L_1253:
        /*0008*/ 	.byte	0x04, 0x17
        /*000a*/ 	.short	(.L_1255 - .L_1254)
.L_1254:
        /*000c*/ 	.word	0x00000000
        /*0010*/ 	.short	0x0006
        /*0012*/ 	.short	0x0024
        /*0014*/ 	.byte	0x00, 0xf0, 0x11, 0x00


	//----- nvinfo : EIATTR_KPARAM_INFO
	.align		4
.L_1255:
        /*0018*/ 	.byte	0x04, 0x17
        /*001a*/ 	.short	(.L_1257 - .L_1256)
.L_1256:
        /*001c*/ 	.word	0x00000000
        /*0020*/ 	.short	0x0005
        /*0022*/ 	.short	0x0020
        /*0024*/ 	.byte	0x00, 0xf0, 0x11, 0x00


	//----- nvinfo : EIATTR_KPARAM_INFO
	.align		4
.L_1257:
        /*0028*/ 	.byte	0x04, 0x17
        /*002a*/ 	.short	(.L_1259 - .L_1258)
.L_1258:
        /*002c*/ 	.word	0x00000000
        /*0030*/ 	.short	0x0004
        /*0032*/ 	.short	0x001c
        /*0034*/ 	.byte	0x00, 0xf0, 0x11, 0x00


	//----- nvinfo : EIATTR_KPARAM_INFO
	.align		4
.L_1259:
        /*0038*/ 	.byte	0x04, 0x17
        /*003a*/ 	.short	(.L_1261 - .L_1260)
.L_1260:
        /*003c*/ 	.word	0x00000000
        /*0040*/ 	.short	0x0003
        /*0042*/ 	.short	0x0018
        /*0044*/ 	.byte	0x00, 0xf0, 0x11, 0x00


	//----- nvinfo : EIATTR_KPARAM_INFO
	.align		4
.L_1261:
        /*0048*/ 	.byte	0x04, 0x17
        /*004a*/ 	.short	(.L_1263 - .L_1262)
.L_1262:
        /*004c*/ 	.word	0x00000000
        /*0050*/ 	.short	0x0002
        /*0052*/ 	.short	0x0010
        /*0054*/ 	.byte	0x00, 0xf0, 0x21, 0x00


	//----- nvinfo : EIATTR_KPARAM_INFO
	.align		4
.L_1263:
        /*0058*/ 	.byte	0x04, 0x17
        /*005a*/ 	.short	(.L_1265 - .L_1264)
.L_1264:
        /*005c*/ 	.word	0x00000000
        /*0060*/ 	.short	0x0001
        /*0062*/ 	.short	0x0008
        /*0064*/ 	.byte	0x00, 0xf0, 0x21, 0x00


	//----- nvinfo : EIATTR_KPARAM_INFO
	.align		4
.L_1265:
        /*0068*/ 	.byte	0x04, 0x17
        /*006a*/ 	.short	(.L_1267 - .L_1266)
.L_1266:
        /*006c*/ 	.word	0x00000000
        /*0070*/ 	.short	0x0000
        /*0072*/ 	.short	0x0000
        /*0074*/ 	.byte	0x00, 0xf0, 0x21, 0x00


	//----- nvinfo : EIATTR_SPARSE_MMA_MASK
	.align		4
.L_1267:
        /*0078*/ 	.byte	0x03, 0x50
        /*007a*/ 	.short	0x0000


	//----- nvinfo : EIATTR_MAXREG_COUNT
	.align		4
        /*007c*/ 	.byte	0x03, 0x1b
        /*007e*/ 	.short	0x00ff


	//----- nvinfo : EIATTR_MERCURY_ISA_VERSION
	.align		4
        /*0080*/ 	.byte	0x03, 0x5f
        /*0082*/ 	.short	0x0101


	//----- nvinfo : EIATTR_COOP_GROUP_MASK_REGIDS
	.align		4
        /*0084*/ 	.byte	0x04, 0x29
        /*0086*/ 	.short	(.L_1269 - .L_1268)


	//   ....[0]....
.L_1268:
        /*0088*/ 	.word	0xffffffff


	//   ....[1]....
        /*008c*/ 	.word	0xffffffff


	//   ....[2]....
        /*0090*/ 	.word	0xffffffff


	//   ....[3]....
        /*0094*/ 	.word	0xffffffff


	//   ....[4]....
        /*0098*/ 	.word	0xffffffff


	//   ....[5]....
        /*009c*/ 	.word	0xffffffff


	//   ....[6]....
        /*00a0*/ 	.word	0xffffffff


	//   ....[7]....
        /*00a4*/ 	.word	0xffffffff


	//   ....[8]....
        /*00a8*/ 	.word	0xffffffff


	//   ....[9]....
        /*00ac*/ 	.word	0xffffffff


	//----- nvinfo : EIATTR_COOP_GROUP_INSTR_OFFSETS
	.align		4
.L_1269:
        /*00b0*/ 	.byte	0x04, 0x28
        /*00b2*/ 	.short	(.L_1271 - .L_1270)


	//   ....[0]....
.L_1270:
        /*00b4*/ 	.word	0x00000770


	//   ....[1]....
        /*00b8*/ 	.word	0x000007a0


	//   ....[2]....
        /*00bc*/ 	.word	0x000007e0


	//   ....[3]....
        /*00c0*/ 	.word	0x00000810


	//   ....[4]....
        /*00c4*/ 	.word	0x00000840


	//   ....[5]....
        /*00c8*/ 	.word	0x00000da0


	//   ....[6]....
        /*00cc*/ 	.word	0x00000dc0


	//   ....[7]....
        /*00d0*/ 	.word	0x00000de0


	//   ....[8]....
        /*00d4*/ 	.word	0x00000e00


	//   ....[9]....
        /*00d8*/ 	.word	0x00000e20


	//----- nvinfo : EIATTR_EXIT_INSTR_OFFSETS
	.align		4
.L_1271:
        /*00dc*/ 	.byte	0x04, 0x1c
        /*00de*/ 	.short	(.L_1273 - .L_1272)


	//   ....[0]....
.L_1272:
        /*00e0*/ 	.word	0x00000e40


	//   ....[1]....
        /*00e4*/ 	.word	0x00001300


	//   ....[2]....
        /*00e8*/ 	.word	0x000016d0


	//----- nvinfo : EIATTR_CRS_STACK_SIZE
	.align		4
.L_1273:
        /*00ec*/ 	.byte	0x04, 0x1e
        /*00ee*/ 	.short	(.L_1275 - .L_1274)
.L_1274:
        /*00f0*/ 	.word	0x00000000


	//----- nvinfo : EIATTR_CBANK_PARAM_SIZE
	.align		4
.L_1275:
        /*00f4*/ 	.byte	0x03, 0x19
        /*00f6*/ 	.short	0x0028


	//----- nvinfo : EIATTR_PARAM_CBANK
	.align		4
        /*00f8*/ 	.byte	0x04, 0x0a
        /*00fa*/ 	.short	(.L_1277 - .L_1276)
	.align		4
.L_1276:
        /*00fc*/ 	.word	index@(.nv.constant0._ZN18transformer_engine34scaled_masked_softmax_warp_forwardI6__halfS1_fLi8EEEvPT0_PKT_PKhT1_iii)
        /*0100*/ 	.short	0x0210
        /*0102*/ 	.short	0x0028


	//----- nvinfo : EIATTR_SW_WAR
	.align		4
.L_1277:
        /*0104*/ 	.byte	0x04, 0x36
        /*0106*/ 	.short	(.L_1279 - .L_1278)
.L_1278:
        /*0108*/ 	.word	0x00000008
.L_1279:


//--------------------- .nv.info._ZN18transformer_engine34scaled_masked_softmax_warp_forwardI6__halfS1_fLi7EEEvPT0_PKT_PKhT1_iii --------------------------
	.section	.nv.info._ZN18transformer_engine34scaled_masked_softmax_warp_forwardI6__halfS1_fLi7EEEvPT0_PKT_PKhT1_iii,"",@"SHT_CUDA_INFO"
	.sectionflags	@""
	.align	4


	//----- nvinfo : EIATTR_CUDA_API_VERSION
	.align		4
        /*0000*/ 	.byte	0x04, 0x37
        /*0002*/ 	.short	(.L_1281 - .L_1280)
.L_1280:
        /*0004*/ 	.word	0x00000082


	//----- nvinfo : EIATTR_KPARAM_INFO
	.align		4
.L_1281:
        /*0008*/ 	.byte	0x04, 0x17
        /*000a*/ 	.short	(.L_1283 - .L_1282)
.L_1282:
        /*000c*/ 	.word	0x00000000
        /*0010*/ 	.short	0x0006
        /*0012*/ 	.short	0x0024
        /*0014*/ 	.byte	0x00, 0xf0, 0x11, 0x00


	//----- nvinfo : EIATTR_KPARAM_INFO
	.align		4
.L_1283:
        /*0018*/ 	.byte	0x04, 0x17
        /*001a*/ 	.short	(.L_1285 - .L_1284)
.L_1284:
        /*001c*/ 	.word	0x00000000
        /*0020*/ 	.short	0x0005
        /*0022*/ 	.short	0x0020
        /*0024*/ 	.byte	0x00, 0xf0, 0x11, 0x00


	//----- nvinfo : EIATTR_KPARAM_INFO
	.align		4
.L_1285:
        /*0028*/ 	.byte	0x04, 0x17
        /*002a*/ 	.short	(.L_1287 - .L_1286)
.L_1286:
        /*002c*/ 	.word	0x00000000
        /*0030*/ 	.short	0x0004
        /*0032*/ 	.short	0x001c
        /*0034*/ 	.byte	0x00, 0xf0, 0x11, 0x00


	//----- nvinfo : EIATTR_KPARAM_INFO
	.align		4
.L_1287:
        /*0038*/ 	.byte	0x04, 0x17
        /*003a*/ 	.short	(.L_1289 - .L_1288)
.L_1288:
        /*003c*/ 	.word	0x00000000
        /*0040*/ 	.short	0x0003
        /*0042*/ 	.short	0x0018
        /*0044*/ 	.byte	0x00, 0xf0, 0x11, 0x00


	//----- nvinfo : EIATTR_KPARAM_INFO
	.align		4
.L_1289:
        /*0048*/ 	.byte	0x04, 0x17
        /*004a*/ 	.short	(.L_1291 - .L_1290)
.L_1290:
        /*004c*/ 	.word	0x00000000
        /*0050*/ 	.short	0x0002
        /*0052*/ 	.short	0x0010
        /*0054*/ 	.byte	0x00, 0xf0, 0x21, 0x00


	//----- nvinfo : EIATTR_KPARAM_INFO
	.align		4
.L_1291:
        /*0058*/ 	.byte	0x04, 0x17
        /*005a*/ 	.short	(.L_1293 - .L_1292)
.L_1292:
        /*005c*/ 	.word	0x00000000
        /*0060*/ 	.short	0x0001
        /*0062*/ 	.short	0x0008
        /*0064*/ 	.byte	0x00, 0xf0, 0x21, 0x00


	//----- nvinfo : EIATTR_KPARAM_INFO
	.align		4
.L_1293:
        /*0068*/ 	.byte	0x04, 0x17
        /*006a*/ 	.short	(.L_1295 - .L_1294)
.L_1294:
        /*006c*/ 	.word	0x00000000
        /*0070*/ 	.short	0x0000
        /*0072*/ 	.short	0x0000
        /*0074*/ 	.byte	0x00, 0xf0, 0x21, 0x00


	//----- nvinfo : EIATTR_SPARSE_MMA_MASK
	.align		4
.L_1295:
        /*0078*/ 	.byte	0x03, 0x50
        /*007a*/ 	.short	0x0000


	//----- nvinfo : EIATTR_MAXREG_COUNT
	.align		4
        /*007c*/ 	.byte	0x03, 0x1b
        /*007e*/ 	.short	0x00ff


	//----- nvinfo : EIATTR_MERCURY_ISA_VERSION
	.align		4
        /*0080*/ 	.byte	0x03, 0x5f
        /*0082*/ 	.short	0x0101


	//----- nvinfo : EIATTR_COOP_GROUP_MASK_REGIDS
	.align		4
        /*0084*/ 	.byte	0x04, 0x29
        /*0086*/ 	.short	(.L_1297 - .L_1296)


	//   ....[0]....
.L_1296:
        /*0088*/ 	.word	0xffffffff


	//   ....[1]....
        /*008c*/ 	.word	0xffffffff


	//   ....[2]....
        /*0090*/ 	.word	0xffffffff


	//   ....[3]....
        /*0094*/ 	.word	0xffffffff


	//   ....[4]....
        /*0098*/ 	.word	0xffffffff


	//   ....[5]....
        /*009c*/ 	.word	0xffffffff


	//   ....[6]....
        /*00a0*/ 	.word	0xffffffff


	//   ....[7]....
        /*00a4*/ 	.word	0xffffffff


	//   ....[8]....
        /*00a8*/ 	.word	0xffffffff


	//   ....[9]....
        /*00ac*/ 	.word	0xffffffff


	//   ....[10]....
        /*00b0*/ 	.word	0xffffffff


	//   ....[11]....
        /*00b4*/ 	.word	0xffffffff


	//   ....[12]....
        /*00b8*/ 	.word	0xffffffff


	//   ....[13]....
        /*00bc*/ 	.word	0xffffffff


	//   ....[14]....
        /*00c0*/ 	.word	0xffffffff


	//   ....[15]....
        /*00c4*/ 	.word	0xffffffff


	//   ....[16]....
        /*00c8*/ 	.word	0xffffffff


	//   ....[17]....
        /*00cc*/ 	.word	0xffffffff


	//   ....[18]....
        /*00d0*/ 	.word	0xffffffff


	//   ....[19]....
        /*00d4*/ 	.word	0xffffffff


	//----- nvinfo : EIATTR_COOP_GROUP_INSTR_OFFSETS
	.align		4
.L_1297:
        /*00d8*/ 	.byte	0x04, 0x28
        /*00da*/ 	.short	(.L_1299 - .L_1298)


	//   ....[0]....
.L_1298:
        /*00dc*/ 	.word	0x000007c0


	//   ....[1]....
        /*00e0*/ 	.word	0x00000800


	//   ....[2]....
        /*00e4*/ 	.word	0x00000830


	//   ....[3]....
        /*00e8*/ 	.word	0x00000860


	//   ....[4]....
        /*00ec*/ 	.word	0x00000890


	//   ....[5]....
        /*00f0*/ 	.word	0x000008c0


	//   ....[6]....
        /*00f4*/ 	.word	0x000008f0


	//   ....[7]....
        /*00f8*/ 	.word	0x00000920


	//   ....[8]....
        /*00fc*/ 	.word	0x00000960


	//   ....[9]....
        /*0100*/ 	.word	0x000009a0


	//   ....[10]....
        /*0104*/ 	.word	0x00000ed0


	//   ....[11]....
        /*0108*/ 	.word	0x00000f10


	//   ....[12]....
        /*010c*/ 	.word	0x00000f30


	//   ....[13]....
        /*0110*/ 	.word	0x00000f50


	//   ....[14]....
        /*0114*/ 	.word	0x00000f70


	//   ....[15]....
        /*0118*/ 	.word	0x00000f90


	//   ....[16]....
        /*011c*/ 	.word	0x00000fb0


	//   ....[17]....
        /*0120*/ 	.word	0x00000fd0


	//   ....[18]....
        /*0124*/ 	.word	0x00000ff0


	//   ....[19]....
        /*0128*/ 	.word	0x00001010


	//----- nvinfo : EIATTR_EXIT_INSTR_OFFSETS
	.align		4
.L_1299:
        /*012c*/ 	.byte	0x04, 0x1c
        /*012e*/ 	.short	(.L_1301 - .L_1300)


	//   ....[0]....
.L_1300:
        /*0130*/ 	.word	0x00001020


	//   ....[1]....
        /*0134*/ 	.word	0x000015d0


	//   ....[2]....
        /*0138*/ 	.word	0x000015e0


	//   ....[3]....
        /*013c*/ 	.word	0x00001a80


	//----- nvinfo : EIATTR_CRS_STACK_SIZE
	.align		4
.L_1301:
        /*0140*/ 	.byte	0x04, 0x1e
        /*0142*/ 	.short	(.L_1303 - .L_1302)
.L_1302:
        /*0144*/ 	.word	0x00000000


	//----- nvinfo : EIATTR_CBANK_PARAM_SIZE
	.align		4
.L_1303:
        /*0148*/ 	.byte	0x03, 0x19
        /*014a*/ 	.short	0x0028


	//----- nvinfo : EIATTR_PARAM_CBANK
	.align		4
        /*014c*/ 	.byte	0x04, 0x0a
        /*014e*/ 	.short	(.L_1305 - .L_1304)
	.align		4
.L_1304:
        /*0150*/ 	.word	index@(.nv.constant0._ZN18transformer_engine34scaled_masked_softmax_warp_forwardI6__halfS1_fLi7EEEvPT0_PKT_PKhT1_iii)
        /*0154*/ 	.short	0x0210
        /*0156*/ 	.short	0x0028


	//----- nvinfo : EIATTR_SW_WAR
	.align		4
.L_1305:
        /*0158*/ 	.byte	0x04, 0x36
        /*015a*/ 	.short	(.L_1307 - .L_1306)
.L_1306:
        /*015c*/ 	.word	0x00000008
.L_1307:


//--------------------- .nv.info._ZN18transformer_engine34scaled_masked_softmax_warp_forwardI6__halfS1_fLi6EEEvPT0_PKT_PKhT1_iii --------------------------
	.section	.nv.info._ZN18transformer_engine34scaled_masked_softmax_warp_forwardI6__halfS1_fLi6EEEvPT0_PKT_PKhT1_iii,"",@"SHT_CUDA_INFO"
	.sectionflags	@""
	.align	4


	//----- nvinfo : EIATTR_CUDA_API_VERSION
	.align		4
        /*0000*/ 	.byte	0x04, 0x37
        /*0002*/ 	.short	(.L_1309 - .L_1308)
.L_1308:
        /*0004*/ 	.word	0x00000082


	//----- nvinfo : EIATTR_KPARAM_INFO
	.align		4
.L_1309:
        /*0008*/ 	.byte	0x04, 0x17
        /*000a*/ 	.short	(.L_1311 - .L_1310)
.L_1310:
        /*000c*/ 	.word	0x00000000
        /*0010*/ 	.short	0x0006
        /*0012*/ 	.short	0x0024
        /*0014*/ 	.byte	0x00, 0xf0, 0x11, 0x00


	//----- nvinfo : EIATTR_KPARAM_INFO
	.align		4
.L_1311:
        /*0018*/ 	.byte	0x04, 0x17
        /*001a*/ 	.short	(.L_1313 - .L_1312)
.L_1312:
        /*001c*/ 	.word	0x00000000
        /*0020*/ 	.short	0x0005
        /*0022*/ 	.short	0x0020
        /*0024*/ 	.byte	0x00, 0xf0, 0x11, 0x00


	//----- nvinfo : EIATTR_KPARAM_INFO
	.align		4
.L_1313:
        /*0028*/ 	.byte	0x04, 0x17
        /*002a*/ 	.short	(.L_1315 - .L_1314)
.L_1314:
        /*002c*/ 	.word	0x00000000
        /*0030*/ 	.short	0x0004
        /*0032*/ 	.short	0x001c
        /*0034*/ 	.byte	0x00, 0xf0, 0x11, 0x00


	//----- nvinfo : EIATTR_KPARAM_INFO
	.align		4
.L_1315:
        /*0038*/ 	.byte	0x04, 0x17
        /*003a*/ 	.short	(.L_1317 - .L_1316)
.L_1316:
        /*003c*/ 	.word	0x00000000
        /*0040*/ 	.short	0x0003
        /*0042*/ 	.short	0x0018
        /*0044*/ 	.byte	0x00, 0xf0, 0x11, 0x00


	//----- nvinfo : EIATTR_KPARAM_INFO
	.align		4
.L_1317:
        /*0048*/ 	.byte	0x04, 0x17
        /*004a*/ 	.short	(.L_1319 - .L_1318)
.L_1318:
        /*004c*/ 	.word	0x00000000
        /*0050*/ 	.short	0x0002
        /*0052*/ 	.short	0x0010
        /*0054*/ 	.byte	0x00, 0xf0, 0x21, 0x00


	//----- nvinfo : EIATTR_KPARAM_INFO
	.align		4
.L_1319:
        /*0058*/ 	.byte	0x04, 0x17
        /*005a*/ 	.short	(.L_1321 - .L_1320)
.L_1320:
        /*005c*/ 	.word	0x00000000
        /*0060*/ 	.short	0x0001
        /*0062*/ 	.short	0x0008
        /*0064*/ 	.byte	0x00, 0xf0, 0x21, 0x00


	//----- nvinfo : EIATTR_KPARAM_INFO
	.align		4
.L_1321:
        /*0068*/ 	.byte	0x04, 0x17
        /*006a*/ 	.short	(.L_1323 - .L_1322)
.L_1322:
        /*006c*/ 	.word	0x00000000
        /*0070*/ 	.short	0x0000
        /*0072*/ 	.short	0x0000
        /*0074*/ 	.byte	0x00, 0xf0, 0x21, 0x00


	//----- nvinfo : EIATTR_SPARSE_MMA_MASK
	.align		4
.L_1323:
        /*0078*/ 	.byte	0x03, 0x50
        /*007a*/ 	.short	0x0000


	//----- nvinfo : EIATTR_MAXREG_COUNT
	.align		4
        /*007c*/ 	.byte	0x03, 0x1b
        /*007e*/ 	.short	0x00ff


	//----- nvinfo : EIATTR_MERCURY_ISA_VERSION
	.align		4
        /*0080*/ 	.byte	0x03, 0x5f
        /*0082*/ 	.short	0x0101


	//----- nvinfo : EIATTR_COOP_GROUP_MASK_REGIDS
	.align		4
        /*0084*/ 	.byte	0x04, 0x29
        /*0086*/ 	.short	(.L_1325 - .L_1324)


	//   ....[0]....
.L_1324:
        /*0088*/ 	.word	0xffffffff


	//   ....[1]....
        /*008c*/ 	.word	0xffffffff


	//   ....[2]....
        /*0090*/ 	.word	0xffffffff


	//   ....[3]....
        /*0094*/ 	.word	0xffffffff


	//   ....[4]....
        /*0098*/ 	.word	0xffffffff


	//   ....[5]....
        /*009c*/ 	.word	0xffffffff


	//   ....[6]....
        /*00a0*/ 	.word	0xffffffff


	//   ....[7]....
        /*00a4*/ 	.word	0xffffffff


	//   ....[8]....
        /*00a8*/ 	.word	0xffffffff


	//   ....[9]....
        /*00ac*/ 	.word	0xffffffff


	//   ....[10]....
        /*00b0*/ 	.word	0xffffffff


	//   ....[11]....
        /*00b4*/ 	.word	0xffffffff


	//   ....[12]....
        /*00b8*/ 	.word	0xffffffff


	//   ....[13]....
        /*00bc*/ 	.word	0xffffffff


	//   ....[14]....
        /*00c0*/ 	.word	0xffffffff


	//   ....[15]....
        /*00c4*/ 	.word	0xffffffff


	//   ....[16]....
        /*00c8*/ 	.word	0xffffffff


	//   ....[17]....
        /*00cc*/ 	.word	0xffffffff


	//   ....[18]....
        /*00d0*/ 	.word	0xffffffff


	//   ....[19]....
        /*00d4*/ 	.word	0xffffffff


	//----- nvinfo : EIATTR_COOP_GROUP_INSTR_OFFSETS
	.align		4
.L_1325:
        /*00d8*/ 	.byte	0x04, 0x28
        /*00da*/ 	.short	(.L_1327 - .L_1326)


	//   ....[0]....
.L_1326:
        /*00dc*/ 	.word	0x000006b0


	//   ....[1]....
        /*00e0*/ 	.word	0x000006d0


	//   ....[2]....
        /*00e4*/ 	.word	0x00000710


	//   ....[3]....
        /*00e8*/ 	.word	0x00000730


	//   ....[4]....
        /*00ec*/ 	.word	0x00000770


	//   ....[5]....
        /*00f0*/ 	.word	0x00000790


	//   ....[6]....
        /*00f4*/ 	.word	0x000007d0


	//   ....[7]....
        /*00f8*/ 	.word	0x000007f0


	//   ....[8]....
        /*00fc*/ 	.word	0x00000830


	//   ....[9]....
        /*0100*/ 	.word	0x00000870


	//   ....[10]....
        /*0104*/ 	.word	0x00000b20


	//   ....[11]....
        /*0108*/ 	.word	0x00000b60


	//   ....[12]....
        /*010c*/ 	.word	0x00000b80


	//   ....[13]....
        /*0110*/ 	.word	0x00000ba0


	//   ....[14]....
        /*0114*/ 	.word	0x00000bc0


	//   ....[15]....
        /*0118*/ 	.word	0x00000be0


	//   ....[16]....
        /*011c*/ 	.word	0x00000c00


	//   ....[17]....
        /*0120*/ 	.word	0x00000c20


	//   ....[18]....
        /*0124*/ 	.word	0x00000c40


	//   ....[19]....
        /*0128*/ 	.word	0x00000c60


	//----- nvinfo : EIATTR_EXIT_INSTR_OFFSETS
	.align		4
.L_1327:
        /*012c*/ 	.byte	0x04, 0x1c
        /*012e*/ 	.short	(.L_1329 - .L_1328)


	//   ....[0]....
.L_1328:
        /*0130*/ 	.word	0x00000c70


	//   ....[1]....
        /*0134*/ 	.word	0x00001050


	//   ....[2]....
        /*0138*/ 	.word	0x00001150


	//   ....[3]....
        /*013c*/ 	.word	0x000012d0


	//   ....[4]....
        /*0140*/ 	.word	0x000013f0


	//----- nvinfo : EIATTR_CRS_STACK_SIZE
	.align		4
.L_1329:
        /*0144*/ 	.byte	0x04, 0x1e
        /*0146*/ 	.short	(.L_1331 - .L_1330)
.L_1330:
        /*0148*/ 	.word	0x00000000


	//----- nvinfo : EIATTR_CBANK_PARAM_SIZE
	.align		4
.L_1331:
        /*014c*/ 	.byte	0x03, 0x19
        /*014e*/ 	.short	0x0028


	//----- nvinfo : EIATTR_PARAM_CBANK
	.align		4
        /*0150*/ 	.byte	0x04, 0x0a
        /*0152*/ 	.short	(.L_1333 - .L_1332)
	.align		4
.L_1332:
        /*0154*/ 	.word	index@(.nv.constant0._ZN18transformer_engine34scaled_masked_softmax_warp_forwardI6__halfS1_fLi6EEEvPT0_PKT_PKhT1_iii)
        /*0158*/ 	.short	0x0210
        /*015a*/ 	.short	0x0028


	//----- nvinfo : EIATTR_SW_WAR
	.align		4
.L_1333:
        /*015c*/ 	.byte	0x04, 0x36
        /*015e*/ 	.short	(.L_1335 - .L_1334)
.L_1334:
        /*0160*/ 	.word	0x00000008
.L_1335:


//--------------------- .nv.info._ZN18transformer_engine34scaled_masked_softmax_warp_forwardI6__halfS1_fLi5EEEvPT0_PKT_PKhT1_iii --------------------------
	.section	.nv.info._ZN18transformer_engine34scaled_masked_softmax_warp_forwardI6__halfS1_fLi5EEEvPT0_PKT_PKhT1_iii,"",@"SHT_CUDA_INFO"
	.sectionflags	@""
	.align	4


	//----- nvinfo : EIATTR_CUDA_API_VERSION
	.align		4
        /*0000*/ 	.byte	0x04, 0x37
        /*0002*/ 	.short	(.L_1337 - .L_1336)
.L_1336:
        /*0004*/ 	.word	0x00000082


	//----- nvinfo : EIATTR_KPARAM_INFO
	.align		4
.L_1337:
        /*0008*/ 	.byte	0x04, 0x17
        /*000a*/ 	.short	(.L_1339 - .L_1338)
.L_1338:
        /*000c*/ 	.word	0x00000000
        /*0010*/ 	.short	0x0006
        /*0012*/ 	.short	0x0024
        /*0014*/ 	.byte	0x00, 0xf0, 0x11, 0x00


	//----- nvinfo : EIATTR_KPARAM_INFO
	.align		4
.L_1339:
        /*0018*/ 	.byte	0x04, 0x17
        /*001a*/ 	.short	(.L_1341 - .L_1340)
.L_1340:
        /*001c*/ 	.word	0x00000000
        /*0020*/ 	.short	0x0005
        /*0022*/ 	.short	0x0020
        /*0024*/ 	.byte	0x00, 0xf0, 0x11, 0x00


	//----- nvinfo : EIATTR_KPARAM_INFO
	.align		4
.L_1341:
        /*0028*/ 	.byte	0x04, 0x17
        /*002a*/ 	.short	(.L_1343 - .L_1342)
.L_1342:
        /*002c*/ 	.word	0x00000000
        /*0030*/ 	.short	0x0004
        /*0032*/ 	.short	0x001c
        /*0034*/ 	.byte	0x00, 0xf0, 0x11, 0x00


	//----- nvinfo : EIATTR_KPARAM_INFO
	.align		4
.L_1343:
        /*0038*/ 	.byte	0x04, 0x17
        /*003a*/ 	.short	(.L_1345 - .L_1344)
.L_1344:
        /*003c*/ 	.word	0x00000000
        /*0040*/ 	.short	0x0003
        /*0042*/ 	.short	0x0018
        /*0044*/ 	.byte	0x00, 0xf0, 0x11, 0x00


	//----- nvinfo : EIATTR_KPARAM_INFO
	.align		4
.L_1345:
        /*0048*/ 	.byte	0x04, 0x17
        /*004a*/ 	.short	(.L_1347 - .L_1346)
.L_1346:
        /*004c*/ 	.word	0x00000000
        /*0050*/ 	.short	0x0002
        /*0052*/ 	.short	0x0010
        /*0054*/ 	.byte	0x00, 0xf0, 0x21, 0x00


	//----- nvinfo : EIATTR_KPARAM_INFO
	.align		4
.L_1347:
        /*0058*/ 	.byte	0x04, 0x17
        /*005a*/ 	.short	(.L_1349 - .L_1348)
.L_1348:
        /*005c*/ 	.word	0x00000000
        /*0060*/ 	.short	0x0001
        /*0062*/ 	.short	0x0008
        /*0064*/ 	.byte	0x00, 0xf0, 0x21, 0x00


	//----- nvinfo : EIATTR_KPARAM_INFO
	.align		4
.L_1349:
        /*0068*/ 	.byte	0x04, 0x17
        /*006a*/ 	.short	(.L_1351 - .L_1350)
.L_1350:
        /*006c*/ 	.word	0x00000000
        /*0070*/ 	.short	0x0000
        /*0072*/ 	.short	0x0000
        /*0074*/ 	.byte	0x00, 0xf0, 0x21, 0x00


	//----- nvinfo : EIATTR_SPARSE_MMA_MASK
	.align		4
.L_1351:
        /*0078*/ 	.byte	0x03, 0x50
        /*007a*/ 	.short	0x0000


	//----- nvinfo : EIATTR_MAXREG_COUNT
	.align		4
        /*007c*/ 	.byte	0x03, 0x1b
        /*007e*/ 	.short	0x00ff


	//----- nvinfo : EIATTR_MERCURY_ISA_VERSION
	.align		4
        /*0080*/ 	.byte	0x03, 0x5f
        /*0082*/ 	.short	0x0101


	//----- nvinfo : EIATTR_COOP_GROUP_MASK_REGIDS
	.align		4
        /*0084*/ 	.byte	0x04, 0x29
        /*0086*/ 	.short	(.L_1353 - .L_1352)


	//   ....[0]....
.L_1352:
        /*0088*/ 	.word	0xffffffff


	//   ....[1]....
        /*008c*/ 	.word	0xffffffff


	//   ....[2]....
        /*0090*/ 	.word	0xffffffff


	//   ....[3]....
        /*0094*/ 	.word	0xffffffff


	//   ....[4]....
        /*0098*/ 	.word	0xffffffff


	//   ....[5]....
        /*009c*/ 	.word	0xffffffff


	//   ....[6]....
        /*00a0*/ 	.word	0xffffffff


	//   ....[7]....
        /*00a4*/ 	.word	0xffffffff


	//   ....[8]....
        /*00a8*/ 	.word	0xffffffff


	//   ....[9]....
        /*00ac*/ 	.word	0xffffffff


	//   ....[10]....
        /*00b0*/ 	.word	0xffffffff


	//   ....[11]....
        /*00b4*/ 	.word	0xffffffff


	//   ....[12]....
        /*00b8*/ 	.word	0xffffffff


	//   ....[13]....
        /*00bc*/ 	.word	0xffffffff


	//   ....[14]....
        /*00c0*/ 	.word	0xffffffff


	//   ....[15]....
        /*00c4*/ 	.word	0xffffffff


	//   ....[16]....
        /*00c8*/ 	.word	0xffffffff


	//   ....[17]....
        /*00cc*/ 	.word	0xffffffff


	//   ....[18]....
        /*00d0*/ 	.word	0xffffffff


	//   ....[19]....
        /*00d4*/ 	.word	0xffffffff


	//----- nvinfo : EIATTR_COOP_GROUP_INSTR_OFFSETS
	.align		4
.L_1353:
        /*00d8*/ 	.byte	0x04, 0x28
        /*00da*/ 	.short	(.L_1355 - .L_1354)


	//   ....[0]....
.L_1354:
        /*00dc*/ 	.word	0x00000480


	//   ....[1]....
        /*00e0*/ 	.word	0x000004a0


	//   ....[2]....
        /*00e4*/ 	.word	0x000004f0


	//   ....[3]....
        /*00e8*/ 	.word	0x00000500


	//   ....[4]....
        /*00ec*/ 	.word	0x00000550


	//   ....[5]....
        /*00f0*/ 	.word	0x00000560


	//   ....[6]....
        /*00f4*/ 	.word	0x000005b0


	//   ....[7]....
        /*00f8*/ 	.word	0x000005c0


	//   ....[8]....
        /*00fc*/ 	.word	0x00000620


	//   ....[9]....
        /*0100*/ 	.word	0x00000630


	//   ....[10]....
        /*0104*/ 	.word	0x000007c0


	//   ....[11]....
        /*0108*/ 	.word	0x000007e0


	//   ....[12]....
        /*010c*/ 	.word	0x00000800


	//   ....[13]....
        /*0110*/ 	.word	0x00000820


	//   ....[14]....
        /*0114*/ 	.word	0x00000840


	//   ....[15]....
        /*0118*/ 	.word	0x00000860


	//   ....[16]....
        /*011c*/ 	.word	0x00000880


	//   ....[17]....
        /*0120*/ 	.word	0x000008a0


	//   ....[18]....
        /*0124*/ 	.word	0x000008c0


	//   ....[19]....
        /*0128*/ 	.word	0x000008e0


	//----- nvinfo : EIATTR_EXIT_INSTR_OFFSETS
	.align		4
.L_1355:
        /*012c*/ 	.byte	0x04, 0x1c
        /*012e*/ 	.short	(.L_1357 - .L_1356)


	//   ....[0]....
.L_1356:
        /*0130*/ 	.word	0x000008f0


	//   ....[1]....
        /*0134*/ 	.word	0x00000ac0


	//   ....[2]....
        /*0138*/ 	.word	0x00000ad0


	//   ....[3]....
        /*013c*/ 	.word	0x00000c50


	//----- nvinfo : EIATTR_CRS_STACK_SIZE
	.align		4
.L_1357:
        /*0140*/ 	.byte	0x04, 0x1e
        /*0142*/ 	.short	(.L_1359 - .L_1358)
.L_1358:
        /*0144*/ 	.word	0x00000000


	//----- nvinfo : EIATTR_CBANK_PARAM_SIZE
	.align		4
.L_1359:
        /*0148*/ 	.byte	0x03, 0x19
        /*014a*/ 	.short	0x0028


	//----- nvinfo : EIATTR_PARAM_CBANK
	.align		4
        /*014c*/ 	.byte	0x04, 0x0a
        /*014e*/ 	.short	(.L_1361 - .L_1360)
	.align		4
.L_1360:
        /*0150*/ 	.word	index@(.nv.constant0._ZN18transformer_engine34scaled_masked_softmax_warp_forwardI6__halfS1_fLi5EEEvPT0_PKT_PKhT1_iii)
        /*0154*/ 	.short	0x0210
        /*0156*/ 	.short	0x0028


	//----- nvinfo : EIATTR_SW_WAR
	.align		4
.L_1361:
        /*0158*/ 	.byte	0x04, 0x36
        /*015a*/ 	.short	(.L_1363 - .L_1362)
.L_1362:
        /*015c*/ 	.word	0x00000008
.L_1363:


//--------------------- .nv.info._ZN18transformer_engine34scaled_masked_softmax_warp_forwardI6__halfS1_fLi4EEEvPT0_PKT_PKhT1_iii --------------------------
	.section	.nv.info._ZN18transformer_engine34scaled_masked_softmax_warp_forwardI6__halfS1_fLi4EEEvPT0_PKT_PKhT1_iii,"",@"SHT_CUDA_INFO"
	.sectionflags	@""
	.align	4


	//----- nvinfo : EIATTR_CUDA_API_VERSION
	.align		4
        /*0000*/ 	.byte	0x04, 0x37
        /*0002*/ 	.short	(.L_1365 - .L_1364)
.L_1364:
        /*0004*/ 	.word	0x00000082


	//----- nvinfo : EIATTR_KPARAM_INFO
	.align		4
.L_1365:
        /*0008*/ 	.byte	0x04, 0x17
        /*000a*/ 	.short	(.L_1367 - .L_1366)
.L_1366:
        /*000c*/ 	.word	0x00000000
        /*0010*/ 	.short	0x0006
        /*0012*/ 	.short	0x0024
        /*0014*/ 	.byte	0x00, 0xf0, 0x11, 0x00


	//----- nvinfo : EIATTR_KPARAM_INFO
	.align		4
.L_1367:
        /*0018*/ 	.byte	0x04, 0x17
        /*001a*/ 	.short	(.L_1369 - .L_1368)
.L_1368:
        /*001c*/ 	.word	0x00000000
        /*0020*/ 	.short	0x0005
        /*0022*/ 	.short	0x0020
        /*0024*/ 	.byte	0x00, 0xf0, 0x11, 0x00


	//----- nvinfo : EIATTR_KPARAM_INFO
	.align		4
.L_1369:
        /*0028*/ 	.byte	0x04, 0x17
        /*002a*/ 	.short	(.L_1371 - .L_1370)
.L_1370:
        /*002c*/ 	.word	0x00000000
        /*0030*/ 	.short	0x0004
        /*0032*/ 	.short	0x001c
        /*0034*/ 	.byte	0x00, 0xf0, 0x11, 0x00


	//----- nvinfo : EIATTR_KPARAM_INFO
	.align		4
.L_1371:
        /*0038*/ 	.byte	0x04, 0x17
        /*003a*/ 	.short	(.L_1373 - .L_1372)
.L_1372:
        /*003c*/ 	.word	0x00000000
        /*0040*/ 	.short	0x0003
        /*0042*/ 	.short	0x0018
        /*0044*/ 	.byte	0x00, 0xf0, 0x11, 0x00


	//----- nvinfo : EIATTR_KPARAM_INFO
	.align		4
.L_1373:
        /*0048*/ 	.byte	0x04, 0x17
        /*004a*/ 	.short	(.L_1375 - .L_1374)
.L_1374:
        /*004c*/ 	.word	0x00000000
        /*0050*/ 	.short	0x0002
        /*0052*/ 	.short	0x0010
        /*0054*/ 	.byte	0x00, 0xf0, 0x21, 0x00


	//----- nvinfo : EIATTR_KPARAM_INFO
	.align		4
.L_1375:
        /*0058*/ 	.byte	0x04, 0x17
        /*005a*/ 	.short	(.L_1377 - .L_1376)
.L_1376:
        /*005c*/ 	.word	0x00000000
        /*0060*/ 	.short	0x0001
        /*0062*/ 	.short	0x0008
        /*0064*/ 	.byte	0x00, 0xf0, 0x21, 0x00


	//----- nvinfo : EIATTR_KPARAM_INFO
	.align		4
.L_1377:
        /*0068*/ 	.byte	0x04, 0x17
        /*006a*/ 	.short	(.L_1379 - .L_1378)
.L_1378:
        /*006c*/ 	.word	0x00000000
        /*0070*/ 	.short	0x0000
        /*0072*/ 	.short	0x0000
        /*0074*/ 	.byte	0x00, 0xf0, 0x21, 0x00


	//----- nvinfo : EIATTR_SPARSE_MMA_MASK
	.align		4
.L_1379:
        /*0078*/ 	.byte	0x03, 0x50
        /*007a*/ 	.short	0x0000


	//----- nvinfo : EIATTR_MAXREG_COUNT
	.align		4
        /*007c*/ 	.byte	0x03, 0x1b
        /*007e*/ 	.short	0x00ff


	//----- nvinfo : EIATTR_MERCURY_ISA_VERSION
	.align		4
        /*0080*/ 	.byte	0x03, 0x5f
        /*0082*/ 	.short	0x0101


	//----- nvinfo : EIATTR_COOP_GROUP_MASK_REGIDS
	.align		4
        /*0084*/ 	.byte	0x04, 0x29
        /*0086*/ 	.short	(.L_1381 - .L_1380)


	//   ....[0]....
.L_1380:
        /*0088*/ 	.word	0xffffffff


	//   ....[1]....
        /*008c*/ 	.word	0xffffffff


	//   ....[2]....
        /*0090*/ 	.word	0xffffffff


	//   ....[3]....
        /*0094*/ 	.word	0xffffffff


	//   ....[4]....
        /*0098*/ 	.word	0xffffffff


	//   ....[5]....
        /*009c*/ 	.word	0xffffffff


	//   ....[6]....
        /*00a0*/ 	.word	0xffffffff


	//   ....[7]....
        /*00a4*/ 	.word	0xffffffff


	//   ....[8]....
        /*00a8*/ 	.word	0xffffffff


	//   ....[9]....
        /*00ac*/ 	.word	0xffffffff


	//   ....[10]....
        /*00b0*/ 	.word	0xffffffff


	//   ....[11]....
        /*00b4*/ 	.word	0xffffffff


	//   ....[12]....
        /*00b8*/ 	.word	0xffffffff


	//   ....[13]....
        /*00bc*/ 	.word	0xffffffff


	//   ....[14]....
        /*00c0*/ 	.word	0xffffffff


	//   ....[15]....
        /*00c4*/ 	.word	0xffffffff


	//----- nvinfo : EIATTR_COOP_GROUP_INSTR_OFFSETS
	.align		4
.L_1381:
        /*00c8*/ 	.byte	0x04, 0x28
        /*00ca*/ 	.short	(.L_1383 - .L_1382)


	//   ....[0]....
.L_1382:
        /*00cc*/ 	.word	0x00000480


	//   ....[1]....
        /*00d0*/ 	.word	0x000004a0


	//   ....[2]....
        /*00d4*/ 	.word	0x000004f0


	//   ....[3]....
        /*00d8*/ 	.word	0x00000500


	//   ....[4]....
        /*00dc*/ 	.word	0x00000550


	//   ....[5]....
        /*00e0*/ 	.word	0x00000560


	//   ....[6]....
        /*00e4*/ 	.word	0x000005b0


	//   ....[7]....
        /*00e8*/ 	.word	0x000005c0


	//   ....[8]....
        /*00ec*/ 	.word	0x00000760


	//   ....[9]....
        /*00f0*/ 	.word	0x00000780


	//   ....[10]....
        /*00f4*/ 	.word	0x000007a0


	//   ....[11]....
        /*00f8*/ 	.word	0x000007c0


	//   ....[12]....
        /*00fc*/ 	.word	0x000007e0


	//   ....[13]....
        /*0100*/ 	.word	0x00000800


	//   ....[14]....
        /*0104*/ 	.word	0x00000820


	//   ....[15]....
        /*0108*/ 	.word	0x00000840


	//----- nvinfo : EIATTR_EXIT_INSTR_OFFSETS
	.align		4
.L_1383:
        /*010c*/ 	.byte	0x04, 0x1c
        /*010e*/ 	.short	(.L_1385 - .L_1384)


	//   ....[0]....
.L_1384:
        /*0110*/ 	.word	0x00000850


	//   ....[1]....
        /*0114*/ 	.word	0x00000a20


	//   ....[2]....
        /*0118*/ 	.word	0x00000a30


	//   ....[3]....
        /*011c*/ 	.word	0x00000bb0


	//----- nvinfo : EIATTR_CRS_STACK_SIZE
	.align		4
.L_1385:
        /*0120*/ 	.byte	0x04, 0x1e
        /*0122*/ 	.short	(.L_1387 - .L_1386)
.L_1386:
        /*0124*/ 	.word	0x00000000


	//----- nvinfo : EIATTR_CBANK_PARAM_SIZE
	.align		4
.L_1387:
        /*0128*/ 	.byte	0x03, 0x19
        /*012a*/ 	.short	0x0028


	//----- nvinfo : EIATTR_PARAM_CBANK
	.align		4
        /*012c*/ 	.byte	0x04, 0x0a
        /*012e*/ 	.short	(.L_1389 - .L_1388)
	.align		4
.L_1388:
        /*0130*/ 	.word	index@(.nv.constant0._ZN18transformer_engine34scaled_masked_softmax_warp_forwardI6__halfS1_fLi4EEEvPT0_PKT_PKhT1_iii)
        /*0134*/ 	.short	0x0210
        /*0136*/ 	.short	0x0028


	//----- nvinfo : EIATTR_SW_WAR
	.align		4
.L_1389:
        /*0138*/ 	.byte	0x04, 0x36
        /*013a*/ 	.short	(.L_1391 - .L_1390)
.L_1390:
        /*013c*/ 	.word	0x00000008
.L_1391:


//--------------------- .nv.info._ZN18transformer_engine34scaled_masked_softmax_warp_forwardI6__halfS1_fLi3EEEvPT0_PKT_PKhT1_iii --------------------------
	.section	.nv.info._ZN18transformer_engine34scaled_masked_softmax_warp_forwardI6__halfS1_fLi3EEEvPT0_PKT_PKhT1_iii,"",@"SHT_CUDA_INFO"
	.sectionflags	@""
	.align	4


	//----- nvinfo : EIATTR_CUDA_API_VERSION
	.align		4
        /*0000*/ 	.byte	0x04, 0x37
        /*0002*/ 	.short	(.L_1393 - .L_1392)
.L_1392:
        /*0004*/ 	.word	0x00000082


	//----- nvinfo : EIATTR_KPARAM_INFO
	.align		4
.L_1393:
        /*0008*/ 	.byte	0x04, 0x17
        /*000a*/ 	.short	(.L_1395 - .L_1394)
.L_1394:
        /*000c*/ 	.word	0x00000000
        /*0010*/ 	.short	0x0006
        /*0012*/ 	.short	0x0024
        /*0014*/ 	.byte	0x00, 0xf0, 0x11, 0x00


	//----- nvinfo : EIATTR_KPARAM_INFO
	.align		4
.L_1395:
        /*0018*/ 	.byte	0x04, 0x17
        /*001a*/ 	.short	(.L_1397 - .L_1396)
.L_1396:
        /*001c*/ 	.word	0x00000000
        /*0020*/ 	.short	0x0005
        /*0022*/ 	.short	0x0020
        /*0024*/ 	.byte	0x00, 0xf0, 0x11, 0x00


	//----- nvinfo : EIATTR_KPARAM_INFO
	.align		4
.L_1397:
        /*0028*/ 	.byte	0x04, 0x17
        /*002a*/ 	.short	(.L_1399 - .L_1398)
.L_1398:
        /*002c*/ 	.word	0x00000000
        /*0030*/ 	.short	0x0004
        /*0032*/ 	.short	0x001c
        /*0034*/ 	.byte	0x00, 0xf0, 0x11, 0x00


	//----- nvinfo : EIATTR_KPARAM_INFO
	.align		4
.L_1399:
        /*0038*/ 	.byte	0x04, 0x17
        /*003a*/ 	.short	(.L_1401 - .L_1400)
.L_1400:
        /*003c*/ 	.word	0x00000000
        /*0040*/ 	.short	0x0003
        /*0042*/ 	.short	0x0018
        /*0044*/ 	.byte	0x00, 0xf0, 0x11, 0x00


	//----- nvinfo : EIATTR_KPARAM_INFO
	.align		4
.L_1401:
        /*0048*/ 	.byte	0x04, 0x17
        /*004a*/ 	.short	(.L_1403 - .L_1402)
.L_1402:
        /*004c*/ 	.word	0x00000000
        /*0050*/ 	.short	0x0002
        /*0052*/ 	.short	0x0010
        /*0054*/ 	.byte	0x00, 0xf0, 0x21, 0x00


	//----- nvinfo : EIATTR_KPARAM_INFO
	.align		4
.L_1403:
        /*0058*/ 	.byte	0x04, 0x17
        /*005a*/ 	.short	(.L_1405 - .L_1404)
.L_1404:
        /*005c*/ 	.word	0x00000000
        /*0060*/ 	.short	0x0001
        /*0062*/ 	.short	0x0008
        /*0064*/ 	.byte	0x00, 0xf0, 0x21, 0x00


	//----- nvinfo : EIATTR_KPARAM_INFO
	.align		4
.L_1405:
        /*0068*/ 	.byte	0x04, 0x17
        /*006a*/ 	.short	(.L_1407 - .L_1406)
.L_1406:
        /*006c*/ 	.word	0x00000000
        /*0070*/ 	.short	0x0000
        /*0072*/ 	.short	0x0000
        /*0074*/ 	.byte	0x00, 0xf0, 0x21, 0x00


	//----- nvinfo : EIATTR_SPARSE_MMA_MASK
	.align		4
.L_1407:
        /*0078*/ 	.byte	0x03, 0x50
        /*007a*/ 	.short	0x0000


	//----- nvinfo : EIATTR_MAXREG_COUNT
	.align		4
        /*007c*/ 	.byte	0x03, 0x1b
        /*007e*/ 	.short	0x00ff


	//----- nvinfo : EIATTR_MERCURY_ISA_VERSION
	.align		4
        /*0080*/ 	.byte	0x03, 0x5f
        /*0082*/ 	.short	0x0101


	//----- nvinfo : EIATTR_COOP_GROUP_MASK_REGIDS
	.align		4
        /*0084*/ 	.byte	0x04, 0x29
        /*0086*/ 	.short	(.L_1409 - .L_1408)


	//   ....[0]....
.L_1408:
        /*0088*/ 	.word	0xffffffff


	//   ....[1]....
        /*008c*/ 	.word	0xffffffff


	//   ....[2]....
        /*0090*/ 	.word	0xffffffff


	//   ....[3]....
        /*0094*/ 	.word	0xffffffff


	//   ....[4]....
        /*0098*/ 	.word	0xffffffff


	//   ....[5]....
        /*009c*/ 	.word	0xffffffff


	//   ....[6]....
        /*00a0*/ 	.word	0xffffffff


	//   ....[7]....
        /*00a4*/ 	.word	0xffffffff


	//   ....[8]....
        /*00a8*/ 	.word	0xffffffff


	//   ....[9]....
        /*00ac*/ 	.word	0xffffffff


	//   ....[10]....
        /*00b0*/ 	.word	0xffffffff


	//   ....[11]....
        /*00b4*/ 	.word	0xffffffff


	//----- nvinfo : EIATTR_COOP_GROUP_INSTR_OFFSETS
	.align		4
.L_1409:
        /*00b8*/ 	.byte	0x04, 0x28
        /*00ba*/ 	.short	(.L_1411 - .L_1410)


	//   ....[0]....
.L_1410:
        /*00bc*/ 	.word	0x00000480


	//   ....[1]....
        /*00c0*/ 	.word	0x000004a0


	//   ....[2]....
        /*00c4*/ 	.word	0x000004f0


	//   ....[3]....
        /*00c8*/ 	.word	0x00000500


	//   ....[4]....
        /*00cc*/ 	.word	0x00000550


	//   ....[5]....
        /*00d0*/ 	.word	0x00000560


	//   ....[6]....
        /*00d4*/ 	.word	0x00000700


	//   ....[7]....
        /*00d8*/ 	.word	0x00000720


	//   ....[8]....
        /*00dc*/ 	.word	0x00000740


	//   ....[9]....
        /*00e0*/ 	.word	0x00000760


	//   ....[10]....
        /*00e4*/ 	.word	0x00000780


	//   ....[11]....
        /*00e8*/ 	.word	0x000007a0


	//----- nvinfo : EIATTR_EXIT_INSTR_OFFSETS
	.align		4
.L_1411:
        /*00ec*/ 	.byte	0x04, 0x1c
        /*00ee*/ 	.short	(.L_1413 - .L_1412)


	//   ....[0]....
.L_1412:
        /*00f0*/ 	.word	0x000007b0


	//   ....[1]....
        /*00f4*/ 	.word	0x00000990


	//   ....[2]....
        /*00f8*/ 	.word	0x000009a0


	//   ....[3]....
        /*00fc*/ 	.word	0x00000b20


	//----- nvinfo : EIATTR_CRS_STACK_SIZE
	.align		4
.L_1413:
        /*0100*/ 	.byte	0x04, 0x1e
        /*0102*/ 	.short	(.L_1415 - .L_1414)
.L_1414:
        /*0104*/ 	.word	0x00000000


	//----- nvinfo : EIATTR_CBANK_PARAM_SIZE
	.align		4
.L_1415:
        /*0108*/ 	.byte	0x03, 0x19
        /*010a*/ 	.short	0x0028


	//----- nvinfo : EIATTR_PARAM_CBANK
	.align		4
        /*010c*/ 	.byte	0x04, 0x0a
        /*010e*/ 	.short	(.L_1417 - .L_1416)
	.align		4
.L_1416:
        /*0110*/ 	.word	index@(.nv.constant0._ZN18transformer_engine34scaled_masked_softmax_warp_forwardI6__halfS1_fLi3EEEvPT0_PKT_PKhT1_iii)
        /*0114*/ 	.short	0x0210
        /*0116*/ 	.short	0x0028


	//----- nvinfo : EIATTR_SW_WAR
	.align		4
.L_1417:
        /*0118*/ 	.byte	0x04, 0x36
        /*011a*/ 	.short	(.L_1419 - .L_1418)
.L_1418:
        /*011c*/ 	.word	0x00000008
.L_1419:


//--------------------- .nv.info._ZN18transformer_engine34scaled_masked_softmax_warp_forwardI6__halfS1_fLi2EEEvPT0_PKT_PKhT1_iii --------------------------
	.section	.nv.info._ZN18transformer_engine34scaled_masked_softmax_warp_forwardI6__halfS1_fLi2EEEvPT0_PKT_PKhT1_iii,"",@"SHT_CUDA_INFO"
	.sectionflags	@""
	.align	4


	//----- nvinfo : EIATTR_CUDA_API_VERSION
	.align		4
        /*0000*/ 	.byte	0x04, 0x37
        /*0002*/ 	.short	(.L_1421 - .L_1420)
.L_1420:
        /*0004*/ 	.word	0x00000082


	//----- nvinfo : EIATTR_KPARAM_INFO
	.align		4
.L_1421:
        /*0008*/ 	.byte	0x04, 0x17
        /*000a*/ 	.short	(.L_1423 - .L_1422)
.L_1422:
        /*000c*/ 	.word	0x00000000
        /*0010*/ 	.short	0x0006
        /*0012*/ 	.short	0x0024
        /*0014*/ 	.byte	0x00, 0xf0, 0x11, 0x00


	//----- nvinfo : EIATTR_KPARAM_INFO
	.align		4
.L_1423:
        /*0018*/ 	.byte	0x04, 0x17
        /*001a*/ 	.short	(.L_1425 - .L_1424)
.L_1424:
        /*001c*/ 	.word	0x00000000
        /*0020*/ 	.short	0x0005
        /*0022*/ 	.short	0x0020
        /*0024*/ 	.byte	0x00, 0xf0, 0x11, 0x00


	//----- nvinfo : EIATTR_KPARAM_INFO
	.align		4
.L_1425:
        /*0028*/ 	.byte	0x04, 0x17
        /*002a*/ 	.short	(.L_1427 - .L_1426)
.L_1426:
        /*002c*/ 	.word	0x00000000
        /*0030*/ 	.short	0x0004
        /*0032*/ 	.short	0x001c
        /*0034*/ 	.byte	0x00, 0xf0, 0x11, 0x00


	//----- nvinfo : EIATTR_KPARAM_INFO
	.align		4
.L_1427:
        /*0038*/ 	.byte	0x04, 0x17
        /*003a*/ 	.short	(.L_1429 - .L_1428)
.L_1428:
        /*003c*/ 	.word	0x00000000
        /*0040*/ 	.short	0x0003
        /*0042*/ 	.short	0x0018
        /*0044*/ 	.byte	0x00, 0xf0, 0x11, 0x00


	//----- nvinfo : EIATTR_KPARAM_INFO
	.align		4
.L_1429:
        /*0048*/ 	.byte	0x04, 0x17
        /*004a*/ 	.short	(.L_1431 - .L_1430)
.L_1430:
        /*004c*/ 	.word	0x00000000
        /*0050*/ 	.short	0x0002
        /*0052*/ 	.short	0x0010
        /*0054*/ 	.byte	0x00, 0xf0, 0x21, 0x00


	//----- nvinfo : EIATTR_KPARAM_INFO
	.align		4
.L_1431:
        /*0058*/ 	.byte	0x04, 0x17
        /*005a*/ 	.short	(.L_1433 - .L_1432)
.L_1432:
        /*005c*/ 	.word	0x00000000
        /*0060*/ 	.short	0x0001
        /*0062*/ 	.short	0x0008
        /*0064*/ 	.byte	0x00, 0xf0, 0x21, 0x00


	//----- nvinfo : EIATTR_KPARAM_INFO
	.align		4
.L_1433:
        /*0068*/ 	.byte	0x04, 0x17
        /*006a*/ 	.short	(.L_1435 - .L_1434)
.L_1434:
        /*006c*/ 	.word	0x00000000
        /*0070*/ 	.short	0x0000
        /*0072*/ 	.short	0x0000
        /*0074*/ 	.byte	0x00, 0xf0, 0x21, 0x00


	//----- nvinfo : EIATTR_SPARSE_MMA_MASK
	.align		4
.L_1435:
        /*0078*/ 	.byte	0x03, 0x50
        /*007a*/ 	.short	0x0000


	//----- nvinfo : EIATTR_MAXREG_COUNT
	.align		4
        /*007c*/ 	.byte	0x03, 0x1b
        /*007e*/ 	.short	0x00ff


	//----- nvinfo : EIATTR_MERCURY_ISA_VERSION
	.align		4
        /*0080*/ 	.byte	0x03, 0x5f
        /*0082*/ 	.short	0x0101


	//----- nvinfo : EIATTR_COOP_GROUP_MASK_REGIDS
	.align		4
        /*0084*/ 	.byte	0x04, 0x29
        /*0086*/ 	.short	(.L_1437 - .L_1436)


	//   ....[0]....
.L_1436:
        /*0088*/ 	.word	0xffffffff


	//   ....[1]....
        /*008c*/ 	.word	0xffffffff


	//   ....[2]....
        /*0090*/ 	.word	0xffffffff


	//   ....[3]....
        /*0094*/ 	.word	0xffffffff


	//   ....[4]....
        /*0098*/ 	.word	0xffffffff


	//   ....[5]....
        /*009c*/ 	.word	0xffffffff


	//   ....[6]....
        /*00a0*/ 	.word	0xffffffff


	//   ....[7]....
        /*00a4*/ 	.word	0xffffffff


	//----- nvinfo : EIATTR_COOP_GROUP_INSTR_OFFSETS
	.align		4
.L_1437:
        /*00a8*/ 	.byte	0x04, 0x28
        /*00aa*/ 	.short	(.L_1439 - .L_1438)


	//   ....[0]....
.L_1438:
        /*00ac*/ 	.word	0x00000480


	//   ....[1]....
        /*00b0*/ 	.word	0x000004b0


	//   ....[2]....
        /*00b4*/ 	.word	0x00000500


	//   ....[3]....
        /*00b8*/ 	.word	0x00000510


	//   ....[4]....
        /*00bc*/ 	.word	0x000006a0


	//   ....[5]....
        /*00c0*/ 	.word	0x000006c0


	//   ....[6]....
        /*00c4*/ 	.word	0x000006e0


	//   ....[7]....
        /*00c8*/ 	.word	0x00000700


	//----- nvinfo : EIATTR_EXIT_INSTR_OFFSETS
	.align		4
.L_1439:
        /*00cc*/ 	.byte	0x04, 0x1c
        /*00ce*/ 	.short	(.L_1441 - .L_1440)


	//   ....[0]....
.L_1440:
        /*00d0*/ 	.word	0x00000710


	//   ....[1]....
        /*00d4*/ 	.word	0x000008e0


	//   ....[2]....
        /*00d8*/ 	.word	0x000008f0


	//   ....[3]....
        /*00dc*/ 	.word	0x00000a60


	//----- nvinfo : EIATTR_CRS_STACK_SIZE
	.align		4
.L_1441:
        /*00e0*/ 	.byte	0x04, 0x1e
        /*00e2*/ 	.short	(.L_1443 - .L_1442)
.L_1442:
        /*00e4*/ 	.word	0x00000000


	//----- nvinfo : EIATTR_CBANK_PARAM_SIZE
	.align		4
.L_1443:
        /*00e8*/ 	.byte	0x03, 0x19
        /*00ea*/ 	.short	0x0028


	//----- nvinfo : EIATTR_PARAM_CBANK
	.align		4
        /*00ec*/ 	.byte	0x04, 0x0a
        /*00ee*/ 	.short	(.L_1445 - .L_1444)
	.align		4
.L_1444:
        /*00f0*/ 	.word	index@(.nv.constant0._ZN18transformer_engine34scaled_masked_softmax_warp_forwardI6__halfS1_fLi2EEEvPT0_PKT_PKhT1_iii)
        /*00f4*/ 	.short	0x0210
        /*00f6*/ 	.short	0x0028


	//----- nvinfo : EIATTR_SW_WAR
	.align		4
.L_1445:
        /*00f8*/ 	.byte	0x04, 0x36
        /*00fa*/ 	.short	(.L_1447 - .L_1446)
.L_1446:
        /*00fc*/ 	.word	0x00000008
.L_1447:


//--------------------- .nv.info._ZN18transformer_engine34scaled_masked_softmax_warp_forwardI6__halfS1_fLi1EEEvPT0_PKT_PKhT1_iii --------------------------
	.section	.nv.info._ZN18transformer_engine34scaled_masked_softmax_warp_forwardI6__halfS1_fLi1EEEvPT0_PKT_PKhT1_iii,"",@"SHT_CUDA_INFO"
	.sectionflags	@""
	.align	4


	//----- nvinfo : EIATTR_CUDA_API_VERSION
	.align		4
        /*0000*/ 	.byte	0x04, 0x37
        /*0002*/ 	.short	(.L_1449 - .L_1448)
.L_1448:
        /*0004*/ 	.word	0x00000082


	//----- nvinfo : EIATTR_KPARAM_INFO
	.align		4
.L_1449:
        /*0008*/ 	.byte	0x04, 0x17
        /*000a*/ 	.short	(.L_1451 - .L_1450)
.L_1450:
        /*000c*/ 	.word	0x00000000
        /*0010*/ 	.short	0x0006
        /*0012*/ 	.short	0x0024
        /*0014*/ 	.byte	0x00, 0xf0, 0x11, 0x00


	//----- nvinfo : EIATTR_KPARAM_INFO
	.align		4
.L_1451:
        /*0018*/ 	.byte	0x04, 0x17
        /*001a*/ 	.short	(.L_1453 - .L_1452)
.L_1452:
        /*001c*/ 	.word	0x00000000
        /*0020*/ 	.short	0x0005
        /*0022*/ 	.short	0x0020
        /*0024*/ 	.byte	0x00, 0xf0, 0x11, 0x00


	//----- nvinfo : EIATTR_KPARAM_INFO
	.align		4
.L_1453:
        /*0028*/ 	.byte	0x04, 0x17
        /*002a*/ 	.short	(.L_1455 - .L_1454)
.L_1454:
        /*002c*/ 	.word	0x00000000
        /*0030*/ 	.short	0x0004
        /*0032*/ 	.short	0x001c
        /*0034*/ 	.byte	0x00, 0xf0, 0x11, 0x00


	//----- nvinfo : EIATTR_KPARAM_INFO
	.align		4
.L_1455:
        /*0038*/ 	.byte	0x04, 0x17
        /*003a*/ 	.short	(.L_1457 - .L_1456)
.L_1456:
        /*003c*/ 	.word	0x00000000
        /*0040*/ 	.short	0x0003
        /*0042*/ 	.short	0x0018
        /*0044*/ 	.byte	0x00, 0xf0, 0x11, 0x00


	//----- nvinfo : EIATTR_KPARAM_INFO
	.align		4
.L_1457:
        /*0048*/ 	.byte	0x04, 0x17
        /*004a*/ 	.short	(.L_1459 - .L_1458)
.L_1458:
        /*004c*/ 	.word	0x00000000
        /*0050*/ 	.short	0x0002
        /*0052*/ 	.short	0x0010
        /*0054*/ 	.byte	0x00, 0xf0, 0x21, 0x00


	//----- nvinfo : EIATTR_KPARAM_INFO
	.align		4
.L_1459:
        /*0058*/ 	.byte	0x04, 0x17
        /*005a*/ 	.short	(.L_1461 - .L_1460)
.L_1460:
        /*005c*/ 	.word	0x00000000
        /*0060*/ 	.short	0x0001
        /*0062*/ 	.short	0x0008
        /*0064*/ 	.byte	0x00, 0xf0, 0x21, 0x00


	//----- nvinfo : EIATTR_KPARAM_INFO
	.align		4
.L_1461:
        /*0068*/ 	.byte	0x04, 0x17
        /*006a*/ 	.short	(.L_1463 - .L_1462)
.L_1462:
        /*006c*/ 	.word	0x00000000
        /*0070*/ 	.short	0x0000
        /*0072*/ 	.short	0x0000
        /*0074*/ 	.byte	0x00, 0xf0, 0x21, 0x00


	//----- nvinfo : EIATTR_SPARSE_MMA_MASK
	.align		4
.L_1463:
        /*0078*/ 	.byte	0x03, 0x50
        /*007a*/ 	.short	0x0000


	//----- nvinfo : EIATTR_MAXREG_COUNT
	.align		4
        /*007c*/ 	.byte	0x03, 0x1b
        /*007e*/ 	.short	0x00ff


	//----- nvinfo : EIATTR_MERCURY_ISA_VERSION
	.align		4
        /*0080*/ 	.byte	0x03, 0x5f
        /*0082*/ 	.short	0x0101


	//----- nvinfo : EIATTR_COOP_GROUP_MASK_REGIDS
	.align		4
        /*0084*/ 	.byte	0x04, 0x29
        /*0086*/ 	.short	(.L_1465 - .L_1464)


	//   ....[0]....
.L_1464:
        /*0088*/ 	.word	0xffffffff


	//   ....[1]....
        /*008c*/ 	.word	0xffffffff


	//   ....[2]....
        /*0090*/ 	.word	0xffffffff


	//   ....[3]....
        /*0094*/ 	.word	0xffffffff


	//----- nvinfo : EIATTR_COOP_GROUP_INSTR_OFFSETS
	.align		4
.L_1465:
        /*0098*/ 	.byte	0x04, 0x28
        /*009a*/ 	.short	(.L_1467 - .L_1466)


	//   ....[0]....
.L_1466:
        /*009c*/ 	.word	0x00000480


	//   ....[1]....
        /*00a0*/ 	.word	0x000004b0


	//   ....[2]....
        /*00a4*/ 	.word	0x00000640


	//   ....[3]....
        /*00a8*/ 	.word	0x00000660


	//----- nvinfo : EIATTR_EXIT_INSTR_OFFSETS
	.align		4
.L_1467:
        /*00ac*/ 	.byte	0x04, 0x1c
        /*00ae*/ 	.short	(.L_1469 - .L_1468)


	//   ....[0]....
.L_1468:
        /*00b0*/ 	.word	0x00000670


	//   ....[1]....
        /*00b4*/ 	.word	0x00000840


	//   ....[2]....
        /*00b8*/ 	.word	0x00000850


	//   ....[3]....
        /*00bc*/ 	.word	0x000009c0


	//----- nvinfo : EIATTR_CRS_STACK_SIZE
	.align		4
.L_1469:
        /*00c0*/ 	.byte	0x04, 0x1e
        /*00c2*/ 	.short	(.L_1471 - .L_1470)
.L_1470:
        /*00c4*/ 	.word	0x00000000


	//----- nvinfo : EIATTR_CBANK_PARAM_SIZE
	.align		4
.L_1471:
        /*00c8*/ 	.byte	0x03, 0x19
        /*00ca*/ 	.short	0x0028


	//----- nvinfo : EIATTR_PARAM_CBANK
	.align		4
        /*00cc*/ 	.byte	0x04, 0x0a
        /*00ce*/ 	.short	(.L_1473 - .L_1472)
	.align		4
.L_1472:
        /*00d0*/ 	.word	index@(.nv.constant0._ZN18transformer_engine34scaled_masked_softmax_warp_forwardI6__halfS1_fLi1EEEvPT0_PKT_PKhT1_iii)
        /*00d4*/ 	.short	0x0210
        /*00d6*/ 	.short	0x0028


	//----- nvinfo : EIATTR_SW_WAR
	.align		4
.L_1473:
        /*00d8*/ 	.byte	0x04, 0x36
        /*00da*/ 	.short	(.L_1475 - .L_1474)
.L_1474:
        /*00dc*/ 	.word	0x00000008
.L_1475:


//--------------------- .nv.info._ZN18transformer_engine34scaled_masked_softmax_warp_forwardI6__halfS1_fLi0EEEvPT0_PKT_PKhT1_iii --------------------------
	.section	.nv.info._ZN18transformer_engine34scaled_masked_softmax_warp_forwardI6__halfS1_fLi0EEEvPT0_PKT_PKhT1_iii,"",@"SHT_CUDA_INFO"
	.sectionflags	@""
	.align	4


	//----- nvinfo : EIATTR_CUDA_API_VERSION
	.align		4
        /*0000*/ 	.byte	0x04, 0x37
        /*0002*/ 	.short	(.L_1477 - .L_1476)
.L_1476:
        /*0004*/ 	.word	0x00000082


	//----- nvinfo : EIATTR_KPARAM_INFO
	.align		4
.L_1477:
        /*0008*/ 	.byte	0x04, 0x17
        /*000a*/ 	.short	(.L_1479 - .L_1478)
.L_1478:
        /*000c*/ 	.word	0x00000000
        /*0010*/ 	.short	0x0006
        /*0012*/ 	.short	0x0024
        /*0014*/ 	.byte	0x00, 0xf0, 0x11, 0x00


	//----- nvinfo : EIATTR_KPARAM_INFO
	.align		4
.L_1479:
        /*0018*/ 	.byte	0x04, 0x17
        /*001a*/ 	.short	(.L_1481 - .L_1480)
.L_1480:
        /*001c*/ 	.word	0x00000000
        /*0020*/ 	.short	0x0005
        /*0022*/ 	.short	0x0020
        /*0024*/ 	.byte	0x00, 0xf0, 0x11, 0x00


	//----- nvinfo : EIATTR_KPARAM_INFO
	.align		4
.L_1481:
        /*0028*/ 	.byte	0x04, 0x17
        /*002a*/ 	.short	(.L_1483 - .L_1482)
.L_1482:
        /*002c*/ 	.word	0x00000000
        /*0030*/ 	.short	0x0004
        /*0032*/ 	.short	0x001c
        /*0034*/ 	.byte	0x00, 0xf0, 0x11, 0x00


	//----- nvinfo : EIATTR_KPARAM_INFO
	.align		4
.L_1483:
        /*0038*/ 	.byte	0x04, 0x17
        /*003a*/ 	.short	(.L_1485 - .L_1484)
.L_1484:
        /*003c*/ 	.word	0x00000000
        /*0040*/ 	.short	0x0003
        /*0042*/ 	.short	0x0018
        /*0044*/ 	.byte	0x00, 0xf0, 0x11, 0x00


	//----- nvinfo : EIATTR_KPARAM_INFO
	.align		4
.L_1485:
        /*0048*/ 	.byte	0x04, 0x17
        /*004a*/ 	.short	(.L_1487 - .L_1486)
.L_1486:
        /*004c*/ 	.word	0x00000000
        /*0050*/ 	.short	0x0002
        /*0052*/ 	.short	0x0010
        /*0054*/ 	.byte	0x00, 0xf0, 0x21, 0x00


	//----- nvinfo : EIATTR_KPARAM_INFO
	.align		4
.L_1487:
        /*0058*/ 	.byte	0x04, 0x17
        /*005a*/ 	.short	(.L_1489 - .L_1488)
.L_1488:
        /*005c*/ 	.word	0x00000000
        /*0060*/ 	.short	0x0001
        /*0062*/ 	.short	0x0008
        /*0064*/ 	.byte	0x00, 0xf0, 0x21, 0x00


	//----- nvinfo : EIATTR_KPARAM_INFO
	.align		4
.L_1489:
        /*0068*/ 	.byte	0x04, 0x17
        /*006a*/ 	.short	(.L_1491 - .L_1490)
.L_1490:
        /*006c*/ 	.word	0x00000000
        /*0070*/ 	.short	0x0000
        /*0072*/ 	.short	0x0000
        /*0074*/ 	.byte	0x00, 0xf0, 0x21, 0x00


	//----- nvinfo : EIATTR_SPARSE_MMA_MASK
	.align		4
.L_1491:
        /*0078*/ 	.byte	0x03, 0x50
        /*007a*/ 	.short	0x0000


	//----- nvinfo : EIATTR_MAXREG_COUNT
	.align		4
        /*007c*/ 	.byte	0x03, 0x1b
        /*007e*/ 	.short	0x00ff


	//----- nvinfo : EIATTR_MERCURY_ISA_VERSION
	.align		4
        /*0080*/ 	.byte	0x03, 0x5f
        /*0082*/ 	.short	0x0101


	//----- nvinfo : EIATTR_EXIT_INSTR_OFFSETS
	.align		4
        /*0084*/ 	.byte	0x04, 0x1c
        /*0086*/ 	.short	(.L_1493 - .L_1492)


	//   ....[0]....
.L_1492:
        /*0088*/ 	.word	0x00000570


	//   ....[1]....
        /*008c*/ 	.word	0x00000830


	//   ....[2]....
        /*0090*/ 	.word	0x00000840


	//   ....[3]....
        /*0094*/ 	.word	0x00000ac0


	//----- nvinfo : EIATTR_CRS_STACK_SIZE
	.align		4
.L_1493:
        /*0098*/ 	.byte	0x04, 0x1e
        /*009a*/ 	.short	(.L_1495 - .L_1494)
.L_1494:
        /*009c*/ 	.word	0x00000000


	//----- nvinfo : EIATTR_CBANK_PARAM_SIZE
	.align		4
.L_1495:
        /*00a0*/ 	.byte	0x03, 0x19
        /*00a2*/ 	.short	0x0028


	//----- nvinfo : EIATTR_PARAM_CBANK
	.align		4
        /*00a4*/ 	.byte	0x04, 0x0a
        /*00a6*/ 	.short	(.L_1497 - .L_1496)
	.align		4
.L_1496:
        /*00a8*/ 	.word	index@(.nv.constant0._ZN18transformer_engine34scaled_masked_softmax_warp_forwardI6__halfS1_fLi0EEEvPT0_PKT_PKhT1_iii)
        /*00ac*/ 	.short	0x0210
        /*00ae*/ 	.short	0x0028


	//----- nvinfo : EIATTR_SW_WAR
	.align		4
.L_1497:
        /*00b0*/ 	.byte	0x04, 0x36
        /*00b2*/ 	.short	(.L_1499 - .L_1498)
.L_1498:
        /*00b4*/ 	.word	0x00000008
.L_1499:


//--------------------- .nv.info._ZN18transformer_engine35scaled_masked_softmax_warp_backwardI13__nv_bfloat16S1_fLi14EEEvPT0_PKT_S6_T1_ii --------------------------
	.section	.nv.info._ZN18transformer_engine35scaled_masked_softmax_warp_backwardI13__nv_bfloat16S1_fLi14EEEvPT0_PKT_S6_T1_ii,"",@"SHT_CUDA_INFO"
	.sectionflags	@""
	.align	4


	//----- nvinfo : EIATTR_CUDA_API_VERSION
	.align		4
        /*0000*/ 	.byte	0x04, 0x37
        /*0002*/ 	.short	(.L_1501 - .L_1500)
.L_1500:
        /*0004*/ 	.word	0x00000082


	//----- nvinfo : EIATTR_KPARAM_INFO
	.align		4
.L_1501:
        /*0008*/ 	.byte	0x04, 0x17
        /*000a*/ 	.short	(.L_1503 - .L_1502)
.L_1502:
        /*000c*/ 	.word	0x00000000
        /*0010*/ 	.short	0x0005
        /*0012*/ 	.short	0x0020
        /*0014*/ 	.byte	0x00, 0xf0, 0x11, 0x00


	//----- nvinfo : EIATTR_KPARAM_INFO
	.align		4
.L_1503:
        /*0018*/ 	.byte	0x04, 0x17
        /*001a*/ 	.short	(.L_1505 - .L_1504)
.L_1504:
        /*001c*/ 	.word	0x00000000
        /*0020*/ 	.short	0x0004
        /*0022*/ 	.short	0x001c
        /*0024*/ 	.byte	0x00, 0xf0, 0x11, 0x00


	//----- nvinfo : EIATTR_KPARAM_INFO
	.align		4
.L_1505:
        /*0028*/ 	.byte	0x04, 0x17
        /*002a*/ 	.short	(.L_1507 - .L_1506)
.L_1506:
        /*002c*/ 	.word	0x00000000
        /*0030*/ 	.short	0x0003
        /*0032*/ 	.short	0x0018
        /*0034*/ 	.byte	0x00, 0xf0, 0x11, 0x00


	//----- nvinfo : EIATTR_KPARAM_INFO
	.align		4
.L_1507:
        /*0038*/ 	.byte	0x04, 0x17
        /*003a*/ 	.short	(.L_1509 - .L_1508)
.L_1508:
        /*003c*/ 	.word	0x00000000
        /*0040*/ 	.short	0x0002
        /*0042*/ 	.short	0x0010
        /*0044*/ 	.byte	0x00, 0xf0, 0x21, 0x00


	//----- nvinfo : EIATTR_KPARAM_INFO
	.align		4
.L_1509:
        /*0048*/ 	.byte	0x04, 0x17
        /*004a*/ 	.short	(.L_1511 - .L_1510)
.L_1510:
        /*004c*/ 	.word	0x00000000
        /*0050*/ 	.short	0x0001
        /*0052*/ 	.short	0x0008
        /*0054*/ 	.byte	0x00, 0xf0, 0x21, 0x00


	//----- nvinfo : EIATTR_KPARAM_INFO
	.align		4
.L_1511:
        /*0058*/ 	.byte	0x04, 0x17
        /*005a*/ 	.short	(.L_1513 - .L_1512)
.L_1512:
        /*005c*/ 	.word	0x00000000
        /*0060*/ 	.short	0x0000
        /*0062*/ 	.short	0x0000
        /*0064*/ 	.byte	0x00, 0xf0, 0x21, 0x00


	//----- nvinfo : EIATTR_SPARSE_MMA_MASK
	.align		4
.L_1513:
        /*0068*/ 	.byte	0x03, 0x50
        /*006a*/ 	.short	0x0000


	//----- nvinfo : EIATTR_MAXREG_COUNT
	.align		4
        /*006c*/ 	.byte	0x03, 0x1b
        /*006e*/ 	.short	0x00ff


	//----- nvinfo : EIATTR_ANNOTATIONS
	.align		4
        /*0070*/ 	.byte	0x04, 0x55
        /*0072*/ 	.short	(.L_1515 - .L_1514)


	//   ....[0]....
.L_1514:
        /* <DEDUP_REMOVED lines=1051> */


	//----- nvinfo : EIATTR_MERCURY_ISA_VERSION
	.align		4
.L_1515:
        /*4214*/ 	.byte	0x03, 0x5f
        /*4216*/ 	.short	0x0101


	//----- nvinfo : EIATTR_COOP_GROUP_MASK_REGIDS
	.align		4
        /*4218*/ 	.byte	0x04, 0x29
        /*421a*/ 	.short	(.L_1517 - .L_1516)


	//   ....[0]....
.L_1516:
        /*421c*/ 	.word	0xffffffff


	//   ....[1]....
        /*4220*/ 	.word	0xffffffff


	//   ....[2]....
        /*4224*/ 	.word	0xffffffff


	//   ....[3]....
        /*4228*/ 	.word	0xffffffff


	//   ....[4]....
        /*422c*/ 	.word	0xffffffff


	//----- nvinfo : EIATTR_COOP_GROUP_INSTR_OFFSETS
	.align		4
.L_1517:
        /*4230*/ 	.byte	0x04, 0x28
        /*4232*/ 	.short	(.L_1519 - .L_1518)


	//   ....[0]....
.L_1518:
        /*4234*/ 	.word	0x00013f80


	//   ....[1]....
        /*4238*/ 	.word	0x00013fa0


	//   ....[2]....
        /*423c*/ 	.word	0x00013fc0


	//   ....[3]....
        /*4240*/ 	.word	0x00013fe0


	//   ....[4]....
        /*4244*/ 	.word	0x00014020


	//----- nvinfo : EIATTR_EXIT_INSTR_OFFSETS
	.align		4
.L_1519:
        /*4248*/ 	.byte	0x04, 0x1c
        /*424a*/ 	.short	(.L_1521 - .L_1520)


	//   ....[0]....
.L_1520:
        /*424c*/ 	.word	0x00014050


	//   ....[1]....
        /*4250*/ 	.word	0x0001fc70


	//   ....[2]....
        /*4254*/ 	.word	0x0001fd40


	//----- nvinfo : EIATTR_CRS_STACK_SIZE
	.align		4
.L_1521:
        /*4258*/ 	.byte	0x04, 0x1e
        /*425a*/ 	.short	(.L_1523 - .L_1522)
.L_1522:
        /*425c*/ 	.word	0x00000000


	//----- nvinfo : EIATTR_CBANK_PARAM_SIZE
	.align		4
.L_1523:
        /*4260*/ 	.byte	0x03, 0x19
        /*4262*/ 	.short	0x0024


	//----- nvinfo : EIATTR_PARAM_CBANK
	.align		4
        /*4264*/ 	.byte	0x04, 0x0a
        /*4266*/ 	.short	(.L_1525 - .L_1524)
	.align		4
.L_1524:
        /*4268*/ 	.word	index@(.nv.constant0._ZN18transformer_engine35scaled_masked_softmax_warp_backwardI13__nv_bfloat16S1_fLi14EEEvPT0_PKT_S6_T1_ii)
        /*426c*/ 	.short	0x0210
        /*426e*/ 	.short	0x0024


	//----- nvinfo : EIATTR_SW_WAR
	.align		4
.L_1525:
        /*4270*/ 	.byte	0x04, 0x36
        /*4272*/ 	.short	(.L_1527 - .L_1526)
.L_1526:
        /*4274*/ 	.word	0x00000008
.L_1527:


//--------------------- .nv.info._ZN18transformer_engine35scaled_masked_softmax_warp_backwardI13__nv_bfloat16S1_fLi13EEEvPT0_PKT_S6_T1_ii --------------------------
	.section	.nv.info._ZN18transformer_engine35scaled_masked_softmax_warp_backwardI13__nv_bfloat16S1_fLi13EEEvPT0_PKT_S6_T1_ii,"",@"SHT_CUDA_INFO"
	.sectionflags	@""
	.align	4


	//----- nvinfo : EIATTR_CUDA_API_VERSION
	.align		4
        /*0000*/ 	.byte	0x04, 0x37
        /*0002*/ 	.short	(.L_1529 - .L_1528)
.L_1528:
        /*0004*/ 	.word	0x00000082


	//----- nvinfo : EIATTR_KPARAM_INFO
	.align		4
.L_1529:
        /*0008*/ 	.byte	0x04, 0x17
        /*000a*/ 	.short	(.L_1531 - .L_1530)
.L_1530:
        /*000c*/ 	.word	0x00000000
        /*0010*/ 	.short	0x0005
        /*0012*/ 	.short	0x0020
        /*0014*/ 	.byte	0x00, 0xf0, 0x11, 0x00


	//----- nvinfo : EIATTR_KPARAM_INFO
	.align		4
.L_1531:
        /*0018*/ 	.byte	0x04, 0x17
        /*001a*/ 	.short	(.L_1533 - .L_1532)
.L_1532:
        /*001c*/ 	.word	0x00000000
        /*0020*/ 	.short	0x0004
        /*0022*/ 	.short	0x001c
        /*0024*/ 	.byte	0x00, 0xf0, 0x11, 0x00


	//----- nvinfo : EIATTR_KPARAM_INFO
	.align		4
.L_1533:
        /*0028*/ 	.byte	0x04, 0x17
        /*002a*/ 	.short	(.L_1535 - .L_1534)
.L_1534:
        /*002c*/ 	.word	0x00000000
        /*0030*/ 	.short	0x0003
        /*0032*/ 	.short	0x0018
        /*0034*/ 	.byte	0x00, 0xf0, 0x11, 0x00


	//----- nvinfo : EIATTR_KPARAM_INFO
	.align		4
.L_1535:
        /*0038*/ 	.byte	0x04, 0x17
        /*003a*/ 	.short	(.L_1537 - .L_1536)
.L_1536:
        /*003c*/ 	.word	0x00000000
        /*0040*/ 	.short	0x0002
        /*0042*/ 	.short	0x0010
        /*0044*/ 	.byte	0x00, 0xf0, 0x21, 0x00


	//----- nvinfo : EIATTR_KPARAM_INFO
	.align		4
.L_1537:
        /*0048*/ 	.byte	0x04, 0x17
        /*004a*/ 	.short	(.L_1539 - .L_1538)
.L_1538:
        /*004c*/ 	.word	0x00000000
        /*0050*/ 	.short	0x0001
        /*0052*/ 	.short	0x0008
        /*0054*/ 	.byte	0x00, 0xf0, 0x21, 0x00


	//----- nvinfo : EIATTR_KPARAM_INFO
	.align		4
.L_1539:
        /*0058*/ 	.byte	0x04, 0x17
        /*005a*/ 	.short	(.L_1541 - .L_1540)
.L_1540:
        /*005c*/ 	.word	0x00000000
        /*0060*/ 	.short	0x0000
        /*0062*/ 	.short	0x0000
        /*0064*/ 	.byte	0x00, 0xf0, 0x21, 0x00


	//----- nvinfo : EIATTR_SPARSE_MMA_MASK
	.align		4
.L_1541:
        /*0068*/ 	.byte	0x03, 0x50
        /*006a*/ 	.short	0x0000


	//----- nvinfo : EIATTR_MAXREG_COUNT
	.align		4
        /*006c*/ 	.byte	0x03, 0x1b
        /*006e*/ 	.short	0x00ff


	//----- nvinfo : EIATTR_ANNOTATIONS
	.align		4
        /*0070*/ 	.byte	0x04, 0x55
        /*0072*/ 	.short	(.L_1543 - .L_1542)


	//   ....[0]....
.L_1542:
        /* <DEDUP_REMOVED lines=380> */


	//----- nvinfo : EIATTR_MERCURY_ISA_VERSION
	.align		4
.L_1543:
        /*1824*/ 	.byte	0x03, 0x5f
        /*1826*/ 	.short	0x0101


	//----- nvinfo : EIATTR_COOP_GROUP_MASK_REGIDS
	.align		4
        /*1828*/ 	.byte	0x04, 0x29
        /*182a*/ 	.short	(.L_1545 - .L_1544)


	//   ....[0]....
.L_1544:
        /*182c*/ 	.word	0xffffffff


	//   ....[1]....
        /*1830*/ 	.word	0xffffffff


	//   ....[2]....
        /*1834*/ 	.word	0xffffffff


	//   ....[3]....
        /*1838*/ 	.word	0xffffffff


	//   ....[4]....
        /*183c*/ 	.word	0xffffffff


	//----- nvinfo : EIATTR_COOP_GROUP_INSTR_OFFSETS
	.align		4
.L_1545:
        /*1840*/ 	.byte	0x04, 0x28
        /*1842*/ 	.short	(.L_1547 - .L_1546)


	//   ....[0]....
.L_1546:
        /*1844*/ 	.word	0x000093e0


	//   ....[1]....
        /*1848*/ 	.word	0x00009400


	//   ....[2]....
        /*184c*/ 	.word	0x00009420


	//   ....[3]....
        /*1850*/ 	.word	0x00009440


	//   ....[4]....
        /*1854*/ 	.word	0x00009480


	//----- nvinfo : EIATTR_EXIT_INSTR_OFFSETS
	.align		4
.L_1547:
        /*1858*/ 	.byte	0x04, 0x1c
        /*185a*/ 	.short	(.L_1549 - .L_1548)


	//   ....[0]....
.L_1548:
        /*185c*/ 	.word	0x000094b0


	//   ....[1]....
        /*1860*/ 	.word	0x0000eab0


	//   ....[2]....
        /*1864*/ 	.word	0x0000eb80


	//----- nvinfo : EIATTR_CRS_STACK_SIZE
	.align		4
.L_1549:
        /*1868*/ 	.byte	0x04, 0x1e
        /*186a*/ 	.short	(.L_1551 - .L_1550)
.L_1550:
        /*186c*/ 	.word	0x00000000


	//----- nvinfo : EIATTR_CBANK_PARAM_SIZE
	.align		4
.L_1551:
        /*1870*/ 	.byte	0x03, 0x19
        /*1872*/ 	.short	0x0024


	//----- nvinfo : EIATTR_PARAM_CBANK
	.align		4
        /*1874*/ 	.byte	0x04, 0x0a
        /*1876*/ 	.short	(.L_1553 - .L_1552)
	.align		4
.L_1552:
        /*1878*/ 	.word	index@(.nv.constant0._ZN18transformer_engine35scaled_masked_softmax_warp_backwardI13__nv_bfloat16S1_fLi13EEEvPT0_PKT_S6_T1_ii)
        /*187c*/ 	.short	0x0210
        /*187e*/ 	.short	0x0024


	//----- nvinfo : EIATTR_SW_WAR
	.align		4
.L_1553:
        /*1880*/ 	.byte	0x04, 0x36
        /*1882*/ 	.short	(.L_1555 - .L_1554)
.L_1554:
        /*1884*/ 	.word	0x00000008
.L_1555:


//--------------------- .nv.info._ZN18transformer_engine35scaled_masked_softmax_warp_backwardI13__nv_bfloat16S1_fLi12EEEvPT0_PKT_S6_T1_ii --------------------------
	.section	.nv.info._ZN18transformer_engine35scaled_masked_softmax_warp_backwardI13__nv_bfloat16S1_fLi12EEEvPT0_PKT_S6_T1_ii,"",@"SHT_CUDA_INFO"
	.sectionflags	@""
	.align	4


	//----- nvinfo : EIATTR_CUDA_API_VERSION
	.align		4
        /*0000*/ 	.byte	0x04, 0x37
        /*0002*/ 	.short	(.L_1557 - .L_1556)
.L_1556:
        /*0004*/ 	.word	0x00000082


	//----- nvinfo : EIATTR_KPARAM_INFO
	.align		4
.L_1557:
        /*0008*/ 	.byte	0x04, 0x17
        /*000a*/ 	.short	(.L_1559 - .L_1558)
.L_1558:
        /*000c*/ 	.word	0x00000000
        /*0010*/ 	.short	0x0005
        /*0012*/ 	.short	0x0020
        /*0014*/ 	.byte	0x00, 0xf0, 0x11, 0x00


	//----- nvinfo : EIATTR_KPARAM_INFO
	.align		4
.L_1559:
        /*0018*/ 	.byte	0x04, 0x17
        /*001a*/ 	.short	(.L_1561 - .L_1560)
.L_1560:
        /*001c*/ 	.word	0x00000000
        /*0020*/ 	.short	0x0004
        /*0022*/ 	.short	0x001c
        /*0024*/ 	.byte	0x00, 0xf0, 0x11, 0x00


	//----- nvinfo : EIATTR_KPARAM_INFO
	.align		4
.L_1561:
        /*0028*/ 	.byte	0x04, 0x17
        /*002a*/ 	.short	(.L_1563 - .L_1562)
.L_1562:
        /*002c*/ 	.word	0x00000000
        /*0030*/ 	.short	0x0003
        /*0032*/ 	.short	0x0018
        /*0034*/ 	.byte	0x00, 0xf0, 0x11, 0x00


	//----- nvinfo : EIATTR_KPARAM_INFO
	.align		4
.L_1563:
        /*0038*/ 	.byte	0x04, 0x17
        /*003a*/ 	.short	(.L_1565 - .L_1564)
.L_1564:
        /*003c*/ 	.word	0x00000000
        /*0040*/ 	.short	0x0002
        /*0042*/ 	.short	0x0010
        /*0044*/ 	.byte	0x00, 0xf0, 0x21, 0x00


	//----- nvinfo : EIATTR_KPARAM_INFO
	.align		4
.L_1565:
        /*0048*/ 	.byte	0x04, 0x17
        /*004a*/ 	.short	(.L_1567 - .L_1566)
.L_1566:
        /*004c*/ 	.word	0x00000000
        /*0050*/ 	.short	0x0001
        /*0052*/ 	.short	0x0008
        /*0054*/ 	.byte	0x00, 0xf0, 0x21, 0x00


	//----- nvinfo : EIATTR_KPARAM_INFO
	.align		4
.L_1567:
        /*0058*/ 	.byte	0x04, 0x17
        /*005a*/ 	.short	(.L_1569 - .L_1568)
.L_1568:
        /*005c*/ 	.word	0x00000000
        /*0060*/ 	.short	0x0000
        /*0062*/ 	.short	0x0000
        /*0064*/ 	.byte	0x00, 0xf0, 0x21, 0x00


	//----- nvinfo : EIATTR_SPARSE_MMA_MASK
	.align		4
.L_1569:
        /*0068*/ 	.byte	0x03, 0x50
        /*006a*/ 	.short	0x0000


	//----- nvinfo : EIATTR_MAXREG_COUNT
	.align		4
        /*006c*/ 	.byte	0x03, 0x1b
        /*006e*/ 	.short	0x00ff


	//----- nvinfo : EIATTR_ANNOTATIONS
	.align		4
        /*0070*/ 	.byte	0x04, 0x55
        /*0072*/ 	.short	(.L_1571 - .L_1570)


	//   ....[0]....
.L_1570:
        /* <DEDUP_REMOVED lines=33> */


	//----- nvinfo : EIATTR_MERCURY_ISA_VERSION
	.align		4
.L_1571:
        /*0274*/ 	.byte	0x03, 0x5f
        /*0276*/ 	.short	0x0101


	//----- nvinfo : EIATTR_COOP_GROUP_MASK_REGIDS
	.align		4
        /*0278*/ 	.byte	0x04, 0x29
        /*027a*/ 	.short	(.L_1573 - .L_1572)


	//   ....[0]....
.L_1572:
        /*027c*/ 	.word	0xffffffff


	//   ....[1]....
        /*0280*/ 	.word	0xffffffff


	//   ....[2]....
        /*0284*/ 	.word	0xffffffff


	//   ....[3]....
        /*0288*/ 	.word	0xffffffff


	//   ....[4]....
        /*028c*/ 	.word	0xffffffff


	//----- nvinfo : EIATTR_COOP_GROUP_INSTR_OFFSETS
	.align		4
.L_1573:
        /*0290*/ 	.byte	0x04, 0x28
        /*0292*/ 	.short	(.L_1575 - .L_1574)


	//   ....[0]....
.L_1574:
        /*0294*/ 	.word	0x00003cb0


	//   ....[1]....
        /*0298*/ 	.word	0x00003cd0


	//   ....[2]....
        /*029c*/ 	.word	0x00003cf0


	//   ....[3]....
        /*02a0*/ 	.word	0x00003d10


	//   ....[4]....
        /*02a4*/ 	.word	0x00003d30


	//----- nvinfo : EIATTR_EXIT_INSTR_OFFSETS
	.align		4
.L_1575:
        /*02a8*/ 	.byte	0x04, 0x1c
        /*02aa*/ 	.short	(.L_1577 - .L_1576)


	//   ....[0]....
.L_1576:
        /*02ac*/ 	.word	0x00003d50


	//   ....[1]....
        /*02b0*/ 	.word	0x00006520


	//   ....[2]....
        /*02b4*/ 	.word	0x00006620


	//----- nvinfo : EIATTR_CRS_STACK_SIZE
	.align		4
.L_1577:
        /*02b8*/ 	.byte	0x04, 0x1e
        /*02ba*/ 	.short	(.L_1579 - .L_1578)
.L_1578:
        /*02bc*/ 	.word	0x00000000


	//----- nvinfo : EIATTR_CBANK_PARAM_SIZE
	.align		4
.L_1579:
        /*02c0*/ 	.byte	0x03, 0x19
        /*02c2*/ 	.short	0x0024


	//----- nvinfo : EIATTR_PARAM_CBANK
	.align		4
        /*02c4*/ 	.byte	0x04, 0x0a
        /*02c6*/ 	.short	(.L_1581 - .L_1580)
	.align		4
.L_1580:
        /*02c8*/ 	.word	index@(.nv.constant0._ZN18transformer_engine35scaled_masked_softmax_warp_backwardI13__nv_bfloat16S1_fLi12EEEvPT0_PKT_S6_T1_ii)
        /*02cc*/ 	.short	0x0210
        /*02ce*/ 	.short	0x0024


	//----- nvinfo : EIATTR_SW_WAR
	.align		4
.L_1581:
        /*02d0*/ 	.byte	0x04, 0x36
        /*02d2*/ 	.short	(.L_1583 - .L_1582)
.L_1582:
        /*02d4*/ 	.word	0x00000008
.L_1583:


//--------------------- .nv.info._ZN18transformer_engine35scaled_masked_softmax_warp_backwardI13__nv_bfloat16S1_fLi11EEEvPT0_PKT_S6_T1_ii --------------------------
	.section	.nv.info._ZN18transformer_engine35scaled_masked_softmax_warp_backwardI13__nv_bfloat16S1_fLi11EEEvPT0_PKT_S6_T1_ii,"",@"SHT_CUDA_INFO"
	.sectionflags	@""
	.align	4


	//----- nvinfo : EIATTR_CUDA_API_VERSION
	.align		4
        /*0000*/ 	.byte	0x04, 0x37
        /*0002*/ 	.short	(.L_1585 - .L_1584)
.L_1584:
        /*0004*/ 	.word	0x00000082


	//----- nvinfo : EIATTR_KPARAM_INFO
	.align		4
.L_1585:
        /*0008*/ 	.byte	0x04, 0x17
        /*000a*/ 	.short	(.L_1587 - .L_1586)
.L_1586:
        /*000c*/ 	.word	0x00000000
        /*0010*/ 	.short	0x0005
        /*0012*/ 	.short	0x0020
        /*0014*/ 	.byte	0x00, 0xf0, 0x11, 0x00


	//----- nvinfo : EIATTR_KPARAM_INFO
	.align		4
.L_1587:
        /*0018*/ 	.byte	0x04, 0x17
        /*001a*/ 	.short	(.L_1589 - .L_1588)
.L_1588:
        /*001c*/ 	.word	0x00000000
        /*0020*/ 	.short	0x0004
        /*0022*/ 	.short	0x001c
        /*0024*/ 	.byte	0x00, 0xf0, 0x11, 0x00


	//----- nvinfo : EIATTR_KPARAM_INFO
	.align		4
.L_1589:
        /*0028*/ 	.byte	0x04, 0x17
        /*002a*/ 	.short	(.L_1591 - .L_1590)
.L_1590:
        /*002c*/ 	.word	0x00000000
        /*0030*/ 	.short	0x0003
        /*0032*/ 	.short	0x0018
        /*0034*/ 	.byte	0x00, 0xf0, 0x11, 0x00


	//----- nvinfo : EIATTR_KPARAM_INFO
	.align		4
.L_1591:
        /*0038*/ 	.byte	0x04, 0x17
        /*003a*/ 	.short	(.L_1593 - .L_1592)
.L_1592:
        /*003c*/ 	.word	0x00000000
        /*0040*/ 	.short	0x0002
        /*0042*/ 	.short	0x0010
        /*0044*/ 	.byte	0x00, 0xf0, 0x21, 0x00


	//----- nvinfo : EIATTR_KPARAM_INFO
	.align		4
.L_1593:
        /*0048*/ 	.byte	0x04, 0x17
        /*004a*/ 	.short	(.L_1595 - .L_1594)
.L_1594:
        /*004c*/ 	.word	0x00000000
        /*0050*/ 	.short	0x0001
        /*0052*/ 	.short	0x0008
        /*0054*/ 	.byte	0x00, 0xf0, 0x21, 0x00


	//----- nvinfo : EIATTR_KPARAM_INFO
	.align		4
.L_1595:
        /*0058*/ 	.byte	0x04, 0x17
        /*005a*/ 	.short	(.L_1597 - .L_1596)
.L_1596:
        /*005c*/ 	.word	0x00000000
        /*0060*/ 	.short	0x0000
        /*0062*/ 	.short	0x0000
        /*0064*/ 	.byte	0x00, 0xf0, 0x21, 0x00


	//----- nvinfo : EIATTR_SPARSE_MMA_MASK
	.align		4
.L_1597:
        /*0068*/ 	.byte	0x03, 0x50
        /*006a*/ 	.short	0x0000


	//----- nvinfo : EIATTR_MAXREG_COUNT
	.align		4
        /*006c*/ 	.byte	0x03, 0x1b
        /*006e*/ 	.short	0x00ff


	//----- nvinfo : EIATTR_MERCURY_ISA_VERSION
	.align		4
        /*0070*/ 	.byte	0x03, 0x5f
        /*0072*/ 	.short	0x0101


	//----- nvinfo : EIATTR_COOP_GROUP_MASK_REGIDS
	.align		4
        /*0074*/ 	.byte	0x04, 0x29
        /*0076*/ 	.short	(.L_1599 - .L_1598)


	//   ....[0]....
.L_1598:
        /*0078*/ 	.word	0xffffffff


	//   ....[1]....
        /*007c*/ 	.word	0xffffffff


	//   ....[2]....
        /*0080*/ 	.word	0xffffffff


	//   ....[3]....
        /*0084*/ 	.word	0xffffffff


	//   ....[4]....
        /*0088*/ 	.word	0xffffffff


	//----- nvinfo : EIATTR_COOP_GROUP_INSTR_OFFSETS
	.align		4
.L_1599:
        /*008c*/ 	.byte	0x04, 0x28
        /*008e*/ 	.short	(.L_1601 - .L_1600)


	//   ....[0]....
.L_1600:
        /*0090*/ 	.word	0x00001ed0


	//   ....[1]....
        /*0094*/ 	.word	0x00001ef0


	//   ....[2]....
        /*0098*/ 	.word	0x00001f10


	//   ....[3]....
        /*009c*/ 	.word	0x00001f40


	//   ....[4]....
        /*00a0*/ 	.word	0x00001f60


	//----- nvinfo : EIATTR_EXIT_INSTR_OFFSETS
	.align		4
.L_1601:
        /*00a4*/ 	.byte	0x04, 0x1c
        /*00a6*/ 	.short	(.L_1603 - .L_1602)


	//   ....[0]....
.L_1602:
        /*00a8*/ 	.word	0x00001f70


	//   ....[1]....
        /*00ac*/ 	.word	0x00002f50


	//   ....[2]....
        /*00b0*/ 	.word	0x00003020


	//----- nvinfo : EIATTR_CRS_STACK_SIZE
	.align		4
.L_1603:
        /*00b4*/ 	.byte	0x04, 0x1e
        /*00b6*/ 	.short	(.L_1605 - .L_1604)
.L_1604:
        /*00b8*/ 	.word	0x00000000


	//----- nvinfo : EIATTR_CBANK_PARAM_SIZE
	.align		4
.L_1605:
        /*00bc*/ 	.byte	0x03, 0x19
        /*00be*/ 	.short	0x0024


	//----- nvinfo : EIATTR_PARAM_CBANK
	.align		4
        /*00c0*/ 	.byte	0x04, 0x0a
        /*00c2*/ 	.short	(.L_1607 - .L_1606)
	.align		4
.L_1606:
        /*00c4*/ 	.word	index@(.nv.constant0._ZN18transformer_engine35scaled_masked_softmax_warp_backwardI13__nv_bfloat16S1_fLi11EEEvPT0_PKT_S6_T1_ii)
        /*00c8*/ 	.short	0x0210
        /*00ca*/ 	.short	0x0024


	//----- nvinfo : EIATTR_SW_WAR
	.align		4
.L_1607:
        /*00cc*/ 	.byte	0x04, 0x36
        /*00ce*/ 	.short	(.L_1609 - .L_1608)
.L_1608:
        /*00d0*/ 	.word	0x00000008
.L_1609:


//--------------------- .nv.info._ZN18transformer_engine35scaled_masked_softmax_warp_backwardI13__nv_bfloat16S1_fLi10EEEvPT0_PKT_S6_T1_ii --------------------------
	.section	.nv.info._ZN18transformer_engine35scaled_masked_softmax_warp_backwardI13__nv_bfloat16S1_fLi10EEEvPT0_PKT_S6_T1_ii,"",@"SHT_CUDA_INFO"
	.sectionflags	@""
	.align	4


	//----- nvinfo : EIATTR_CUDA_API_VERSION
	.align		4
        /*0000*/ 	.byte	0x04, 0x37
        /*0002*/ 	.short	(.L_1611 - .L_1610)
.L_1610:
        /*0004*/ 	.word	0x00000082


	//----- nvinfo : EIATTR_KPARAM_INFO
	.align		4
.L_1611:
        /*0008*/ 	.byte	0x04, 0x17
        /*000a*/ 	.short	(.L_1613 - .L_1612)
.L_1612:
        /*000c*/ 	.word	0x00000000
        /*0010*/ 	.short	0x0005
        /*0012*/ 	.short	0x0020
        /*0014*/ 	.byte	0x00, 0xf0, 0x11, 0x00


	//----- nvinfo : EIATTR_KPARAM_INFO
	.align		4
.L_1613:
        /*0018*/ 	.byte	0x04, 0x17
        /*001a*/ 	.short	(.L_1615 - .L_1614)
.L_1614:
        /*001c*/ 	.word	0x00000000
        /*0020*/ 	.short	0x0004
        /*0022*/ 	.short	0x001c
        /*0024*/ 	.byte	0x00, 0xf0, 0x11, 0x00


	//----- nvinfo : EIATTR_KPARAM_INFO
	.align		4
.L_1615:
        /*0028*/ 	.byte	0x04, 0x17
        /*002a*/ 	.short	(.L_1617 - .L_1616)
.L_1616:
        /*002c*/ 	.word	0x00000000
        /*0030*/ 	.short	0x0003
        /*0032*/ 	.short	0x0018
        /*0034*/ 	.byte	0x00, 0xf0, 0x11, 0x00


	//----- nvinfo : EIATTR_KPARAM_INFO
	.align		4
.L_1617:
        /*0038*/ 	.byte	0x04, 0x17
        /*003a*/ 	.short	(.L_1619 - .L_1618)
.L_1618:
        /*003c*/ 	.word	0x00000000
        /*0040*/ 	.short	0x0002
        /*0042*/ 	.short	0x0010
        /*0044*/ 	.byte	0x00, 0xf0, 0x21, 0x00


	//----- nvinfo : EIATTR_KPARAM_INFO
	.align		4
.L_1619:
        /*0048*/ 	.byte	0x04, 0x17
        /*004a*/ 	.short	(.L_1621 - .L_1620)
.L_1620:
        /*004c*/ 	.word	0x00000000
        /*0050*/ 	.short	0x0001
        /*0052*/ 	.short	0x0008
        /*0054*/ 	.byte	0x00, 0xf0, 0x21, 0x00


	//----- nvinfo : EIATTR_KPARAM_INFO
	.align		4
.L_1621:
        /*0058*/ 	.byte	0x04, 0x17
        /*005a*/ 	.short	(.L_1623 - .L_1622)
.L_1622:
        /*005c*/ 	.word	0x00000000
        /*0060*/ 	.short	0x0000
        /*0062*/ 	.short	0x0000
        /*0064*/ 	.byte	0x00, 0xf0, 0x21, 0x00


	//----- nvinfo : EIATTR_SPARSE_MMA_MASK
	.align		4
.L_1623:
        /*0068*/ 	.byte	0x03, 0x50
        /*006a*/ 	.short	0x0000


	//----- nvinfo : EIATTR_MAXREG_COUNT
	.align		4
        /*006c*/ 	.byte	0x03, 0x1b
        /*006e*/ 	.short	0x00ff


	//----- nvinfo : EIATTR_MERCURY_ISA_VERSION
	.align		4
        /*0070*/ 	.byte	0x03, 0x5f
        /*0072*/ 	.short	0x0101


	//----- nvinfo : EIATTR_COOP_GROUP_MASK_REGIDS
	.align		4
        /*0074*/ 	.byte	0x04, 0x29
        /*0076*/ 	.short	(.L_1625 - .L_1624)


	//   ....[0]....
.L_1624:
        /*0078*/ 	.word	0xffffffff


	//   ....[1]....
        /*007c*/ 	.word	0xffffffff


	//   ....[2]....
        /*0080*/ 	.word	0xffffffff


	//   ....[3]....
        /*0084*/ 	.word	0xffffffff


	//   ....[4]....
        /*0088*/ 	.word	0xffffffff


	//----- nvinfo : EIATTR_COOP_GROUP_INSTR_OFFSETS
	.align		4
.L_1625:
        /*008c*/ 	.byte	0x04, 0x28
        /*008e*/ 	.short	(.L_1627 - .L_1626)


	//   ....[0]....
.L_1626:
        /*0090*/ 	.word	0x000010b0


	//   ....[1]....
        /*0094*/ 	.word	0x000010d0


	//   ....[2]....
        /*0098*/ 	.word	0x000010f0


	//   ....[3]....
        /*009c*/ 	.word	0x00001110


	//   ....[4]....
        /*00a0*/ 	.word	0x00001130


	//----- nvinfo : EIATTR_EXIT_INSTR_OFFSETS
	.align		4
.L_1627:
        /*00a4*/ 	.byte	0x04, 0x1c
        /*00a6*/ 	.short	(.L_1629 - .L_1628)


	//   ....[0]....
.L_1628:
        /*00a8*/ 	.word	0x00001150


	//   ....[1]....
        /*00ac*/ 	.word	0x00001900


	//   ....[2]....
        /*00b0*/ 	.word	0x000019d0


	//----- nvinfo : EIATTR_CRS_STACK_SIZE
	.align		4
.L_1629:
        /*00b4*/ 	.byte	0x04, 0x1e
        /*00b6*/ 	.short	(.L_1631 - .L_1630)
.L_1630:
        /*00b8*/ 	.word	0x00000000


	//----- nvinfo : EIATTR_CBANK_PARAM_SIZE
	.align		4
.L_1631:
        /*00bc*/ 	.byte	0x03, 0x19
        /*00be*/ 	.short	0x0024


	//----- nvinfo : EIATTR_PARAM_CBANK
	.align		4
        /*00c0*/ 	.byte	0x04, 0x0a
        /*00c2*/ 	.short	(.L_1633 - .L_1632)
	.align		4
.L_1632:
        /*00c4*/ 	.word	index@(.nv.constant0._ZN18transformer_engine35scaled_masked_softmax_warp_backwardI13__nv_bfloat16S1_fLi10EEEvPT0_PKT_S6_T1_ii)
        /*00c8*/ 	.short	0x0210
        /*00ca*/ 	.short	0x0024


	//----- nvinfo : EIATTR_SW_WAR
	.align		4
.L_1633:
        /*00cc*/ 	.byte	0x04, 0x36
        /*00ce*/ 	.short	(.L_1635 - .L_1634)
.L_1634:
        /*00d0*/ 	.word	0x00000008
.L_1635:


//--------------------- .nv.info._ZN18transformer_engine35scaled_masked_softmax_warp_backwardI13__nv_bfloat16S1_fLi9EEEvPT0_PKT_S6_T1_ii --------------------------
	.section	.nv.info._ZN18transformer_engine35scaled_masked_softmax_warp_backwardI13__nv_bfloat16S1_fLi9EEEvPT0_PKT_S6_T1_ii,"",@"SHT_CUDA_INFO"
	.sectionflags	@""
	.align	4


	//----- nvinfo : EIATTR_CUDA_API_VERSION
	.align		4
        /*0000*/ 	.byte	0x04, 0x37
        /*0002*/ 	.short	(.L_1637 - .L_1636)
.L_1636:
        /*0004*/ 	.word	0x00000082


	//----- nvinfo : EIATTR_KPARAM_INFO
	.align		4
.L_1637:
        /*0008*/ 	.byte	0x04, 0x17
        /*000a*/ 	.short	(.L_1639 - .L_1638)
.L_1638:
        /*000c*/ 	.word	0x00000000
        /*0010*/ 	.short	0x0005
        /*0012*/ 	.short	0x0020
        /*0014*/ 	.byte	0x00, 0xf0, 0x11, 0x00


	//----- nvinfo : EIATTR_KPARAM_INFO
	.align		4
.L_1639:
        /*0018*/ 	.byte	0x04, 0x17
        /*001a*/ 	.short	(.L_1641 - .L_1640)
.L_1640:
        /*001c*/ 	.word	0x00000000
        /*0020*/ 	.short	0x0004
        /*0022*/ 	.short	0x001c
        /*0024*/ 	.byte	0x00, 0xf0, 0x11, 0x00


	//----- nvinfo : EIATTR_KPARAM_INFO
	.align		4
.L_1641:
        /*0028*/ 	.byte	0x04, 0x17
        /*002a*/ 	.short	(.L_1643 - .L_1642)
.L_1642:
        /*002c*/ 	.word	0x00000000
        /*0030*/ 	.short	0x0003
        /*0032*/ 	.short	0x0018
        /*0034*/ 	.byte	0x00, 0xf0, 0x11, 0x00


	//----- nvinfo : EIATTR_KPARAM_INFO
	.align		4
.L_1643:
        /*0038*/ 	.byte	0x04, 0x17
        /*003a*/ 	.short	(.L_1645 - .L_1644)
.L_1644:
        /*003c*/ 	.word	0x00000000
        /*0040*/ 	.short	0x0002
        /*0042*/ 	.short	0x0010
        /*0044*/ 	.byte	0x00, 0xf0, 0x21, 0x00


	//----- nvinfo : EIATTR_KPARAM_INFO
	.align		4
.L_1645:
        /*0048*/ 	.byte	0x04, 0x17
        /*004a*/ 	.short	(.L_1647 - .L_1646)
.L_1646:
        /*004c*/ 	.word	0x00000000
        /*0050*/ 	.short	0x0001
        /*0052*/ 	.short	0x0008
        /*0054*/ 	.byte	0x00, 0xf0, 0x21, 0x00


	//----- nvinfo : EIATTR_KPARAM_INFO
	.align		4
.L_1647:
        /*0058*/ 	.byte	0x04, 0x17
        /*005a*/ 	.short	(.L_1649 - .L_1648)
.L_1648:
        /*005c*/ 	.word	0x00000000
        /*0060*/ 	.short	0x0000
        /*0062*/ 	.short	0x0000
        /*0064*/ 	.byte	0x00, 0xf0, 0x21, 0x00


	//----- nvinfo : EIATTR_SPARSE_MMA_MASK
	.align		4
.L_1649:
        /*0068*/ 	.byte	0x03, 0x50
        /*006a*/ 	.short	0x0000


	//----- nvinfo : EIATTR_MAXREG_COUNT
	.align		4
        /*006c*/ 	.byte	0x03, 0x1b
        /*006e*/ 	.short	0x00ff


	//----- nvinfo : EIATTR_MERCURY_ISA_VERSION
	.align		4
        /*0070*/ 	.byte	0x03, 0x5f
        /*0072*/ 	.short	0x0101


	//----- nvinfo : EIATTR_COOP_GROUP_MASK_REGIDS
	.align		4
        /*0074*/ 	.byte	0x04, 0x29
        /*0076*/ 	.short	(.L_1651 - .L_1650)


	//   ....[0]....
.L_1650:
        /*0078*/ 	.word	0xffffffff


	//   ....[1]....
        /*007c*/ 	.word	0xffffffff


	//   ....[2]....
        /*0080*/ 	.word	0xffffffff


	//   ....[3]....
        /*0084*/ 	.word	0xffffffff


	//   ....[4]....
        /*0088*/ 	.word	0xffffffff


	//----- nvinfo : EIATTR_COOP_GROUP_INSTR_OFFSETS
	.align		4
.L_1651:
        /*008c*/ 	.byte	0x04, 0x28
        /*008e*/ 	.short	(.L_1653 - .L_1652)


	//   ....[0]....
.L_1652:
        /*0090*/ 	.word	0x000008f0


	//   ....[1]....
        /*0094*/ 	.word	0x00000910


	//   ....[2]....
        /*0098*/ 	.word	0x00000930


	//   ....[3]....
        /*009c*/ 	.word	0x00000950


	//   ....[4]....
        /*00a0*/ 	.word	0x00000970


	//----- nvinfo : EIATTR_EXIT_INSTR_OFFSETS
	.align		4
.L_1653:
        /*00a4*/ 	.byte	0x04, 0x1c
        /*00a6*/ 	.short	(.L_1655 - .L_1654)


	//   ....[0]....
.L_1654:
        /*00a8*/ 	.word	0x00000980


	//   ....[1]....
        /*00ac*/ 	.word	0x00000d10


	//   ....[2]....
        /*00b0*/ 	.word	0x00000de0


	//----- nvinfo : EIATTR_CRS_STACK_SIZE
	.align		4
.L_1655:
        /*00b4*/ 	.byte	0x04, 0x1e
        /*00b6*/ 	.short	(.L_1657 - .L_1656)
.L_1656:
        /*00b8*/ 	.word	0x00000000


	//----- nvinfo : EIATTR_CBANK_PARAM_SIZE
	.align		4
.L_1657:
        /*00bc*/ 	.byte	0x03, 0x19
        /*00be*/ 	.short	0x0024


	//----- nvinfo : EIATTR_PARAM_CBANK
	.align		4
        /*00c0*/ 	.byte	0x04, 0x0a
        /*00c2*/ 	.short	(.L_1659 - .L_1658)
	.align		4
.L_1658:
        /*00c4*/ 	.word	index@(.nv.constant0._ZN18transformer_engine35scaled_masked_softmax_warp_backwardI13__nv_bfloat16S1_fLi9EEEvPT0_PKT_S6_T1_ii)
        /*00c8*/ 	.short	0x0210
        /*00ca*/ 	.short	0x0024


	//----- nvinfo : EIATTR_SW_WAR
	.align		4
.L_1659:
        /*00cc*/ 	.byte	0x04, 0x36
        /*00ce*/ 	.short	(.L_1661 - .L_1660)
.L_1660:
        /*00d0*/ 	.word	0x00000008
.L_1661:


//--------------------- .nv.info._ZN18transformer_engine35scaled_masked_softmax_warp_backwardI13__nv_bfloat16S1_fLi8EEEvPT0_PKT_S6_T1_ii --------------------------
	.section	.nv.info._ZN18transformer_engine35scaled_masked_softmax_warp_backwardI13__nv_bfloat16S1_fLi8EEEvPT0_PKT_S6_T1_ii,"",@"SHT_CUDA_INFO"
	.sectionflags	@""
	.align	4


	//----- nvinfo : EIATTR_CUDA_API_VERSION
	.align		4
        /*0000*/ 	.byte	0x04, 0x37
        /*0002*/ 	.short	(.L_1663 - .L_1662)
.L_1662:
        /*0004*/ 	.word	0x00000082


	//----- nvinfo : EIATTR_KPARAM_INFO
	.align		4
.L_1663:
        /*0008*/ 	.byte	0x04, 0x17
        /*000a*/ 	.short	(.L_1665 - .L_1664)
.L_1664:
        /*000c*/ 	.word	0x00000000
        /*0010*/ 	.short	0x0005
        /*0012*/ 	.short	0x0020
        /*0014*/ 	.byte	0x00, 0xf0, 0x11, 0x00


	//----- nvinfo : EIATTR_KPARAM_INFO
	.align		4
.L_1665:
        /*0018*/ 	.byte	0x04, 0x17
        /*001a*/ 	.short	(.L_1667 - .L_1666)
.L_1666:
        /*001c*/ 	.word	0x00000000
        /*0020*/ 	.short	0x0004
        /*0022*/ 	.short	0x001c
        /*0024*/ 	.byte	0x00, 0xf0, 0x11, 0x00


	//----- nvinfo : EIATTR_KPARAM_INFO
	.align		4
.L_1667:
        /*0028*/ 	.byte	0x04, 0x17
        /*002a*/ 	.short	(.L_1669 - .L_1668)
.L_1668:
        /*002c*/ 	.word	0x00000000
        /*0030*/ 	.short	0x0003
        /*0032*/ 	.short	0x0018
        /*0034*/ 	.byte	0x00, 0xf0, 0x11, 0x00


	//----- nvinfo : EIATTR_KPARAM_INFO
	.align		4
.L_1669:
        /*0038*/ 	.byte	0x04, 0x17
        /*003a*/ 	.short	(.L_1671 - .L_1670)
.L_1670:
        /*003c*/ 	.word	0x00000000
        /*0040*/ 	.short	0x0002
        /*0042*/ 	.short	0x0010
        /*0044*/ 	.byte	0x00, 0xf0, 0x21, 0x00


	//----- nvinfo : EIATTR_KPARAM_INFO
	.align		4
.L_1671:
        /*0048*/ 	.byte	0x04, 0x17
        /*004a*/ 	.short	(.L_1673 - .L_1672)
.L_1672:
        /*004c*/ 	.word	0x00000000
        /*0050*/ 	.short	0x0001
        /*0052*/ 	.short	0x0008
        /*0054*/ 	.byte	0x00, 0xf0, 0x21, 0x00


	//----- nvinfo : EIATTR_KPARAM_INFO
	.align		4
.L_1673:
        /*0058*/ 	.byte	0x04, 0x17
        /*005a*/ 	.short	(.L_1675 - .L_1674)
.L_1674:
        /*005c*/ 	.word	0x00000000
        /*0060*/ 	.short	0x0000
        /*0062*/ 	.short	0x0000
        /*0064*/ 	.byte	0x00, 0xf0, 0x21, 0x00


	//----- nvinfo : EIATTR_SPARSE_MMA_MASK
	.align		4
.L_1675:
        /*0068*/ 	.byte	0x03, 0x50
        /*006a*/ 	.short	0x0000


	//----- nvinfo : EIATTR_MAXREG_COUNT
	.align		4
        /*006c*/ 	.byte	0x03, 0x1b
        /*006e*/ 	.short	0x00ff


	//----- nvinfo : EIATTR_MERCURY_ISA_VERSION
	.align		4
        /*0070*/ 	.byte	0x03, 0x5f
        /*0072*/ 	.short	0x0101


	//----- nvinfo : EIATTR_COOP_GROUP_MASK_REGIDS
	.align		4
        /*0074*/ 	.byte	0x04, 0x29
        /*0076*/ 	.short	(.L_1677 - .L_1676)


	//   ....[0]....
.L_1676:
        /*0078*/ 	.word	0xffffffff


	//   ....[1]....
        /*007c*/ 	.word	0xffffffff


	//   ....[2]....
        /*0080*/ 	.word	0xffffffff


	//   ....[3]....
        /*0084*/ 	.word	0xffffffff


	//   ....[4]....
        /*0088*/ 	.word	0xffffffff


	//----- nvinfo : EIATTR_COOP_GROUP_INSTR_OFFSETS
	.align		4
.L_1677:
        /*008c*/ 	.byte	0x04, 0x28
        /*008e*/ 	.short	(.L_1679 - .L_1678)


	//   ....[0]....
.L_1678:
        /*0090*/ 	.word	0x00000530


	//   ....[1]....
        /*0094*/ 	.word	0x00000550


	//   ....[2]....
        /*0098*/ 	.word	0x00000570


	//   ....[3]....
        /*009c*/ 	.word	0x000005a0


	//   ....[4]....
        /*00a0*/ 	.word	0x000005c0


	//----- nvinfo : EIATTR_EXIT_INSTR_OFFSETS
	.align		4
.L_1679:
        /*00a4*/ 	.byte	0x04, 0x1c
        /*00a6*/ 	.short	(.L_1681 - .L_1680)


	//   ....[0]....
.L_1680:
        /*00a8*/ 	.word	0x000005d0


	//   ....[1]....
        /*00ac*/ 	.word	0x00000730


	//   ....[2]....
        /*00b0*/ 	.word	0x00000800


	//----- nvinfo : EIATTR_CRS_STACK_SIZE
	.align		4
.L_1681:
        /*00b4*/ 	.byte	0x04, 0x1e
        /*00b6*/ 	.short	(.L_1683 - .L_1682)
.L_1682:
        /*00b8*/ 	.word	0x00000000


	//----- nvinfo : EIATTR_CBANK_PARAM_SIZE
	.align		4
.L_1683:
        /*00bc*/ 	.byte	0x03, 0x19
        /*00be*/ 	.short	0x0024


	//----- nvinfo : EIATTR_PARAM_CBANK
	.align		4
        /*00c0*/ 	.byte	0x04, 0x0a
        /*00c2*/ 	.short	(.L_1685 - .L_1684)
	.align		4
.L_1684:
        /*00c4*/ 	.word	index@(.nv.constant0._ZN18transformer_engine35scaled_masked_softmax_warp_backwardI13__nv_bfloat16S1_fLi8EEEvPT0_PKT_S6_T1_ii)
        /*00c8*/ 	.short	0x0210
        /*00ca*/ 	.short	0x0024


	//----- nvinfo : EIATTR_SW_WAR
	.align		4
.L_1685:
        /*00cc*/ 	.byte	0x04, 0x36
        /*00ce*/ 	.short	(.L_1687 - .L_1686)
.L_1686:
        /*00d0*/ 	.word	0x00000008
.L_1687:


//--------------------- .nv.info._ZN18transformer_engine35scaled_masked_softmax_warp_backwardI13__nv_bfloat16S1_fLi7EEEvPT0_PKT_S6_T1_ii --------------------------
	.section	.nv.info._ZN18transformer_engine35scaled_masked_softmax_warp_backwardI13__nv_bfloat16S1_fLi7EEEvPT0_PKT_S6_T1_ii,"",@"SHT_CUDA_INFO"
	.sectionflags	@""
	.align	4


	//----- nvinfo : EIATTR_CUDA_API_VERSION
	.align		4
        /*0000*/ 	.byte	0x04, 0x37
        /*0002*/ 	.short	(.L_1689 - .L_1688)
.L_1688:
        /*0004*/ 	.word	0x00000082


	//----- nvinfo : EIATTR_KPARAM_INFO
	.align		4
.L_1689:
        /*0008*/ 	.byte	0x04, 0x17
        /*000a*/ 	.short	(.L_1691 - .L_1690)
.L_1690:
        /*000c*/ 	.word	0x00000000
        /*0010*/ 	.short	0x0005
        /*0012*/ 	.short	0x0020
        /*0014*/ 	.byte	0x00, 0xf0, 0x11, 0x00


	//----- nvinfo : EIATTR_KPARAM_INFO
	.align		4
.L_1691:
        /*0018*/ 	.byte	0x04, 0x17
        /*001a*/ 	.short	(.L_1693 - .L_1692)
.L_1692:
        /*001c*/ 	.word	0x00000000
        /*0020*/ 	.short	0x0004
        /*0022*/ 	.short	0x001c
        /*0024*/ 	.byte	0x00, 0xf0, 0x11, 0x00


	//----- nvinfo : EIATTR_KPARAM_INFO
	.align		4
.L_1693:
        /*0028*/ 	.byte	0x04, 0x17
        /*002a*/ 	.short	(.L_1695 - .L_1694)
.L_1694:
        /*002c*/ 	.word	0x00000000
        /*0030*/ 	.short	0x0003
        /*0032*/ 	.short	0x0018
        /*0034*/ 	.byte	0x00, 0xf0, 0x11, 0x00


	//----- nvinfo : EIATTR_KPARAM_INFO
	.align		4
.L_1695:
        /*0038*/ 	.byte	0x04, 0x17
        /*003a*/ 	.short	(.L_1697 - .L_1696)
.L_1696:
        /*003c*/ 	.word	0x00000000
        /*0040*/ 	.short	0x0002
        /*0042*/ 	.short	0x0010
        /*0044*/ 	.byte	0x00, 0xf0, 0x21, 0x00


	//----- nvinfo : EIATTR_KPARAM_INFO
	.align		4
.L_1697:
        /*0048*/ 	.byte	0x04, 0x17
        /*004a*/ 	.short	(.L_1699 - .L_1698)
.L_1698:
        /*004c*/ 	.word	0x00000000
        /*0050*/ 	.short	0x0001
        /*0052*/ 	.short	0x0008
        /*0054*/ 	.byte	0x00, 0xf0, 0x21, 0x00


	//----- nvinfo : EIATTR_KPARAM_INFO
	.align		4
.L_1699:
        /*0058*/ 	.byte	0x04, 0x17
        /*005a*/ 	.short	(.L_1701 - .L_1700)
.L_1700:
        /*005c*/ 	.word	0x00000000
        /*0060*/ 	.short	0x0000
        /*0062*/ 	.short	0x0000
        /*0064*/ 	.byte	0x00, 0xf0, 0x21, 0x00


	//----- nvinfo : EIATTR_SPARSE_MMA_MASK
	.align		4
.L_1701:
        /*0068*/ 	.byte	0x03, 0x50
        /*006a*/ 	.short	0x0000


	//----- nvinfo : EIATTR_MAXREG_COUNT
	.align		4
        /*006c*/ 	.byte	0x03, 0x1b
        /*006e*/ 	.short	0x00ff


	//----- nvinfo : EIATTR_MERCURY_ISA_VERSION
	.align		4
        /*0070*/ 	.byte	0x03, 0x5f
        /*0072*/ 	.short	0x0101


	//----- nvinfo : EIATTR_COOP_GROUP_MASK_REGIDS
	.align		4
        /*0074*/ 	.byte	0x04, 0x29
        /*0076*/ 	.short	(.L_1703 - .L_1702)


	//   ....[0]....
.L_1702:
        /*0078*/ 	.word	0xffffffff


	//   ....[1]....
        /*007c*/ 	.word	0xffffffff


	//   ....[2]....
        /*0080*/ 	.word	0xffffffff


	//   ....[3]....
        /*0084*/ 	.word	0xffffffff


	//   ....[4]....
        /*0088*/ 	.word	0xffffffff


	//   ....[5]....
        /*008c*/ 	.word	0xffffffff


	//   ....[6]....
        /*0090*/ 	.word	0xffffffff


	//   ....[7]....
        /*0094*/ 	.word	0xffffffff


	//   ....[8]....
        /*0098*/ 	.word	0xffffffff


	//   ....[9]....
        /*009c*/ 	.word	0xffffffff


	//----- nvinfo : EIATTR_COOP_GROUP_INSTR_OFFSETS
	.align		4
.L_1703:
        /*00a0*/ 	.byte	0x04, 0x28
        /*00a2*/ 	.short	(.L_1705 - .L_1704)


	//   ....[0]....
.L_1704:
        /*00a4*/ 	.word	0x00000650


	//   ....[1]....
        /*00a8*/ 	.word	0x00000660


	//   ....[2]....
        /*00ac*/ 	.word	0x00000690


	//   ....[3]....
        /*00b0*/ 	.word	0x000006b0


	//   ....[4]....
        /*00b4*/ 	.word	0x000006d0


	//   ....[5]....
        /*00b8*/ 	.word	0x000006e0


	//   ....[6]....
        /*00bc*/ 	.word	0x00000710


	//   ....[7]....
        /*00c0*/ 	.word	0x00000730


	//   ....[8]....
        /*00c4*/ 	.word	0x00000750


	//   ....[9]....
        /*00c8*/ 	.word	0x00000760


	//----- nvinfo : EIATTR_EXIT_INSTR_OFFSETS
	.align		4
.L_1705:
        /*00cc*/ 	.byte	0x04, 0x1c
        /*00ce*/ 	.short	(.L_1707 - .L_1706)


	//   ....[0]....
.L_1706:
        /*00d0*/ 	.word	0x00000780


	//   ....[1]....
        /*00d4*/ 	.word	0x000008e0


	//   ....[2]....
        /*00d8*/ 	.word	0x000008f0


	//   ....[3]....
        /*00dc*/ 	.word	0x00000a10


	//----- nvinfo : EIATTR_CRS_STACK_SIZE
	.align		4
.L_1707:
        /*00e0*/ 	.byte	0x04, 0x1e
        /*00e2*/ 	.short	(.L_1709 - .L_1708)
.L_1708:
        /*00e4*/ 	.word	0x00000000


	//----- nvinfo : EIATTR_CBANK_PARAM_SIZE
	.align		4
.L_1709:
        /*00e8*/ 	.byte	0x03, 0x19
        /*00ea*/ 	.short	0x0024


	//----- nvinfo : EIATTR_PARAM_CBANK
	.align		4
        /*00ec*/ 	.byte	0x04, 0x0a
        /*00ee*/ 	.short	(.L_1711 - .L_1710)
	.align		4
.L_1710:
        /*00f0*/ 	.word	index@(.nv.constant0._ZN18transformer_engine35scaled_masked_softmax_warp_backwardI13__nv_bfloat16S1_fLi7EEEvPT0_PKT_S6_T1_ii)
        /*00f4*/ 	.short	0x0210
        /*00f6*/ 	.short	0x0024


	//----- nvinfo : EIATTR_SW_WAR
	.align		4
.L_1711:
        /*00f8*/ 	.byte	0x04, 0x36
        /*00fa*/ 	.short	(.L_1713 - .L_1712)
.L_1712:
        /*00fc*/ 	.word	0x00000008
.L_1713:


//--------------------- .nv.info._ZN18transformer_engine35scaled_masked_softmax_warp_backwardI13__nv_bfloat16S1_fLi6EEEvPT0_PKT_S6_T1_ii --------------------------
	.section	.nv.info._ZN18transformer_engine35scaled_masked_softmax_warp_backwardI13__nv_bfloat16S1_fLi6EEEvPT0_PKT_S6_T1_ii,"",@"SHT_CUDA_INFO"
	.sectionflags	@""
	.align	4


	//----- nvinfo : EIATTR_CUDA_API_VERSION
	.align		4
        /*0000*/ 	.byte	0x04, 0x37
        /*0002*/ 	.short	(.L_1715 - .L_1714)
.L_1714:
        /*0004*/ 	.word	0x00000082


	//----- nvinfo : EIATTR_KPARAM_INFO
	.align		4
.L_1715:
        /*0008*/ 	.byte	0x04, 0x17
        /*000a*/ 	.short	(.L_1717 - .L_1716)
.L_1716:
        /*000c*/ 	.word	0x00000000
        /*0010*/ 	.short	0x0005
        /*0012*/ 	.short	0x0020
        /*0014*/ 	.byte	0x00, 0xf0, 0x11, 0x00


	//----- nvinfo : EIATTR_KPARAM_INFO
	.align		4
.L_1717:
        /*0018*/ 	.byte	0x04, 0x17
        /*001a*/ 	.short	(.L_1719 - .L_1718)
.L_1718:
        /*001c*/ 	.word	0x00000000
        /*0020*/ 	.short	0x0004
        /*0022*/ 	.short	0x001c
        /*0024*/ 	.byte	0x00, 0xf0, 0x11, 0x00


	//----- nvinfo : EIATTR_KPARAM_INFO
	.align		4
.L_1719:
        /*0028*/ 	.byte	0x04, 0x17
        /*002a*/ 	.short	(.L_1721 - .L_1720)
.L_1720:
        /*002c*/ 	.word	0x00000000
        /*0030*/ 	.short	0x0003
        /*0032*/ 	.short	0x0018
        /*0034*/ 	.byte	0x00, 0xf0, 0x11, 0x00


	//----- nvinfo : EIATTR_KPARAM_INFO
	.align		4
.L_1721:
        /*0038*/ 	.byte	0x04, 0x17
        /*003a*/ 	.short	(.L_1723 - .L_1722)
.L_1722:
        /*003c*/ 	.word	0x00000000
        /*0040*/ 	.short	0x0002
        /*0042*/ 	.short	0x0010
        /*0044*/ 	.byte	0x00, 0xf0, 0x21, 0x00


	//----- nvinfo : EIATTR_KPARAM_INFO
	.align		4
.L_1723:
        /*0048*/ 	.byte	0x04, 0x17
        /*004a*/ 	.short	(.L_1725 - .L_1724)
.L_1724:
        /*004c*/ 	.word	0x00000000
        /*0050*/ 	.short	0x0001
        /*0052*/ 	.short	0x0008
        /*0054*/ 	.byte	0x00, 0xf0, 0x21, 0x00


	//----- nvinfo : EIATTR_KPARAM_INFO
	.align		4
.L_1725:
        /*0058*/ 	.byte	0x04, 0x17
        /*005a*/ 	.short	(.L_1727 - .L_1726)
.L_1726:
        /*005c*/ 	.word	0x00000000
        /*0060*/ 	.short	0x0000
        /*0062*/ 	.short	0x0000
        /*0064*/ 	.byte	0x00, 0xf0, 0x21, 0x00


	//----- nvinfo : EIATTR_SPARSE_MMA_MASK
	.align		4
.L_1727:
        /*0068*/ 	.byte	0x03, 0x50
        /*006a*/ 	.short	0x0000


	//----- nvinfo : EIATTR_MAXREG_COUNT
	.align		4
        /*006c*/ 	.byte	0x03, 0x1b
        /*006e*/ 	.short	0x00ff


	//----- nvinfo : EIATTR_MERCURY_ISA_VERSION
	.align		4
        /*0070*/ 	.byte	0x03, 0x5f
        /*0072*/ 	.short	0x0101


	//----- nvinfo : EIATTR_COOP_GROUP_MASK_REGIDS
	.align		4
        /*0074*/ 	.byte	0x04, 0x29
        /*0076*/ 	.short	(.L_1729 - .L_1728)


	//   ....[0]....
.L_1728:
        /*0078*/ 	.word	0xffffffff


	//   ....[1]....
        /*007c*/ 	.word	0xffffffff


	//   ....[2]....
        /*0080*/ 	.word	0xffffffff


	//   ....[3]....
        /*0084*/ 	.word	0xffffffff


	//   ....[4]....
        /*0088*/ 	.word	0xffffffff


	//   ....[5]....
        /*008c*/ 	.word	0xffffffff


	//   ....[6]....
        /*0090*/ 	.word	0xffffffff


	//   ....[7]....
        /*0094*/ 	.word	0xffffffff


	//   ....[8]....
        /*0098*/ 	.word	0xffffffff


	//   ....[9]....
        /*009c*/ 	.word	0xffffffff


	//----- nvinfo : EIATTR_COOP_GROUP_INSTR_OFFSETS
	.align		4
.L_1729:
        /*00a0*/ 	.byte	0x04, 0x28
        /*00a2*/ 	.short	(.L_1731 - .L_1730)


	//   ....[0]....
.L_1730:
        /*00a4*/ 	.word	0x00000440


	//   ....[1]....
        /*00a8*/ 	.word	0x00000450


	//   ....[2]....
        /*00ac*/ 	.word	0x00000480


	//   ....[3]....
        /*00b0*/ 	.word	0x00000490


	//   ....[4]....
        /*00b4*/ 	.word	0x000004c0


	//   ....[5]....
        /*00b8*/ 	.word	0x000004d0


	//   ....[6]....
        /*00bc*/ 	.word	0x00000500


	//   ....[7]....
        /*00c0*/ 	.word	0x00000510


	//   ....[8]....
        /*00c4*/ 	.word	0x00000550


	//   ....[9]....
        /*00c8*/ 	.word	0x00000560


	//----- nvinfo : EIATTR_EXIT_INSTR_OFFSETS
	.align		4
.L_1731:
        /*00cc*/ 	.byte	0x04, 0x1c
        /*00ce*/ 	.short	(.L_1733 - .L_1732)


	//   ....[0]....
.L_1732:
        /*00d0*/ 	.word	0x00000570


	//   ....[1]....
        /*00d4*/ 	.word	0x00000690


	//   ....[2]....
        /*00d8*/ 	.word	0x00000720


	//   ....[3]....
        /*00dc*/ 	.word	0x00000780


	//----- nvinfo : EIATTR_CBANK_PARAM_SIZE
	.align		4
.L_1733:
        /*00e0*/ 	.byte	0x03, 0x19
        /*00e2*/ 	.short	0x0024


	//----- nvinfo : EIATTR_PARAM_CBANK
	.align		4
        /*00e4*/ 	.byte	0x04, 0x0a
        /*00e6*/ 	.short	(.L_1735 - .L_1734)
	.align		4
.L_1734:
        /*00e8*/ 	.word	index@(.nv.constant0._ZN18transformer_engine35scaled_masked_softmax_warp_backwardI13__nv_bfloat16S1_fLi6EEEvPT0_PKT_S6_T1_ii)
        /*00ec*/ 	.short	0x0210
        /*00ee*/ 	.short	0x0024


	//----- nvinfo : EIATTR_SW_WAR
	.align		4
.L_1735:
        /*00f0*/ 	.byte	0x04, 0x36
        /*00f2*/ 	.short	(.L_1737 - .L_1736)
.L_1736:
        /*00f4*/ 	.word	0x00000008
.L_1737:


//--------------------- .nv.info._ZN18transformer_engine35scaled_masked_softmax_warp_backwardI13__nv_bfloat16S1_fLi5EEEvPT0_PKT_S6_T1_ii --------------------------
	.section	.nv.info._ZN18transformer_engine35scaled_masked_softmax_warp_backwardI13__nv_bfloat16S1_fLi5EEEvPT0_PKT_S6_T1_ii,"",@"SHT_CUDA_INFO"
	.sectionflags	@""
	.align	4


	//----- nvinfo : EIATTR_CUDA_API_VERSION
	.align		4
        /*0000*/ 	.byte	0x04, 0x37
        /*0002*/ 	.short	(.L_1739 - .L_1738)
.L_1738:
        /*0004*/ 	.word	0x00000082


	//----- nvinfo : EIATTR_KPARAM_INFO
	.align		4
.L_1739:
        /*0008*/ 	.byte	0x04, 0x17
        /*000a*/ 	.short	(.L_1741 - .L_1740)
.L_1740:
        /*000c*/ 	.word	0x00000000
        /*0010*/ 	.short	0x0005
        /*0012*/ 	.short	0x0020
        /*0014*/ 	.byte	0x00, 0xf0, 0x11, 0x00


	//----- nvinfo : EIATTR_KPARAM_INFO
	.align		4
.L_1741:
        /*0018*/ 	.byte	0x04, 0x17
        /*001a*/ 	.short	(.L_1743 - .L_1742)
.L_1742:
        /*001c*/ 	.word	0x00000000
        /*0020*/ 	.short	0x0004
        /*0022*/ 	.short	0x001c
        /*0024*/ 	.byte	0x00, 0xf0, 0x11, 0x00


	//----- nvinfo : EIATTR_KPARAM_INFO
	.align		4
.L_1743:
        /*0028*/ 	.byte	0x04, 0x17
        /*002a*/ 	.short	(.L_1745 - .L_1744)
.L_1744:
        /*002c*/ 	.word	0x00000000
        /*0030*/ 	.short	0x0003
        /*0032*/ 	.short	0x0018
        /*0034*/ 	.byte	0x00, 0xf0, 0x11, 0x00


	//----- nvinfo : EIATTR_KPARAM_INFO
	.align		4
.L_1745:
        /*0038*/ 	.byte	0x04, 0x17
        /*003a*/ 	.short	(.L_1747 - .L_1746)
.L_1746:
        /*003c*/ 	.word	0x00000000
        /*0040*/ 	.short	0x0002
        /*0042*/ 	.short	0x0010
        /*0044*/ 	.byte	0x00, 0xf0, 0x21, 0x00


	//----- nvinfo : EIATTR_KPARAM_INFO
	.align		4
.L_1747:
        /*0048*/ 	.byte	0x04, 0x17
        /*004a*/ 	.short	(.L_1749 - .L_1748)
.L_1748:
        /*004c*/ 	.word	0x00000000
        /*0050*/ 	.short	0x0001
        /*0052*/ 	.short	0x0008
        /*0054*/ 	.byte	0x00, 0xf0, 0x21, 0x00


	//----- nvinfo : EIATTR_KPARAM_INFO
	.align		4
.L_1749:
        /*0058*/ 	.byte	0x04, 0x17
        /*005a*/ 	.short	(.L_1751 - .L_1750)
.L_1750:
        /*005c*/ 	.word	0x00000000
        /*0060*/ 	.short	0x0000
        /*0062*/ 	.short	0x0000
        /*0064*/ 	.byte	0x00, 0xf0, 0x21, 0x00


	//----- nvinfo : EIATTR_SPARSE_MMA_MASK
	.align		4
.L_1751:
        /*0068*/ 	.byte	0x03, 0x50
        /*006a*/ 	.short	0x0000


	//----- nvinfo : EIATTR_MAXREG_COUNT
	.align		4
        /*006c*/ 	.byte	0x03, 0x1b
        /*006e*/ 	.short	0x00ff


	//----- nvinfo : EIATTR_MERCURY_ISA_VERSION
	.align		4
        /*0070*/ 	.byte	0x03, 0x5f
        /*0072*/ 	.short	0x0101


	//----- nvinfo : EIATTR_COOP_GROUP_MASK_REGIDS
	.align		4
        /*0074*/ 	.byte	0x04, 0x29
        /*0076*/ 	.short	(.L_1753 - .L_1752)


	//   ....[0]....
.L_1752:
        /*0078*/ 	.word	0xffffffff


	//   ....[1]....
        /*007c*/ 	.word	0xffffffff


	//   ....[2]....
        /*0080*/ 	.word	0xffffffff


	//   ....[3]....
        /*0084*/ 	.word	0xffffffff


	//   ....[4]....
        /*0088*/ 	.word	0xffffffff


	//   ....[5]....
        /*008c*/ 	.word	0xffffffff


	//   ....[6]....
        /*0090*/ 	.word	0xffffffff


	//   ....[7]....
        /*0094*/ 	.word	0xffffffff


	//   ....[8]....
        /*0098*/ 	.word	0xffffffff


	//   ....[9]....
        /*009c*/ 	.word	0xffffffff


	//----- nvinfo : EIATTR_COOP_GROUP_INSTR_OFFSETS
	.align		4
.L_1753:
        /*00a0*/ 	.byte	0x04, 0x28
        /*00a2*/ 	.short	(.L_1755 - .L_1754)


	//   ....[0]....
.L_1754:
        /*00a4*/ 	.word	0x00000370


	//   ....[1]....
        /*00a8*/ 	.word	0x00000380


	//   ....[2]....
        /*00ac*/ 	.word	0x000003b0


	//   ....[3]....
        /*00b0*/ 	.word	0x000003c0


	//   ....[4]....
        /*00b4*/ 	.word	0x000003f0


	//   ....[5]....
        /*00b8*/ 	.word	0x00000400


	//   ....[6]....
        /*00bc*/ 	.word	0x00000430


	//   ....[7]....
        /*00c0*/ 	.word	0x00000440


	//   ....[8]....
        /*00c4*/ 	.word	0x00000480


	//   ....[9]....
        /*00c8*/ 	.word	0x00000490


	//----- nvinfo : EIATTR_EXIT_INSTR_OFFSETS
	.align		4
.L_1755:
        /*00cc*/ 	.byte	0x04, 0x1c
        /*00ce*/ 	.short	(.L_1757 - .L_1756)


	//   ....[0]....
.L_1756:
        /*00d0*/ 	.word	0x000004a0


	//   ....[1]....
        /*00d4*/ 	.word	0x000005a0


	//   ....[2]....
        /*00d8*/ 	.word	0x000005b0


	//   ....[3]....
        /*00dc*/ 	.word	0x00000660


	//----- nvinfo : EIATTR_CRS_STACK_SIZE
	.align		4
.L_1757:
        /*00e0*/ 	.byte	0x04, 0x1e
        /*00e2*/ 	.short	(.L_1759 - .L_1758)
.L_1758:
        /*00e4*/ 	.word	0x00000000


	//----- nvinfo : EIATTR_CBANK_PARAM_SIZE
	.align		4
.L_1759:
        /*00e8*/ 	.byte	0x03, 0x19
        /*00ea*/ 	.short	0x0024


	//----- nvinfo : EIATTR_PARAM_CBANK
	.align		4
        /*00ec*/ 	.byte	0x04, 0x0a
        /*00ee*/ 	.short	(.L_1761 - .L_1760)
	.align		4
.L_1760:
        /*00f0*/ 	.word	index@(.nv.constant0._ZN18transformer_engine35scaled_masked_softmax_warp_backwardI13__nv_bfloat16S1_fLi5EEEvPT0_PKT_S6_T1_ii)
        /*00f4*/ 	.short	0x0210
        /*00f6*/ 	.short	0x0024


	//----- nvinfo : EIATTR_SW_WAR
	.align		4
.L_1761:
        /*00f8*/ 	.byte	0x04, 0x36
        /*00fa*/ 	.short	(.L_1763 - .L_1762)
.L_1762:
        /*00fc*/ 	.word	0x00000008
.L_1763:


//--------------------- .nv.info._ZN18transformer_engine35scaled_masked_softmax_warp_backwardI13__nv_bfloat16S1_fLi4EEEvPT0_PKT_S6_T1_ii --------------------------
	.section	.nv.info._ZN18transformer_engine35scaled_masked_softmax_warp_backwardI13__nv_bfloat16S1_fLi4EEEvPT0_PKT_S6_T1_ii,"",@"SHT_CUDA_INFO"
	.sectionflags	@""
	.align	4


	//----- nvinfo : EIATTR_CUDA_API_VERSION
	.align		4
        /*0000*/ 	.byte	0x04, 0x37
        /*0002*/ 	.short	(.L_1765 - .L_1764)
.L_1764:
        /*0004*/ 	.word	0x00000082


	//----- nvinfo : EIATTR_KPARAM_INFO
	.align		4
.L_1765:
        /*0008*/ 	.byte	0x04, 0x17
        /*000a*/ 	.short	(.L_1767 - .L_1766)
.L_1766:
        /*000c*/ 	.word	0x00000000
        /*0010*/ 	.short	0x0005
        /*0012*/ 	.short	0x0020
        /*0014*/ 	.byte	0x00, 0xf0, 0x11, 0x00


	//----- nvinfo : EIATTR_KPARAM_INFO
	.align		4
.L_1767:
        /*0018*/ 	.byte	0x04, 0x17
        /*001a*/ 	.short	(.L_1769 - .L_1768)
.L_1768:
        /*001c*/ 	.word	0x00000000
        /*0020*/ 	.short	0x0004
        /*0022*/ 	.short	0x001c
        /*0024*/ 	.byte	0x00, 0xf0, 0x11, 0x00


	//----- nvinfo : EIATTR_KPARAM_INFO
	.align		4
.L_1769:
        /*0028*/ 	.byte	0x04, 0x17
        /*002a*/ 	.short	(.L_1771 - .L_1770)
.L_1770:
        /*002c*/ 	.word	0x00000000
        /*0030*/ 	.short	0x0003
        /*0032*/ 	.short	0x0018
        /*0034*/ 	.byte	0x00, 0xf0, 0x11, 0x00


	//----- nvinfo : EIATTR_KPARAM_INFO
	.align		4
.L_1771:
        /*0038*/ 	.byte	0x04, 0x17
        /*003a*/ 	.short	(.L_1773 - .L_1772)
.L_1772:
        /*003c*/ 	.word	0x00000000
        /*0040*/ 	.short	0x0002
        /*0042*/ 	.short	0x0010
        /*0044*/ 	.byte	0x00, 0xf0, 0x21, 0x00


	//----- nvinfo : EIATTR_KPARAM_INFO
	.align		4
.L_1773:
        /*0048*/ 	.byte	0x04, 0x17
        /*004a*/ 	.short	(.L_1775 - .L_1774)
.L_1774:
        /*004c*/ 	.word	0x00000000
        /*0050*/ 	.short	0x0001
        /*0052*/ 	.short	0x0008
        /*0054*/ 	.byte	0x00, 0xf0, 0x21, 0x00


	//----- nvinfo : EIATTR_KPARAM_INFO
	.align		4
.L_1775:
        /*0058*/ 	.byte	0x04, 0x17
        /*005a*/ 	.short	(.L_1777 - .L_1776)
.L_1776:
        /*005c*/ 	.word	0x00000000
        /*0060*/ 	.short	0x0000
        /*0062*/ 	.short	0x0000
        /*0064*/ 	.byte	0x00, 0xf0, 0x21, 0x00


	//----- nvinfo : EIATTR_SPARSE_MMA_MASK
	.align		4
.L_1777:
        /*0068*/ 	.byte	0x03, 0x50
        /*006a*/ 	.short	0x0000


	//----- nvinfo : EIATTR_MAXREG_COUNT
	.align		4
        /*006c*/ 	.byte	0x03, 0x1b
        /*006e*/ 	.short	0x00ff


	//----- nvinfo : EIATTR_MERCURY_ISA_VERSION
	.align		4
        /*0070*/ 	.byte	0x03, 0x5f
        /*0072*/ 	.short	0x0101


	//----- nvinfo : EIATTR_COOP_GROUP_MASK_REGIDS
	.align		4
        /*0074*/ 	.byte	0x04, 0x29
        /*0076*/ 	.short	(.L_1779 - .L_1778)


	//   ....[0]....
.L_1778:
        /*0078*/ 	.word	0xffffffff


	//   ....[1]....
        /*007c*/ 	.word	0xffffffff


	//   ....[2]....
        /*0080*/ 	.word	0xffffffff


	//   ....[3]....
        /*0084*/ 	.word	0xffffffff


	//   ....[4]....
        /*0088*/ 	.word	0xffffffff


	//   ....[5]....
        /*008c*/ 	.word	0xffffffff


	//   ....[6]....
        /*0090*/ 	.word	0xffffffff


	//   ....[7]....
        /*0094*/ 	.word	0xffffffff


	//----- nvinfo : EIATTR_COOP_GROUP_INSTR_OFFSETS
	.align		4
.L_1779:
        /*0098*/ 	.byte	0x04, 0x28
        /*009a*/ 	.short	(.L_1781 - .L_1780)


	//   ....[0]....
.L_1780:
        /*009c*/ 	.word	0x00000370


	//   ....[1]....
        /*00a0*/ 	.word	0x00000380


	//   ....[2]....
        /*00a4*/ 	.word	0x000003b0


	//   ....[3]....
        /*00a8*/ 	.word	0x000003c0


	//   ....[4]....
        /*00ac*/ 	.word	0x000003f0


	//   ....[5]....
        /*00b0*/ 	.word	0x00000400


	//   ....[6]....
        /*00b4*/ 	.word	0x00000440


	//   ....[7]....
        /*00b8*/ 	.word	0x00000450


	//----- nvinfo : EIATTR_EXIT_INSTR_OFFSETS
	.align		4
.L_1781:
        /*00bc*/ 	.byte	0x04, 0x1c
        /*00be*/ 	.short	(.L_1783 - .L_1782)


	//   ....[0]....
.L_1782:
        /*00c0*/ 	.word	0x00000460


	//   ....[1]....
        /*00c4*/ 	.word	0x00000560


	//   ....[2]....
        /*00c8*/ 	.word	0x00000570


	//   ....[3]....
        /*00cc*/ 	.word	0x00000620


	//----- nvinfo : EIATTR_CRS_STACK_SIZE
	.align		4
.L_1783:
        /*00d0*/ 	.byte	0x04, 0x1e
        /*00d2*/ 	.short	(.L_1785 - .L_1784)
.L_1784:
        /*00d4*/ 	.word	0x00000000


	//----- nvinfo : EIATTR_CBANK_PARAM_SIZE
	.align		4
.L_1785:
        /*00d8*/ 	.byte	0x03, 0x19
        /*00da*/ 	.short	0x0024


	//----- nvinfo : EIATTR_PARAM_CBANK
	.align		4
        /*00dc*/ 	.byte	0x04, 0x0a
        /*00de*/ 	.short	(.L_1787 - .L_1786)
	.align		4
.L_1786:
        /*00e0*/ 	.word	index@(.nv.constant0._ZN18transformer_engine35scaled_masked_softmax_warp_backwardI13__nv_bfloat16S1_fLi4EEEvPT0_PKT_S6_T1_ii)
        /*00e4*/ 	.short	0x0210
        /*00e6*/ 	.short	0x0024


	//----- nvinfo : EIATTR_SW_WAR
	.align		4
.L_1787:
        /*00e8*/ 	.byte	0x04, 0x36
        /*00ea*/ 	.short	(.L_1789 - .L_1788)
.L_1788:
        /*00ec*/ 	.word	0x00000008
.L_1789:


//--------------------- .nv.info._ZN18transformer_engine35scaled_masked_softmax_warp_backwardI13__nv_bfloat16S1_fLi3EEEvPT0_PKT_S6_T1_ii --------------------------
	.section	.nv.info._ZN18transformer_engine35scaled_masked_softmax_warp_backwardI13__nv_bfloat16S1_fLi3EEEvPT0_PKT_S6_T1_ii,"",@"SHT_CUDA_INFO"
	.sectionflags	@""
	.align	4


	//----- nvinfo : EIATTR_CUDA_API_VERSION
	.align		4
        /*0000*/ 	.byte	0x04, 0x37
        /*0002*/ 	.short	(.L_1791 - .L_1790)
.L_1790:
        /*0004*/ 	.word	0x00000082


	//----- nvinfo : EIATTR_KPARAM_INFO
	.align		4
.L_1791:
        /*0008*/ 	.byte	0x04, 0x17
        /*000a*/ 	.short	(.L_1793 - .L_1792)
.L_1792:
        /*000c*/ 	.word	0x00000000
        /*0010*/ 	.short	0x0005
        /*0012*/ 	.short	0x0020
        /*0014*/ 	.byte	0x00, 0xf0, 0x11, 0x00


	//----- nvinfo : EIATTR_KPARAM_INFO
	.align		4
.L_1793:
        /*0018*/ 	.byte	0x04, 0x17
        /*001a*/ 	.short	(.L_1795 - .L_1794)
.L_1794:
        /*001c*/ 	.word	0x00000000
        /*0020*/ 	.short	0x0004
        /*0022*/ 	.short	0x001c
        /*0024*/ 	.byte	0x00, 0xf0, 0x11, 0x00


	//----- nvinfo : EIATTR_KPARAM_INFO
	.align		4
.L_1795:
        /*0028*/ 	.byte	0x04, 0x17
        /*002a*/ 	.short	(.L_1797 - .L_1796)
.L_1796:
        /*002c*/ 	.word	0x00000000
        /*0030*/ 	.short	0x0003
        /*0032*/ 	.short	0x0018
        /*0034*/ 	.byte	0x00, 0xf0, 0x11, 0x00


	//----- nvinfo : EIATTR_KPARAM_INFO
	.align		4
.L_1797:
        /*0038*/ 	.byte	0x04, 0x17
        /*003a*/ 	.short	(.L_1799 - .L_1798)
.L_1798:
        /*003c*/ 	.word	0x00000000
        /*0040*/ 	.short	0x0002
        /*0042*/ 	.short	0x0010
        /*0044*/ 	.byte	0x00, 0xf0, 0x21, 0x00


	//----- nvinfo : EIATTR_KPARAM_INFO
	.align		4
.L_1799:
        /*0048*/ 	.byte	0x04, 0x17
        /*004a*/ 	.short	(.L_1801 - .L_1800)
.L_1800:
        /*004c*/ 	.word	0x00000000
        /*0050*/ 	.short	0x0001
        /*0052*/ 	.short	0x0008
        /*0054*/ 	.byte	0x00, 0xf0, 0x21, 0x00


	//----- nvinfo : EIATTR_KPARAM_INFO
	.align		4
.L_1801:
        /*0058*/ 	.byte	0x04, 0x17
        /*005a*/ 	.short	(.L_1803 - .L_1802)
.L_1802:
        /*005c*/ 	.word	0x00000000
        /*0060*/ 	.short	0x0000
        /*0062*/ 	.short	0x0000
        /*0064*/ 	.byte	0x00, 0xf0, 0x21, 0x00


	//----- nvinfo : EIATTR_SPARSE_MMA_MASK
	.align		4
.L_1803:
        /*0068*/ 	.byte	0x03, 0x50
        /*006a*/ 	.short	0x0000


	//----- nvinfo : EIATTR_MAXREG_COUNT
	.align		4
        /*006c*/ 	.byte	0x03, 0x1b
        /*006e*/ 	.short	0x00ff


	//----- nvinfo : EIATTR_MERCURY_ISA_VERSION
	.align		4
        /*0070*/ 	.byte	0x03, 0x5f
        /*0072*/ 	.short	0x0101


	//----- nvinfo : EIATTR_COOP_GROUP_MASK_REGIDS
	.align		4
        /*0074*/ 	.byte	0x04, 0x29
        /*0076*/ 	.short	(.L_1805 - .L_1804)


	//   ....[0]....
.L_1804:
        /*0078*/ 	.word	0xffffffff


	//   ....[1]....
        /*007c*/ 	.word	0xffffffff


	//   ....[2]....
        /*0080*/ 	.word	0xffffffff


	//   ....[3]....
        /*0084*/ 	.word	0xffffffff


	//   ....[4]....
        /*0088*/ 	.word	0xffffffff


	//   ....[5]....
        /*008c*/ 	.word	0xffffffff


	//----- nvinfo : EIATTR_COOP_GROUP_INSTR_OFFSETS
	.align		4
.L_1805:
        /*0090*/ 	.byte	0x04, 0x28
        /*0092*/ 	.short	(.L_1807 - .L_1806)


	//   ....[0]....
.L_1806:
        /*0094*/ 	.word	0x00000370


	//   ....[1]....
        /*0098*/ 	.word	0x00000380


	//   ....[2]....
        /*009c*/ 	.word	0x000003b0


	//   ....[3]....
        /*00a0*/ 	.word	0x000003c0


	//   ....[4]....
        /*00a4*/ 	.word	0x00000400


	//   ....[5]....
        /*00a8*/ 	.word	0x00000410


	//----- nvinfo : EIATTR_EXIT_INSTR_OFFSETS
	.align		4
.L_1807:
        /*00ac*/ 	.byte	0x04, 0x1c
        /*00ae*/ 	.short	(.L_1809 - .L_1808)


	//   ....[0]....
.L_1808:
        /*00b0*/ 	.word	0x00000420


	//   ....[1]....
        /*00b4*/ 	.word	0x00000520


	//   ....[2]....
        /*00b8*/ 	.word	0x00000530


	//   ....[3]....
        /*00bc*/ 	.word	0x000005e0


	//----- nvinfo : EIATTR_CRS_STACK_SIZE
	.align		4
.L_1809:
        /*00c0*/ 	.byte	0x04, 0x1e
        /*00c2*/ 	.short	(.L_1811 - .L_1810)
.L_1810:
        /*00c4*/ 	.word	0x00000000


	//----- nvinfo : EIATTR_CBANK_PARAM_SIZE
	.align		4
.L_1811:
        /*00c8*/ 	.byte	0x03, 0x19
        /*00ca*/ 	.short	0x0024


	//----- nvinfo : EIATTR_PARAM_CBANK
	.align		4
        /*00cc*/ 	.byte	0x04, 0x0a
        /*00ce*/ 	.short	(.L_1813 - .L_1812)
	.align		4
.L_1812:
        /*00d0*/ 	.word	index@(.nv.constant0._ZN18transformer_engine35scaled_masked_softmax_warp_backwardI13__nv_bfloat16S1_fLi3EEEvPT0_PKT_S6_T1_ii)
        /*00d4*/ 	.short	0x0210
        /*00d6*/ 	.short	0x0024


	//----- nvinfo : EIATTR_SW_WAR
	.align		4
.L_1813:
        /*00d8*/ 	.byte	0x04, 0x36
        /*00da*/ 	.short	(.L_1815 - .L_1814)
.L_1814:
        /*00dc*/ 	.word	0x00000008
.L_1815:


//--------------------- .nv.info._ZN18transformer_engine35scaled_masked_softmax_warp_backwardI13__nv_bfloat16S1_fLi2EEEvPT0_PKT_S6_T1_ii --------------------------
	.section	.nv.info._ZN18transformer_engine35scaled_masked_softmax_warp_backwardI13__nv_bfloat16S1_fLi2EEEvPT0_PKT_S6_T1_ii,"",@"SHT_CUDA_INFO"
	.sectionflags	@""
	.align	4


	//----- nvinfo : EIATTR_CUDA_API_VERSION
	.align		4
        /*0000*/ 	.byte	0x04, 0x37
        /*0002*/ 	.short	(.L_1817 - .L_1816)
.L_1816:
        /*0004*/ 	.word	0x00000082


	//----- nvinfo : EIATTR_KPARAM_INFO
	.align		4
.L_1817:
        /*0008*/ 	.byte	0x04, 0x17
        /*000a*/ 	.short	(.L_1819 - .L_1818)
.L_1818:
        /*000c*/ 	.word	0x00000000
        /*0010*/ 	.short	0x0005
        /*0012*/ 	.short	0x0020
        /*0014*/ 	.byte	0x00, 0xf0, 0x11, 0x00


	//----- nvinfo : EIATTR_KPARAM_INFO
	.align		4
.L_1819:
        /*0018*/ 	.byte	0x04, 0x17
        /*001a*/ 	.short	(.L_1821 - .L_1820)
.L_1820:
        /*001c*/ 	.word	0x00000000
        /*0020*/ 	.short	0x0004
        /*0022*/ 	.short	0x001c
        /*0024*/ 	.byte	0x00, 0xf0, 0x11, 0x00


	//----- nvinfo : EIATTR_KPARAM_INFO
	.align		4
.L_1821:
        /*0028*/ 	.byte	0x04, 0x17
        /*002a*/ 	.short	(.L_1823 - .L_1822)
.L_1822:
        /*002c*/ 	.word	0x00000000
        /*0030*/ 	.short	0x0003
        /*0032*/ 	.short	0x0018
        /*0034*/ 	.byte	0x00, 0xf0, 0x11, 0x00


	//----- nvinfo : EIATTR_KPARAM_INFO
	.align		4
.L_1823:
        /*0038*/ 	.byte	0x04, 0x17
        /*003a*/ 	.short	(.L_1825 - .L_1824)
.L_1824:
        /*003c*/ 	.word	0x00000000
        /*0040*/ 	.short	0x0002
        /*0042*/ 	.short	0x0010
        /*0044*/ 	.byte	0x00, 0xf0, 0x21, 0x00


	//----- nvinfo : EIATTR_KPARAM_INFO
	.align		4
.L_1825:
        /*0048*/ 	.byte	0x04, 0x17
        /*004a*/ 	.short	(.L_1827 - .L_1826)
.L_1826:
        /*004c*/ 	.word	0x00000000
        /*0050*/ 	.short	0x0001
        /*0052*/ 	.short	0x0008
        /*0054*/ 	.byte	0x00, 0xf0, 0x21, 0x00


	//----- nvinfo : EIATTR_KPARAM_INFO
	.align		4
.L_1827:
        /*0058*/ 	.byte	0x04, 0x17
        /*005a*/ 	.short	(.L_1829 - .L_1828)
.L_1828:
        /*005c*/ 	.word	0x00000000
        /*0060*/ 	.short	0x0000
        /*0062*/ 	.short	0x0000
        /*0064*/ 	.byte	0x00, 0xf0, 0x21, 0x00


	//----- nvinfo : EIATTR_SPARSE_MMA_MASK
	.align		4
.L_1829:
        /*0068*/ 	.byte	0x03, 0x50
        /*006a*/ 	.short	0x0000


	//----- nvinfo : EIATTR_MAXREG_COUNT
	.align		4
        /*006c*/ 	.byte	0x03, 0x1b
        /*006e*/ 	.short	0x00ff


	//----- nvinfo : EIATTR_MERCURY_ISA_VERSION
	.align		4
        /*0070*/ 	.byte	0x03, 0x5f
        /*0072*/ 	.short	0x0101


	//----- nvinfo : EIATTR_COOP_GROUP_MASK_REGIDS
	.align		4
        /*0074*/ 	.byte	0x04, 0x29
        /*0076*/ 	.short	(.L_1831 - .L_1830)


	//   ....[0]....
.L_1830:
        /*0078*/ 	.word	0xffffffff


	//   ....[1]....
        /*007c*/ 	.word	0xffffffff


	//   ....[2]....
        /*0080*/ 	.word	0xffffffff


	//   ....[3]....
        /*0084*/ 	.word	0xffffffff


	//----- nvinfo : EIATTR_COOP_GROUP_INSTR_OFFSETS
	.align		4
.L_1831:
        /*0088*/ 	.byte	0x04, 0x28
        /*008a*/ 	.short	(.L_1833 - .L_1832)


	//   ....[0]....
.L_1832:
        /*008c*/ 	.word	0x00000360


	//   ....[1]....
        /*0090*/ 	.word	0x00000370


	//   ....[2]....
        /*0094*/ 	.word	0x000003b0


	//   ....[3]....
        /*0098*/ 	.word	0x000003c0


	//----- nvinfo : EIATTR_EXIT_INSTR_OFFSETS
	.align		4
.L_1833:
        /*009c*/ 	.byte	0x04, 0x1c
        /*009e*/ 	.short	(.L_1835 - .L_1834)


	//   ....[0]....
.L_1834:
        /*00a0*/ 	.word	0x000003d0


	//   ....[1]....
        /*00a4*/ 	.word	0x000004d0


	//   ....[2]....
        /*00a8*/ 	.word	0x000004e0


	//   ....[3]....
        /*00ac*/ 	.word	0x00000590


	//----- nvinfo : EIATTR_CRS_STACK_SIZE
	.align		4
.L_1835:
        /*00b0*/ 	.byte	0x04, 0x1e
        /*00b2*/ 	.short	(.L_1837 - .L_1836)
.L_1836:
        /*00b4*/ 	.word	0x00000000


	//----- nvinfo : EIATTR_CBANK_PARAM_SIZE
	.align		4
.L_1837:
        /*00b8*/ 	.byte	0x03, 0x19
        /*00ba*/ 	.short	0x0024


	//----- nvinfo : EIATTR_PARAM_CBANK
	.align		4
        /*00bc*/ 	.byte	0x04, 0x0a
        /*00be*/ 	.short	(.L_1839 - .L_1838)
	.align		4
.L_1838:
        /*00c0*/ 	.word	index@(.nv.constant0._ZN18transformer_engine35scaled_masked_softmax_warp_backwardI13__nv_bfloat16S1_fLi2EEEvPT0_PKT_S6_T1_ii)
        /*00c4*/ 	.short	0x0210
        /*00c6*/ 	.short	0x0024


	//----- nvinfo : EIATTR_SW_WAR
	.align		4
.L_1839:
        /*00c8*/ 	.byte	0x04, 0x36
        /*00ca*/ 	.short	(.L_1841 - .L_1840)
.L_1840:
        /*00cc*/ 	.word	0x00000008
.L_1841:


//--------------------- .nv.info._ZN18transformer_engine35scaled_masked_softmax_warp_backwardI13__nv_bfloat16S1_fLi1EEEvPT0_PKT_S6_T1_ii --------------------------
	.section	.nv.info._ZN18transformer_engine35scaled_masked_softmax_warp_backwardI13__nv_bfloat16S1_fLi1EEEvPT0_PKT_S6_T1_ii,"",@"SHT_CUDA_INFO"
	.sectionflags	@""
	.align	4


	//----- nvinfo : EIATTR_CUDA_API_VERSION
	.align		4
        /*0000*/ 	.byte	0x04, 0x37
        /*0002*/ 	.short	(.L_1843 - .L_1842)
.L_1842:
        /*0004*/ 	.word	0x00000082


	//----- nvinfo : EIATTR_KPARAM_INFO
	.align		4
.L_1843:
        /*0008*/ 	.byte	0x04, 0x17
        /*000a*/ 	.short	(.L_1845 - .L_1844)
.L_1844:
        /*000c*/ 	.word	0x00000000
        /*0010*/ 	.short	0x0005
        /*0012*/ 	.short	0x0020
        /*0014*/ 	.byte	0x00, 0xf0, 0x11, 0x00


	//----- nvinfo : EIATTR_KPARAM_INFO
	.align		4
.L_1845:
        /*0018*/ 	.byte	0x04, 0x17
        /*001a*/ 	.short	(.L_1847 - .L_1846)
.L_1846:
        /*001c*/ 	.word	0x00000000
        /*0020*/ 	.short	0x0004
        /*0022*/ 	.short	0x001c
        /*0024*/ 	.byte	0x00, 0xf0, 0x11, 0x00


	//----- nvinfo : EIATTR_KPARAM_INFO
	.align		4
.L_1847:
        /*0028*/ 	.byte	0x04, 0x17
        /*002a*/ 	.short	(.L_1849 - .L_1848)
.L_1848:
        /*002c*/ 	.word	0x00000000
        /*0030*/ 	.short	0x0003
        /*0032*/ 	.short	0x0018
        /*0034*/ 	.byte	0x00, 0xf0, 0x11, 0x00


	//----- nvinfo : EIATTR_KPARAM_INFO
	.align		4
.L_1849:
        /*0038*/ 	.byte	0x04, 0x17
        /*003a*/ 	.short	(.L_1851 - .L_1850)
.L_1850:
        /*003c*/ 	.word	0x00000000
        /*0040*/ 	.short	0x0002
        /*0042*/ 	.short	0x0010
        /*0044*/ 	.byte	0x00, 0xf0, 0x21, 0x00


	//----- nvinfo : EIATTR_KPARAM_INFO
	.align		4
.L_1851:
        /*0048*/ 	.byte	0x04, 0x17
        /*004a*/ 	.short	(.L_1853 - .L_1852)
.L_1852:
        /*004c*/ 	.word	0x00000000
        /*0050*/ 	.short	0x0001
        /*0052*/ 	.short	0x0008
        /*0054*/ 	.byte	0x00, 0xf0, 0x21, 0x00


	//----- nvinfo : EIATTR_KPARAM_INFO
	.align		4
.L_1853:
        /*0058*/ 	.byte	0x04, 0x17
        /*005a*/ 	.short	(.L_1855 - .L_1854)
.L_1854:
        /*005c*/ 	.word	0x00000000
        /*0060*/ 	.short	0x0000
        /*0062*/ 	.short	0x0000
        /*0064*/ 	.byte	0x00, 0xf0, 0x21, 0x00


	//----- nvinfo : EIATTR_SPARSE_MMA_MASK
	.align		4
.L_1855:
        /*0068*/ 	.byte	0x03, 0x50
        /*006a*/ 	.short	0x0000


	//----- nvinfo : EIATTR_MAXREG_COUNT
	.align		4
        /*006c*/ 	.byte	0x03, 0x1b
        /*006e*/ 	.short	0x00ff


	//----- nvinfo : EIATTR_MERCURY_ISA_VERSION
	.align		4
        /*0070*/ 	.byte	0x03, 0x5f
        /*0072*/ 	.short	0x0101


	//----- nvinfo : EIATTR_COOP_GROUP_MASK_REGIDS
	.align		4
        /*0074*/ 	.byte	0x04, 0x29
        /*0076*/ 	.short	(.L_1857 - .L_1856)


	//   ....[0]....
.L_1856:
        /*0078*/ 	.word	0xffffffff


	//   ....[1]....
        /*007c*/ 	.word	0xffffffff


	//----- nvinfo : EIATTR_COOP_GROUP_INSTR_OFFSETS
	.align		4
.L_1857:
        /*0080*/ 	.byte	0x04, 0x28
        /*0082*/ 	.short	(.L_1859 - .L_1858)


	//   ....[0]....
.L_1858:
        /*0084*/ 	.word	0x00000380


	//   ....[1]....
        /*0088*/ 	.word	0x00000390


	//----- nvinfo : EIATTR_EXIT_INSTR_OFFSETS
	.align		4
.L_1859:
        /*008c*/ 	.byte	0x04, 0x1c
        /*008e*/ 	.short	(.L_1861 - .L_1860)


	//   ....[0]....
.L_1860:
        /*0090*/ 	.word	0x000003a0


	//   ....[1]....
        /*0094*/ 	.word	0x00000490


	//   ....[2]....
        /*0098*/ 	.word	0x000004a0


	//   ....[3]....
        /*009c*/ 	.word	0x00000560


	//----- nvinfo : EIATTR_CRS_STACK_SIZE
	.align		4
.L_1861:
        /*00a0*/ 	.byte	0x04, 0x1e
        /*00a2*/ 	.short	(.L_1863 - .L_1862)
.L_1862:
        /*00a4*/ 	.word	0x00000000


	//----- nvinfo : EIATTR_CBANK_PARAM_SIZE
	.align		4
.L_1863:
        /*00a8*/ 	.byte	0x03, 0x19
        /*00aa*/ 	.short	0x0024


	//----- nvinfo : EIATTR_PARAM_CBANK
	.align		4
        /*00ac*/ 	.byte	0x04, 0x0a
        /*00ae*/ 	.short	(.L_1865 - .L_1864)
	.align		4
.L_1864:
        /*00b0*/ 	.word	index@(.nv.constant0._ZN18transformer_engine35scaled_masked_softmax_warp_backwardI13__nv_bfloat16S1_fLi1EEEvPT0_PKT_S6_T1_ii)
        /*00b4*/ 	.short	0x0210
        /*00b6*/ 	.short	0x0024


	//----- nvinfo : EIATTR_SW_WAR
	.align		4
.L_1865:
        /*00b8*/ 	.byte	0x04, 0x36
        /*00ba*/ 	.short	(.L_1867 - .L_1866)
.L_1866:
        /*00bc*/ 	.word	0x00000008
.L_1867:


//--------------------- .nv.info._ZN18transformer_engine35scaled_masked_softmax_warp_backwardI13__nv_bfloat16S1_fLi0EEEvPT0_PKT_S6_T1_ii --------------------------
	.section	.nv.info._ZN18transformer_engine35scaled_masked_softmax_warp_backwardI13__nv_bfloat16S1_fLi0EEEvPT0_PKT_S6_T1_ii,"",@"SHT_CUDA_INFO"
	.sectionflags	@""
	.align	4


	//----- nvinfo : EIATTR_CUDA_API_VERSION
	.align		4
        /*0000*/ 	.byte	0x04, 0x37
        /*0002*/ 	.short	(.L_1869 - .L_1868)
.L_1868:
        /*0004*/ 	.word	0x00000082


	//----- nvinfo : EIATTR_KPARAM_INFO
	.align		4
.L_1869:
        /*0008*/ 	.byte	0x04, 0x17
        /*000a*/ 	.short	(.L_1871 - .L_1870)
.L_1870:
        /*000c*/ 	.word	0x00000000
        /*0010*/ 	.short	0x0005
        /*0012*/ 	.short	0x0020
        /*0014*/ 	.byte	0x00, 0xf0, 0x11, 0x00


	//----- nvinfo : EIATTR_KPARAM_INFO
	.align		4
.L_1871:
        /*0018*/ 	.byte	0x04, 0x17
        /*001a*/ 	.short	(.L_1873 - .L_1872)
.L_1872:
        /*001c*/ 	.word	0x00000000
        /*0020*/ 	.short	0x0004
        /*0022*/ 	.short	0x001c
        /*0024*/ 	.byte	0x00, 0xf0, 0x11, 0x00


	//----- nvinfo : EIATTR_KPARAM_INFO
	.align		4
.L_1873:
        /*0028*/ 	.byte	0x04, 0x17
        /*002a*/ 	.short	(.L_1875 - .L_1874)
.L_1874:
        /*002c*/ 	.word	0x00000000
        /*0030*/ 	.short	0x0003
        /*0032*/ 	.short	0x0018
        /*0034*/ 	.byte	0x00, 0xf0, 0x11, 0x00


	//----- nvinfo : EIATTR_KPARAM_INFO
	.align		4
.L_1875:
        /*0038*/ 	.byte	0x04, 0x17
        /*003a*/ 	.short	(.L_1877 - .L_1876)
.L_1876:
        /*003c*/ 	.word	0x00000000
        /*0040*/ 	.short	0x0002
        /*0042*/ 	.short	0x0010
        /*0044*/ 	.byte	0x00, 0xf0, 0x21, 0x00


	//----- nvinfo : EIATTR_KPARAM_INFO
	.align		4
.L_1877:
        /*0048*/ 	.byte	0x04, 0x17
        /*004a*/ 	.short	(.L_1879 - .L_1878)
.L_1878:
        /*004c*/ 	.word	0x00000000
        /*0050*/ 	.short	0x0001
        /*0052*/ 	.short	0x0008
        /*0054*/ 	.byte	0x00, 0xf0, 0x21, 0x00


	//----- nvinfo : EIATTR_KPARAM_INFO
	.align		4
.L_1879:
        /*0058*/ 	.byte	0x04, 0x17
        /*005a*/ 	.short	(.L_1881 - .L_1880)
.L_1880:
        /*005c*/ 	.word	0x00000000
        /*0060*/ 	.short	0x0000
        /*0062*/ 	.short	0x0000
        /*0064*/ 	.byte	0x00, 0xf0, 0x21, 0x00


	//----- nvinfo : EIATTR_SPARSE_MMA_MASK
	.align		4
.L_1881:
        /*0068*/ 	.byte	0x03, 0x50
        /*006a*/ 	.short	0x0000


	//----- nvinfo : EIATTR_MAXREG_COUNT
	.align		4
        /*006c*/ 	.byte	0x03, 0x1b
        /*006e*/ 	.short	0x00ff


	//----- nvinfo : EIATTR_MERCURY_ISA_VERSION
	.align		4
        /*0070*/ 	.byte	0x03, 0x5f
        /*0072*/ 	.short	0x0101


	//----- nvinfo : EIATTR_EXIT_INSTR_OFFSETS
	.align		4
        /*0074*/ 	.byte	0x04, 0x1c
        /*0076*/ 	.short	(.L_1883 - .L_1882)


	//   ....[0]....
.L_1882:
        /*0078*/ 	.word	0x00000320


	//   ....[1]....
        /*007c*/ 	.word	0x00000460


	//   ....[2]....
        /*0080*/ 	.word	0x00000470


	//   ....[3]....
        /*0084*/ 	.word	0x00000520


	//----- nvinfo : EIATTR_CRS_STACK_SIZE
	.align		4
.L_1883:
        /*0088*/ 	.byte	0x04, 0x1e
        /*008a*/ 	.short	(.L_1885 - .L_1884)
.L_1884:
        /*008c*/ 	.word	0x00000000


	//----- nvinfo : EIATTR_CBANK_PARAM_SIZE
	.align		4
.L_1885:
        /*0090*/ 	.byte	0x03, 0x19
        /*0092*/ 	.short	0x0024


	//----- nvinfo : EIATTR_PARAM_CBANK
	.align		4
        /*0094*/ 	.byte	0x04, 0x0a
        /*0096*/ 	.short	(.L_1887 - .L_1886)
	.align		4
.L_1886:
        /*0098*/ 	.word	index@(.nv.constant0._ZN18transformer_engine35scaled_masked_softmax_warp_backwardI13__nv_bfloat16S1_fLi0EEEvPT0_PKT_S6_T1_ii)
        /*009c*/ 	.short	0x0210
        /*009e*/ 	.short	0x0024


	//----- nvinfo : EIATTR_SW_WAR
	.align		4
.L_1887:
        /*00a0*/ 	.byte	0x04, 0x36
        /*00a2*/ 	.short	(.L_1889 - .L_1888)
.L_1888:
        /*00a4*/ 	.word	0x00000008
.L_1889:


//--------------------- .nv.info._ZN18transformer_engine35scaled_masked_softmax_warp_backwardI6__halfS1_fLi14EEEvPT0_PKT_S6_T1_ii --------------------------
	.section	.nv.info._ZN18transformer_engine35scaled_masked_softmax_warp_backwardI6__halfS1_fLi14EEEvPT0_PKT_S6_T1_ii,"",@"SHT_CUDA_INFO"
	.sectionflags	@""
	.align	4


	//----- nvinfo : EIATTR_CUDA_API_VERSION
	.align		4
        /*0000*/ 	.byte	0x04, 0x37
        /*0002*/ 	.short	(.L_1891 - .L_1890)
.L_1890:
        /*0004*/ 	.word	0x00000082


	//----- nvinfo : EIATTR_KPARAM_INFO
	.align		4
.L_1891:
        /*0008*/ 	.byte	0x04, 0x17
        /*000a*/ 	.short	(.L_1893 - .L_1892)
.L_1892:
        /*000c*/ 	.word	0x00000000
        /*0010*/ 	.short	0x0005
        /*0012*/ 	.short	0x0020
        /*0014*/ 	.byte	0x00, 0xf0, 0x11, 0x00


	//----- nvinfo : EIATTR_KPARAM_INFO
	.align		4
.L_1893:
        /*0018*/ 	.byte	0x04, 0x17
        /*001a*/ 	.short	(.L_1895 - .L_1894)
.L_1894:
        /*001c*/ 	.word	0x00000000
        /*0020*/ 	.short	0x0004
        /*0022*/ 	.short	0x001c
        /*0024*/ 	.byte	0x00, 0xf0, 0x11, 0x00


	//----- nvinfo : EIATTR_KPARAM_INFO
	.align		4
.L_1895:
        /*0028*/ 	.byte	0x04, 0x17
        /*002a*/ 	.short	(.L_1897 - .L_1896)
.L_1896:
        /*002c*/ 	.word	0x00000000
        /*0030*/ 	.short	0x0003
        /*0032*/ 	.short	0x0018
        /*0034*/ 	.byte	0x00, 0xf0, 0x11, 0x00


	//----- nvinfo : EIATTR_KPARAM_INFO
	.align		4
.L_1897:
        /*0038*/ 	.byte	0x04, 0x17
        /*003a*/ 	.short	(.L_1899 - .L_1898)
.L_1898:
        /*003c*/ 	.word	0x00000000
        /*0040*/ 	.short	0x0002
        /*0042*/ 	.short	0x0010
        /*0044*/ 	.byte	0x00, 0xf0, 0x21, 0x00


	//----- nvinfo : EIATTR_KPARAM_INFO
	.align		4
.L_1899:
        /*0048*/ 	.byte	0x04, 0x17
        /*004a*/ 	.short	(.L_1901 - .L_1900)
.L_1900:
        /*004c*/ 	.word	0x00000000
        /*0050*/ 	.short	0x0001
        /*0052*/ 	.short	0x0008
        /*0054*/ 	.byte	0x00, 0xf0, 0x21, 0x00


	//----- nvinfo : EIATTR_KPARAM_INFO
	.align		4
.L_1901:
        /*0058*/ 	.byte	0x04, 0x17
        /*005a*/ 	.short	(.L_1903 - .L_1902)
.L_1902:
        /*005c*/ 	.word	0x00000000
        /*0060*/ 	.short	0x0000
        /*0062*/ 	.short	0x0000
        /*0064*/ 	.byte	0x00, 0xf0, 0x21, 0x00


	//----- nvinfo : EIATTR_SPARSE_MMA_MASK
	.align		4
.L_1903:
        /*0068*/ 	.byte	0x03, 0x50
        /*006a*/ 	.short	0x0000


	//----- nvinfo : EIATTR_MAXREG_COUNT
	.align		4
        /*006c*/ 	.byte	0x03, 0x1b
        /*006e*/ 	.short	0x00ff


	//----- nvinfo : EIATTR_ANNOTATIONS
	.align		4
        /*0070*/ 	.byte	0x04, 0x55
        /*0072*/ 	.short	(.L_1905 - .L_1904)


	//   ....[0]....
.L_1904:
        /* <DEDUP_REMOVED lines=1045> */


	//----- nvinfo : EIATTR_MERCURY_ISA_VERSION
	.align		4
.L_1905:
        /*41b4*/ 	.byte	0x03, 0x5f
        /*41b6*/ 	.short	0x0101


	//----- nvinfo : EIATTR_COOP_GROUP_MASK_REGIDS
	.align		4
        /*41b8*/ 	.byte	0x04, 0x29
        /*41ba*/ 	.short	(.L_1907 - .L_1906)


	//   ....[0]....
.L_1906:
        /*41bc*/ 	.word	0xffffffff


	//   ....[1]....
        /*41c0*/ 	.word	0xffffffff


	//   ....[2]....
        /*41c4*/ 	.word	0xffffffff


	//   ....[3]....
        /*41c8*/ 	.word	0xffffffff


	//   ....[4]....
        /*41cc*/ 	.word	0xffffffff


	//----- nvinfo : EIATTR_COOP_GROUP_INSTR_OFFSETS
	.align		4
.L_1907:
        /*41d0*/ 	.byte	0x04, 0x28
        /*41d2*/ 	.short	(.L_1909 - .L_1908)


	//   ....[0]....
.L_1908:
        /*41d4*/ 	.word	0x00011e60


	//   ....[1]....
        /*41d8*/ 	.word	0x00011e80


	//   ....[2]....
        /*41dc*/ 	.word	0x00011ea0


	//   ....[3]....
        /*41e0*/ 	.word	0x00011ec0


	//   ....[4]....
        /*41e4*/ 	.word	0x00011ee0


	//----- nvinfo : EIATTR_EXIT_INSTR_OFFSETS
	.align		4
.L_1909:
        /*41e8*/ 	.byte	0x04, 0x1c
        /*41ea*/ 	.short	(.L_1911 - .L_1910)


	//   ....[0]....
.L_1910:
        /*41ec*/ 	.word	0x00011ef0


	//   ....[1]....
        /*41f0*/ 	.word	0x0001db00


	//   ....[2]....
        /*41f4*/ 	.word	0x0001dbd0


	//----- nvinfo : EIATTR_CRS_STACK_SIZE
	.align		4
.L_1911:
        /*41f8*/ 	.byte	0x04, 0x1e
        /*41fa*/ 	.short	(.L_1913 - .L_1912)
.L_1912:
        /*41fc*/ 	.word	0x00000000


	//----- nvinfo : EIATTR_CBANK_PARAM_SIZE
	.align		4
.L_1913:
        /*4200*/ 	.byte	0x03, 0x19
        /*4202*/ 	.short	0x0024


	//----- nvinfo : EIATTR_PARAM_CBANK
	.align		4
        /*4204*/ 	.byte	0x04, 0x0a
        /*4206*/ 	.short	(.L_1915 - .L_1914)
	.align		4
.L_1914:
        /*4208*/ 	.word	index@(.nv.constant0._ZN18transformer_engine35scaled_masked_softmax_warp_backwardI6__halfS1_fLi14EEEvPT0_PKT_S6_T1_ii)
        /*420c*/ 	.short	0x0210
        /*420e*/ 	.short	0x0024


	//----- nvinfo : EIATTR_SW_WAR
	.align		4
.L_1915:
        /*4210*/ 	.byte	0x04, 0x36
        /*4212*/ 	.short	(.L_1917 - .L_1916)
.L_1916:
        /*4214*/ 	.word	0x00000008
.L_1917:


//--------------------- .nv.info._ZN18transformer_engine35scaled_masked_softmax_warp_backwardI6__halfS1_fLi13EEEvPT0_PKT_S6_T1_ii --------------------------
	.section	.nv.info._ZN18transformer_engine35scaled_masked_softmax_warp_backwardI6__halfS1_fLi13EEEvPT0_PKT_S6_T1_ii,"",@"SHT_CUDA_INFO"
	.sectionflags	@""
	.align	4


	//----- nvinfo : EIATTR_CUDA_API_VERSION
	.align		4
        /*0000*/ 	.byte	0x04, 0x37
        /*0002*/ 	.short	(.L_1919 - .L_1918)
.L_1918:
        /*0004*/ 	.word	0x00000082


	//----- nvinfo : EIATTR_KPARAM_INFO
	.align		4
.L_1919:
        /*0008*/ 	.byte	0x04, 0x17
        /*000a*/ 	.short	(.L_1921 - .L_1920)
.L_1920:
        /*000c*/ 	.word	0x00000000
        /*0010*/ 	.short	0x0005
        /*0012*/ 	.short	0x0020
        /*0014*/ 	.byte	0x00, 0xf0, 0x11, 0x00


	//----- nvinfo : EIATTR_KPARAM_INFO
	.align		4
.L_1921:
        /*0018*/ 	.byte	0x04, 0x17
        /*001a*/ 	.short	(.L_1923 - .L_1922)
.L_1922:
        /*001c*/ 	.word	0x00000000
        /*0020*/ 	.short	0x0004
        /*0022*/ 	.short	0x001c
        /*0024*/ 	.byte	0x00, 0xf0, 0x11, 0x00


	//----- nvinfo : EIATTR_KPARAM_INFO
	.align		4
.L_1923:
        /*0028*/ 	.byte	0x04, 0x17
        /*002a*/ 	.short	(.L_1925 - .L_1924)
.L_1924:
        /*002c*/ 	.word	0x00000000
        /*0030*/ 	.short	0x0003
        /*0032*/ 	.short	0x0018
        /*0034*/ 	.byte	0x00, 0xf0, 0x11, 0x00


	//----- nvinfo : EIATTR_KPARAM_INFO
	.align		4
.L_1925:
        /*0038*/ 	.byte	0x04, 0x17
        /*003a*/ 	.short	(.L_1927 - .L_1926)
.L_1926:
        /*003c*/ 	.word	0x00000000
        /*0040*/ 	.short	0x0002
        /*0042*/ 	.short	0x0010
        /*0044*/ 	.byte	0x00, 0xf0, 0x21, 0x00


	//----- nvinfo : EIATTR_KPARAM_INFO
	.align		4
.L_1927:
        /*0048*/ 	.byte	0x04, 0x17
        /*004a*/ 	.short	(.L_1929 - .L_1928)
.L_1928:
        /*004c*/ 	.word	0x00000000
        /*0050*/ 	.short	0x0001
        /*0052*/ 	.short	0x0008
        /*0054*/ 	.byte	0x00, 0xf0, 0x21, 0x00


	//----- nvinfo : EIATTR_KPARAM_INFO
	.align		4
.L_1929:
        /*0058*/ 	.byte	0x04, 0x17
        /*005a*/ 	.short	(.L_1931 - .L_1930)
.L_1930:
        /*005c*/ 	.word	0x00000000
        /*0060*/ 	.short	0x0000
        /*0062*/ 	.short	0x0000
        /*0064*/ 	.byte	0x00, 0xf0, 0x21, 0x00


	//----- nvinfo : EIATTR_SPARSE_MMA_MASK
	.align		4
.L_1931:
        /*0068*/ 	.byte	0x03, 0x50
        /*006a*/ 	.short	0x0000


	//----- nvinfo : EIATTR_MAXREG_COUNT
	.align		4
        /*006c*/ 	.byte	0x03, 0x1b
        /*006e*/ 	.short	0x00ff


	//----- nvinfo : EIATTR_ANNOTATIONS
	.align		4
        /*0070*/ 	.byte	0x04, 0x55
        /*0072*/ 	.short	(.L_1933 - .L_1932)


	//   ....[0]....
.L_1932:
        /* <DEDUP_REMOVED lines=348> */


	//----- nvinfo : EIATTR_MERCURY_ISA_VERSION
	.align		4
.L_1933:
        /*1624*/ 	.byte	0x03, 0x5f
        /*1626*/ 	.short	0x0101


	//----- nvinfo : EIATTR_COOP_GROUP_MASK_REGIDS
	.align		4
        /*1628*/ 	.byte	0x04, 0x29
        /*162a*/ 	.short	(.L_1935 - .L_1934)


	//   ....[0]....
.L_1934:
        /*162c*/ 	.word	0xffffffff


	//   ....[1]....
        /*1630*/ 	.word	0xffffffff


	//   ....[2]....
        /*1634*/ 	.word	0xffffffff


	//   ....[3]....
        /*1638*/ 	.word	0xffffffff


	//   ....[4]....
        /*163c*/ 	.word	0xffffffff


	//----- nvinfo : EIATTR_COOP_GROUP_INSTR_OFFSETS
	.align		4
.L_1935:
        /*1640*/ 	.byte	0x04, 0x28
        /*1642*/ 	.short	(.L_1937 - .L_1936)


	//   ....[0]....
.L_1936:
        /*1644*/ 	.word	0x00007fc0


	//   ....[1]....
        /*1648*/ 	.word	0x00007fe0


	//   ....[2]....
        /*164c*/ 	.word	0x00008000


	//   ....[3]....
        /*1650*/ 	.word	0x00008020


	//   ....[4]....
        /*1654*/ 	.word	0x00008060


	//----- nvinfo : EIATTR_EXIT_INSTR_OFFSETS
	.align		4
.L_1937:
        /*1658*/ 	.byte	0x04, 0x1c
        /*165a*/ 	.short	(.L_1939 - .L_1938)


	//   ....[0]....
.L_1938:
        /*165c*/ 	.word	0x00008090


	//   ....[1]....
        /*1660*/ 	.word	0x0000d650


	//   ....[2]....
        /*1664*/ 	.word	0x0000d720


	//----- nvinfo : EIATTR_CRS_STACK_SIZE
	.align		4
.L_1939:
        /*1668*/ 	.byte	0x04, 0x1e
        /*166a*/ 	.short	(.L_1941 - .L_1940)
.L_1940:
        /*166c*/ 	.word	0x00000000


	//----- nvinfo : EIATTR_CBANK_PARAM_SIZE
	.align		4
.L_1941:
        /*1670*/ 	.byte	0x03, 0x19
        /*1672*/ 	.short	0x0024


	//----- nvinfo : EIATTR_PARAM_CBANK
	.align		4
        /*1674*/ 	.byte	0x04, 0x0a
        /*1676*/ 	.short	(.L_1943 - .L_1942)
	.align		4
.L_1942:
        /*1678*/ 	.word	index@(.nv.constant0._ZN18transformer_engine35scaled_masked_softmax_warp_backwardI6__halfS1_fLi13EEEvPT0_PKT_S6_T1_ii)
        /*167c*/ 	.short	0x0210
        /*167e*/ 	.short	0x0024


	//----- nvinfo : EIATTR_SW_WAR
	.align		4
.L_1943:
        /*1680*/ 	.byte	0x04, 0x36
        /*1682*/ 	.short	(.L_1945 - .L_1944)
.L_1944:
        /*1684*/ 	.word	0x00000008
.L_1945:


//--------------------- .nv.info._ZN18transformer_engine35scaled_masked_softmax_warp_backwardI6__halfS1_fLi12EEEvPT0_PKT_S6_T1_ii --------------------------
	.section	.nv.info._ZN18transformer_engine35scaled_masked_softmax_warp_backwardI6__halfS1_fLi12EEEvPT0_PKT_S6_T1_ii,"",@"SHT_CUDA_INFO"
	.sectionflags	@""
	.align	4


	//----- nvinfo : EIATTR_CUDA_API_VERSION
	.align		4
        /*0000*/ 	.byte	0x04, 0x37
        /*0002*/ 	.short	(.L_1947 - .L_1946)
.L_1946:
        /*0004*/ 	.word	0x00000082


	//----- nvinfo : EIATTR_KPARAM_INFO
	.align		4
.L_1947:
        /*0008*/ 	.byte	0x04, 0x17
        /*000a*/ 	.short	(.L_1949 - .L_1948)
.L_1948:
        /*000c*/ 	.word	0x00000000
        /*0010*/ 	.short	0x0005
        /*0012*/ 	.short	0x0020
        /*0014*/ 	.byte	0x00, 0xf0, 0x11, 0x00


	//----- nvinfo : EIATTR_KPARAM_INFO
	.align		4
.L_1949:
        /*0018*/ 	.byte	0x04, 0x17
        /*001a*/ 	.short	(.L_1951 - .L_1950)
.L_1950:
        /*001c*/ 	.word	0x00000000
        /*0020*/ 	.short	0x0004
        /*0022*/ 	.short	0x001c
        /*0024*/ 	.byte	0x00, 0xf0, 0x11, 0x00


	//----- nvinfo : EIATTR_KPARAM_INFO
	.align		4
.L_1951:
        /*0028*/ 	.byte	0x04, 0x17
        /*002a*/ 	.short	(.L_1953 - .L_1952)
.L_1952:
        /*002c*/ 	.word	0x00000000
        /*0030*/ 	.short	0x0003
        /*0032*/ 	.short	0x0018
        /*0034*/ 	.byte	0x00, 0xf0, 0x11, 0x00


	//----- nvinfo : EIATTR_KPARAM_INFO
	.align		4
.L_1953:
        /*0038*/ 	.byte	0x04, 0x17
        /*003a*/ 	.short	(.L_1955 - .L_1954)
.L_1954:
        /*003c*/ 	.word	0x00000000
        /*0040*/ 	.short	0x0002
        /*0042*/ 	.short	0x0010
        /*0044*/ 	.byte	0x00, 0xf0, 0x21, 0x00


	//----- nvinfo : EIATTR_KPARAM_INFO
	.align		4
.L_1955:
        /*0048*/ 	.byte	0x04, 0x17
        /*004a*/ 	.short	(.L_1957 - .L_1956)
.L_1956:
        /*004c*/ 	.word	0x00000000
        /*0050*/ 	.short	0x0001
        /*0052*/ 	.short	0x0008
        /*0054*/ 	.byte	0x00, 0xf0, 0x21, 0x00


	//----- nvinfo : EIATTR_KPARAM_INFO
	.align		4
.L_1957:
        /*0058*/ 	.byte	0x04, 0x17
        /*005a*/ 	.short	(.L_1959 - .L_1958)
.L_1958:
        /*005c*/ 	.word	0x00000000
        /*0060*/ 	.short	0x0000
        /*0062*/ 	.short	0x0000
        /*0064*/ 	.byte	0x00, 0xf0, 0x21, 0x00


	//----- nvinfo : EIATTR_SPARSE_MMA_MASK
	.align		4
.L_1959:
        /*0068*/ 	.byte	0x03, 0x50
        /*006a*/ 	.short	0x0000


	//----- nvinfo : EIATTR_MAXREG_COUNT
	.align		4
        /*006c*/ 	.byte	0x03, 0x1b
        /*006e*/ 	.short	0x00ff


	//----- nvinfo : EIATTR_ANNOTATIONS
	.align		4
        /*0070*/ 	.byte	0x04, 0x55
        /*0072*/ 	.short	(.L_1961 - .L_1960)


	//   ....[0]....
.L_1960:
        /* <DEDUP_REMOVED lines=32> */


	//----- nvinfo : EIATTR_MERCURY_ISA_VERSION
	.align		4
.L_1961:
        /*0264*/ 	.byte	0x03, 0x5f
        /*0266*/ 	.short	0x0101


	//----- nvinfo : EIATTR_COOP_GROUP_MASK_REGIDS
	.align		4
        /*0268*/ 	.byte	0x04, 0x29
        /*026a*/ 	.short	(.L_1963 - .L_1962)


	//   ....[0]....
.L_1962:
        /*026c*/ 	.word	0xffffffff


	//   ....[1]....
        /*0270*/ 	.word	0xffffffff


	//   ....[2]....
        /*0274*/ 	.word	0xffffffff


	//   ....[3]....
        /*0278*/ 	.word	0xffffffff


	//   ....[4]....
        /*027c*/ 	.word	0xffffffff


	//----- nvinfo : EIATTR_COOP_GROUP_INSTR_OFFSETS
	.align		4
.L_1963:
        /*0280*/ 	.byte	0x04, 0x28
        /*0282*/ 	.short	(.L_1965 - .L_1964)


	//   ....[0]....
.L_1964:
        /*0284*/ 	.word	0x000034f0


	//   ....[1]....
        /*0288*/ 	.word	0x00003510


	//   ....[2]....
        /*028c*/ 	.word	0x00003530


	//   ....[3]....
        /*0290*/ 	.word	0x00003550


	//   ....[4]....
        /*0294*/ 	.word	0x00003570


	//----- nvinfo : EIATTR_EXIT_INSTR_OFFSETS
	.align		4
.L_1965:
        /*0298*/ 	.byte	0x04, 0x1c
        /*029a*/ 	.short	(.L_1967 - .L_1966)


	//   ....[0]....
.L_1966:
        /*029c*/ 	.word	0x00003590


	//   ....[1]....
        /*02a0*/ 	.word	0x00005d60


	//   ....[2]....
        /*02a4*/ 	.word	0x00005e60


	//----- nvinfo : EIATTR_CRS_STACK_SIZE
	.align		4
.L_1967:
        /*02a8*/ 	.byte	0x04, 0x1e
        /*02aa*/ 	.short	(.L_1969 - .L_1968)
.L_1968:
        /*02ac*/ 	.word	0x00000000


	//----- nvinfo : EIATTR_CBANK_PARAM_SIZE
	.align		4
.L_1969:
        /*02b0*/ 	.byte	0x03, 0x19
        /*02b2*/ 	.short	0x0024


	//----- nvinfo : EIATTR_PARAM_CBANK
	.align		4
        /*02b4*/ 	.byte	0x04, 0x0a
        /*02b6*/ 	.short	(.L_1971 - .L_1970)
	.align		4
.L_1970:
        /*02b8*/ 	.word	index@(.nv.constant0._ZN18transformer_engine35scaled_masked_softmax_warp_backwardI6__halfS1_fLi12EEEvPT0_PKT_S6_T1_ii)
        /*02bc*/ 	.short	0x0210
        /*02be*/ 	.short	0x0024


	//----- nvinfo : EIATTR_SW_WAR
	.align		4
.L_1971:
        /*02c0*/ 	.byte	0x04, 0x36
        /*02c2*/ 	.short	(.L_1973 - .L_1972)
.L_1972:
        /*02c4*/ 	.word	0x00000008
.L_1973:


//--------------------- .nv.info._ZN18transformer_engine35scaled_masked_softmax_warp_backwardI6__halfS1_fLi11EEEvPT0_PKT_S6_T1_ii --------------------------
	.section	.nv.info._ZN18transformer_engine35scaled_masked_softmax_warp_backwardI6__halfS1_fLi11EEEvPT0_PKT_S6_T1_ii,"",@"SHT_CUDA_INFO"
	.sectionflags	@""
	.align	4


	//----- nvinfo : EIATTR_CUDA_API_VERSION
	.align		4
        /*0000*/ 	.byte	0x04, 0x37
        /*0002*/ 	.short	(.L_1975 - .L_1974)
.L_1974:
        /*0004*/ 	.word	0x00000082


	//----- nvinfo : EIATTR_KPARAM_INFO
	.align		4
.L_1975:
        /*0008*/ 	.byte	0x04, 0x17
        /*000a*/ 	.short	(.L_1977 - .L_1976)
.L_1976:
        /*000c*/ 	.word	0x00000000
        /*0010*/ 	.short	0x0005
        /*0012*/ 	.short	0x0020
        /*0014*/ 	.byte	0x00, 0xf0, 0x11, 0x00


	//----- nvinfo : EIATTR_KPARAM_INFO
	.align		4
.L_1977:
        /*0018*/ 	.byte	0x04, 0x17
        /*001a*/ 	.short	(.L_1979 - .L_1978)
.L_1978:
        /*001c*/ 	.word	0x00000000
        /*0020*/ 	.short	0x0004
        /*0022*/ 	.short	0x001c
        /*0024*/ 	.byte	0x00, 0xf0, 0x11, 0x00


	//----- nvinfo : EIATTR_KPARAM_INFO
	.align		4
.L_1979:
        /*0028*/ 	.byte	0x04, 0x17
        /*002a*/ 	.short	(.L_1981 - .L_1980)
.L_1980:
        /*002c*/ 	.word	0x00000000
        /*0030*/ 	.short	0x0003
        /*0032*/ 	.short	0x0018
        /*0034*/ 	.byte	0x00, 0xf0, 0x11, 0x00


	//----- nvinfo : EIATTR_KPARAM_INFO
	.align		4
.L_1981:
        /*0038*/ 	.byte	0x04, 0x17
        /*003a*/ 	.short	(.L_1983 - .L_1982)
.L_1982:
        /*003c*/ 	.word	0x00000000
        /*0040*/ 	.short	0x0002
        /*0042*/ 	.short	0x0010
        /*0044*/ 	.byte	0x00, 0xf0, 0x21, 0x00


	//----- nvinfo : EIATTR_KPARAM_INFO
	.align		4
.L_1983:
        /*0048*/ 	.byte	0x04, 0x17
        /*004a*/ 	.short	(.L_1985 - .L_1984)
.L_1984:
        /*004c*/ 	.word	0x00000000
        /*0050*/ 	.short	0x0001
        /*0052*/ 	.short	0x0008
        /*0054*/ 	.byte	0x00, 0xf0, 0x21, 0x00


	//----- nvinfo : EIATTR_KPARAM_INFO
	.align		4
.L_1985:
        /*0058*/ 	.byte	0x04, 0x17
        /*005a*/ 	.short	(.L_1987 - .L_1986)
.L_1986:
        /*005c*/ 	.word	0x00000000
        /*0060*/ 	.short	0x0000
        /*0062*/ 	.short	0x0000
        /*0064*/ 	.byte	0x00, 0xf0, 0x21, 0x00


	//----- nvinfo : EIATTR_SPARSE_MMA_MASK
	.align		4
.L_1987:
        /*0068*/ 	.byte	0x03, 0x50
        /*006a*/ 	.short	0x0000


	//----- nvinfo : EIATTR_MAXREG_COUNT
	.align		4
        /*006c*/ 	.byte	0x03, 0x1b
        /*006e*/ 	.short	0x00ff


	//----- nvinfo : EIATTR_MERCURY_ISA_VERSION
	.align		4
        /*0070*/ 	.byte	0x03, 0x5f
        /*0072*/ 	.short	0x0101


	//----- nvinfo : EIATTR_COOP_GROUP_MASK_REGIDS
	.align		4
        /*0074*/ 	.byte	0x04, 0x29
        /*0076*/ 	.short	(.L_1989 - .L_1988)


	//   ....[0]....
.L_1988:
        /*0078*/ 	.word	0xffffffff


	//   ....[1]....
        /*007c*/ 	.word	0xffffffff


	//   ....[2]....
        /*0080*/ 	.word	0xffffffff


	//   ....[3]....
        /*0084*/ 	.word	0xffffffff


	//   ....[4]....
        /*0088*/ 	.word	0xffffffff


	//----- nvinfo : EIATTR_COOP_GROUP_INSTR_OFFSETS
	.align		4
.L_1989:
        /*008c*/ 	.byte	0x04, 0x28
        /*008e*/ 	.short	(.L_1991 - .L_1990)


	//   ....[0]....
.L_1990:
        /*0090*/ 	.word	0x00001b50


	//   ....[1]....
        /*0094*/ 	.word	0x00001b70


	//   ....[2]....
        /*0098*/ 	.word	0x00001b90


	//   ....[3]....
        /*009c*/ 	.word	0x00001bc0


	//   ....[4]....
        /*00a0*/ 	.word	0x00001be0


	//----- nvinfo : EIATTR_EXIT_INSTR_OFFSETS
	.align		4
.L_1991:
        /*00a4*/ 	.byte	0x04, 0x1c
        /*00a6*/ 	.short	(.L_1993 - .L_1992)


	//   ....[0]....
.L_1992:
        /*00a8*/ 	.word	0x00001bf0


	//   ....[1]....
        /*00ac*/ 	.word	0x00002bd0


	//   ....[2]....
        /*00b0*/ 	.word	0x00002ca0


	//----- nvinfo : EIATTR_CRS_STACK_SIZE
	.align		4
.L_1993:
        /*00b4*/ 	.byte	0x04, 0x1e
        /*00b6*/ 	.short	(.L_1995 - .L_1994)
.L_1994:
        /*00b8*/ 	.word	0x00000000


	//----- nvinfo : EIATTR_CBANK_PARAM_SIZE
	.align		4
.L_1995:
        /*00bc*/ 	.byte	0x03, 0x19
        /*00be*/ 	.short	0x0024


	//----- nvinfo : EIATTR_PARAM_CBANK
	.align		4
        /*00c0*/ 	.byte	0x04, 0x0a
        /*00c2*/ 	.short	(.L_1997 - .L_1996)
	.align		4
.L_1996:
        /*00c4*/ 	.word	index@(.nv.constant0._ZN18transformer_engine35scaled_masked_softmax_warp_backwardI6__halfS1_fLi11EEEvPT0_PKT_S6_T1_ii)
        /*00c8*/ 	.short	0x0210
        /*00ca*/ 	.short	0x0024


	//----- nvinfo : EIATTR_SW_WAR
	.align		4
.L_1997:
        /*00cc*/ 	.byte	0x04, 0x36
        /*00ce*/ 	.short	(.L_1999 - .L_1998)
.L_1998:
        /*00d0*/ 	.word	0x00000008
.L_1999:


//--------------------- .nv.info._ZN18transformer_engine35scaled_masked_softmax_warp_backwardI6__halfS1_fLi10EEEvPT0_PKT_S6_T1_ii --------------------------
	.section	.nv.info._ZN18transformer_engine35scaled_masked_softmax_warp_backwardI6__halfS1_fLi10EEEvPT0_PKT_S6_T1_ii,"",@"SHT_CUDA_INFO"
	.sectionflags	@""
	.align	4


	//----- nvinfo : EIATTR_CUDA_API_VERSION
	.align		4
        /*0000*/ 	.byte	0x04, 0x37
        /*0002*/ 	.short	(.L_2001 - .L_2000)
.L_2000:
        /*0004*/ 	.word	0x00000082


	//----- nvinfo : EIATTR_KPARAM_INFO
	.align		4
.L_2001:
        /*0008*/ 	.byte	0x04, 0x17
        /*000a*/ 	.short	(.L_2003 - .L_2002)
.L_2002:
        /*000c*/ 	.word	0x00000000
        /*0010*/ 	.short	0x0005
        /*0012*/ 	.short	0x0020
        /*0014*/ 	.byte	0x00, 0xf0, 0x11, 0x00


	//----- nvinfo : EIATTR_KPARAM_INFO
	.align		4
.L_2003:
        /*0018*/ 	.byte	0x04, 0x17
        /*001a*/ 	.short	(.L_2005 - .L_2004)
.L_2004:
        /*001c*/ 	.word	0x00000000
        /*0020*/ 	.short	0x0004
        /*0022*/ 	.short	0x001c
        /*0024*/ 	.byte	0x00, 0xf0, 0x11, 0x00


	//----- nvinfo : EIATTR_KPARAM_INFO
	.align		4
.L_2005:
        /*0028*/ 	.byte	0x04, 0x17
        /*002a*/ 	.short	(.L_2007 - .L_2006)
.L_2006:
        /*002c*/ 	.word	0x00000000
        /*0030*/ 	.short	0x0003
        /*0032*/ 	.short	0x0018
        /*0034*/ 	.byte	0x00, 0xf0, 0x11, 0x00


	//----- nvinfo : EIATTR_KPARAM_INFO
	.align		4
.L_2007:
        /*0038*/ 	.byte	0x04, 0x17
        /*003a*/ 	.short	(.L_2009 - .L_2008)
.L_2008:
        /*003c*/ 	.word	0x00000000
        /*0040*/ 	.short	0x0002
        /*0042*/ 	.short	0x0010
        /*0044*/ 	.byte	0x00, 0xf0, 0x21, 0x00


	//----- nvinfo : EIATTR_KPARAM_INFO
	.align		4
.L_2009:
        /*0048*/ 	.byte	0x04, 0x17
        /*004a*/ 	.short	(.L_2011 - .L_2010)
.L_2010:
        /*004c*/ 	.word	0x00000000
        /*0050*/ 	.short	0x0001
        /*0052*/ 	.short	0x0008
        /*0054*/ 	.byte	0x00, 0xf0, 0x21, 0x00


	//----- nvinfo : EIATTR_KPARAM_INFO
	.align		4
.L_2011:
        /*0058*/ 	.byte	0x04, 0x17
        /*005a*/ 	.short	(.L_2013 - .L_2012)
.L_2012:
        /*005c*/ 	.word	0x00000000
        /*0060*/ 	.short	0x0000
        /*0062*/ 	.short	0x0000
        /*0064*/ 	.byte	0x00, 0xf0, 0x21, 0x00


	//----- nvinfo : EIATTR_SPARSE_MMA_MASK
	.align		4
.L_2013:
        /*0068*/ 	.byte	0x03, 0x50
        /*006a*/ 	.short	0x0000


	//----- nvinfo : EIATTR_MAXREG_COUNT
	.align		4
        /*006c*/ 	.byte	0x03, 0x1b
        /*006e*/ 	.short	0x00ff


	//----- nvinfo : EIATTR_MERCURY_ISA_VERSION
	.align		4
        /*0070*/ 	.byte	0x03, 0x5f
        /*0072*/ 	.short	0x0101


	//----- nvinfo : EIATTR_COOP_GROUP_MASK_REGIDS
	.align		4
        /*0074*/ 	.byte	0x04, 0x29
        /*0076*/ 	.short	(.L_2015 - .L_2014)


	//   ....[0]....
.L_2014:
        /*0078*/ 	.word	0xffffffff


	//   ....[1]....
        /*007c*/ 	.word	0xffffffff


	//   ....[2]....
        /*0080*/ 	.word	0xffffffff


	//   ....[3]....
        /*0084*/ 	.word	0xffffffff


	//   ....[4]....
        /*0088*/ 	.word	0xffffffff


	//----- nvinfo : EIATTR_COOP_GROUP_INSTR_OFFSETS
	.align		4
.L_2015:
        /*008c*/ 	.byte	0x04, 0x28
        /*008e*/ 	.short	(.L_2017 - .L_2016)


	//   ....[0]....
.L_2016:
        /*0090*/ 	.word	0x00000e90


	//   ....[1]....
        /*0094*/ 	.word	0x00000eb0


	//   ....[2]....
        /*0098*/ 	.word	0x00000ed0


	//   ....[3]....
        /*009c*/ 	.word	0x00000ef0


	//   ....[4]....
        /*00a0*/ 	.word	0x00000f10


	//----- nvinfo : EIATTR_EXIT_INSTR_OFFSETS
	.align		4
.L_2017:
        /*00a4*/ 	.byte	0x04, 0x1c
        /*00a6*/ 	.short	(.L_2019 - .L_2018)


	//   ....[0]....
.L_2018:
        /*00a8*/ 	.word	0x00000f30


	//   ....[1]....
        /*00ac*/ 	.word	0x000016e0


	//   ....[2]....
        /*00b0*/ 	.word	0x000017b0


	//----- nvinfo : EIATTR_CRS_STACK_SIZE
	.align		4
.L_2019:
        /*00b4*/ 	.byte	0x04, 0x1e
        /*00b6*/ 	.short	(.L_2021 - .L_2020)
.L_2020:
        /*00b8*/ 	.word	0x00000000


	//----- nvinfo : EIATTR_CBANK_PARAM_SIZE
	.align		4
.L_2021:
        /*00bc*/ 	.byte	0x03, 0x19
        /*00be*/ 	.short	0x0024


	//----- nvinfo : EIATTR_PARAM_CBANK
	.align		4
        /*00c0*/ 	.byte	0x04, 0x0a
        /*00c2*/ 	.short	(.L_2023 - .L_2022)
	.align		4
.L_2022:
        /*00c4*/ 	.word	index@(.nv.constant0._ZN18transformer_engine35scaled_masked_softmax_warp_backwardI6__halfS1_fLi10EEEvPT0_PKT_S6_T1_ii)
        /*00c8*/ 	.short	0x0210
        /*00ca*/ 	.short	0x0024


	//----- nvinfo : EIATTR_SW_WAR
	.align		4
.L_2023:
        /*00cc*/ 	.byte	0x04, 0x36
        /*00ce*/ 	.short	(.L_2025 - .L_2024)
.L_2024:
        /*00d0*/ 	.word	0x00000008
.L_2025:


//--------------------- .nv.info._ZN18transformer_engine35scaled_masked_softmax_warp_backwardI6__halfS1_fLi9EEEvPT0_PKT_S6_T1_ii --------------------------
	.section	.nv.info._ZN18transformer_engine35scaled_masked_softmax_warp_backwardI6__halfS1_fLi9EEEvPT0_PKT_S6_T1_ii,"",@"SHT_CUDA_INFO"
	.sectionflags	@""
	.align	4


	//----- nvinfo : EIATTR_CUDA_API_VERSION
	.align		4
        /*0000*/ 	.byte	0x04, 0x37
        /*0002*/ 	.short	(.L_2027 - .L_2026)
.L_2026:
        /*0004*/ 	.word	0x00000082


	//----- nvinfo : EIATTR_KPARAM_INFO
	.align		4
.L_2027:
        /*0008*/ 	.byte	0x04, 0x17
        /*000a*/ 	.short	(.L_2029 - .L_2028)
.L_2028:
        /*000c*/ 	.word	0x00000000
        /*0010*/ 	.short	0x0005
        /*0012*/ 	.short	0x0020
        /*0014*/ 	.byte	0x00, 0xf0, 0x11, 0x00


	//----- nvinfo : EIATTR_KPARAM_INFO
	.align		4
.L_2029:
        /*0018*/ 	.byte	0x04, 0x17
        /*001a*/ 	.short	(.L_2031 - .L_2030)
.L_2030:
        /*001c*/ 	.word	0x00000000
        /*0020*/ 	.short	0x0004
        /*0022*/ 	.short	0x001c
        /*0024*/ 	.byte	0x00, 0xf0, 0x11, 0x00


	//----- nvinfo : EIATTR_KPARAM_INFO
	.align		4
.L_2031:
        /*0028*/ 	.byte	0x04, 0x17
        /*002a*/ 	.short	(.L_2033 - .L_2032)
.L_2032:
        /*002c*/ 	.word	0x00000000
        /*0030*/ 	.short	0x0003
        /*0032*/ 	.short	0x0018
        /*0034*/ 	.byte	0x00, 0xf0, 0x11, 0x00


	//----- nvinfo : EIATTR_KPARAM_INFO
	.align		4
.L_2033:
        /*0038*/ 	.byte	0x04, 0x17
        /*003a*/ 	.short	(.L_2035 - .L_2034)
.L_2034:
        /*003c*/ 	.word	0x00000000
        /*0040*/ 	.short	0x0002
        /*0042*/ 	.short	0x0010
        /*0044*/ 	.byte	0x00, 0xf0, 0x21, 0x00


	//----- nvinfo : EIATTR_KPARAM_INFO
	.align		4
.L_2035:
        /*0048*/ 	.byte	0x04, 0x17
        /*004a*/ 	.short	(.L_2037 - .L_2036)
.L_2036:
        /*004c*/ 	.word	0x00000000
        /*0050*/ 	.short	0x0001
        /*0052*/ 	.short	0x0008
        /*0054*/ 	.byte	0x00, 0xf0, 0x21, 0x00


	//----- nvinfo : EIATTR_KPARAM_INFO
	.align		4
.L_2037:
        /*0058*/ 	.byte	0x04, 0x17
        /*005a*/ 	.short	(.L_2039 - .L_2038)
.L_2038:
        /*005c*/ 	.word	0x00000000
        /*0060*/ 	.short	0x0000
        /*0062*/ 	.short	0x0000
        /*0064*/ 	.byte	0x00, 0xf0, 0x21, 0x00


	//----- nvinfo : EIATTR_SPARSE_MMA_MASK
	.align		4
.L_2039:
        /*0068*/ 	.byte	0x03, 0x50
        /*006a*/ 	.short	0x0000


	//----- nvinfo : EIATTR_MAXREG_COUNT
	.align		4
        /*006c*/ 	.byte	0x03, 0x1b
        /*006e*/ 	.short	0x00ff


	//----- nvinfo : EIATTR_MERCURY_ISA_VERSION
	.align		4
        /*0070*/ 	.byte	0x03, 0x5f
        /*0072*/ 	.short	0x0101


	//----- nvinfo : EIATTR_COOP_GROUP_MASK_REGIDS
	.align		4
        /*0074*/ 	.byte	0x04, 0x29
        /*0076*/ 	.short	(.L_2041 - .L_2040)


	//   ....[0]....
.L_2040:
        /*0078*/ 	.word	0xffffffff


	//   ....[1]....
        /*007c*/ 	.word	0xffffffff


	//   ....[2]....
        /*0080*/ 	.word	0xffffffff


	//   ....[3]....
        /*0084*/ 	.word	0xffffffff


	//   ....[4]....
        /*0088*/ 	.word	0xffffffff


	//----- nvinfo : EIATTR_COOP_GROUP_INSTR_OFFSETS
	.align		4
.L_2041:
        /*008c*/ 	.byte	0x04, 0x28
        /*008e*/ 	.short	(.L_2043 - .L_2042)


	//   ....[0]....
.L_2042:
        /*0090*/ 	.word	0x000007d0


	//   ....[1]....
        /*0094*/ 	.word	0x000007f0


	//   ....[2]....
        /*0098*/ 	.word	0x00000810


	//   ....[3]....
        /*009c*/ 	.word	0x00000840


	//   ....[4]....
        /*00a0*/ 	.word	0x00000860


	//----- nvinfo : EIATTR_EXIT_INSTR_OFFSETS
	.align		4
.L_2043:
        /*00a4*/ 	.byte	0x04, 0x1c
        /*00a6*/ 	.short	(.L_2045 - .L_2044)


	//   ....[0]....
.L_2044:
        /*00a8*/ 	.word	0x00000870


	//   ....[1]....
        /*00ac*/ 	.word	0x00000c00


	//   ....[2]....
        /*00b0*/ 	.word	0x00000cd0


	//----- nvinfo : EIATTR_CRS_STACK_SIZE
	.align		4
.L_2045:
        /*00b4*/ 	.byte	0x04, 0x1e
        /*00b6*/ 	.short	(.L_2047 - .L_2046)
.L_2046:
        /*00b8*/ 	.word	0x00000000


	//----- nvinfo : EIATTR_CBANK_PARAM_SIZE
	.align		4
.L_2047:
        /*00bc*/ 	.byte	0x03, 0x19
        /*00be*/ 	.short	0x0024


	//----- nvinfo : EIATTR_PARAM_CBANK
	.align		4
        /*00c0*/ 	.byte	0x04, 0x0a
        /*00c2*/ 	.short	(.L_2049 - .L_2048)
	.align		4
.L_2048:
        /*00c4*/ 	.word	index@(.nv.constant0._ZN18transformer_engine35scaled_masked_softmax_warp_backwardI6__halfS1_fLi9EEEvPT0_PKT_S6_T1_ii)
        /*00c8*/ 	.short	0x0210
        /*00ca*/ 	.short	0x0024


	//----- nvinfo : EIATTR_SW_WAR
	.align		4
.L_2049:
        /*00cc*/ 	.byte	0x04, 0x36
        /*00ce*/ 	.short	(.L_2051 - .L_2050)
.L_2050:
        /*00d0*/ 	.word	0x00000008
.L_2051:


//--------------------- .nv.info._ZN18transformer_engine35scaled_masked_softmax_warp_backwardI6__halfS1_fLi8EEEvPT0_PKT_S6_T1_ii --------------------------
	.section	.nv.info._ZN18transformer_engine35scaled_masked_softmax_warp_backwardI6__halfS1_fLi8EEEvPT0_PKT_S6_T1_ii,"",@"SHT_CUDA_INFO"
	.sectionflags	@""
	.align	4


	//----- nvinfo : EIATTR_CUDA_API_VERSION
	.align		4
        /*0000*/ 	.byte	0x04, 0x37
        /*0002*/ 	.short	(.L_2053 - .L_2052)
.L_2052:
        /*0004*/ 	.word	0x00000082


	//----- nvinfo : EIATTR_KPARAM_INFO
	.align		4
.L_2053:
        /*0008*/ 	.byte	0x04, 0x17
        /*000a*/ 	.short	(.L_2055 - .L_2054)
.L_2054:
        /*000c*/ 	.word	0x00000000
        /*0010*/ 	.short	0x0005
        /*0012*/ 	.short	0x0020
        /*0014*/ 	.byte	0x00, 0xf0, 0x11, 0x00


	//----- nvinfo : EIATTR_KPARAM_INFO
	.align		4
.L_2055:
        /*0018*/ 	.byte	0x04, 0x17
        /*001a*/ 	.short	(.L_2057 - .L_2056)
.L_2056:
        /*001c*/ 	.word	0x00000000
        /*0020*/ 	.short	0x0004
        /*0022*/ 	.short	0x001c
        /*0024*/ 	.byte	0x00, 0xf0, 0x11, 0x00


	//----- nvinfo : EIATTR_KPARAM_INFO
	.align		4
.L_2057:
        /*0028*/ 	.byte	0x04, 0x17
        /*002a*/ 	.short	(.L_2059 - .L_2058)
.L_2058:
        /*002c*/ 	.word	0x00000000
        /*0030*/ 	.short	0x0003
        /*0032*/ 	.short	0x0018
        /*0034*/ 	.byte	0x00, 0xf0, 0x11, 0x00


	//----- nvinfo : EIATTR_KPARAM_INFO
	.align		4
.L_2059:
        /*0038*/ 	.byte	0x04, 0x17
        /*003a*/ 	.short	(.L_2061 - .L_2060)
.L_2060:
        /*003c*/ 	.word	0x00000000
        /*0040*/ 	.short	0x0002
        /*0042*/ 	.short	0x0010
        /*0044*/ 	.byte	0x00, 0xf0, 0x21, 0x00


	//----- nvinfo : EIATTR_KPARAM_INFO
	.align		4
.L_2061:
        /*0048*/ 	.byte	0x04, 0x17
        /*004a*/ 	.short	(.L_2063 - .L_2062)
.L_2062:
        /*004c*/ 	.word	0x00000000
        /*0050*/ 	.short	0x0001
        /*0052*/ 	.short	0x0008
        /*0054*/ 	.byte	0x00, 0xf0, 0x21, 0x00


	//----- nvinfo : EIATTR_KPARAM_INFO
	.align		4
.L_2063:
        /*0058*/ 	.byte	0x04, 0x17
        /*005a*/ 	.short	(.L_2065 - .L_2064)
.L_2064:
        /*005c*/ 	.word	0x00000000
        /*0060*/ 	.short	0x0000
        /*0062*/ 	.short	0x0000
        /*0064*/ 	.byte	0x00, 0xf0, 0x21, 0x00


	//----- nvinfo : EIATTR_SPARSE_MMA_MASK
	.align		4
.L_2065:
        /*0068*/ 	.byte	0x03, 0x50
        /*006a*/ 	.short	0x0000


	//----- nvinfo : EIATTR_MAXREG_COUNT
	.align		4
        /*006c*/ 	.byte	0x03, 0x1b
        /*006e*/ 	.short	0x00ff


	//----- nvinfo : EIATTR_MERCURY_ISA_VERSION
	.align		4
        /*0070*/ 	.byte	0x03, 0x5f
        /*0072*/ 	.short	0x0101


	//----- nvinfo : EIATTR_COOP_GROUP_MASK_REGIDS
	.align		4
        /*0074*/ 	.byte	0x04, 0x29
        /*0076*/ 	.short	(.L_2067 - .L_2066)


	//   ....[0]....
.L_2066:
        /*0078*/ 	.word	0xffffffff


	//   ....[1]....
        /*007c*/ 	.word	0xffffffff


	//   ....[2]....
        /*0080*/ 	.word	0xffffffff


	//   ....[3]....
        /*0084*/ 	.word	0xffffffff


	//   ....[4]....
        /*0088*/ 	.word	0xffffffff


	//----- nvinfo : EIATTR_COOP_GROUP_INSTR_OFFSETS
	.align		4
.L_2067:
        /*008c*/ 	.byte	0x04, 0x28
        /*008e*/ 	.short	(.L_2069 - .L_2068)


	//   ....[0]....
.L_2068:
        /*0090*/ 	.word	0x000004a0


	//   ....[1]....
        /*0094*/ 	.word	0x000004c0


	//   ....[2]....
        /*0098*/ 	.word	0x000004e0


	//   ....[3]....
        /*009c*/ 	.word	0x00000510


	//   ....[4]....
        /*00a0*/ 	.word	0x00000530


	//----- nvinfo : EIATTR_EXIT_INSTR_OFFSETS
	.align		4
.L_2069:
        /*00a4*/ 	.byte	0x04, 0x1c
        /*00a6*/ 	.short	(.L_2071 - .L_2070)


	//   ....[0]....
.L_2070:
        /*00a8*/ 	.word	0x00000540


	//   ....[1]....
        /*00ac*/ 	.word	0x000006a0


	//   ....[2]....
        /*00b0*/ 	.word	0x00000770


	//----- nvinfo : EIATTR_CRS_STACK_SIZE
	.align		4
.L_2071:
        /*00b4*/ 	.byte	0x04, 0x1e
        /*00b6*/ 	.short	(.L_2073 - .L_2072)
.L_2072:
        /*00b8*/ 	.word	0x00000000


	//----- nvinfo : EIATTR_CBANK_PARAM_SIZE
	.align		4
.L_2073:
        /*00bc*/ 	.byte	0x03, 0x19
        /*00be*/ 	.short	0x0024


	//----- nvinfo : EIATTR_PARAM_CBANK
	.align		4
        /*00c0*/ 	.byte	0x04, 0x0a
        /*00c2*/ 	.short	(.L_2075 - .L_2074)
	.align		4
.L_2074:
        /*00c4*/ 	.word	index@(.nv.constant0._ZN18transformer_engine35scaled_masked_softmax_warp_backwardI6__halfS1_fLi8EEEvPT0_PKT_S6_T1_ii)
        /*00c8*/ 	.short	0x0210
        /*00ca*/ 	.short	0x0024


	//----- nvinfo : EIATTR_SW_WAR
	.align		4
.L_2075:
        /*00cc*/ 	.byte	0x04, 0x36
        /*00ce*/ 	.short	(.L_2077 - .L_2076)
.L_2076:
        /*00d0*/ 	.word	0x00000008
.L_2077:


//--------------------- .nv.info._ZN18transformer_engine35scaled_masked_softmax_warp_backwardI6__halfS1_fLi7EEEvPT0_PKT_S6_T1_ii --------------------------
	.section	.nv.info._ZN18transformer_engine35scaled_masked_softmax_warp_backwardI6__halfS1_fLi7EEEvPT0_PKT_S6_T1_ii,"",@"SHT_CUDA_INFO"
	.sectionflags	@""
	.align	4


	//----- nvinfo : EIATTR_CUDA_API_VERSION
	.align		4
        /*0000*/ 	.byte	0x04, 0x37
        /*0002*/ 	.short	(.L_2079 - .L_2078)
.L_2078:
        /*0004*/ 	.word	0x00000082


	//----- nvinfo : EIATTR_KPARAM_INFO
	.align		4
.L_2079:
        /*0008*/ 	.byte	0x04, 0x17
        /*000a*/ 	.short	(.L_2081 - .L_2080)
.L_2080:
        /*000c*/ 	.word	0x00000000
        /*0010*/ 	.short	0x0005
        /*0012*/ 	.short	0x0020
        /*0014*/ 	.byte	0x00, 0xf0, 0x11, 0x00


	//----- nvinfo : EIATTR_KPARAM_INFO
	.align		4
.L_2081:
        /*0018*/ 	.byte	0x04, 0x17
        /*001a*/ 	.short	(.L_2083 - .L_2082)
.L_2082:
        /*001c*/ 	.word	0x00000000
        /*0020*/ 	.short	0x0004
        /*0022*/ 	.short	0x001c
        /*0024*/ 	.byte	0x00, 0xf0, 0x11, 0x00


	//----- nvinfo : EIATTR_KPARAM_INFO
	.align		4
.L_2083:
        /*0028*/ 	.byte	0x04, 0x17
        /*002a*/ 	.short	(.L_2085 - .L_2084)
.L_2084:
        /*002c*/ 	.word	0x00000000
        /*0030*/ 	.short	0x0003
        /*0032*/ 	.short	0x0018
        /*0034*/ 	.byte	0x00, 0xf0, 0x11, 0x00


	//----- nvinfo : EIATTR_KPARAM_INFO
	.align		4
.L_2085:
        /*0038*/ 	.byte	0x04, 0x17
        /*003a*/ 	.short	(.L_2087 - .L_2086)
.L_2086:
        /*003c*/ 	.word	0x00000000
        /*0040*/ 	.short	0x0002
        /*0042*/ 	.short	0x0010
        /*0044*/ 	.byte	0x00, 0xf0, 0x21, 0x00


	//----- nvinfo : EIATTR_KPARAM_INFO
	.align		4
.L_2087:
        /*0048*/ 	.byte	0x04, 0x17
        /*004a*/ 	.short	(.L_2089 - .L_2088)
.L_2088:
        /*004c*/ 	.word	0x00000000
        /*0050*/ 	.short	0x0001
        /*0052*/ 	.short	0x0008
        /*0054*/ 	.byte	0x00, 0xf0, 0x21, 0x00


	//----- nvinfo : EIATTR_KPARAM_INFO
	.align		4
.L_2089:
        /*0058*/ 	.byte	0x04, 0x17
        /*005a*/ 	.short	(.L_2091 - .L_2090)
.L_2090:
        /*005c*/ 	.word	0x00000000
        /*0060*/ 	.short	0x0000
        /*0062*/ 	.short	0x0000
        /*0064*/ 	.byte	0x00, 0xf0, 0x21, 0x00


	//----- nvinfo : EIATTR_SPARSE_MMA_MASK
	.align		4
.L_2091:
        /*0068*/ 	.byte	0x03, 0x50
        /*006a*/ 	.short	0x0000


	//----- nvinfo : EIATTR_MAXREG_COUNT
	.align		4
        /*006c*/ 	.byte	0x03, 0x1b
        /*006e*/ 	.short	0x00ff


	//----- nvinfo : EIATTR_MERCURY_ISA_VERSION
	.align		4
        /*0070*/ 	.byte	0x03, 0x5f
        /*0072*/ 	.short	0x0101


	//----- nvinfo : EIATTR_COOP_GROUP_MASK_REGIDS
	.align		4
        /*0074*/ 	.byte	0x04, 0x29
        /*0076*/ 	.short	(.L_2093 - .L_2092)


	//   ....[0]....
.L_2092:
        /*0078*/ 	.word	0xffffffff


	//   ....[1]....
        /*007c*/ 	.word	0xffffffff


	//   ....[2]....
        /*0080*/ 	.word	0xffffffff


	//   ....[3]....
        /*0084*/ 	.word	0xffffffff


	//   ....[4]....
        /*0088*/ 	.word	0xffffffff


	//   ....[5]....
        /*008c*/ 	.word	0xffffffff


	//   ....[6]....
        /*0090*/ 	.word	0xffffffff


	//   ....[7]....
        /*0094*/ 	.word	0xffffffff


	//   ....[8]....
        /*0098*/ 	.word	0xffffffff


	//   ....[9]....
        /*009c*/ 	.word	0xffffffff


	//----- nvinfo : EIATTR_COOP_GROUP_INSTR_OFFSETS
	.align		4
.L_2093:
        /*00a0*/ 	.byte	0x04, 0x28
        /*00a2*/ 	.short	(.L_2095 - .L_2094)


	//   ....[0]....
.L_2094:
        /*00a4*/ 	.word	0x000005f0


	//   ....[1]....
        /*00a8*/ 	.word	0x00000600


	//   ....[2]....
        /*00ac*/ 	.word	0x00000630


	//   ....[3]....
        /*00b0*/ 	.word	0x00000640


	//   ....[4]....
        /*00b4*/ 	.word	0x00000670


	//   ....[5]....
        /*00b8*/ 	.word	0x00000680


	//   ....[6]....
        /*00bc*/ 	.word	0x000006b0


	//   ....[7]....
        /*00c0*/ 	.word	0x000006d0


	//   ....[8]....
        /*00c4*/ 	.word	0x000006f0


	//   ....[9]....
        /*00c8*/ 	.word	0x00000700


	//----- nvinfo : EIATTR_EXIT_INSTR_OFFSETS
	.align		4
.L_2095:
        /*00cc*/ 	.byte	0x04, 0x1c
        /*00ce*/ 	.short	(.L_2097 - .L_2096)


	//   ....[0]....
.L_2096:
        /*00d0*/ 	.word	0x00000720


	//   ....[1]....
        /*00d4*/ 	.word	0x00000880


	//   ....[2]....
        /*00d8*/ 	.word	0x00000890


	//   ....[3]....
        /*00dc*/ 	.word	0x000009b0


	//----- nvinfo : EIATTR_CRS_STACK_SIZE
	.align		4
.L_2097:
        /*00e0*/ 	.byte	0x04, 0x1e
        /*00e2*/ 	.short	(.L_2099 - .L_2098)
.L_2098:
        /*00e4*/ 	.word	0x00000000


	//----- nvinfo : EIATTR_CBANK_PARAM_SIZE
	.align		4
.L_2099:
        /*00e8*/ 	.byte	0x03, 0x19
        /*00ea*/ 	.short	0x0024


	//----- nvinfo : EIATTR_PARAM_CBANK
	.align		4
        /*00ec*/ 	.byte	0x04, 0x0a
        /*00ee*/ 	.short	(.L_2101 - .L_2100)
	.align		4
.L_2100:
        /*00f0*/ 	.word	index@(.nv.constant0._ZN18transformer_engine35scaled_masked_softmax_warp_backwardI6__halfS1_fLi7EEEvPT0_PKT_S6_T1_ii)
        /*00f4*/ 	.short	0x0210
        /*00f6*/ 	.short	0x0024


	//----- nvinfo : EIATTR_SW_WAR
	.align		4
.L_2101:
        /*00f8*/ 	.byte	0x04, 0x36
        /*00fa*/ 	.short	(.L_2103 - .L_2102)
.L_2102:
        /*00fc*/ 	.word	0x00000008
.L_2103:


//--------------------- .nv.info._ZN18transformer_engine35scaled_masked_softmax_warp_backwardI6__halfS1_fLi6EEEvPT0_PKT_S6_T1_ii --------------------------
	.section	.nv.info._ZN18transformer_engine35scaled_masked_softmax_warp_backwardI6__halfS1_fLi6EEEvPT0_PKT_S6_T1_ii,"",@"SHT_CUDA_INFO"
	.sectionflags	@""
	.align	4


	//----- nvinfo : EIATTR_CUDA_API_VERSION
	.align		4
        /*0000*/ 	.byte	0x04, 0x37
        /*0002*/ 	.short	(.L_2105 - .L_2104)
.L_2104:
        /*0004*/ 	.word	0x00000082


	//----- nvinfo : EIATTR_KPARAM_INFO
	.align		4
.L_2105:
        /*0008*/ 	.byte	0x04, 0x17
        /*000a*/ 	.short	(.L_2107 - .L_2106)
.L_2106:
        /*000c*/ 	.word	0x00000000
        /*0010*/ 	.short	0x0005
        /*0012*/ 	.short	0x0020
        /*0014*/ 	.byte	0x00, 0xf0, 0x11, 0x00


	//----- nvinfo : EIATTR_KPARAM_INFO
	.align		4
.L_2107:
        /*0018*/ 	.byte	0x04, 0x17
        /*001a*/ 	.short	(.L_2109 - .L_2108)
.L_2108:
        /*001c*/ 	.word	0x00000000
        /*0020*/ 	.short	0x0004
        /*0022*/ 	.short	0x001c
        /*0024*/ 	.byte	0x00, 0xf0, 0x11, 0x00


	//----- nvinfo : EIATTR_KPARAM_INFO
	.align		4
.L_2109:
        /*0028*/ 	.byte	0x04, 0x17
        /*002a*/ 	.short	(.L_2111 - .L_2110)
.L_2110:
        /*002c*/ 	.word	0x00000000
        /*0030*/ 	.short	0x0003
        /*0032*/ 	.short	0x0018
        /*0034*/ 	.byte	0x00, 0xf0, 0x11, 0x00


	//----- nvinfo : EIATTR_KPARAM_INFO
	.align		4
.L_2111:
        /*0038*/ 	.byte	0x04, 0x17
        /*003a*/ 	.short	(.L_2113 - .L_2112)
.L_2112:
        /*003c*/ 	.word	0x00000000
        /*0040*/ 	.short	0x0002
        /*0042*/ 	.short	0x0010
        /*0044*/ 	.byte	0x00, 0xf0, 0x21, 0x00


	//----- nvinfo : EIATTR_KPARAM_INFO
	.align		4
.L_2113:
        /*0048*/ 	.byte	0x04, 0x17
        /*004a*/ 	.short	(.L_2115 - .L_2114)
.L_2114:
        /*004c*/ 	.word	0x00000000
        /*0050*/ 	.short	0x0001
        /*0052*/ 	.short	0x0008
        /*0054*/ 	.byte	0x00, 0xf0, 0x21, 0x00


	//----- nvinfo : EIATTR_KPARAM_INFO
	.align		4
.L_2115:
        /*0058*/ 	.byte	0x04, 0x17
        /*005a*/ 	.short	(.L_2117 - .L_2116)
.L_2116:
        /*005c*/ 	.word	0x00000000
        /*0060*/ 	.short	0x0000
        /*0062*/ 	.short	0x0000
        /*0064*/ 	.byte	0x00, 0xf0, 0x21, 0x00


	//----- nvinfo : EIATTR_SPARSE_MMA_MASK
	.align		4
.L_2117:
        /*0068*/ 	.byte	0x03, 0x50
        /*006a*/ 	.short	0x0000


	//----- nvinfo : EIATTR_MAXREG_COUNT
	.align		4
        /*006c*/ 	.byte	0x03, 0x1b
        /*006e*/ 	.short	0x00ff


	//----- nvinfo : EIATTR_MERCURY_ISA_VERSION
	.align		4
        /*0070*/ 	.byte	0x03, 0x5f
        /*0072*/ 	.short	0x0101


	//----- nvinfo : EIATTR_COOP_GROUP_MASK_REGIDS
	.align		4
        /*0074*/ 	.byte	0x04, 0x29
        /*0076*/ 	.short	(.L_2119 - .L_2118)


	//   ....[0]....
.L_2118:
        /*0078*/ 	.word	0xffffffff


	//   ....[1]....
        /*007c*/ 	.word	0xffffffff


	//   ....[2]....
        /*0080*/ 	.word	0xffffffff


	//   ....[3]....
        /*0084*/ 	.word	0xffffffff


	//   ....[4]....
        /*0088*/ 	.word	0xffffffff


	//   ....[5]....
        /*008c*/ 	.word	0xffffffff


	//   ....[6]....
        /*0090*/ 	.word	0xffffffff


	//   ....[7]....
        /*0094*/ 	.word	0xffffffff


	//   ....[8]....
        /*0098*/ 	.word	0xffffffff


	//   ....[9]....
        /*009c*/ 	.word	0xffffffff


	//----- nvinfo : EIATTR_COOP_GROUP_INSTR_OFFSETS
	.align		4
.L_2119:
        /*00a0*/ 	.byte	0x04, 0x28
        /*00a2*/ 	.short	(.L_2121 - .L_2120)


	//   ....[0]....
.L_2120:
        /*00a4*/ 	.word	0x00000440


	//   ....[1]....
        /*00a8*/ 	.word	0x00000450


	//   ....[2]....
        /*00ac*/ 	.word	0x00000480


	//   ....[3]....
        /*00b0*/ 	.word	0x00000490


	//   ....[4]....
        /*00b4*/ 	.word	0x000004c0


	//   ....[5]....
        /*00b8*/ 	.word	0x000004d0


	//   ....[6]....
        /*00bc*/ 	.word	0x00000500


	//   ....[7]....
        /*00c0*/ 	.word	0x00000510


	//   ....[8]....
        /*00c4*/ 	.word	0x00000550


	//   ....[9]....
        /*00c8*/ 	.word	0x00000560


	//----- nvinfo : EIATTR_EXIT_INSTR_OFFSETS
	.align		4
.L_2121:
        /*00cc*/ 	.byte	0x04, 0x1c
        /*00ce*/ 	.short	(.L_2123 - .L_2122)


	//   ....[0]....
.L_2122:
        /*00d0*/ 	.word	0x00000570


	//   ....[1]....
        /*00d4*/ 	.word	0x00000690


	//   ....[2]....
        /*00d8*/ 	.word	0x00000720


	//   ....[3]....
        /*00dc*/ 	.word	0x00000780


	//----- nvinfo : EIATTR_CBANK_PARAM_SIZE
	.align		4
.L_2123:
        /*00e0*/ 	.byte	0x03, 0x19
        /*00e2*/ 	.short	0x0024


	//----- nvinfo : EIATTR_PARAM_CBANK
	.align		4
        /*00e4*/ 	.byte	0x04, 0x0a
        /*00e6*/ 	.short	(.L_2125 - .L_2124)
	.align		4
.L_2124:
        /*00e8*/ 	.word	index@(.nv.constant0._ZN18transformer_engine35scaled_masked_softmax_warp_backwardI6__halfS1_fLi6EEEvPT0_PKT_S6_T1_ii)
        /*00ec*/ 	.short	0x0210
        /*00ee*/ 	.short	0x0024


	//----- nvinfo : EIATTR_SW_WAR
	.align		4
.L_2125:
        /*00f0*/ 	.byte	0x04, 0x36
        /*00f2*/ 	.short	(.L_2127 - .L_2126)
.L_2126:
        /*00f4*/ 	.word	0x00000008
.L_2127:


//--------------------- .nv.info._ZN18transformer_engine35scaled_masked_softmax_warp_backwardI6__halfS1_fLi5EEEvPT0_PKT_S6_T1_ii --------------------------
	.section	.nv.info._ZN18transformer_engine35scaled_masked_softmax_warp_backwardI6__halfS1_fLi5EEEvPT0_PKT_S6_T1_ii,"",@"SHT_CUDA_INFO"
	.sectionflags	@""
	.align	4


	//----- nvinfo : EIATTR_CUDA_API_VERSION
	.align		4
        /*0000*/ 	.byte	0x04, 0x37
        /*0002*/ 	.short	(.L_2129 - .L_2128)
.L_2128:
        /*0004*/ 	.word	0x00000082


	//----- nvinfo : EIATTR_KPARAM_INFO
	.align		4
.L_2129:
        /*0008*/ 	.byte	0x04, 0x17
        /*000a*/ 	.short	(.L_2131 - .L_2130)
.L_2130:
        /*000c*/ 	.word	0x00000000
        /*0010*/ 	.short	0x0005
        /*0012*/ 	.short	0x0020
        /*0014*/ 	.byte	0x00, 0xf0, 0x11, 0x00


	//----- nvinfo : EIATTR_KPARAM_INFO
	.align		4
.L_2131:
        /*0018*/ 	.byte	0x04, 0x17
        /*001a*/ 	.short	(.L_2133 - .L_2132)
.L_2132:
        /*001c*/ 	.word	0x00000000
        /*0020*/ 	.short	0x0004
        /*0022*/ 	.short	0x001c
        /*0024*/ 	.byte	0x00, 0xf0, 0x11, 0x00


	//----- nvinfo : EIATTR_KPARAM_INFO
	.align		4
.L_2133:
        /*0028*/ 	.byte	0x04, 0x17
        /*002a*/ 	.short	(.L_2135 - .L_2134)
.L_2134:
        /*002c*/ 	.word	0x00000000
        /*0030*/ 	.short	0x0003
        /*0032*/ 	.short	0x0018
        /*0034*/ 	.byte	0x00, 0xf0, 0x11, 0x00


	//----- nvinfo : EIATTR_KPARAM_INFO
	.align		4
.L_2135:
        /*0038*/ 	.byte	0x04, 0x17
        /*003a*/ 	.short	(.L_2137 - .L_2136)
.L_2136:
        /*003c*/ 	.word	0x00000000
        /*0040*/ 	.short	0x0002
        /*0042*/ 	.short	0x0010
        /*0044*/ 	.byte	0x00, 0xf0, 0x21, 0x00


	//----- nvinfo : EIATTR_KPARAM_INFO
	.align		4
.L_2137:
        /*0048*/ 	.byte	0x04, 0x17
        /*004a*/ 	.short	(.L_2139 - .L_2138)
.L_2138:
        /*004c*/ 	.word	0x00000000
        /*0050*/ 	.short	0x0001
        /*0052*/ 	.short	0x0008
        /*0054*/ 	.byte	0x00, 0xf0, 0x21, 0x00


	//----- nvinfo : EIATTR_KPARAM_INFO
	.align		4
.L_2139:
        /*0058*/ 	.byte	0x04, 0x17
        /*005a*/ 	.short	(.L_2141 - .L_2140)
.L_2140:
        /*005c*/ 	.word	0x00000000
        /*0060*/ 	.short	0x0000
        /*0062*/ 	.short	0x0000
        /*0064*/ 	.byte	0x00, 0xf0, 0x21, 0x00


	//----- nvinfo : EIATTR_SPARSE_MMA_MASK
	.align		4
.L_2141:
        /*0068*/ 	.byte	0x03, 0x50
        /*006a*/ 	.short	0x0000


	//----- nvinfo : EIATTR_MAXREG_COUNT
	.align		4
        /*006c*/ 	.byte	0x03, 0x1b
        /*006e*/ 	.short	0x00ff


	//----- nvinfo : EIATTR_MERCURY_ISA_VERSION
	.align		4
        /*0070*/ 	.byte	0x03, 0x5f
        /*0072*/ 	.short	0x0101


	//----- nvinfo : EIATTR_COOP_GROUP_MASK_REGIDS
	.align		4
        /*0074*/ 	.byte	0x04, 0x29
        /*0076*/ 	.short	(.L_2143 - .L_2142)


	//   ....[0]....
.L_2142:
        /*0078*/ 	.word	0xffffffff


	//   ....[1]....
        /*007c*/ 	.word	0xffffffff


	//   ....[2]....
        /*0080*/ 	.word	0xffffffff


	//   ....[3]....
        /*0084*/ 	.word	0xffffffff


	//   ....[4]....
        /*0088*/ 	.word	0xffffffff


	//   ....[5]....
        /*008c*/ 	.word	0xffffffff


	//   ....[6]....
        /*0090*/ 	.word	0xffffffff


	//   ....[7]....
        /*0094*/ 	.word	0xffffffff


	//   ....[8]....
        /*0098*/ 	.word	0xffffffff


	//   ....[9]....
        /*009c*/ 	.word	0xffffffff


	//----- nvinfo : EIATTR_COOP_GROUP_INSTR_OFFSETS
	.align		4
.L_2143:
        /*00a0*/ 	.byte	0x04, 0x28
        /*00a2*/ 	.short	(.L_2145 - .L_2144)


	//   ....[0]....
.L_2144:
        /*00a4*/ 	.word	0x00000370


	//   ....[1]....
        /*00a8*/ 	.word	0x00000380


	//   ....[2]....
        /*00ac*/ 	.word	0x000003b0


	//   ....[3]....
        /*00b0*/ 	.word	0x000003c0


	//   ....[4]....
        /*00b4*/ 	.word	0x000003f0


	//   ....[5]....
        /*00b8*/ 	.word	0x00000400


	//   ....[6]....
        /*00bc*/ 	.word	0x00000430


	//   ....[7]....
        /*00c0*/ 	.word	0x00000440


	//   ....[8]....
        /*00c4*/ 	.word	0x00000480


	//   ....[9]....
        /*00c8*/ 	.word	0x00000490


	//----- nvinfo : EIATTR_EXIT_INSTR_OFFSETS
	.align		4
.L_2145:
        /*00cc*/ 	.byte	0x04, 0x1c
        /*00ce*/ 	.short	(.L_2147 - .L_2146)


	//   ....[0]....
.L_2146:
        /*00d0*/ 	.word	0x000004a0


	//   ....[1]....
        /*00d4*/ 	.word	0x000005a0


	//   ....[2]....
        /*00d8*/ 	.word	0x000005b0


	//   ....[3]....
        /*00dc*/ 	.word	0x00000660


	//----- nvinfo : EIATTR_CRS_STACK_SIZE
	.align		4
.L_2147:
        /*00e0*/ 	.byte	0x04, 0x1e
        /*00e2*/ 	.short	(.L_2149 - .L_2148)
.L_2148:
        /*00e4*/ 	.word	0x00000000


	//----- nvinfo : EIATTR_CBANK_PARAM_SIZE
	.align		4
.L_2149:
        /*00e8*/ 	.byte	0x03, 0x19
        /*00ea*/ 	.short	0x0024


	//----- nvinfo : EIATTR_PARAM_CBANK
	.align		4
        /*00ec*/ 	.byte	0x04, 0x0a
        /*00ee*/ 	.short	(.L_2151 - .L_2150)
	.align		4
.L_2150:
        /*00f0*/ 	.word	index@(.nv.constant0._ZN18transformer_engine35scaled_masked_softmax_warp_backwardI6__halfS1_fLi5EEEvPT0_PKT_S6_T1_ii)
        /*00f4*/ 	.short	0x0210
        /*00f6*/ 	.short	0x0024


	//----- nvinfo : EIATTR_SW_WAR
	.align		4
.L_2151:
        /*00f8*/ 	.byte	0x04, 0x36
        /*00fa*/ 	.short	(.L_2153 - .L_2152)
.L_2152:
        /*00fc*/ 	.word	0x00000008
.L_2153:


//--------------------- .nv.info._ZN18transformer_engine35scaled_masked_softmax_warp_backwardI6__halfS1_fLi4EEEvPT0_PKT_S6_T1_ii --------------------------
	.section	.nv.info._ZN18transformer_engine35scaled_masked_softmax_warp_backwardI6__halfS1_fLi4EEEvPT0_PKT_S6_T1_ii,"",@"SHT_CUDA_INFO"
	.sectionflags	@""
	.align	4


	//----- nvinfo : EIATTR_CUDA_API_VERSION
	.align		4
        /*0000*/ 	.byte	0x04, 0x37
        /*0002*/ 	.short	(.L_2155 - .L_2154)
.L_2154:
        /*0004*/ 	.word	0x00000082


	//----- nvinfo : EIATTR_KPARAM_INFO
	.align		4
.L_2155:
        /*0008*/ 	.byte	0x04, 0x17
        /*000a*/ 	.short	(.L_2157 - .L_2156)
.L_2156:
        /*000c*/ 	.word	0x00000000
        /*0010*/ 	.short	0x0005
        /*0012*/ 	.short	0x0020
        /*0014*/ 	.byte	0x00, 0xf0, 0x11, 0x00


	//----- nvinfo : EIATTR_KPARAM_INFO
	.align		4
.L_2157:
        /*0018*/ 	.byte	0x04, 0x17
        /*001a*/ 	.short	(.L_2159 - .L_2158)
.L_2158:
        /*001c*/ 	.word	0x00000000
        /*0020*/ 	.short	0x0004
        /*0022*/ 	.short	0x001c
        /*0024*/ 	.byte	0x00, 0xf0, 0x11, 0x00


	//----- nvinfo : EIATTR_KPARAM_INFO
	.align		4
.L_2159:
        /*0028*/ 	.byte	0x04, 0x17
        /*002a*/ 	.short	(.L_2161 - .L_2160)
.L_2160:
        /*002c*/ 	.word	0x00000000
        /*0030*/ 	.short	0x0003
        /*0032*/ 	.short	0x0018
        /*0034*/ 	.byte	0x00, 0xf0, 0x11, 0x00


	//----- nvinfo : EIATTR_KPARAM_INFO
	.align		4
.L_2161:
        /*0038*/ 	.byte	0x04, 0x17
        /*003a*/ 	.short	(.L_2163 - .L_2162)
.L_2162:
        /*003c*/ 	.word	0x00000000
        /*0040*/ 	.short	0x0002
        /*0042*/ 	.short	0x0010
        /*0044*/ 	.byte	0x00, 0xf0, 0x21, 0x00


	//----- nvinfo : EIATTR_KPARAM_INFO
	.align		4
.L_2163:
        /*0048*/ 	.byte	0x04, 0x17
        /*004a*/ 	.short	(.L_2165 - .L_2164)
.L_2164:
        /*004c*/ 	.word	0x00000000
        /*0050*/ 	.short	0x0001
        /*0052*/ 	.short	0x0008
        /*0054*/ 	.byte	0x00, 0xf0, 0x21, 0x00


	//----- nvinfo : EIATTR_KPARAM_INFO
	.align		4
.L_2165:
        /*0058*/ 	.byte	0x04, 0x17
        /*005a*/ 	.short	(.L_2167 - .L_2166)
.L_2166:
        /*005c*/ 	.word	0x00000000
        /*0060*/ 	.short	0x0000
        /*0062*/ 	.short	0x0000
        /*0064*/ 	.byte	0x00, 0xf0, 0x21, 0x00


	//----- nvinfo : EIATTR_SPARSE_MMA_MASK
	.align		4
.L_2167:
        /*0068*/ 	.byte	0x03, 0x50
        /*006a*/ 	.short	0x0000


	//----- nvinfo : EIATTR_MAXREG_COUNT
	.align		4
        /*006c*/ 	.byte	0x03, 0x1b
        /*006e*/ 	.short	0x00ff


	//----- nvinfo : EIATTR_MERCURY_ISA_VERSION
	.align		4
        /*0070*/ 	.byte	0x03, 0x5f
        /*0072*/ 	.short	0x0101


	//----- nvinfo : EIATTR_COOP_GROUP_MASK_REGIDS
	.align		4
        /*0074*/ 	.byte	0x04, 0x29
        /*0076*/ 	.short	(.L_2169 - .L_2168)


	//   ....[0]....
.L_2168:
        /*0078*/ 	.word	0xffffffff


	//   ....[1]....
        /*007c*/ 	.word	0xffffffff


	//   ....[2]....
        /*0080*/ 	.word	0xffffffff


	//   ....[3]....
        /*0084*/ 	.word	0xffffffff


	//   ....[4]....
        /*0088*/ 	.word	0xffffffff


	//   ....[5]....
        /*008c*/ 	.word	0xffffffff


	//   ....[6]....
        /*0090*/ 	.word	0xffffffff


	//   ....[7]....
        /*0094*/ 	.word	0xffffffff


	//----- nvinfo : EIATTR_COOP_GROUP_INSTR_OFFSETS
	.align		4
.L_2169:
        /*0098*/ 	.byte	0x04, 0x28
        /*009a*/ 	.short	(.L_2171 - .L_2170)


	//   ....[0]....
.L_2170:
        /*009c*/ 	.word	0x00000370


	//   ....[1]....
        /*00a0*/ 	.word	0x00000380


	//   ....[2]....
        /*00a4*/ 	.word	0x000003b0


	//   ....[3]....
        /*00a8*/ 	.word	0x000003c0


	//   ....[4]....
        /*00ac*/ 	.word	0x000003f0


	//   ....[5]....
        /*00b0*/ 	.word	0x00000400


	//   ....[6]....
        /*00b4*/ 	.word	0x00000440


	//   ....[7]....
        /*00b8*/ 	.word	0x00000450


	//----- nvinfo : EIATTR_EXIT_INSTR_OFFSETS
	.align		4
.L_2171:
        /*00bc*/ 	.byte	0x04, 0x1c
        /*00be*/ 	.short	(.L_2173 - .L_2172)


	//   ....[0]....
.L_2172:
        /*00c0*/ 	.word	0x00000460


	//   ....[1]....
        /*00c4*/ 	.word	0x00000560


	//   ....[2]....
        /*00c8*/ 	.word	0x00000570


	//   ....[3]....
        /*00cc*/ 	.word	0x00000620


	//----- nvinfo : EIATTR_CRS_STACK_SIZE
	.align		4
.L_2173:
        /*00d0*/ 	.byte	0x04, 0x1e
        /*00d2*/ 	.short	(.L_2175 - .L_2174)
.L_2174:
        /*00d4*/ 	.word	0x00000000


	//----- nvinfo : EIATTR_CBANK_PARAM_SIZE
	.align		4
.L_2175:
        /*00d8*/ 	.byte	0x03, 0x19
        /*00da*/ 	.short	0x0024


	//----- nvinfo : EIATTR_PARAM_CBANK
	.align		4
        /*00dc*/ 	.byte	0x04, 0x0a
        /*00de*/ 	.short	(.L_2177 - .L_2176)
	.align		4
.L_2176:
        /*00e0*/ 	.word	index@(.nv.constant0._ZN18transformer_engine35scaled_masked_softmax_warp_backwardI6__halfS1_fLi4EEEvPT0_PKT_S6_T1_ii)
        /*00e4*/ 	.short	0x0210
        /*00e6*/ 	.short	0x0024


	//----- nvinfo : EIATTR_SW_WAR
	.align		4
.L_2177:
        /*00e8*/ 	.byte	0x04, 0x36
        /*00ea*/ 	.short	(.L_2179 - .L_2178)
.L_2178:
        /*00ec*/ 	.word	0x00000008
.L_2179:


//--------------------- .nv.info._ZN18transformer_engine35scaled_masked_softmax_warp_backwardI6__halfS1_fLi3EEEvPT0_PKT_S6_T1_ii --------------------------
	.section	.nv.info._ZN18transformer_engine35scaled_masked_softmax_warp_backwardI6__halfS1_fLi3EEEvPT0_PKT_S6_T1_ii,"",@"SHT_CUDA_INFO"
	.sectionflags	@""
	.align	4


	//----- nvinfo : EIATTR_CUDA_API_VERSION
	.align		4
        /*0000*/ 	.byte	0x04, 0x37
        /*0002*/ 	.short	(.L_2181 - .L_2180)
.L_2180:
        /*0004*/ 	.word	0x00000082


	//----- nvinfo : EIATTR_KPARAM_INFO
	.align		4
.L_2181:
        /*0008*/ 	.byte	0x04, 0x17
        /*000a*/ 	.short	(.L_2183 - .L_2182)
.L_2182:
        /*000c*/ 	.word	0x00000000
        /*0010*/ 	.short	0x0005
        /*0012*/ 	.short	0x0020
        /*0014*/ 	.byte	0x00, 0xf0, 0x11, 0x00


	//----- nvinfo : EIATTR_KPARAM_INFO
	.align		4
.L_2183:
        /*0018*/ 	.byte	0x04, 0x17
        /*001a*/ 	.short	(.L_2185 - .L_2184)
.L_2184:
        /*001c*/ 	.word	0x00000000
        /*0020*/ 	.short	0x0004
        /*0022*/ 	.short	0x001c
        /*0024*/ 	.byte	0x00, 0xf0, 0x11, 0x00


	//----- nvinfo : EIATTR_KPARAM_INFO
	.align		4
.L_2185:
        /*0028*/ 	.byte	0x04, 0x17
        /*002a*/ 	.short	(.L_2187 - .L_2186)
.L_2186:
        /*002c*/ 	.word	0x00000000
        /*0030*/ 	.short	0x0003
        /*0032*/ 	.short	0x0018
        /*0034*/ 	.byte	0x00, 0xf0, 0x11, 0x00


	//----- nvinfo : EIATTR_KPARAM_INFO
	.align		4
.L_2187:
        /*0038*/ 	.byte	0x04, 0x17
        /*003a*/ 	.short	(.L_2189 - .L_2188)
.L_2188:
        /*003c*/ 	.word	0x00000000
        /*0040*/ 	.short	0x0002
        /*0042*/ 	.short	0x0010
        /*0044*/ 	.byte	0x00, 0xf0, 0x21, 0x00


	//----- nvinfo : EIATTR_KPARAM_INFO
	.align		4
.L_2189:
        /*0048*/ 	.byte	0x04, 0x17
        /*004a*/ 	.short	(.L_2191 - .L_2190)
.L_2190:
        /*004c*/ 	.word	0x00000000
        /*0050*/ 	.short	0x0001
        /*0052*/ 	.short	0x0008
        /*0054*/ 	.byte	0x00, 0xf0, 0x21, 0x00


	//----- nvinfo : EIATTR_KPARAM_INFO
	.align		4
.L_2191:
        /*0058*/ 	.byte	0x04, 0x17
        /*005a*/ 	.short	(.L_2193 - .L_2192)
.L_2192:
        /*005c*/ 	.word	0x00000000
        /*0060*/ 	.short	0x0000
        /*0062*/ 	.short	0x0000
        /*0064*/ 	.byte	0x00, 0xf0, 0x21, 0x00


	//----- nvinfo : EIATTR_SPARSE_MMA_MASK
	.align		4
.L_2193:
        /*0068*/ 	.byte	0x03, 0x50
        /*006a*/ 	.short	0x0000


	//----- nvinfo : EIATTR_MAXREG_COUNT
	.align		4
        /*006c*/ 	.byte	0x03, 0x1b
        /*006e*/ 	.short	0x00ff


	//----- nvinfo : EIATTR_MERCURY_ISA_VERSION
	.align		4
        /*0070*/ 	.byte	0x03, 0x5f
        /*0072*/ 	.short	0x0101


	//----- nvinfo : EIATTR_COOP_GROUP_MASK_REGIDS
	.align		4
        /*0074*/ 	.byte	0x04, 0x29
        /*0076*/ 	.short	(.L_2195 - .L_2194)


	//   ....[0]....
.L_2194:
        /*0078*/ 	.word	0xffffffff


	//   ....[1]....
        /*007c*/ 	.word	0xffffffff


	//   ....[2]....
        /*0080*/ 	.word	0xffffffff


	//   ....[3]....
        /*0084*/ 	.word	0xffffffff


	//   ....[4]....
        /*0088*/ 	.word	0xffffffff


	//   ....[5]....
        /*008c*/ 	.word	0xffffffff


	//----- nvinfo : EIATTR_COOP_GROUP_INSTR_OFFSETS
	.align		4
.L_2195:
        /*0090*/ 	.byte	0x04, 0x28
        /*0092*/ 	.short	(.L_2197 - .L_2196)


	//   ....[0]....
.L_2196:
        /*0094*/ 	.word	0x00000370


	//   ....[1]....
        /*0098*/ 	.word	0x00000380


	//   ....[2]....
        /*009c*/ 	.word	0x000003b0


	//   ....[3]....
        /*00a0*/ 	.word	0x000003c0


	//   ....[4]....
        /*00a4*/ 	.word	0x00000400


	//   ....[5]....
        /*00a8*/ 	.word	0x00000410


	//----- nvinfo : EIATTR_EXIT_INSTR_OFFSETS
	.align		4
.L_2197:
        /*00ac*/ 	.byte	0x04, 0x1c
        /*00ae*/ 	.short	(.L_2199 - .L_2198)


	//   ....[0]....
.L_2198:
        /*00b0*/ 	.word	0x00000420


	//   ....[1]....
        /*00b4*/ 	.word	0x00000520


	//   ....[2]....
        /*00b8*/ 	.word	0x00000530


	//   ....[3]....
        /*00bc*/ 	.word	0x000005e0


	//----- nvinfo : EIATTR_CRS_STACK_SIZE
	.align		4
.L_2199:
        /*00c0*/ 	.byte	0x04, 0x1e
        /*00c2*/ 	.short	(.L_2201 - .L_2200)
.L_2200:
        /*00c4*/ 	.word	0x00000000


	//----- nvinfo : EIATTR_CBANK_PARAM_SIZE
	.align		4
.L_2201:
        /*00c8*/ 	.byte	0x03, 0x19
        /*00ca*/ 	.short	0x0024


	//----- nvinfo : EIATTR_PARAM_CBANK
	.align		4
        /*00cc*/ 	.byte	0x04, 0x0a
        /*00ce*/ 	.short	(.L_2203 - .L_2202)
	.align		4
.L_2202:
        /*00d0*/ 	.word	index@(.nv.constant0._ZN18transformer_engine35scaled_masked_softmax_warp_backwardI6__halfS1_fLi3EEEvPT0_PKT_S6_T1_ii)
        /*00d4*/ 	.short	0x0210
        /*00d6*/ 	.short	0x0024


	//----- nvinfo : EIATTR_SW_WAR
	.align		4
.L_2203:
        /*00d8*/ 	.byte	0x04, 0x36
        /*00da*/ 	.short	(.L_2205 - .L_2204)
.L_2204:
        /*00dc*/ 	.word	0x00000008
.L_2205:


//--------------------- .nv.info._ZN18transformer_engine35scaled_masked_softmax_warp_backwardI6__halfS1_fLi2EEEvPT0_PKT_S6_T1_ii --------------------------
	.section	.nv.info._ZN18transformer_engine35scaled_masked_softmax_warp_backwardI6__halfS1_fLi2EEEvPT0_PKT_S6_T1_ii,"",@"SHT_CUDA_INFO"
	.sectionflags	@""
	.align	4


	//----- nvinfo : EIATTR_CUDA_API_VERSION
	.align		4
        /*0000*/ 	.byte	0x04, 0x37
        /*0002*/ 	.short	(.L_2207 - .L_2206)
.L_2206:
        /*0004*/ 	.word	0x00000082


	//----- nvinfo : EIATTR_KPARAM_INFO
	.align		4
.L_2207:
        /*0008*/ 	.byte	0x04, 0x17
        /*000a*/ 	.short	(.L_2209 - .L_2208)
.L_2208:
        /*000c*/ 	.word	0x00000000
        /*0010*/ 	.short	0x0005
        /*0012*/ 	.short	0x0020
        /*0014*/ 	.byte	0x00, 0xf0, 0x11, 0x00


	//----- nvinfo : EIATTR_KPARAM_INFO
	.align		4
.L_2209:
        /*0018*/ 	.byte	0x04, 0x17
        /*001a*/ 	.short	(.L_2211 - .L_2210)
.L_2210:
        /*001c*/ 	.word	0x00000000
        /*0020*/ 	.short	0x0004
        /*0022*/ 	.short	0x001c
        /*0024*/ 	.byte	0x00, 0xf0, 0x11, 0x00


	//----- nvinfo : EIATTR_KPARAM_INFO
	.align		4
.L_2211:
        /*0028*/ 	.byte	0x04, 0x17
        /*002a*/ 	.short	(.L_2213 - .L_2212)
.L_2212:
        /*002c*/ 	.word	0x00000000
        /*0030*/ 	.short	0x0003
        /*0032*/ 	.short	0x0018
        /*0034*/ 	.byte	0x00, 0xf0, 0x11, 0x00


	//----- nvinfo : EIATTR_KPARAM_INFO
	.align		4
.L_2213:
        /*0038*/ 	.byte	0x04, 0x17
        /*003a*/ 	.short	(.L_2215 - .L_2214)
.L_2214:
        /*003c*/ 	.word	0x00000000
        /*0040*/ 	.short	0x0002
        /*0042*/ 	.short	0x0010
        /*0044*/ 	.byte	0x00, 0xf0, 0x21, 0x00


	//----- nvinfo : EIATTR_KPARAM_INFO
	.align		4
.L_2215:
        /*0048*/ 	.byte	0x04, 0x17
        /*004a*/ 	.short	(.L_2217 - .L_2216)
.L_2216:
        /*004c*/ 	.word	0x00000000
        /*0050*/ 	.short	0x0001
        /*0052*/ 	.short	0x0008
        /*0054*/ 	.byte	0x00, 0xf0, 0x21, 0x00


	//----- nvinfo : EIATTR_KPARAM_INFO
	.align		4
.L_2217:
        /*0058*/ 	.byte	0x04, 0x17
        /*005a*/ 	.short	(.L_2219 - .L_2218)
.L_2218:
        /*005c*/ 	.word	0x00000000
        /*0060*/ 	.short	0x0000
        /*0062*/ 	.short	0x0000
        /*0064*/ 	.byte	0x00, 0xf0, 0x21, 0x00


	//----- nvinfo : EIATTR_SPARSE_MMA_MASK
	.align		4
.L_2219:
        /*0068*/ 	.byte	0x03, 0x50
        /*006a*/ 	.short	0x0000


	//----- nvinfo : EIATTR_MAXREG_COUNT
	.align		4
        /*006c*/ 	.byte	0x03, 0x1b
        /*006e*/ 	.short	0x00ff


	//----- nvinfo : EIATTR_MERCURY_ISA_VERSION
	.align		4
        /*0070*/ 	.byte	0x03, 0x5f
        /*0072*/ 	.short	0x0101


	//----- nvinfo : EIATTR_COOP_GROUP_MASK_REGIDS
	.align		4
        /*0074*/ 	.byte	0x04, 0x29
        /*0076*/ 	.short	(.L_2221 - .L_2220)


	//   ....[0]....
.L_2220:
        /*0078*/ 	.word	0xffffffff


	//   ....[1]....
        /*007c*/ 	.word	0xffffffff


	//   ....[2]....
        /*0080*/ 	.word	0xffffffff


	//   ....[3]....
        /*0084*/ 	.word	0xffffffff


	//----- nvinfo : EIATTR_COOP_GROUP_INSTR_OFFSETS
	.align		4
.L_2221:
        /*0088*/ 	.byte	0x04, 0x28
        /*008a*/ 	.short	(.L_2223 - .L_2222)


	//   ....[0]....
.L_2222:
        /*008c*/ 	.word	0x00000360


	//   ....[1]....
        /*0090*/ 	.word	0x00000370


	//   ....[2]....
        /*0094*/ 	.word	0x000003b0


	//   ....[3]....
        /*0098*/ 	.word	0x000003c0


	//----- nvinfo : EIATTR_EXIT_INSTR_OFFSETS
	.align		4
.L_2223:
        /*009c*/ 	.byte	0x04, 0x1c
        /*009e*/ 	.short	(.L_2225 - .L_2224)


	//   ....[0]....
.L_2224:
        /*00a0*/ 	.word	0x000003d0


	//   ....[1]....
        /*00a4*/ 	.word	0x000004d0


	//   ....[2]....
        /*00a8*/ 	.word	0x000004e0


	//   ....[3]....
        /*00ac*/ 	.word	0x00000590


	//----- nvinfo : EIATTR_CRS_STACK_SIZE
	.align		4
.L_2225:
        /*00b0*/ 	.byte	0x04, 0x1e
        /*00b2*/ 	.short	(.L_2227 - .L_2226)
.L_2226:
        /*00b4*/ 	.word	0x00000000


	//----- nvinfo : EIATTR_CBANK_PARAM_SIZE
	.align		4
.L_2227:
        /*00b8*/ 	.byte	0x03, 0x19
        /*00ba*/ 	.short	0x0024


	//----- nvinfo : EIATTR_PARAM_CBANK
	.align		4
        /*00bc*/ 	.byte	0x04, 0x0a
        /*00be*/ 	.short	(.L_2229 - .L_2228)
	.align		4
.L_2228:
        /*00c0*/ 	.word	index@(.nv.constant0._ZN18transformer_engine35scaled_masked_softmax_warp_backwardI6__halfS1_fLi2EEEvPT0_PKT_S6_T1_ii)
        /*00c4*/ 	.short	0x0210
        /*00c6*/ 	.short	0x0024


	//----- nvinfo : EIATTR_SW_WAR
	.align		4
.L_2229:
        /*00c8*/ 	.byte	0x04, 0x36
        /*00ca*/ 	.short	(.L_2231 - .L_2230)
.L_2230:
        /*00cc*/ 	.word	0x00000008
.L_2231:


//--------------------- .nv.info._ZN18transformer_engine35scaled_masked_softmax_warp_backwardI6__halfS1_fLi1EEEvPT0_PKT_S6_T1_ii --------------------------
	.section	.nv.info._ZN18transformer_engine35scaled_masked_softmax_warp_backwardI6__halfS1_fLi1EEEvPT0_PKT_S6_T1_ii,"",@"SHT_CUDA_INFO"
	.sectionflags	@""
	.align	4


	//----- nvinfo : EIATTR_CUDA_API_VERSION
	.align		4
        /*0000*/ 	.byte	0x04, 0x37
        /*0002*/ 	.short	(.L_2233 - .L_2232)
.L_2232:
        /*0004*/ 	.word	0x00000082


	//----- nvinfo : EIATTR_KPARAM_INFO
	.align		4
.L_2233:
        /*0008*/ 	.byte	0x04, 0x17
        /*000a*/ 	.short	(.L_2235 - .L_2234)
.L_2234:
        /*000c*/ 	.word	0x00000000
        /*0010*/ 	.short	0x0005
        /*0012*/ 	.short	0x0020
        /*0014*/ 	.byte	0x00, 0xf0, 0x11, 0x00


	//----- nvinfo : EIATTR_KPARAM_INFO
	.align		4
.L_2235:
        /*0018*/ 	.byte	0x04, 0x17
        /*001a*/ 	.short	(.L_2237 - .L_2236)
.L_2236:
        /*001c*/ 	.word	0x00000000
        /*0020*/ 	.short	0x0004
        /*0022*/ 	.short	0x001c
        /*0024*/ 	.byte	0x00, 0xf0, 0x11, 0x00


	//----- nvinfo : EIATTR_KPARAM_INFO
	.align		4
.L_2237:
        /*0028*/ 	.byte	0x04, 0x17
        /*002a*/ 	.short	(.L_2239 - .L_2238)
.L_2238:
        /*002c*/ 	.word	0x00000000
        /*0030*/ 	.short	0x0003
        /*0032*/ 	.short	0x0018
        /*0034*/ 	.byte	0x00, 0xf0, 0x11, 0x00


	//----- nvinfo : EIATTR_KPARAM_INFO
	.align		4
.L_2239:
        /*0038*/ 	.byte	0x04, 0x17
        /*003a*/ 	.short	(.L_2241 - .L_2240)
.L_2240:
        /*003c*/ 	.word	0x00000000
        /*0040*/ 	.short	0x0002
        /*0042*/ 	.short	0x0010
        /*0044*/ 	.byte	0x00, 0xf0, 0x21, 0x00


	//----- nvinfo : EIATTR_KPARAM_INFO
	.align		4
.L_2241:
        /*0048*/ 	.byte	0x04, 0x17
        /*004a*/ 	.short	(.L_2243 - .L_2242)
.L_2242:
        /*004c*/ 	.word	0x00000000
        /*0050*/ 	.short	0x0001
        /*0052*/ 	.short	0x0008
        /*0054*/ 	.byte	0x00, 0xf0, 0x21, 0x00


	//----- nvinfo : EIATTR_KPARAM_INFO
	.align		4
.L_2243:
        /*0058*/ 	.byte	0x04, 0x17
        /*005a*/ 	.short	(.L_2245 - .L_2244)
.L_2244:
        /*005c*/ 	.word	0x00000000
        /*0060*/ 	.short	0x0000
        /*0062*/ 	.short	0x0000
        /*0064*/ 	.byte	0x00, 0xf0, 0x21, 0x00


	//----- nvinfo : EIATTR_SPARSE_MMA_MASK
	.align		4
.L_2245:
        /*0068*/ 	.byte	0x03, 0x50
        /*006a*/ 	.short	0x0000


	//----- nvinfo : EIATTR_MAXREG_COUNT
	.align		4
        /*006c*/ 	.byte	0x03, 0x1b
        /*006e*/ 	.short	0x00ff


	//----- nvinfo : EIATTR_MERCURY_ISA_VERSION
	.align		4
        /*0070*/ 	.byte	0x03, 0x5f
        /*0072*/ 	.short	0x0101


	//----- nvinfo : EIATTR_COOP_GROUP_MASK_REGIDS
	.align		4
        /*0074*/ 	.byte	0x04, 0x29
        /*0076*/ 	.short	(.L_2247 - .L_2246)


	//   ....[0]....
.L_2246:
        /*0078*/ 	.word	0xffffffff


	//   ....[1]....
        /*007c*/ 	.word	0xffffffff


	//----- nvinfo : EIATTR_COOP_GROUP_INSTR_OFFSETS
	.align		4
.L_2247:
        /*0080*/ 	.byte	0x04, 0x28
        /*0082*/ 	.short	(.L_2249 - .L_2248)


	//   ....[0]....
.L_2248:
        /*0084*/ 	.word	0x00000380


	//   ....[1]....
        /*0088*/ 	.word	0x00000390


	//----- nvinfo : EIATTR_EXIT_INSTR_OFFSETS
	.align		4
.L_2249:
        /*008c*/ 	.byte	0x04, 0x1c
        /*008e*/ 	.short	(.L_2251 - .L_2250)


	//   ....[0]....
.L_2250:
        /*0090*/ 	.word	0x000003a0


	//   ....[1]....
        /*0094*/ 	.word	0x00000490


	//   ....[2]....
        /*0098*/ 	.word	0x000004a0


	//   ....[3]....
        /*009c*/ 	.word	0x00000560


	//----- nvinfo : EIATTR_CRS_STACK_SIZE
	.align		4
.L_2251:
        /*00a0*/ 	.byte	0x04, 0x1e
        /*00a2*/ 	.short	(.L_2253 - .L_2252)
.L_2252:
        /*00a4*/ 	.word	0x00000000


	//----- nvinfo : EIATTR_CBANK_PARAM_SIZE
	.align		4
.L_2253:
        /*00a8*/ 	.byte	0x03, 0x19
        /*00aa*/ 	.short	0x0024


	//----- nvinfo : EIATTR_PARAM_CBANK
	.align		4
        /*00ac*/ 	.byte	0x04, 0x0a
        /*00ae*/ 	.short	(.L_2255 - .L_2254)
	.align		4
.L_2254:
        /*00b0*/ 	.word	index@(.nv.constant0._ZN18transformer_engine35scaled_masked_softmax_warp_backwardI6__halfS1_fLi1EEEvPT0_PKT_S6_T1_ii)
        /*00b4*/ 	.short	0x0210
        /*00b6*/ 	.short	0x0024


	//----- nvinfo : EIATTR_SW_WAR
	.align		4
.L_2255:
        /*00b8*/ 	.byte	0x04, 0x36
        /*00ba*/ 	.short	(.L_2257 - .L_2256)
.L_2256:
        /*00bc*/ 	.word	0x00000008
.L_2257:


//--------------------- .nv.info._ZN18transformer_engine35scaled_masked_softmax_warp_backwardI6__halfS1_fLi0EEEvPT0_PKT_S6_T1_ii --------------------------
	.section	.nv.info._ZN18transformer_engine35scaled_masked_softmax_warp_backwardI6__halfS1_fLi0EEEvPT0_PKT_S6_T1_ii,"",@"SHT_CUDA_INFO"
	.sectionflags	@""
	.align	4


	//----- nvinfo : EIATTR_CUDA_API_VERSION
	.align		4
        /*0000*/ 	.byte	0x04, 0x37
        /*0002*/ 	.short	(.L_2259 - .L_2258)
.L_2258:
        /*0004*/ 	.word	0x00000082


	//----- nvinfo : EIATTR_KPARAM_INFO
	.align		4
.L_2259:
        /*0008*/ 	.byte	0x04, 0x17
        /*000a*/ 	.short	(.L_2261 - .L_2260)
.L_2260:
        /*000c*/ 	.word	0x00000000
        /*0010*/ 	.short	0x0005
        /*0012*/ 	.short	0x0020
        /*0014*/ 	.byte	0x00, 0xf0, 0x11, 0x00


	//----- nvinfo : EIATTR_KPARAM_INFO
	.align		4
.L_2261:
        /*0018*/ 	.byte	0x04, 0x17
        /*001a*/ 	.short	(.L_2263 - .L_2262)
.L_2262:
        /*001c*/ 	.word	0x00000000
        /*0020*/ 	.short	0x0004
        /*0022*/ 	.short	0x001c
        /*0024*/ 	.byte	0x00, 0xf0, 0x11, 0x00


	//----- nvinfo : EIATTR_KPARAM_INFO
	.align		4
.L_2263:
        /*0028*/ 	.byte	0x04, 0x17
        /*002a*/ 	.short	(.L_2265 - .L_2264)
.L_2264:
        /*002c*/ 	.word	0x00000000
        /*0030*/ 	.short	0x0003
        /*0032*/ 	.short	0x0018
        /*0034*/ 	.byte	0x00, 0xf0, 0x11, 0x00


	//----- nvinfo : EIATTR_KPARAM_INFO
	.align		4
.L_2265:
        /*0038*/ 	.byte	0x04, 0x17
        /*003a*/ 	.short	(.L_2267 - .L_2266)
.L_2266:
        /*003c*/ 	.word	0x00000000
        /*0040*/ 	.short	0x0002
        /*0042*/ 	.short	0x0010
        /*0044*/ 	.byte	0x00, 0xf0, 0x21, 0x00


	//----- nvinfo : EIATTR_KPARAM_INFO
	.align		4
.L_2267:
        /*0048*/ 	.byte	0x04, 0x17
        /*004a*/ 	.short	(.L_2269 - .L_2268)
.L_2268:
        /*004c*/ 	.word	0x00000000
        /*0050*/ 	.short	0x0001
        /*0052*/ 	.short	0x0008
        /*0054*/ 	.byte	0x00, 0xf0, 0x21, 0x00


	//----- nvinfo : EIATTR_KPARAM_INFO
	.align		4
.L_2269:
        /*0058*/ 	.byte	0x04, 0x17
        /*005a*/ 	.short	(.L_2271 - .L_2270)
.L_2270:
        /*005c*/ 	.word	0x00000000
        /*0060*/ 	.short	0x0000
        /*0062*/ 	.short	0x0000
        /*0064*/ 	.byte	0x00, 0xf0, 0x21, 0x00


	//----- nvinfo : EIATTR_SPARSE_MMA_MASK
	.align		4
.L_2271:
        /*0068*/ 	.byte	0x03, 0x50
        /*006a*/ 	.short	0x0000


	//----- nvinfo : EIATTR_MAXREG_COUNT
	.align		4
        /*006c*/ 	.byte	0x03, 0x1b
        /*006e*/ 	.short	0x00ff


	//----- nvinfo : EIATTR_MERCURY_ISA_VERSION
	.align		4
        /*0070*/ 	.byte	0x03, 0x5f
        /*0072*/ 	.short	0x0101


	//----- nvinfo : EIATTR_EXIT_INSTR_OFFSETS
	.align		4
        /*0074*/ 	.byte	0x04, 0x1c
        /*0076*/ 	.short	(.L_2273 - .L_2272)


	//   ....[0]....
.L_2272:
        /*0078*/ 	.word	0x00000320


	//   ....[1]....
        /*007c*/ 	.word	0x00000460


	//   ....[2]....
        /*0080*/ 	.word	0x00000470


	//   ....[3]....
        /*0084*/ 	.word	0x00000520


	//----- nvinfo : EIATTR_CRS_STACK_SIZE
	.align		4
.L_2273:
        /*0088*/ 	.byte	0x04, 0x1e
        /*008a*/ 	.short	(.L_2275 - .L_2274)
.L_2274:
        /*008c*/ 	.word	0x00000000


	//----- nvinfo : EIATTR_CBANK_PARAM_SIZE
	.align		4
.L_2275:
        /*0090*/ 	.byte	0x03, 0x19
        /*0092*/ 	.short	0x0024


	//----- nvinfo : EIATTR_PARAM_CBANK
	.align		4
        /*0094*/ 	.byte	0x04, 0x0a
        /*0096*/ 	.short	(.L_2277 - .L_2276)
	.align		4
.L_2276:
        /*0098*/ 	.word	index@(.nv.constant0._ZN18transformer_engine35scaled_masked_softmax_warp_backwardI6__halfS1_fLi0EEEvPT0_PKT_S6_T1_ii)
        /*009c*/ 	.short	0x0210
        /*009e*/ 	.short	0x0024


	//----- nvinfo : EIATTR_SW_WAR
	.align		4
.L_2277:
        /*00a0*/ 	.byte	0x04, 0x36
        /*00a2*/ 	.short	(.L_2279 - .L_2278)
.L_2278:
        /*00a4*/ 	.word	0x00000008
.L_2279:


//--------------------- .nv.info._ZN18transformer_engine27scaled_softmax_warp_forwardI13__nv_bfloat16S1_fLi14EEEvPT0_PKT_T1_ii --------------------------
	.section	.nv.info._ZN18transformer_engine27scaled_softmax_warp_forwardI13__nv_bfloat16S1_fLi14EEEvPT0_PKT_T1_ii,"",@"SHT_CUDA_INFO"
	.sectionflags	@""
	.align	4


	//----- nvinfo : EIATTR_CUDA_API_VERSION
	.align		4
        /*0000*/ 	.byte	0x04, 0x37
        /*0002*/ 	.short	(.L_2281 - .L_2280)
.L_2280:
        /*0004*/ 	.word	0x00000082


	//----- nvinfo : EIATTR_KPARAM_INFO
	.align		4
.L_2281:
        /*0008*/ 	.byte	0x04, 0x17
        /*000a*/ 	.short	(.L_2283 - .L_2282)
.L_2282:
        /*000c*/ 	.word	0x00000000
        /*0010*/ 	.short	0x0004
        /*0012*/ 	.short	0x0018
        /*0014*/ 	.byte	0x00, 0xf0, 0x11, 0x00


	//----- nvinfo : EIATTR_KPARAM_INFO
	.align		4
.L_2283:
        /*0018*/ 	.byte	0x04, 0x17
        /*001a*/ 	.short	(.L_2285 - .L_2284)
.L_2284:
        /*001c*/ 	.word	0x00000000
        /*0020*/ 	.short	0x0003
        /*0022*/ 	.short	0x0014
        /*0024*/ 	.byte	0x00, 0xf0, 0x11, 0x00


	//----- nvinfo : EIATTR_KPARAM_INFO
	.align		4
.L_2285:
        /*0028*/ 	.byte	0x04, 0x17
        /*002a*/ 	.short	(.L_2287 - .L_2286)
.L_2286:
        /*002c*/ 	.word	0x00000000
        /*0030*/ 	.short	0x0002
        /*0032*/ 	.short	0x0010
        /*0034*/ 	.byte	0x00, 0xf0, 0x11, 0x00


	//----- nvinfo : EIATTR_KPARAM_INFO
	.align		4
.L_2287:
        /*0038*/ 	.byte	0x04, 0x17
        /*003a*/ 	.short	(.L_2289 - .L_2288)
.L_2288:
        /*003c*/ 	.word	0x00000000
        /*0040*/ 	.short	0x0001
        /*0042*/ 	.short	0x0008
        /*0044*/ 	.byte	0x00, 0xf0, 0x21, 0x00


	//----- nvinfo : EIATTR_KPARAM_INFO
	.align		4
.L_2289:
        /*0048*/ 	.byte	0x04, 0x17
        /*004a*/ 	.short	(.L_2291 - .L_2290)
.L_2290:
        /*004c*/ 	.word	0x00000000
        /*0050*/ 	.short	0x0000
        /*0052*/ 	.short	0x0000
        /*0054*/ 	.byte	0x00, 0xf0, 0x21, 0x00


	//----- nvinfo : EIATTR_SPARSE_MMA_MASK
	.align		4
.L_2291:
        /*0058*/ 	.byte	0x03, 0x50
        /*005a*/ 	.short	0x0000


	//----- nvinfo : EIATTR_MAXREG_COUNT
	.align		4
        /*005c*/ 	.byte	0x03, 0x1b
        /*005e*/ 	.short	0x00ff


	//----- nvinfo : EIATTR_ANNOTATIONS
	.align		4
        /*0060*/ 	.byte	0x04, 0x55
        /*0062*/ 	.short	(.L_2293 - .L_2292)


	//   ....[0]....
.L_2292:
        /* <DEDUP_REMOVED lines=998> */


	//----- nvinfo : EIATTR_MERCURY_ISA_VERSION
	.align		4
.L_2293:
        /*3eac*/ 	.byte	0x03, 0x5f
        /*3eae*/ 	.short	0x0101


	//----- nvinfo : EIATTR_COOP_GROUP_MASK_REGIDS
	.align		4
        /*3eb0*/ 	.byte	0x04, 0x29
        /*3eb2*/ 	.short	(.L_2295 - .L_2294)


	//   ....[0]....
.L_2294:
        /*3eb4*/ 	.word	0xffffffff


	//   ....[1]....
        /*3eb8*/ 	.word	0xffffffff


	//   ....[2]....
        /*3ebc*/ 	.word	0xffffffff


	//   ....[3]....
        /*3ec0*/ 	.word	0xffffffff


	//   ....[4]....
        /*3ec4*/ 	.word	0xffffffff


	//   ....[5]....
        /*3ec8*/ 	.word	0xffffffff


	//   ....[6]....
        /*3ecc*/ 	.word	0xffffffff


	//   ....[7]....
        /*3ed0*/ 	.word	0xffffffff


	//   ....[8]....
        /*3ed4*/ 	.word	0xffffffff


	//   ....[9]....
        /*3ed8*/ 	.word	0xffffffff


	//----- nvinfo : EIATTR_COOP_GROUP_INSTR_OFFSETS
	.align		4
.L_2295:
        /*3edc*/ 	.byte	0x04, 0x28
        /*3ede*/ 	.short	(.L_2297 - .L_2296)


	//   ....[0]....
.L_2296:
        /*3ee0*/ 	.word	0x0000f890


	//   ....[1]....
        /*3ee4*/ 	.word	0x0000f8c0


	//   ....[2]....
        /*3ee8*/ 	.word	0x0000f8f0


	//   ....[3]....
        /*3eec*/ 	.word	0x0000f920


	//   ....[4]....
        /*3ef0*/ 	.word	0x0000f950


	//   ....[5]....
        /*3ef4*/ 	.word	0x000272f0


	//   ....[6]....
        /*3ef8*/ 	.word	0x00027310


	//   ....[7]....
        /*3efc*/ 	.word	0x00027330


	//   ....[8]....
        /*3f00*/ 	.word	0x00027350


	//   ....[9]....
        /*3f04*/ 	.word	0x00027390


	//----- nvinfo : EIATTR_EXIT_INSTR_OFFSETS
	.align		4
.L_2297:
        /*3f08*/ 	.byte	0x04, 0x1c
        /*3f0a*/ 	.short	(.L_2299 - .L_2298)


	//   ....[0]....
.L_2298:
        /*3f0c*/ 	.word	0x000273b0


	//   ....[1]....
        /*3f10*/ 	.word	0x00027860


	//   ....[2]....
        /*3f14*/ 	.word	0x00027d10


	//   ....[3]....
        /*3f18*/ 	.word	0x000281c0


	//   ....[4]....
        /*3f1c*/ 	.word	0x00028670


	//   ....[5]....
        /*3f20*/ 	.word	0x00028b20


	//   ....[6]....
        /*3f24*/ 	.word	0x00028fd0


	//   ....[7]....
        /*3f28*/ 	.word	0x00029480


	//   ....[8]....
        /*3f2c*/ 	.word	0x00029930


	//   ....[9]....
        /*3f30*/ 	.word	0x00029de0


	//   ....[10]....
        /*3f34*/ 	.word	0x0002a290


	//   ....[11]....
        /*3f38*/ 	.word	0x0002a740


	//   ....[12]....
        /*3f3c*/ 	.word	0x0002abf0


	//   ....[13]....
        /*3f40*/ 	.word	0x0002b0a0


	//   ....[14]....
        /*3f44*/ 	.word	0x0002b550


	//   ....[15]....
        /*3f48*/ 	.word	0x0002ba00


	//   ....[16]....
        /*3f4c*/ 	.word	0x0002beb0


	//   ....[17]....
        /*3f50*/ 	.word	0x0002c360


	//   ....[18]....
        /*3f54*/ 	.word	0x0002c810


	//   ....[19]....
        /*3f58*/ 	.word	0x0002ccc0


	//   ....[20]....
        /*3f5c*/ 	.word	0x0002d170


	//   ....[21]....
        /*3f60*/ 	.word	0x0002d620


	//   ....[22]....
        /*3f64*/ 	.word	0x0002dad0


	//   ....[23]....
        /*3f68*/ 	.word	0x0002df80


	//   ....[24]....
        /*3f6c*/ 	.word	0x0002e430


	//   ....[25]....
        /*3f70*/ 	.word	0x0002e840


	//   ....[26]....
        /*3f74*/ 	.word	0x0002ec30


	//   ....[27]....
        /*3f78*/ 	.word	0x0002f020


	//   ....[28]....
        /*3f7c*/ 	.word	0x0002f410


	//   ....[29]....
        /*3f80*/ 	.word	0x0002f800


	//   ....[30]....
        /*3f84*/ 	.word	0x0002fbf0


	//   ....[31]....
        /*3f88*/ 	.word	0x0002ffe0


	//   ....[32]....
        /*3f8c*/ 	.word	0x000303d0


	//   ....[33]....
        /*3f90*/ 	.word	0x000307c0


	//   ....[34]....
        /*3f94*/ 	.word	0x00030bb0


	//   ....[35]....
        /*3f98*/ 	.word	0x00030fa0


	//   ....[36]....
        /*3f9c*/ 	.word	0x00031390


	//   ....[37]....
        /*3fa0*/ 	.word	0x00031780


	//   ....[38]....
        /*3fa4*/ 	.word	0x00031b90


	//   ....[39]....
        /*3fa8*/ 	.word	0x00031fc0


	//   ....[40]....
        /*3fac*/ 	.word	0x000323f0


	//   ....[41]....
        /*3fb0*/ 	.word	0x00032820


	//   ....[42]....
        /*3fb4*/ 	.word	0x00032c50


	//   ....[43]....
        /*3fb8*/ 	.word	0x00033080


	//   ....[44]....
        /*3fbc*/ 	.word	0x000334b0


	//   ....[45]....
        /*3fc0*/ 	.word	0x000338e0


	//   ....[46]....
        /*3fc4*/ 	.word	0x00033d10


	//   ....[47]....
        /*3fc8*/ 	.word	0x00034140


	//   ....[48]....
        /*3fcc*/ 	.word	0x00034570


	//   ....[49]....
        /*3fd0*/ 	.word	0x000349a0


	//   ....[50]....
        /*3fd4*/ 	.word	0x00034dd0


	//   ....[51]....
        /*3fd8*/ 	.word	0x00035200


	//   ....[52]....
        /*3fdc*/ 	.word	0x00035630


	//   ....[53]....
        /*3fe0*/ 	.word	0x00035a60


	//   ....[54]....
        /*3fe4*/ 	.word	0x00035e90


	//   ....[55]....
        /*3fe8*/ 	.word	0x000362c0


	//   ....[56]....
        /*3fec*/ 	.word	0x000366f0


	//   ....[57]....
        /*3ff0*/ 	.word	0x00036b20


	//   ....[58]....
        /*3ff4*/ 	.word	0x00036f50


	//   ....[59]....
        /*3ff8*/ 	.word	0x00037380


	//   ....[60]....
        /*3ffc*/ 	.word	0x000377b0


	//   ....[61]....
        /*4000*/ 	.word	0x00037be0


	//   ....[62]....
        /*4004*/ 	.word	0x00038010


	//   ....[63]....
        /*4008*/ 	.word	0x00038440


	//   ....[64]....
        /*400c*/ 	.word	0x00038870


	//   ....[65]....
        /*4010*/ 	.word	0x00038ca0


	//   ....[66]....
        /*4014*/ 	.word	0x000390d0


	//   ....[67]....
        /*4018*/ 	.word	0x00039500


	//   ....[68]....
        /*401c*/ 	.word	0x00039920


	//   ....[69]....
        /*4020*/ 	.word	0x00039d40


	//   ....[70]....
        /*4024*/ 	.word	0x0003a160


	//   ....[71]....
        /*4028*/ 	.word	0x0003a580


	//   ....[72]....
        /*402c*/ 	.word	0x0003a9a0


	//   ....[73]....
        /*4030*/ 	.word	0x0003adc0


	//   ....[74]....
        /*4034*/ 	.word	0x0003b1e0


	//   ....[75]....
        /*4038*/ 	.word	0x0003b600


	//   ....[76]....
        /*403c*/ 	.word	0x0003ba20


	//   ....[77]....
        /*4040*/ 	.word	0x0003be40


	//   ....[78]....
        /*4044*/ 	.word	0x0003c260


	//   ....[79]....
        /*4048*/ 	.word	0x0003c680


	//   ....[80]....
        /*404c*/ 	.word	0x0003caa0


	//   ....[81]....
        /*4050*/ 	.word	0x0003ceb0


	//   ....[82]....
        /*4054*/ 	.word	0x0003d290


	//   ....[83]....
        /*4058*/ 	.word	0x0003d670


	//   ....[84]....
        /*405c*/ 	.word	0x0003da50


	//   ....[85]....
        /*4060*/ 	.word	0x0003de30


	//   ....[86]....
        /*4064*/ 	.word	0x0003e210


	//   ....[87]....
        /*4068*/ 	.word	0x0003e5f0


	//   ....[88]....
        /*406c*/ 	.word	0x0003e9d0


	//   ....[89]....
        /*4070*/ 	.word	0x0003edb0


	//   ....[90]....
        /*4074*/ 	.word	0x0003f190


	//   ....[91]....
        /*4078*/ 	.word	0x0003f570


	//   ....[92]....
        /*407c*/ 	.word	0x0003f950


	//   ....[93]....
        /*4080*/ 	.word	0x0003fd30


	//   ....[94]....
        /*4084*/ 	.word	0x00040110


	//   ....[95]....
        /*4088*/ 	.word	0x000404f0


	//   ....[96]....
        /*408c*/ 	.word	0x000408d0


	//   ....[97]....
        /*4090*/ 	.word	0x00040cb0


	//   ....[98]....
        /*4094*/ 	.word	0x000410c0


	//   ....[99]....
        /*4098*/ 	.word	0x000414a0


	//   ....[100]....
        /*409c*/ 	.word	0x00041880


	//   ....[101]....
        /*40a0*/ 	.word	0x00041c60


	//   ....[102]....
        /*40a4*/ 	.word	0x00042040


	//   ....[103]....
        /*40a8*/ 	.word	0x00042420


	//   ....[104]....
        /*40ac*/ 	.word	0x00042800


	//   ....[105]....
        /*40b0*/ 	.word	0x00042be0


	//   ....[106]....
        /*40b4*/ 	.word	0x00042fc0


	//   ....[107]....
        /*40b8*/ 	.word	0x000433a0


	//   ....[108]....
        /*40bc*/ 	.word	0x00043780


	//   ....[109]....
        /*40c0*/ 	.word	0x00043b60


	//   ....[110]....
        /*40c4*/ 	.word	0x00043f40


	//   ....[111]....
        /*40c8*/ 	.word	0x00044320


	//   ....[112]....
        /*40cc*/ 	.word	0x00044700


	//   ....[113]....
        /*40d0*/ 	.word	0x00044ae0


	//   ....[114]....
        /*40d4*/ 	.word	0x00044ec0


	//   ....[115]....
        /*40d8*/ 	.word	0x000452a0


	//   ....[116]....
        /*40dc*/ 	.word	0x00045680


	//   ....[117]....
        /*40e0*/ 	.word	0x00045a60


	//   ....[118]....
        /*40e4*/ 	.word	0x00045e40


	//   ....[119]....
        /*40e8*/ 	.word	0x00046220


	//   ....[120]....
        /*40ec*/ 	.word	0x00046600


	//   ....[121]....
        /*40f0*/ 	.word	0x000469e0


	//   ....[122]....
        /*40f4*/ 	.word	0x00046dc0


	//   ....[123]....
        /*40f8*/ 	.word	0x000471a0


	//   ....[124]....
        /*40fc*/ 	.word	0x00047580


	//   ....[125]....
        /*4100*/ 	.word	0x00047960


	//   ....[126]....
        /*4104*/ 	.word	0x00047d40


	//   ....[127]....
        /*4108*/ 	.word	0x00048120


	//   ....[128]....
        /*410c*/ 	.word	0x000484d0


	//----- nvinfo : EIATTR_CRS_STACK_SIZE
	.align		4
.L_2299:
        /*4110*/ 	.byte	0x04, 0x1e
        /*4112*/ 	.short	(.L_2301 - .L_2300)
.L_2300:
        /*4114*/ 	.word	0x00000000


	//----- nvinfo : EIATTR_CBANK_PARAM_SIZE
	.align		4
.L_2301:
        /*4118*/ 	.byte	0x03, 0x19
        /*411a*/ 	.short	0x001c


	//----- nvinfo : EIATTR_PARAM_CBANK
	.align		4
        /*411c*/ 	.byte	0x04, 0x0a
        /*411e*/ 	.short	(.L_2303 - .L_2302)
	.align		4
.L_2302:
        /*4120*/ 	.word	index@(.nv.constant0._ZN18transformer_engine27scaled_softmax_warp_forwardI13__nv_bfloat16S1_fLi14EEEvPT0_PKT_T1_ii)
        /*4124*/ 	.short	0x0210
        /*4126*/ 	.short	0x001c


	//----- nvinfo : EIATTR_SW_WAR
	.align		4
.L_2303:
        /*4128*/ 	.byte	0x04, 0x36
        /*412a*/ 	.short	(.L_2305 - .L_2304)
.L_2304:
        /*412c*/ 	.word	0x00000008
.L_2305:


//--------------------- .nv.info._ZN18transformer_engine27scaled_softmax_warp_forwardI13__nv_bfloat16S1_fLi13EEEvPT0_PKT_T1_ii --------------------------
	.section	.nv.info._ZN18transformer_engine27scaled_softmax_warp_forwardI13__nv_bfloat16S1_fLi13EEEvPT0_PKT_T1_ii,"",@"SHT_CUDA_INFO"
	.sectionflags	@""
	.align	4


	//----- nvinfo : EIATTR_CUDA_API_VERSION
	.align		4
        /*0000*/ 	.byte	0x04, 0x37
        /*0002*/ 	.short	(.L_2307 - .L_2306)
.L_2306:
        /*0004*/ 	.word	0x00000082


	//----- nvinfo : EIATTR_KPARAM_INFO
	.align		4
.L_2307:
        /*0008*/ 	.byte	0x04, 0x17
        /*000a*/ 	.short	(.L_2309 - .L_2308)
.L_2308:
        /*000c*/ 	.word	0x00000000
        /*0010*/ 	.short	0x0004
        /*0012*/ 	.short	0x0018
        /*0014*/ 	.byte	0x00, 0xf0, 0x11, 0x00


	//----- nvinfo : EIATTR_KPARAM_INFO
	.align		4
.L_2309:
        /*0018*/ 	.byte	0x04, 0x17
        /*001a*/ 	.short	(.L_2311 - .L_2310)
.L_2310:
        /*001c*/ 	.word	0x00000000
        /*0020*/ 	.short	0x0003
        /*0022*/ 	.short	0x0014
        /*0024*/ 	.byte	0x00, 0xf0, 0x11, 0x00


	//----- nvinfo : EIATTR_KPARAM_INFO
	.align		4
.L_2311:
        /*0028*/ 	.byte	0x04, 0x17
        /*002a*/ 	.short	(.L_2313 - .L_2312)
.L_2312:
        /*002c*/ 	.word	0x00000000
        /*0030*/ 	.short	0x0002
        /*0032*/ 	.short	0x0010
        /*0034*/ 	.byte	0x00, 0xf0, 0x11, 0x00


	//----- nvinfo : EIATTR_KPARAM_INFO
	.align		4
.L_2313:
        /*0038*/ 	.byte	0x04, 0x17
        /*003a*/ 	.short	(.L_2315 - .L_2314)
.L_2314:
        /*003c*/ 	.word	0x00000000
        /*0040*/ 	.short	0x0001
        /*0042*/ 	.short	0x0008
        /*0044*/ 	.byte	0x00, 0xf0, 0x21, 0x00


	//----- nvinfo : EIATTR_KPARAM_INFO
	.align		4
.L_2315:
        /*0048*/ 	.byte	0x04, 0x17
        /*004a*/ 	.short	(.L_2317 - .L_2316)
.L_2316:
        /*004c*/ 	.word	0x00000000
        /*0050*/ 	.short	0x0000
        /*0052*/ 	.short	0x0000
        /*0054*/ 	.byte	0x00, 0xf0, 0x21, 0x00


	//----- nvinfo : EIATTR_SPARSE_MMA_MASK
	.align		4
.L_2317:
        /*0058*/ 	.byte	0x03, 0x50
        /*005a*/ 	.short	0x0000


	//----- nvinfo : EIATTR_MAXREG_COUNT
	.align		4
        /*005c*/ 	.byte	0x03, 0x1b
        /*005e*/ 	.short	0x00ff


	//----- nvinfo : EIATTR_ANNOTATIONS
	.align		4
        /*0060*/ 	.byte	0x04, 0x55
        /*0062*/ 	.short	(.L_2319 - .L_2318)


	//   ....[0]....
.L_2318:
        /* <DEDUP_REMOVED lines=107> */


	//----- nvinfo : EIATTR_MERCURY_ISA_VERSION
	.align		4
.L_2319:
        /*06fc*/ 	.byte	0x03, 0x5f
        /*06fe*/ 	.short	0x0101


	//----- nvinfo : EIATTR_COOP_GROUP_MASK_REGIDS
	.align		4
        /*0700*/ 	.byte	0x04, 0x29
        /*0702*/ 	.short	(.L_2321 - .L_2320)


	//   ....[0]....
.L_2320:
        /*0704*/ 	.word	0xffffffff


	//   ....[1]....
        /*0708*/ 	.word	0xffffffff


	//   ....[2]....
        /*070c*/ 	.word	0xffffffff


	//   ....[3]....
        /*0710*/ 	.word	0xffffffff


	//   ....[4]....
        /*0714*/ 	.word	0xffffffff


	//   ....[5]....
        /*0718*/ 	.word	0xffffffff


	//   ....[6]....
        /*071c*/ 	.word	0xffffffff


	//   ....[7]....
        /*0720*/ 	.word	0xffffffff


	//   ....[8]....
        /*0724*/ 	.word	0xffffffff


	//   ....[9]....
        /*0728*/ 	.word	0xffffffff


	//----- nvinfo : EIATTR_COOP_GROUP_INSTR_OFFSETS
	.align		4
.L_2321:
        /*072c*/ 	.byte	0x04, 0x28
        /*072e*/ 	.short	(.L_2323 - .L_2322)


	//   ....[0]....
.L_2322:
        /*0730*/ 	.word	0x00006f80


	//   ....[1]....
        /*0734*/ 	.word	0x00006fb0


	//   ....[2]....
        /*0738*/ 	.word	0x00006fe0


	//   ....[3]....
        /*073c*/ 	.word	0x00007010


	//   ....[4]....
        /*0740*/ 	.word	0x00007040


	//   ....[5]....
        /*0744*/ 	.word	0x00011710


	//   ....[6]....
        /*0748*/ 	.word	0x00011730


	//   ....[7]....
        /*074c*/ 	.word	0x00011750


	//   ....[8]....
        /*0750*/ 	.word	0x00011770


	//   ....[9]....
        /*0754*/ 	.word	0x00011790


	//----- nvinfo : EIATTR_EXIT_INSTR_OFFSETS
	.align		4
.L_2323:
        /*0758*/ 	.byte	0x04, 0x1c
        /*075a*/ 	.short	(.L_2325 - .L_2324)


	//   ....[0]....
.L_2324:
        /*075c*/ 	.word	0x000117b0


	//   ....[1]....
        /*0760*/ 	.word	0x00011c40


	//   ....[2]....
        /*0764*/ 	.word	0x00012030


	//   ....[3]....
        /*0768*/ 	.word	0x00012420


	//   ....[4]....
        /*076c*/ 	.word	0x00012800


	//   ....[5]....
        /*0770*/ 	.word	0x00012be0


	//   ....[6]....
        /*0774*/ 	.word	0x00012fc0


	//   ....[7]....
        /*0778*/ 	.word	0x000133a0


	//   ....[8]....
        /*077c*/ 	.word	0x00013780


	//   ....[9]....
        /*0780*/ 	.word	0x00013ba0


	//   ....[10]....
        /*0784*/ 	.word	0x00013fc0


	//   ....[11]....
        /*0788*/ 	.word	0x000143c0


	//   ....[12]....
        /*078c*/ 	.word	0x000147a0


	//   ....[13]....
        /*0790*/ 	.word	0x00014b80


	//   ....[14]....
        /*0794*/ 	.word	0x00014f60


	//   ....[15]....
        /*0798*/ 	.word	0x00015340


	//   ....[16]....
        /*079c*/ 	.word	0x00015720


	//   ....[17]....
        /*07a0*/ 	.word	0x00015b00


	//   ....[18]....
        /*07a4*/ 	.word	0x00015ee0


	//   ....[19]....
        /*07a8*/ 	.word	0x000162c0


	//   ....[20]....
        /*07ac*/ 	.word	0x000166a0


	//   ....[21]....
        /*07b0*/ 	.word	0x00016a80


	//   ....[22]....
        /*07b4*/ 	.word	0x00016e60


	//   ....[23]....
        /*07b8*/ 	.word	0x00017240


	//   ....[24]....
        /*07bc*/ 	.word	0x00017620


	//   ....[25]....
        /*07c0*/ 	.word	0x00017a00


	//   ....[26]....
        /*07c4*/ 	.word	0x00017de0


	//   ....[27]....
        /*07c8*/ 	.word	0x000181c0


	//   ....[28]....
        /*07cc*/ 	.word	0x000185a0


	//   ....[29]....
        /*07d0*/ 	.word	0x00018980


	//   ....[30]....
        /*07d4*/ 	.word	0x00018d60


	//   ....[31]....
        /*07d8*/ 	.word	0x00019140


	//   ....[32]....
        /*07dc*/ 	.word	0x00019520


	//   ....[33]....
        /*07e0*/ 	.word	0x00019900


	//   ....[34]....
        /*07e4*/ 	.word	0x00019d00


	//   ....[35]....
        /*07e8*/ 	.word	0x0001a0e0


	//   ....[36]....
        /*07ec*/ 	.word	0x0001a4c0


	//   ....[37]....
        /*07f0*/ 	.word	0x0001a8a0


	//   ....[38]....
        /*07f4*/ 	.word	0x0001ac80


	//   ....[39]....
        /*07f8*/ 	.word	0x0001b060


	//   ....[40]....
        /*07fc*/ 	.word	0x0001b440


	//   ....[41]....
        /*0800*/ 	.word	0x0001b820


	//   ....[42]....
        /*0804*/ 	.word	0x0001bc00


	//   ....[43]....
        /*0808*/ 	.word	0x0001bfe0


	//   ....[44]....
        /*080c*/ 	.word	0x0001c3c0


	//   ....[45]....
        /*0810*/ 	.word	0x0001c7a0


	//   ....[46]....
        /*0814*/ 	.word	0x0001cb80


	//   ....[47]....
        /*0818*/ 	.word	0x0001cf60


	//   ....[48]....
        /*081c*/ 	.word	0x0001d340


	//   ....[49]....
        /*0820*/ 	.word	0x0001d720


	//   ....[50]....
        /*0824*/ 	.word	0x0001db00


	//   ....[51]....
        /*0828*/ 	.word	0x0001dee0


	//   ....[52]....
        /*082c*/ 	.word	0x0001e2c0


	//   ....[53]....
        /*0830*/ 	.word	0x0001e6a0


	//   ....[54]....
        /*0834*/ 	.word	0x0001ea80


	//   ....[55]....
        /*0838*/ 	.word	0x0001ee60


	//   ....[56]....
        /*083c*/ 	.word	0x0001f240


	//   ....[57]....
        /*0840*/ 	.word	0x0001f620


	//   ....[58]....
        /*0844*/ 	.word	0x0001fa00


	//   ....[59]....
        /*0848*/ 	.word	0x0001fde0


	//   ....[60]....
        /*084c*/ 	.word	0x000201c0


	//   ....[61]....
        /*0850*/ 	.word	0x000205a0


	//   ....[62]....
        /*0854*/ 	.word	0x00020980


	//   ....[63]....
        /*0858*/ 	.word	0x00020d60


	//   ....[64]....
        /*085c*/ 	.word	0x00021110


	//----- nvinfo : EIATTR_CRS_STACK_SIZE
	.align		4
.L_2325:
        /*0860*/ 	.byte	0x04, 0x1e
        /*0862*/ 	.short	(.L_2327 - .L_2326)
.L_2326:
        /*0864*/ 	.word	0x00000000


	//----- nvinfo : EIATTR_CBANK_PARAM_SIZE
	.align		4
.L_2327:
        /*0868*/ 	.byte	0x03, 0x19
        /*086a*/ 	.short	0x001c


	//----- nvinfo : EIATTR_PARAM_CBANK
	.align		4
        /*086c*/ 	.byte	0x04, 0x0a
        /*086e*/ 	.short	(.L_2329 - .L_2328)
	.align		4
.L_2328:
        /*0870*/ 	.word	index@(.nv.constant0._ZN18transformer_engine27scaled_softmax_warp_forwardI13__nv_bfloat16S1_fLi13EEEvPT0_PKT_T1_ii)
        /*0874*/ 	.short	0x0210
        /*0876*/ 	.short	0x001c


	//----- nvinfo : EIATTR_SW_WAR
	.align		4
.L_2329:
        /*0878*/ 	.byte	0x04, 0x36
        /*087a*/ 	.short	(.L_2331 - .L_2330)
.L_2330:
        /*087c*/ 	.word	0x00000008
.L_2331:


//--------------------- .nv.info._ZN18transformer_engine27scaled_softmax_warp_forwardI13__nv_bfloat16S1_fLi12EEEvPT0_PKT_T1_ii --------------------------
	.section	.nv.info._ZN18transformer_engine27scaled_softmax_warp_forwardI13__nv_bfloat16S1_fLi12EEEvPT0_PKT_T1_ii,"",@"SHT_CUDA_INFO"
	.sectionflags	@""
	.align	4


	//----- nvinfo : EIATTR_CUDA_API_VERSION
	.align		4
        /*0000*/ 	.byte	0x04, 0x37
        /*0002*/ 	.short	(.L_2333 - .L_2332)
.L_2332:
        /*0004*/ 	.word	0x00000082


	//----- nvinfo : EIATTR_KPARAM_INFO
	.align		4
.L_2333:
        /*0008*/ 	.byte	0x04, 0x17
        /*000a*/ 	.short	(.L_2335 - .L_2334)
.L_2334:
        /*000c*/ 	.word	0x00000000
        /*0010*/ 	.short	0x0004
        /*0012*/ 	.short	0x0018
        /*0014*/ 	.byte	0x00, 0xf0, 0x11, 0x00


	//----- nvinfo : EIATTR_KPARAM_INFO
	.align		4
.L_2335:
        /*0018*/ 	.byte	0x04, 0x17
        /*001a*/ 	.short	(.L_2337 - .L_2336)
.L_2336:
        /*001c*/ 	.word	0x00000000
        /*0020*/ 	.short	0x0003
        /*0022*/ 	.short	0x0014
        /*0024*/ 	.byte	0x00, 0xf0, 0x11, 0x00


	//----- nvinfo : EIATTR_KPARAM_INFO
	.align		4
.L_2337:
        /*0028*/ 	.byte	0x04, 0x17
        /*002a*/ 	.short	(.L_2339 - .L_2338)
.L_2338:
        /*002c*/ 	.word	0x00000000
        /*0030*/ 	.short	0x0002
        /*0032*/ 	.short	0x0010
        /*0034*/ 	.byte	0x00, 0xf0, 0x11, 0x00


	//----- nvinfo : EIATTR_KPARAM_INFO
	.align		4
.L_2339:
        /*0038*/ 	.byte	0x04, 0x17
        /*003a*/ 	.short	(.L_2341 - .L_2340)
.L_2340:
        /*003c*/ 	.word	0x00000000
        /*0040*/ 	.short	0x0001
        /*0042*/ 	.short	0x0008
        /*0044*/ 	.byte	0x00, 0xf0, 0x21, 0x00


	//----- nvinfo : EIATTR_KPARAM_INFO
	.align		4
.L_2341:
        /*0048*/ 	.byte	0x04, 0x17
        /*004a*/ 	.short	(.L_2343 - .L_2342)
.L_2342:
        /*004c*/ 	.word	0x00000000
        /*0050*/ 	.short	0x0000
        /*0052*/ 	.short	0x0000
        /*0054*/ 	.byte	0x00, 0xf0, 0x21, 0x00


	//----- nvinfo : EIATTR_SPARSE_MMA_MASK
	.align		4
.L_2343:
        /*0058*/ 	.byte	0x03, 0x50
        /*005a*/ 	.short	0x0000


	//----- nvinfo : EIATTR_MAXREG_COUNT
	.align		4
        /*005c*/ 	.byte	0x03, 0x1b
        /*005e*/ 	.short	0x00ff


	//----- nvinfo : EIATTR_MERCURY_ISA_VERSION
	.align		4
        /*0060*/ 	.byte	0x03, 0x5f
        /*0062*/ 	.short	0x0101


	//----- nvinfo : EIATTR_COOP_GROUP_MASK_REGIDS
	.align		4
        /*0064*/ 	.byte	0x04, 0x29
        /*0066*/ 	.short	(.L_2345 - .L_2344)


	//   ....[0]....
.L_2344:
        /*0068*/ 	.word	0xffffffff


	//   ....[1]....
        /*006c*/ 	.word	0xffffffff


	//   ....[2]....
        /*0070*/ 	.word	0xffffffff


	//   ....[3]....
        /*0074*/ 	.word	0xffffffff


	//   ....[4]....
        /*0078*/ 	.word	0xffffffff


	//   ....[5]....
        /*007c*/ 	.word	0xffffffff


	//   ....[6]....
        /*0080*/ 	.word	0xffffffff


	//   ....[7]....
        /*0084*/ 	.word	0xffffffff


	//   ....[8]....
        /*0088*/ 	.word	0xffffffff


	//   ....[9]....
        /*008c*/ 	.word	0xffffffff


	//----- nvinfo : EIATTR_COOP_GROUP_INSTR_OFFSETS
	.align		4
.L_2345:
        /*0090*/ 	.byte	0x04, 0x28
        /*0092*/ 	.short	(.L_2347 - .L_2346)


	//   ....[0]....
.L_2346:
        /*0094*/ 	.word	0x00003590


	//   ....[1]....
        /*0098*/ 	.word	0x000035c0


	//   ....[2]....
        /*009c*/ 	.word	0x000035f0


	//   ....[3]....
        /*00a0*/ 	.word	0x00003620


	//   ....[4]....
        /*00a4*/ 	.word	0x00003650


	//   ....[5]....
        /*00a8*/ 	.word	0x000086a0


	//   ....[6]....
        /*00ac*/ 	.word	0x000086c0


	//   ....[7]....
        /*00b0*/ 	.word	0x000086e0


	//   ....[8]....
        /*00b4*/ 	.word	0x00008700


	//   ....[9]....
        /*00b8*/ 	.word	0x00008740


	//----- nvinfo : EIATTR_EXIT_INSTR_OFFSETS
	.align		4
.L_2347:
        /*00bc*/ 	.byte	0x04, 0x1c
        /*00be*/ 	.short	(.L_2349 - .L_2348)


	//   ....[0]....
.L_2348:
        /*00c0*/ 	.word	0x00008760


	//   ....[1]....
        /*00c4*/ 	.word	0x00008ba0


	//   ....[2]....
        /*00c8*/ 	.word	0x00008fc0


	//   ....[3]....
        /*00cc*/ 	.word	0x000093e0


	//   ....[4]....
        /*00d0*/ 	.word	0x00009800


	//   ....[5]....
        /*00d4*/ 	.word	0x00009c20


	//   ....[6]....
        /*00d8*/ 	.word	0x0000a040


	//   ....[7]....
        /*00dc*/ 	.word	0x0000a460


	//   ....[8]....
        /*00e0*/ 	.word	0x0000a880


	//   ....[9]....
        /*00e4*/ 	.word	0x0000aca0


	//   ....[10]....
        /*00e8*/ 	.word	0x0000b0c0


	//   ....[11]....
        /*00ec*/ 	.word	0x0000b4e0


	//   ....[12]....
        /*00f0*/ 	.word	0x0000b900


	//   ....[13]....
        /*00f4*/ 	.word	0x0000bd20


	//   ....[14]....
        /*00f8*/ 	.word	0x0000c140


	//   ....[15]....
        /*00fc*/ 	.word	0x0000c560


	//   ....[16]....
        /*0100*/ 	.word	0x0000c980


	//   ....[17]....
        /*0104*/ 	.word	0x0000cda0


	//   ....[18]....
        /*0108*/ 	.word	0x0000d1c0


	//   ....[19]....
        /*010c*/ 	.word	0x0000d5e0


	//   ....[20]....
        /*0110*/ 	.word	0x0000da00


	//   ....[21]....
        /*0114*/ 	.word	0x0000de20


	//   ....[22]....
        /*0118*/ 	.word	0x0000e240


	//   ....[23]....
        /*011c*/ 	.word	0x0000e660


	//   ....[24]....
        /*0120*/ 	.word	0x0000ea80


	//   ....[25]....
        /*0124*/ 	.word	0x0000eea0


	//   ....[26]....
        /*0128*/ 	.word	0x0000f2c0


	//   ....[27]....
        /*012c*/ 	.word	0x0000f6e0


	//   ....[28]....
        /*0130*/ 	.word	0x0000fb00


	//   ....[29]....
        /*0134*/ 	.word	0x0000ff20


	//   ....[30]....
        /*0138*/ 	.word	0x00010340


	//   ....[31]....
        /*013c*/ 	.word	0x00010760


	//   ....[32]....
        /*0140*/ 	.word	0x00010b50


	//----- nvinfo : EIATTR_CRS_STACK_SIZE
	.align		4
.L_2349:
        /*0144*/ 	.byte	0x04, 0x1e
        /*0146*/ 	.short	(.L_2351 - .L_2350)
.L_2350:
        /*0148*/ 	.word	0x00000000


	//----- nvinfo : EIATTR_CBANK_PARAM_SIZE
	.align		4
.L_2351:
        /*014c*/ 	.byte	0x03, 0x19
        /*014e*/ 	.short	0x001c


	//----- nvinfo : EIATTR_PARAM_CBANK
	.align		4
        /*0150*/ 	.byte	0x04, 0x0a
        /*0152*/ 	.short	(.L_2353 - .L_2352)
	.align		4
.L_2352:
        /*0154*/ 	.word	index@(.nv.constant0._ZN18transformer_engine27scaled_softmax_warp_forwardI13__nv_bfloat16S1_fLi12EEEvPT0_PKT_T1_ii)
        /*0158*/ 	.short	0x0210
        /*015a*/ 	.short	0x001c


	//----- nvinfo : EIATTR_SW_WAR
	.align		4
.L_2353:
        /*015c*/ 	.byte	0x04, 0x36
        /*015e*/ 	.short	(.L_2355 - .L_2354)
.L_2354:
        /*0160*/ 	.word	0x00000008
.L_2355:


//--------------------- .nv.info._ZN18transformer_engine27scaled_softmax_warp_forwardI13__nv_bfloat16S1_fLi11EEEvPT0_PKT_T1_ii --------------------------
	.section	.nv.info._ZN18transformer_engine27scaled_softmax_warp_forwardI13__nv_bfloat16S1_fLi11EEEvPT0_PKT_T1_ii,"",@"SHT_CUDA_INFO"
	.sectionflags	@""
	.align	4


	//----- nvinfo : EIATTR_CUDA_API_VERSION
	.align		4
        /*0000*/ 	.byte	0x04, 0x37
        /*0002*/ 	.short	(.L_2357 - .L_2356)
.L_2356:
        /*0004*/ 	.word	0x00000082


	//----- nvinfo : EIATTR_KPARAM_INFO
	.align		4
.L_2357:
        /*0008*/ 	.byte	0x04, 0x17
        /*000a*/ 	.short	(.L_2359 - .L_2358)
.L_2358:
        /*000c*/ 	.word	0x00000000
        /*0010*/ 	.short	0x0004
        /*0012*/ 	.short	0x0018
        /*0014*/ 	.byte	0x00, 0xf0, 0x11, 0x00


	//----- nvinfo : EIATTR_KPARAM_INFO
	.align		4
.L_2359:
        /*0018*/ 	.byte	0x04, 0x17
        /*001a*/ 	.short	(.L_2361 - .L_2360)
.L_2360:
        /*001c*/ 	.word	0x00000000
        /*0020*/ 	.short	0x0003
        /*0022*/ 	.short	0x0014
        /*0024*/ 	.byte	0x00, 0xf0, 0x11, 0x00


	//----- nvinfo : EIATTR_KPARAM_INFO
	.align		4
.L_2361:
        /*0028*/ 	.byte	0x04, 0x17
        /*002a*/ 	.short	(.L_2363 - .L_2362)
.L_2362:
        /*002c*/ 	.word	0x00000000
        /*0030*/ 	.short	0x0002
        /*0032*/ 	.short	0x0010
        /*0034*/ 	.byte	0x00, 0xf0, 0x11, 0x00


	//----- nvinfo : EIATTR_KPARAM_INFO
	.align		4
.L_2363:
        /*0038*/ 	.byte	0x04, 0x17
        /*003a*/ 	.short	(.L_2365 - .L_2364)
.L_2364:
        /*003c*/ 	.word	0x00000000
        /*0040*/ 	.short	0x0001
        /*0042*/ 	.short	0x0008
        /*0044*/ 	.byte	0x00, 0xf0, 0x21, 0x00


	//----- nvinfo : EIATTR_KPARAM_INFO
	.align		4
.L_2365:
        /*0048*/ 	.byte	0x04, 0x17
        /*004a*/ 	.short	(.L_2367 - .L_2366)
.L_2366:
        /*004c*/ 	.word	0x00000000
        /*0050*/ 	.short	0x0000
        /*0052*/ 	.short	0x0000
        /*0054*/ 	.byte	0x00, 0xf0, 0x21, 0x00


	//----- nvinfo : EIATTR_SPARSE_MMA_MASK
	.align		4
.L_2367:
        /*0058*/ 	.byte	0x03, 0x50
        /*005a*/ 	.short	0x0000


	//----- nvinfo : EIATTR_MAXREG_COUNT
	.align		4
        /*005c*/ 	.byte	0x03, 0x1b
        /*005e*/ 	.short	0x00ff


	//----- nvinfo : EIATTR_MERCURY_ISA_VERSION
	.align		4
        /*0060*/ 	.byte	0x03, 0x5f
        /*0062*/ 	.short	0x0101


	//----- nvinfo : EIATTR_COOP_GROUP_MASK_REGIDS
	.align		4
        /*0064*/ 	.byte	0x04, 0x29
        /*0066*/ 	.short	(.L_2369 - .L_2368)


	//   ....[0]....
.L_2368:
        /*0068*/ 	.word	0xffffffff


	//   ....[1]....
        /*006c*/ 	.word	0xffffffff


	//   ....[2]....
        /*0070*/ 	.word	0xffffffff


	//   ....[3]....
        /*0074*/ 	.word	0xffffffff


	//   ....[4]....
        /*0078*/ 	.word	0xffffffff


	//   ....[5]....
        /*007c*/ 	.word	0xffffffff


	//   ....[6]....
        /*0080*/ 	.word	0xffffffff


	//   ....[7]....
        /*0084*/ 	.word	0xffffffff


	//   ....[8]....
        /*0088*/ 	.word	0xffffffff


	//   ....[9]....
        /*008c*/ 	.word	0xffffffff


	//----- nvinfo : EIATTR_COOP_GROUP_INSTR_OFFSETS
	.align		4
.L_2369:
        /*0090*/ 	.byte	0x04, 0x28
        /*0092*/ 	.short	(.L_2371 - .L_2370)


	//   ....[0]....
.L_2370:
        /*0094*/ 	.word	0x00001b90


	//   ....[1]....
        /*0098*/ 	.word	0x00001bc0


	//   ....[2]....
        /*009c*/ 	.word	0x00001bf0


	//   ....[3]....
        /*00a0*/ 	.word	0x00001c20


	//   ....[4]....
        /*00a4*/ 	.word	0x00001c50


	//   ....[5]....
        /*00a8*/ 	.word	0x000044a0


	//   ....[6]....
        /*00ac*/ 	.word	0x000044c0


	//   ....[7]....
        /*00b0*/ 	.word	0x000044e0


	//   ....[8]....
        /*00b4*/ 	.word	0x00004500


	//   ....[9]....
        /*00b8*/ 	.word	0x00004540


	//----- nvinfo : EIATTR_EXIT_INSTR_OFFSETS
	.align		4
.L_2371:
        /*00bc*/ 	.byte	0x04, 0x1c
        /*00be*/ 	.short	(.L_2373 - .L_2372)


	//   ....[0]....
.L_2372:
        /*00c0*/ 	.word	0x00004560


	//   ....[1]....
        /*00c4*/ 	.word	0x00004960


	//   ....[2]....
        /*00c8*/ 	.word	0x00004d40


	//   ....[3]....
        /*00cc*/ 	.word	0x00005120


	//   ....[4]....
        /*00d0*/ 	.word	0x00005500


	//   ....[5]....
        /*00d4*/ 	.word	0x000058e0


	//   ....[6]....
        /*00d8*/ 	.word	0x00005cc0


	//   ....[7]....
        /*00dc*/ 	.word	0x000060a0


	//   ....[8]....
        /*00e0*/ 	.word	0x00006480


	//   ....[9]....
        /*00e4*/ 	.word	0x00006860


	//   ....[10]....
        /*00e8*/ 	.word	0x00006c40


	//   ....[11]....
        /*00ec*/ 	.word	0x00007020


	//   ....[12]....
        /*00f0*/ 	.word	0x00007400


	//   ....[13]....
        /*00f4*/ 	.word	0x000077e0


	//   ....[14]....
        /*00f8*/ 	.word	0x00007bc0


	//   ....[15]....
        /*00fc*/ 	.word	0x00007fa0


	//   ....[16]....
        /*0100*/ 	.word	0x00008350


	//----- nvinfo : EIATTR_CRS_STACK_SIZE
	.align		4
.L_2373:
        /*0104*/ 	.byte	0x04, 0x1e
        /*0106*/ 	.short	(.L_2375 - .L_2374)
.L_2374:
        /*0108*/ 	.word	0x00000000


	//----- nvinfo : EIATTR_CBANK_PARAM_SIZE
	.align		4
.L_2375:
        /*010c*/ 	.byte	0x03, 0x19
        /*010e*/ 	.short	0x001c


	//----- nvinfo : EIATTR_PARAM_CBANK
	.align		4
        /*0110*/ 	.byte	0x04, 0x0a
        /*0112*/ 	.short	(.L_2377 - .L_2376)
	.align		4
.L_2376:
        /*0114*/ 	.word	index@(.nv.constant0._ZN18transformer_engine27scaled_softmax_warp_forwardI13__nv_bfloat16S1_fLi11EEEvPT0_PKT_T1_ii)
        /*0118*/ 	.short	0x0210
        /*011a*/ 	.short	0x001c


	//----- nvinfo : EIATTR_SW_WAR
	.align		4
.L_2377:
        /*011c*/ 	.byte	0x04, 0x36
        /*011e*/ 	.short	(.L_2379 - .L_2378)
.L_2378:
        /*0120*/ 	.word	0x00000008
.L_2379:


//--------------------- .nv.info._ZN18transformer_engine27scaled_softmax_warp_forwardI13__nv_bfloat16S1_fLi10EEEvPT0_PKT_T1_ii --------------------------
	.section	.nv.info._ZN18transformer_engine27scaled_softmax_warp_forwardI13__nv_bfloat16S1_fLi10EEEvPT0_PKT_T1_ii,"",@"SHT_CUDA_INFO"
	.sectionflags	@""
	.align	4


	//----- nvinfo : EIATTR_CUDA_API_VERSION
	.align		4
        /*0000*/ 	.byte	0x04, 0x37
        /*0002*/ 	.short	(.L_2381 - .L_2380)
.L_2380:
        /*0004*/ 	.word	0x00000082


	//----- nvinfo : EIATTR_KPARAM_INFO
	.align		4
.L_2381:
        /*0008*/ 	.byte	0x04, 0x17
        /*000a*/ 	.short	(.L_2383 - .L_2382)
.L_2382:
        /*000c*/ 	.word	0x00000000
        /*0010*/ 	.short	0x0004
        /*0012*/ 	.short	0x0018
        /*0014*/ 	.byte	0x00, 0xf0, 0x11, 0x00


	//----- nvinfo : EIATTR_KPARAM_INFO
	.align		4
.L_2383:
        /*0018*/ 	.byte	0x04, 0x17
        /*001a*/ 	.short	(.L_2385 - .L_2384)
.L_2384:
        /*001c*/ 	.word	0x00000000
        /*0020*/ 	.short	0x0003
        /*0022*/ 	.short	0x0014
        /*0024*/ 	.byte	0x00, 0xf0, 0x11, 0x00


	//----- nvinfo : EIATTR_KPARAM_INFO
	.align		4
.L_2385:
        /*0028*/ 	.byte	0x04, 0x17
        /*002a*/ 	.short	(.L_2387 - .L_2386)
.L_2386:
        /*002c*/ 	.word	0x00000000
        /*0030*/ 	.short	0x0002
        /*0032*/ 	.short	0x0010
        /*0034*/ 	.byte	0x00, 0xf0, 0x11, 0x00


	//----- nvinfo : EIATTR_KPARAM_INFO
	.align		4
.L_2387:
        /*0038*/ 	.byte	0x04, 0x17
        /*003a*/ 	.short	(.L_2389 - .L_2388)
.L_2388:
        /*003c*/ 	.word	0x00000000
        /*0040*/ 	.short	0x0001
        /*0042*/ 	.short	0x0008
        /*0044*/ 	.byte	0x00, 0xf0, 0x21, 0x00


	//----- nvinfo : EIATTR_KPARAM_INFO
	.align		4
.L_2389:
        /*0048*/ 	.byte	0x04, 0x17
        /*004a*/ 	.short	(.L_2391 - .L_2390)
.L_2390:
        /*004c*/ 	.word	0x00000000
        /*0050*/ 	.short	0x0000
        /*0052*/ 	.short	0x0000
        /*0054*/ 	.byte	0x00, 0xf0, 0x21, 0x00


	//----- nvinfo : EIATTR_SPARSE_MMA_MASK
	.align		4
.L_2391:
        /*0058*/ 	.byte	0x03, 0x50
        /*005a*/ 	.short	0x0000


	//----- nvinfo : EIATTR_MAXREG_COUNT
	.align		4
        /*005c*/ 	.byte	0x03, 0x1b
        /*005e*/ 	.short	0x00ff


	//----- nvinfo : EIATTR_MERCURY_ISA_VERSION
	.align		4
        /*0060*/ 	.byte	0x03, 0x5f
        /*0062*/ 	.short	0x0101


	//----- nvinfo : EIATTR_COOP_GROUP_MASK_REGIDS
	.align		4
        /*0064*/ 	.byte	0x04, 0x29
        /*0066*/ 	.short	(.L_2393 - .L_2392)


	//   ....[0]....
.L_2392:
        /*0068*/ 	.word	0xffffffff


	//   ....[1]....
        /*006c*/ 	.word	0xffffffff


	//   ....[2]....
        /*0070*/ 	.word	0xffffffff


	//   ....[3]....
        /*0074*/ 	.word	0xffffffff


	//   ....[4]....
        /*0078*/ 	.word	0xffffffff


	//   ....[5]....
        /*007c*/ 	.word	0xffffffff


	//   ....[6]....
        /*0080*/ 	.word	0xffffffff


	//   ....[7]....
        /*0084*/ 	.word	0xffffffff


	//   ....[8]....
        /*0088*/ 	.word	0xffffffff


	//   ....[9]....
        /*008c*/ 	.word	0xffffffff


	//----- nvinfo : EIATTR_COOP_GROUP_INSTR_OFFSETS
	.align		4
.L_2393:
        /*0090*/ 	.byte	0x04, 0x28
        /*0092*/ 	.short	(.L_2395 - .L_2394)


	//   ....[0]....
.L_2394:
        /*0094*/ 	.word	0x00000e90


	//   ....[1]....
        /*0098*/ 	.word	0x00000ec0


	//   ....[2]....
        /*009c*/ 	.word	0x00000f00


	//   ....[3]....
        /*00a0*/ 	.word	0x00000f30


	//   ....[4]....
        /*00a4*/ 	.word	0x00000f60


	//   ....[5]....
        /*00a8*/ 	.word	0x000023c0


	//   ....[6]....
        /*00ac*/ 	.word	0x000023e0


	//   ....[7]....
        /*00b0*/ 	.word	0x00002400


	//   ....[8]....
        /*00b4*/ 	.word	0x00002420


	//   ....[9]....
        /*00b8*/ 	.word	0x00002440


	//----- nvinfo : EIATTR_EXIT_INSTR_OFFSETS
	.align		4
.L_2395:
        /*00bc*/ 	.byte	0x04, 0x1c
        /*00be*/ 	.short	(.L_2397 - .L_2396)


	//   ....[0]....
.L_2396:
        /*00c0*/ 	.word	0x00002460


	//   ....[1]....
        /*00c4*/ 	.word	0x00002860


	//   ....[2]....
        /*00c8*/ 	.word	0x00002c40


	//   ....[3]....
        /*00cc*/ 	.word	0x00003020


	//   ....[4]....
        /*00d0*/ 	.word	0x00003400


	//   ....[5]....
        /*00d4*/ 	.word	0x000037e0


	//   ....[6]....
        /*00d8*/ 	.word	0x00003bc0


	//   ....[7]....
        /*00dc*/ 	.word	0x00003fa0


	//   ....[8]....
        /*00e0*/ 	.word	0x00004350


	//----- nvinfo : EIATTR_CRS_STACK_SIZE
	.align		4
.L_2397:
        /*00e4*/ 	.byte	0x04, 0x1e
        /*00e6*/ 	.short	(.L_2399 - .L_2398)
.L_2398:
        /*00e8*/ 	.word	0x00000000


	//----- nvinfo : EIATTR_CBANK_PARAM_SIZE
	.align		4
.L_2399:
        /*00ec*/ 	.byte	0x03, 0x19
        /*00ee*/ 	.short	0x001c


	//----- nvinfo : EIATTR_PARAM_CBANK
	.align		4
        /*00f0*/ 	.byte	0x04, 0x0a
        /*00f2*/ 	.short	(.L_2401 - .L_2400)
	.align		4
.L_2400:
        /*00f4*/ 	.word	index@(.nv.constant0._ZN18transformer_engine27scaled_softmax_warp_forwardI13__nv_bfloat16S1_fLi10EEEvPT0_PKT_T1_ii)
        /*00f8*/ 	.short	0x0210
        /*00fa*/ 	.short	0x001c


	//----- nvinfo : EIATTR_SW_WAR
	.align		4
.L_2401:
        /*00fc*/ 	.byte	0x04, 0x36
        /*00fe*/ 	.short	(.L_2403 - .L_2402)
.L_2402:
        /*0100*/ 	.word	0x00000008
.L_2403:


//--------------------- .nv.info._ZN18transformer_engine27scaled_softmax_warp_forwardI13__nv_bfloat16S1_fLi9EEEvPT0_PKT_T1_ii --------------------------
	.section	.nv.info._ZN18transformer_engine27scaled_softmax_warp_forwardI13__nv_bfloat16S1_fLi9EEEvPT0_PKT_T1_ii,"",@"SHT_CUDA_INFO"
	.sectionflags	@""
	.align	4


	//----- nvinfo : EIATTR_CUDA_API_VERSION
	.align		4
        /*0000*/ 	.byte	0x04, 0x37
        /*0002*/ 	.short	(.L_2405 - .L_2404)
.L_2404:
        /*0004*/ 	.word	0x00000082


	//----- nvinfo : EIATTR_KPARAM_INFO
	.align		4
.L_2405:
        /*0008*/ 	.byte	0x04, 0x17
        /*000a*/ 	.short	(.L_2407 - .L_2406)
.L_2406:
        /*000c*/ 	.word	0x00000000
        /*0010*/ 	.short	0x0004
        /*0012*/ 	.short	0x0018
        /*0014*/ 	.byte	0x00, 0xf0, 0x11, 0x00


	//----- nvinfo : EIATTR_KPARAM_INFO
	.align		4
.L_2407:
        /*0018*/ 	.byte	0x04, 0x17
        /*001a*/ 	.short	(.L_2409 - .L_2408)
.L_2408:
        /*001c*/ 	.word	0x00000000
        /*0020*/ 	.short	0x0003
        /*0022*/ 	.short	0x0014
        /*0024*/ 	.byte	0x00, 0xf0, 0x11, 0x00


	//----- nvinfo : EIATTR_KPARAM_INFO
	.align		4
.L_2409:
        /*0028*/ 	.byte	0x04, 0x17
        /*002a*/ 	.short	(.L_2411 - .L_2410)
.L_2410:
        /*002c*/ 	.word	0x00000000
        /*0030*/ 	.short	0x0002
        /*0032*/ 	.short	0x0010
        /*0034*/ 	.byte	0x00, 0xf0, 0x11, 0x00


	//----- nvinfo : EIATTR_KPARAM_INFO
	.align		4
.L_2411:
        /*0038*/ 	.byte	0x04, 0x17
        /*003a*/ 	.short	(.L_2413 - .L_2412)
.L_2412:
        /*003c*/ 	.word	0x00000000
        /*0040*/ 	.short	0x0001
        /*0042*/ 	.short	0x0008
        /*0044*/ 	.byte	0x00, 0xf0, 0x21, 0x00


	//----- nvinfo : EIATTR_KPARAM_INFO
	.align		4
.L_2413:
        /*0048*/ 	.byte	0x04, 0x17
        /*004a*/ 	.short	(.L_2415 - .L_2414)
.L_2414:
        /*004c*/ 	.word	0x00000000
        /*0050*/ 	.short	0x0000
        /*0052*/ 	.short	0x0000
        /*0054*/ 	.byte	0x00, 0xf0, 0x21, 0x00


	//----- nvinfo : EIATTR_SPARSE_MMA_MASK
	.align		4
.L_2415:
        /*0058*/ 	.byte	0x03, 0x50
        /*005a*/ 	.short	0x0000


	//----- nvinfo : EIATTR_MAXREG_COUNT
	.align		4
        /*005c*/ 	.byte	0x03, 0x1b
        /*005e*/ 	.short	0x00ff


	//----- nvinfo : EIATTR_MERCURY_ISA_VERSION
	.align		4
        /*0060*/ 	.byte	0x03, 0x5f
        /*0062*/ 	.short	0x0101


	//----- nvinfo : EIATTR_COOP_GROUP_MASK_REGIDS
	.align		4
        /*0064*/ 	.byte	0x04, 0x29
        /*0066*/ 	.short	(.L_2417 - .L_2416)


	//   ....[0]....
.L_2416:
        /*0068*/ 	.word	0xffffffff


	//   ....[1]....
        /*006c*/ 	.word	0xffffffff


	//   ....[2]....
        /*0070*/ 	.word	0xffffffff


	//   ....[3]....
        /*0074*/ 	.word	0xffffffff


	//   ....[4]....
        /*0078*/ 	.word	0xffffffff


	//   ....[5]....
        /*007c*/ 	.word	0xffffffff


	//   ....[6]....
        /*0080*/ 	.word	0xffffffff


	//   ....[7]....
        /*0084*/ 	.word	0xffffffff


	//   ....[8]....
        /*0088*/ 	.word	0xffffffff


	//   ....[9]....
        /*008c*/ 	.word	0xffffffff


	//----- nvinfo : EIATTR_COOP_GROUP_INSTR_OFFSETS
	.align		4
.L_2417:
        /*0090*/ 	.byte	0x04, 0x28
        /*0092*/ 	.short	(.L_2419 - .L_2418)


	//   ....[0]....
.L_2418:
        /*0094*/ 	.word	0x00000820


	//   ....[1]....
        /*0098*/ 	.word	0x00000850


	//   ....[2]....
        /*009c*/ 	.word	0x00000880


	//   ....[3]....
        /*00a0*/ 	.word	0x000008b0


	//   ....[4]....
        /*00a4*/ 	.word	0x000008e0


	//   ....[5]....
        /*00a8*/ 	.word	0x00001340


	//   ....[6]....
        /*00ac*/ 	.word	0x00001360


	//   ....[7]....
        /*00b0*/ 	.word	0x00001380


	//   ....[8]....
        /*00b4*/ 	.word	0x000013a0


	//   ....[9]....
        /*00b8*/ 	.word	0x000013c0


	//----- nvinfo : EIATTR_EXIT_INSTR_OFFSETS
	.align		4
.L_2419:
        /*00bc*/ 	.byte	0x04, 0x1c
        /*00be*/ 	.short	(.L_2421 - .L_2420)


	//   ....[0]....
.L_2420:
        /*00c0*/ 	.word	0x000013e0


	//   ....[1]....
        /*00c4*/ 	.word	0x000017e0


	//   ....[2]....
        /*00c8*/ 	.word	0x00001bc0


	//   ....[3]....
        /*00cc*/ 	.word	0x00001fa0


	//   ....[4]....
        /*00d0*/ 	.word	0x00002350


	//----- nvinfo : EIATTR_CRS_STACK_SIZE
	.align		4
.L_2421:
        /*00d4*/ 	.byte	0x04, 0x1e
        /*00d6*/ 	.short	(.L_2423 - .L_2422)
.L_2422:
        /*00d8*/ 	.word	0x00000000


	//----- nvinfo : EIATTR_CBANK_PARAM_SIZE
	.align		4
.L_2423:
        /*00dc*/ 	.byte	0x03, 0x19
        /*00de*/ 	.short	0x001c


	//----- nvinfo : EIATTR_PARAM_CBANK
	.align		4
        /*00e0*/ 	.byte	0x04, 0x0a
        /*00e2*/ 	.short	(.L_2425 - .L_2424)
	.align		4
.L_2424:
        /*00e4*/ 	.word	index@(.nv.constant0._ZN18transformer_engine27scaled_softmax_warp_forwardI13__nv_bfloat16S1_fLi9EEEvPT0_PKT_T1_ii)
        /*00e8*/ 	.short	0x0210
        /*00ea*/ 	.short	0x001c


	//----- nvinfo : EIATTR_SW_WAR
	.align		4
.L_2425:
        /*00ec*/ 	.byte	0x04, 0x36
        /*00ee*/ 	.short	(.L_2427 - .L_2426)
.L_2426:
        /*00f0*/ 	.word	0x00000008
.L_2427:


//--------------------- .nv.info._ZN18transformer_engine27scaled_softmax_warp_forwardI13__nv_bfloat16S1_fLi8EEEvPT0_PKT_T1_ii --------------------------
	.section	.nv.info._ZN18transformer_engine27scaled_softmax_warp_forwardI13__nv_bfloat16S1_fLi8EEEvPT0_PKT_T1_ii,"",@"SHT_CUDA_INFO"
	.sectionflags	@""
	.align	4


	//----- nvinfo : EIATTR_CUDA_API_VERSION
	.align		4
        /*0000*/ 	.byte	0x04, 0x37
        /*0002*/ 	.short	(.L_2429 - .L_2428)
.L_2428:
        /*0004*/ 	.word	0x00000082


	//----- nvinfo : EIATTR_KPARAM_INFO
	.align		4
.L_2429:
        /*0008*/ 	.byte	0x04, 0x17
        /*000a*/ 	.short	(.L_2431 - .L_2430)
.L_2430:
        /*000c*/ 	.word	0x00000000
        /*0010*/ 	.short	0x0004
        /*0012*/ 	.short	0x0018
        /*0014*/ 	.byte	0x00, 0xf0, 0x11, 0x00


	//----- nvinfo : EIATTR_KPARAM_INFO
	.align		4
.L_2431:
        /*0018*/ 	.byte	0x04, 0x17
        /*001a*/ 	.short	(.L_2433 - .L_2432)
.L_2432:
        /*001c*/ 	.word	0x00000000
        /*0020*/ 	.short	0x0003
        /*0022*/ 	.short	0x0014
        /*0024*/ 	.byte	0x00, 0xf0, 0x11, 0x00


	//----- nvinfo : EIATTR_KPARAM_INFO
	.align		4
.L_2433:
        /*0028*/ 	.byte	0x04, 0x17
        /*002a*/ 	.short	(.L_2435 - .L_2434)
.L_2434:
        /*002c*/ 	.word	0x00000000
        /*0030*/ 	.short	0x0002
        /*0032*/ 	.short	0x0010
        /*0034*/ 	.byte	0x00, 0xf0, 0x11, 0x00


	//----- nvinfo : EIATTR_KPARAM_INFO
	.align		4
.L_2435:
        /*0038*/ 	.byte	0x04, 0x17
        /*003a*/ 	.short	(.L_2437 - .L_2436)
.L_2436:
        /*003c*/ 	.word	0x00000000
        /*0040*/ 	.short	0x0001
        /*0042*/ 	.short	0x0008
        /*0044*/ 	.byte	0x00, 0xf0, 0x21, 0x00


	//----- nvinfo : EIATTR_KPARAM_INFO
	.align		4
.L_2437:
        /*0048*/ 	.byte	0x04, 0x17
        /*004a*/ 	.short	(.L_2439 - .L_2438)
.L_2438:
        /*004c*/ 	.word	0x00000000
        /*0050*/ 	.short	0x0000
        /*0052*/ 	.short	0x0000
        /*0054*/ 	.byte	0x00, 0xf0, 0x21, 0x00


	//----- nvinfo : EIATTR_SPARSE_MMA_MASK
	.align		4
.L_2439:
        /*0058*/ 	.byte	0x03, 0x50
        /*005a*/ 	.short	0x0000


	//----- nvinfo : EIATTR_MAXREG_COUNT
	.align		4
        /*005c*/ 	.byte	0x03, 0x1b
        /*005e*/ 	.short	0x00ff


	//----- nvinfo : EIATTR_MERCURY_ISA_VERSION
	.align		4
        /*0060*/ 	.byte	0x03, 0x5f
        /*0062*/ 	.short	0x0101


	//----- nvinfo : EIATTR_COOP_GROUP_MASK_REGIDS
	.align		4
        /*0064*/ 	.byte	0x04, 0x29
        /*0066*/ 	.short	(.L_2441 - .L_2440)


	//   ....[0]....
.L_2440:
        /*0068*/ 	.word	0xffffffff


	//   ....[1]....
        /*006c*/ 	.word	0xffffffff


	//   ....[2]....
        /*0070*/ 	.word	0xffffffff


	//   ....[3]....
        /*0074*/ 	.word	0xffffffff


	//   ....[4]....
        /*0078*/ 	.word	0xffffffff


	//   ....[5]....
        /*007c*/ 	.word	0xffffffff


	//   ....[6]....
        /*0080*/ 	.word	0xffffffff


	//   ....[7]....
        /*0084*/ 	.word	0xffffffff


	//   ....[8]....
        /*0088*/ 	.word	0xffffffff


	//   ....[9]....
        /*008c*/ 	.word	0xffffffff


	//----- nvinfo : EIATTR_COOP_GROUP_INSTR_OFFSETS
	.align		4
.L_2441:
        /*0090*/ 	.byte	0x04, 0x28
        /*0092*/ 	.short	(.L_2443 - .L_2442)


	//   ....[0]....
.L_2442:
        /*0094*/ 	.word	0x000004d0


	//   ....[1]....
        /*0098*/ 	.word	0x00000500


	//   ....[2]....
        /*009c*/ 	.word	0x00000540


	//   ....[3]....
        /*00a0*/ 	.word	0x00000570


	//   ....[4]....
        /*00a4*/ 	.word	0x000005a0


	//   ....[5]....
        /*00a8*/ 	.word	0x00000b00


	//   ....[6]....
        /*00ac*/ 	.word	0x00000b20


	//   ....[7]....
        /*00b0*/ 	.word	0x00000b40


	//   ....[8]....
        /*00b4*/ 	.word	0x00000b60


	//   ....[9]....
        /*00b8*/ 	.word	0x00000b80


	//----- nvinfo : EIATTR_EXIT_INSTR_OFFSETS
	.align		4
.L_2443:
        /*00bc*/ 	.byte	0x04, 0x1c
        /*00be*/ 	.short	(.L_2445 - .L_2444)


	//   ....[0]....
.L_2444:
        /*00c0*/ 	.word	0x00000ba0


	//   ....[1]....
        /*00c4*/ 	.word	0x00000ff0


	//   ....[2]....
        /*00c8*/ 	.word	0x000013f0


	//----- nvinfo : EIATTR_CRS_STACK_SIZE
	.align		4
.L_2445:
        /*00cc*/ 	.byte	0x04, 0x1e
        /*00ce*/ 	.short	(.L_2447 - .L_2446)
.L_2446:
        /*00d0*/ 	.word	0x00000000


	//----- nvinfo : EIATTR_CBANK_PARAM_SIZE
	.align		4
.L_2447:
        /*00d4*/ 	.byte	0x03, 0x19
        /*00d6*/ 	.short	0x001c


	//----- nvinfo : EIATTR_PARAM_CBANK
	.align		4
        /*00d8*/ 	.byte	0x04, 0x0a
        /*00da*/ 	.short	(.L_2449 - .L_2448)
	.align		4
.L_2448:
        /*00dc*/ 	.word	index@(.nv.constant0._ZN18transformer_engine27scaled_softmax_warp_forwardI13__nv_bfloat16S1_fLi8EEEvPT0_PKT_T1_ii)
        /*00e0*/ 	.short	0x0210
        /*00e2*/ 	.short	0x001c


	//----- nvinfo : EIATTR_SW_WAR
	.align		4
.L_2449:
        /*00e4*/ 	.byte	0x04, 0x36
        /*00e6*/ 	.short	(.L_2451 - .L_2450)
.L_2450:
        /*00e8*/ 	.word	0x00000008
.L_2451:


//--------------------- .nv.info._ZN18transformer_engine27scaled_softmax_warp_forwardI13__nv_bfloat16S1_fLi7EEEvPT0_PKT_T1_ii --------------------------
	.section	.nv.info._ZN18transformer_engine27scaled_softmax_warp_forwardI13__nv_bfloat16S1_fLi7EEEvPT0_PKT_T1_ii,"",@"SHT_CUDA_INFO"
	.sectionflags	@""
	.align	4


	//----- nvinfo : EIATTR_CUDA_API_VERSION
	.align		4
        /*0000*/ 	.byte	0x04, 0x37
        /*0002*/ 	.short	(.L_2453 - .L_2452)
.L_2452:
        /*0004*/ 	.word	0x00000082


	//----- nvinfo : EIATTR_KPARAM_INFO
	.align		4
.L_2453:
        /*0008*/ 	.byte	0x04, 0x17
        /*000a*/ 	.short	(.L_2455 - .L_2454)
.L_2454:
        /*000c*/ 	.word	0x00000000
        /*0010*/ 	.short	0x0004
        /*0012*/ 	.short	0x0018
        /*0014*/ 	.byte	0x00, 0xf0, 0x11, 0x00


	//----- nvinfo : EIATTR_KPARAM_INFO
	.align		4
.L_2455:
        /*0018*/ 	.byte	0x04, 0x17
        /*001a*/ 	.short	(.L_2457 - .L_2456)
.L_2456:
        /*001c*/ 	.word	0x00000000
        /*0020*/ 	.short	0x0003
        /*0022*/ 	.short	0x0014
        /*0024*/ 	.byte	0x00, 0xf0, 0x11, 0x00


	//----- nvinfo : EIATTR_KPARAM_INFO
	.align		4
.L_2457:
        /*0028*/ 	.byte	0x04, 0x17
        /*002a*/ 	.short	(.L_2459 - .L_2458)
.L_2458:
        /*002c*/ 	.word	0x00000000
        /*0030*/ 	.short	0x0002
        /*0032*/ 	.short	0x0010
        /*0034*/ 	.byte	0x00, 0xf0, 0x11, 0x00


	//----- nvinfo : EIATTR_KPARAM_INFO
	.align		4
.L_2459:
        /*0038*/ 	.byte	0x04, 0x17
        /*003a*/ 	.short	(.L_2461 - .L_2460)
.L_2460:
        /*003c*/ 	.word	0x00000000
        /*0040*/ 	.short	0x0001
        /*0042*/ 	.short	0x0008
        /*0044*/ 	.byte	0x00, 0xf0, 0x21, 0x00


	//----- nvinfo : EIATTR_KPARAM_INFO
	.align		4
.L_2461:
        /*0048*/ 	.byte	0x04, 0x17
        /*004a*/ 	.short	(.L_2463 - .L_2462)
.L_2462:
        /*004c*/ 	.word	0x00000000
        /*0050*/ 	.short	0x0000
        /*0052*/ 	.short	0x0000
        /*0054*/ 	.byte	0x00, 0xf0, 0x21, 0x00


	//----- nvinfo : EIATTR_SPARSE_MMA_MASK
	.align		4
.L_2463:
        /*0058*/ 	.byte	0x03, 0x50
        /*005a*/ 	.short	0x0000


	//----- nvinfo : EIATTR_MAXREG_COUNT
	.align		4
        /*005c*/ 	.byte	0x03, 0x1b
        /*005e*/ 	.short	0x00ff


	//----- nvinfo : EIATTR_MERCURY_ISA_VERSION
	.align		4
        /*0060*/ 	.byte	0x03, 0x5f
        /*0062*/ 	.short	0x0101


	//----- nvinfo : EIATTR_COOP_GROUP_MASK_REGIDS
	.align		4
        /*0064*/ 	.byte	0x04, 0x29
        /*0066*/ 	.short	(.L_2465 - .L_2464)


	//   ....[0]....
.L_2464:
        /*0068*/ 	.word	0xffffffff


	//   ....[1]....
        /*006c*/ 	.word	0xffffffff


	//   ....[2]....
        /*0070*/ 	.word	0xffffffff


	//   ....[3]....
        /*0074*/ 	.word	0xffffffff


	//   ....[4]....
        /*0078*/ 	.word	0xffffffff


	//   ....[5]....
        /*007c*/ 	.word	0xffffffff


	//   ....[6]....
        /*0080*/ 	.word	0xffffffff


	//   ....[7]....
        /*0084*/ 	.word	0xffffffff


	//   ....[8]....
        /*0088*/ 	.word	0xffffffff


	//   ....[9]....
        /*008c*/ 	.word	0xffffffff


	//   ....[10]....
        /*0090*/ 	.word	0xffffffff


	//   ....[11]....
        /*0094*/ 	.word	0xffffffff


	//   ....[12]....
        /*0098*/ 	.word	0xffffffff


	//   ....[13]....
        /*009c*/ 	.word	0xffffffff


	//   ....[14]....
        /*00a0*/ 	.word	0xffffffff


	//   ....[15]....
        /*00a4*/ 	.word	0xffffffff


	//   ....[16]....
        /*00a8*/ 	.word	0xffffffff


	//   ....[17]....
        /*00ac*/ 	.word	0xffffffff


	//   ....[18]....
        /*00b0*/ 	.word	0xffffffff


	//   ....[19]....
        /*00b4*/ 	.word	0xffffffff


	//----- nvinfo : EIATTR_COOP_GROUP_INSTR_OFFSETS
	.align		4
.L_2465:
        /*00b8*/ 	.byte	0x04, 0x28
        /*00ba*/ 	.short	(.L_2467 - .L_2466)


	//   ....[0]....
.L_2466:
        /*00bc*/ 	.word	0x00000480


	//   ....[1]....
        /*00c0*/ 	.word	0x00000530


	//   ....[2]....
        /*00c4*/ 	.word	0x00000550


	//   ....[3]....
        /*00c8*/ 	.word	0x00000590


	//   ....[4]....
        /*00cc*/ 	.word	0x000005b0


	//   ....[5]....
        /*00d0*/ 	.word	0x00000600


	//   ....[6]....
        /*00d4*/ 	.word	0x00000610


	//   ....[7]....
        /*00d8*/ 	.word	0x00000670


	//   ....[8]....
        /*00dc*/ 	.word	0x00000680


	//   ....[9]....
        /*00e0*/ 	.word	0x000006e0


	//   ....[10]....
        /*00e4*/ 	.word	0x00000c20


	//   ....[11]....
        /*00e8*/ 	.word	0x00000c30


	//   ....[12]....
        /*00ec*/ 	.word	0x00000c60


	//   ....[13]....
        /*00f0*/ 	.word	0x00000c70


	//   ....[14]....
        /*00f4*/ 	.word	0x00000ca0


	//   ....[15]....
        /*00f8*/ 	.word	0x00000cb0


	//   ....[16]....
        /*00fc*/ 	.word	0x00000ce0


	//   ....[17]....
        /*0100*/ 	.word	0x00000cf0


	//   ....[18]....
        /*0104*/ 	.word	0x00000d20


	//   ....[19]....
        /*0108*/ 	.word	0x00000d30


	//----- nvinfo : EIATTR_EXIT_INSTR_OFFSETS
	.align		4
.L_2467:
        /*010c*/ 	.byte	0x04, 0x1c
        /*010e*/ 	.short	(.L_2469 - .L_2468)


	//   ....[0]....
.L_2468:
        /*0110*/ 	.word	0x00000d40


	//   ....[1]....
        /*0114*/ 	.word	0x000011c0


	//   ....[2]....
        /*0118*/ 	.word	0x000011d0


	//   ....[3]....
        /*011c*/ 	.word	0x00001640


	//----- nvinfo : EIATTR_CRS_STACK_SIZE
	.align		4
.L_2469:
        /*0120*/ 	.byte	0x04, 0x1e
        /*0122*/ 	.short	(.L_2471 - .L_2470)
.L_2470:
        /*0124*/ 	.word	0x00000000


	//----- nvinfo : EIATTR_CBANK_PARAM_SIZE
	.align		4
.L_2471:
        /*0128*/ 	.byte	0x03, 0x19
        /*012a*/ 	.short	0x001c


	//----- nvinfo : EIATTR_PARAM_CBANK
	.align		4
        /*012c*/ 	.byte	0x04, 0x0a
        /*012e*/ 	.short	(.L_2473 - .L_2472)
	.align		4
.L_2472:
        /*0130*/ 	.word	index@(.nv.constant0._ZN18transformer_engine27scaled_softmax_warp_forwardI13__nv_bfloat16S1_fLi7EEEvPT0_PKT_T1_ii)
        /*0134*/ 	.short	0x0210
        /*0136*/ 	.short	0x001c


	//----- nvinfo : EIATTR_SW_WAR
	.align		4
.L_2473:
        /*0138*/ 	.byte	0x04, 0x36
        /*013a*/ 	.short	(.L_2475 - .L_2474)
.L_2474:
        /*013c*/ 	.word	0x00000008
.L_2475:


//--------------------- .nv.info._ZN18transformer_engine27scaled_softmax_warp_forwardI13__nv_bfloat16S1_fLi6EEEvPT0_PKT_T1_ii --------------------------
	.section	.nv.info._ZN18transformer_engine27scaled_softmax_warp_forwardI13__nv_bfloat16S1_fLi6EEEvPT0_PKT_T1_ii,"",@"SHT_CUDA_INFO"
	.sectionflags	@""
	.align	4


	//----- nvinfo : EIATTR_CUDA_API_VERSION
	.align		4
        /*0000*/ 	.byte	0x04, 0x37
        /*0002*/ 	.short	(.L_2477 - .L_2476)
.L_2476:
        /*0004*/ 	.word	0x00000082


	//----- nvinfo : EIATTR_KPARAM_INFO
	.align		4
.L_2477:
        /*0008*/ 	.byte	0x04, 0x17
        /*000a*/ 	.short	(.L_2479 - .L_2478)
.L_2478:
        /*000c*/ 	.word	0x00000000
        /*0010*/ 	.short	0x0004
        /*0012*/ 	.short	0x0018
        /*0014*/ 	.byte	0x00, 0xf0, 0x11, 0x00


	//----- nvinfo : EIATTR_KPARAM_INFO
	.align		4
.L_2479:
        /*0018*/ 	.byte	0x04, 0x17
        /*001a*/ 	.short	(.L_2481 - .L_2480)
.L_2480:
        /*001c*/ 	.word	0x00000000
        /*0020*/ 	.short	0x0003
        /*0022*/ 	.short	0x0014
        /*0024*/ 	.byte	0x00, 0xf0, 0x11, 0x00


	//----- nvinfo : EIATTR_KPARAM_INFO
	.align		4
.L_2481:
        /*0028*/ 	.byte	0x04, 0x17
        /*002a*/ 	.short	(.L_2483 - .L_2482)
.L_2482:
        /*002c*/ 	.word	0x00000000
        /*0030*/ 	.short	0x0002
        /*0032*/ 	.short	0x0010
        /*0034*/ 	.byte	0x00, 0xf0, 0x11, 0x00


	//----- nvinfo : EIATTR_KPARAM_INFO
	.align		4
.L_2483:
        /*0038*/ 	.byte	0x04, 0x17
        /*003a*/ 	.short	(.L_2485 - .L_2484)
.L_2484:
        /*003c*/ 	.word	0x00000000
        /*0040*/ 	.short	0x0001
        /*0042*/ 	.short	0x0008
        /*0044*/ 	.byte	0x00, 0xf0, 0x21, 0x00


	//----- nvinfo : EIATTR_KPARAM_INFO
	.align		4
.L_2485:
        /*0048*/ 	.byte	0x04, 0x17
        /*004a*/ 	.short	(.L_2487 - .L_2486)
.L_2486:
        /*004c*/ 	.word	0x00000000
        /*0050*/ 	.short	0x0000
        /*0052*/ 	.short	0x0000
        /*0054*/ 	.byte	0x00, 0xf0, 0x21, 0x00


	//----- nvinfo : EIATTR_SPARSE_MMA_MASK
	.align		4
.L_2487:
        /*0058*/ 	.byte	0x03, 0x50
        /*005a*/ 	.short	0x0000


	//----- nvinfo : EIATTR_MAXREG_COUNT
	.align		4
        /*005c*/ 	.byte	0x03, 0x1b
        /*005e*/ 	.short	0x00ff


	//----- nvinfo : EIATTR_MERCURY_ISA_VERSION
	.align		4
        /*0060*/ 	.byte	0x03, 0x5f
        /*0062*/ 	.short	0x0101


	//----- nvinfo : EIATTR_COOP_GROUP_MASK_REGIDS
	.align		4
        /*0064*/ 	.byte	0x04, 0x29
        /*0066*/ 	.short	(.L_2489 - .L_2488)


	//   ....[0]....
.L_2488:
        /*0068*/ 	.word	0xffffffff


	//   ....[1]....
        /*006c*/ 	.word	0xffffffff


	//   ....[2]....
        /*0070*/ 	.word	0xffffffff


	//   ....[3]....
        /*0074*/ 	.word	0xffffffff


	//   ....[4]....
        /*0078*/ 	.word	0xffffffff


	//   ....[5]....
        /*007c*/ 	.word	0xffffffff


	//   ....[6]....
        /*0080*/ 	.word	0xffffffff


	//   ....[7]....
        /*0084*/ 	.word	0xffffffff


	//   ....[8]....
        /*0088*/ 	.word	0xffffffff


	//   ....[9]....
        /*008c*/ 	.word	0xffffffff


	//   ....[10]....
        /*0090*/ 	.word	0xffffffff


	//   ....[11]....
        /*0094*/ 	.word	0xffffffff


	//   ....[12]....
        /*0098*/ 	.word	0xffffffff


	//   ....[13]....
        /*009c*/ 	.word	0xffffffff


	//   ....[14]....
        /*00a0*/ 	.word	0xffffffff


	//   ....[15]....
        /*00a4*/ 	.word	0xffffffff


	//   ....[16]....
        /*00a8*/ 	.word	0xffffffff


	//   ....[17]....
        /*00ac*/ 	.word	0xffffffff


	//   ....[18]....
        /*00b0*/ 	.word	0xffffffff


	//   ....[19]....
        /*00b4*/ 	.word	0xffffffff


	//----- nvinfo : EIATTR_COOP_GROUP_INSTR_OFFSETS
	.align		4
.L_2489:
        /*00b8*/ 	.byte	0x04, 0x28
        /*00ba*/ 	.short	(.L_2491 - .L_2490)


	//   ....[0]....
.L_2490:
        /*00bc*/ 	.word	0x00000410


	//   ....[1]....
        /*00c0*/ 	.word	0x00000460


	//   ....[2]....
        /*00c4*/ 	.word	0x00000490


	//   ....[3]....
        /*00c8*/ 	.word	0x000004c0


	//   ....[4]....
        /*00cc*/ 	.word	0x000004f0


	//   ....[5]....
        /*00d0*/ 	.word	0x00000520


	//   ....[6]....
        /*00d4*/ 	.word	0x00000550


	//   ....[7]....
        /*00d8*/ 	.word	0x00000590


	//   ....[8]....
        /*00dc*/ 	.word	0x000005c0


	//   ....[9]....
        /*00e0*/ 	.word	0x000005f0


	//   ....[10]....
        /*00e4*/ 	.word	0x000008c0


	//   ....[11]....
        /*00e8*/ 	.word	0x000008f0


	//   ....[12]....
        /*00ec*/ 	.word	0x00000910


	//   ....[13]....
        /*00f0*/ 	.word	0x00000930


	//   ....[14]....
        /*00f4*/ 	.word	0x00000950


	//   ....[15]....
        /*00f8*/ 	.word	0x00000970


	//   ....[16]....
        /*00fc*/ 	.word	0x00000990


	//   ....[17]....
        /*0100*/ 	.word	0x000009b0


	//   ....[18]....
        /*0104*/ 	.word	0x000009d0


	//   ....[19]....
        /*0108*/ 	.word	0x000009f0


	//----- nvinfo : EIATTR_EXIT_INSTR_OFFSETS
	.align		4
.L_2491:
        /*010c*/ 	.byte	0x04, 0x1c
        /*010e*/ 	.short	(.L_2493 - .L_2492)


	//   ....[0]....
.L_2492:
        /*0110*/ 	.word	0x00000a00


	//   ....[1]....
        /*0114*/ 	.word	0x00000d80


	//   ....[2]....
        /*0118*/ 	.word	0x00000e80


	//   ....[3]....
        /*011c*/ 	.word	0x00001000


	//   ....[4]....
        /*0120*/ 	.word	0x00001110


	//----- nvinfo : EIATTR_CRS_STACK_SIZE
	.align		4
.L_2493:
        /*0124*/ 	.byte	0x04, 0x1e
        /*0126*/ 	.short	(.L_2495 - .L_2494)
.L_2494:
        /*0128*/ 	.word	0x00000000


	//----- nvinfo : EIATTR_CBANK_PARAM_SIZE
	.align		4
.L_2495:
        /*012c*/ 	.byte	0x03, 0x19
        /*012e*/ 	.short	0x001c


	//----- nvinfo : EIATTR_PARAM_CBANK
	.align		4
        /*0130*/ 	.byte	0x04, 0x0a
        /*0132*/ 	.short	(.L_2497 - .L_2496)
	.align		4
.L_2496:
        /*0134*/ 	.word	index@(.nv.constant0._ZN18transformer_engine27scaled_softmax_warp_forwardI13__nv_bfloat16S1_fLi6EEEvPT0_PKT_T1_ii)
        /*0138*/ 	.short	0x0210
        /*013a*/ 	.short	0x001c


	//----- nvinfo : EIATTR_SW_WAR
	.align		4
.L_2497:
        /*013c*/ 	.byte	0x04, 0x36
        /*013e*/ 	.short	(.L_2499 - .L_2498)
.L_2498:
        /*0140*/ 	.word	0x00000008
.L_2499:


//--------------------- .nv.info._ZN18transformer_engine27scaled_softmax_warp_forwardI13__nv_bfloat16S1_fLi5EEEvPT0_PKT_T1_ii --------------------------
	.section	.nv.info._ZN18transformer_engine27scaled_softmax_warp_forwardI13__nv_bfloat16S1_fLi5EEEvPT0_PKT_T1_ii,"",@"SHT_CUDA_INFO"
	.sectionflags	@""
	.align	4


	//----- nvinfo : EIATTR_CUDA_API_VERSION
	.align		4
        /*0000*/ 	.byte	0x04, 0x37
        /*0002*/ 	.short	(.L_2501 - .L_2500)
.L_2500:
        /*0004*/ 	.word	0x00000082


	//----- nvinfo : EIATTR_KPARAM_INFO
	.align		4
.L_2501:
        /*0008*/ 	.byte	0x04, 0x17
        /*000a*/ 	.short	(.L_2503 - .L_2502)
.L_2502:
        /*000c*/ 	.word	0x00000000
        /*0010*/ 	.short	0x0004
        /*0012*/ 	.short	0x0018
        /*0014*/ 	.byte	0x00, 0xf0, 0x11, 0x00


	//----- nvinfo : EIATTR_KPARAM_INFO
	.align		4
.L_2503:
        /*0018*/ 	.byte	0x04, 0x17
        /*001a*/ 	.short	(.L_2505 - .L_2504)
.L_2504:
        /*001c*/ 	.word	0x00000000
        /*0020*/ 	.short	0x0003
        /*0022*/ 	.short	0x0014
        /*0024*/ 	.byte	0x00, 0xf0, 0x11, 0x00


	//----- nvinfo : EIATTR_KPARAM_INFO
	.align		4
.L_2505:
        /*0028*/ 	.byte	0x04, 0x17
        /*002a*/ 	.short	(.L_2507 - .L_2506)
.L_2506:
        /*002c*/ 	.word	0x00000000
        /*0030*/ 	.short	0x0002
        /*0032*/ 	.short	0x0010
        /*0034*/ 	.byte	0x00, 0xf0, 0x11, 0x00


	//----- nvinfo : EIATTR_KPARAM_INFO
	.align		4
.L_2507:
        /*0038*/ 	.byte	0x04, 0x17
        /*003a*/ 	.short	(.L_2509 - .L_2508)
.L_2508:
        /*003c*/ 	.word	0x00000000
        /*0040*/ 	.short	0x0001
        /*0042*/ 	.short	0x0008
        /*0044*/ 	.byte	0x00, 0xf0, 0x21, 0x00


	//----- nvinfo : EIATTR_KPARAM_INFO
	.align		4
.L_2509:
        /*0048*/ 	.byte	0x04, 0x17
        /*004a*/ 	.short	(.L_2511 - .L_2510)
.L_2510:
        /*004c*/ 	.word	0x00000000
        /*0050*/ 	.short	0x0000
        /*0052*/ 	.short	0x0000
        /*0054*/ 	.byte	0x00, 0xf0, 0x21, 0x00


	//----- nvinfo : EIATTR_SPARSE_MMA_MASK
	.align		4
.L_2511:
        /*0058*/ 	.byte	0x03, 0x50
        /*005a*/ 	.short	0x0000


	//----- nvinfo : EIATTR_MAXREG_COUNT
	.align		4
        /*005c*/ 	.byte	0x03, 0x1b
        /*005e*/ 	.short	0x00ff


	//----- nvinfo : EIATTR_MERCURY_ISA_VERSION
	.align		4
        /*0060*/ 	.byte	0x03, 0x5f
        /*0062*/ 	.short	0x0101


	//----- nvinfo : EIATTR_COOP_GROUP_MASK_REGIDS
	.align		4
        /*0064*/ 	.byte	0x04, 0x29
        /*0066*/ 	.short	(.L_2513 - .L_2512)


	//   ....[0]....
.L_2512:
        /*0068*/ 	.word	0xffffffff


	//   ....[1]....
        /*006c*/ 	.word	0xffffffff


	//   ....[2]....
        /*0070*/ 	.word	0xffffffff


	//   ....[3]....
        /*0074*/ 	.word	0xffffffff


	//   ....[4]....
        /*0078*/ 	.word	0xffffffff


	//   ....[5]....
        /*007c*/ 	.word	0xffffffff


	//   ....[6]....
        /*0080*/ 	.word	0xffffffff


	//   ....[7]....
        /*0084*/ 	.word	0xffffffff


	//   ....[8]....
        /*0088*/ 	.word	0xffffffff


	//   ....[9]....
        /*008c*/ 	.word	0xffffffff


	//   ....[10]....
        /*0090*/ 	.word	0xffffffff


	//   ....[11]....
        /*0094*/ 	.word	0xffffffff


	//   ....[12]....
        /*0098*/ 	.word	0xffffffff


	//   ....[13]....
        /*009c*/ 	.word	0xffffffff


	//   ....[14]....
        /*00a0*/ 	.word	0xffffffff


	//   ....[15]....
        /*00a4*/ 	.word	0xffffffff


	//   ....[16]....
        /*00a8*/ 	.word	0xffffffff


	//   ....[17]....
        /*00ac*/ 	.word	0xffffffff


	//   ....[18]....
        /*00b0*/ 	.word	0xffffffff


	//   ....[19]....
        /*00b4*/ 	.word	0xffffffff


	//----- nvinfo : EIATTR_COOP_GROUP_INSTR_OFFSETS
	.align		4
.L_2513:
        /*00b8*/ 	.byte	0x04, 0x28
        /*00ba*/ 	.short	(.L_2515 - .L_2514)


	//   ....[0]....
.L_2514:
        /*00bc*/ 	.word	0x000002d0


	//   ....[1]....
        /*00c0*/ 	.word	0x000002f0


	//   ....[2]....
        /*00c4*/ 	.word	0x00000330


	//   ....[3]....
        /*00c8*/ 	.word	0x00000350


	//   ....[4]....
        /*00cc*/ 	.word	0x00000390


	//   ....[5]....
        /*00d0*/ 	.word	0x000003b0


	//   ....[6]....
        /*00d4*/ 	.word	0x00000400


	//   ....[7]....
        /*00d8*/ 	.word	0x00000420


	//   ....[8]....
        /*00dc*/ 	.word	0x00000470


	//   ....[9]....
        /*00e0*/ 	.word	0x00000490


	//   ....[10]....
        /*00e4*/ 	.word	0x00000620


	//   ....[11]....
        /*00e8*/ 	.word	0x00000640


	//   ....[12]....
        /*00ec*/ 	.word	0x00000660


	//   ....[13]....
        /*00f0*/ 	.word	0x00000680


	//   ....[14]....
        /*00f4*/ 	.word	0x000006a0


	//   ....[15]....
        /*00f8*/ 	.word	0x000006c0


	//   ....[16]....
        /*00fc*/ 	.word	0x000006e0


	//   ....[17]....
        /*0100*/ 	.word	0x00000700


	//   ....[18]....
        /*0104*/ 	.word	0x00000720


	//   ....[19]....
        /*0108*/ 	.word	0x00000740


	//----- nvinfo : EIATTR_EXIT_INSTR_OFFSETS
	.align		4
.L_2515:
        /*010c*/ 	.byte	0x04, 0x1c
        /*010e*/ 	.short	(.L_2517 - .L_2516)


	//   ....[0]....
.L_2516:
        /*0110*/ 	.word	0x00000750


	//   ....[1]....
        /*0114*/ 	.word	0x00000900


	//   ....[2]....
        /*0118*/ 	.word	0x00000910


	//   ....[3]....
        /*011c*/ 	.word	0x00000aa0


	//----- nvinfo : EIATTR_CRS_STACK_SIZE
	.align		4
.L_2517:
        /*0120*/ 	.byte	0x04, 0x1e
        /*0122*/ 	.short	(.L_2519 - .L_2518)
.L_2518:
        /*0124*/ 	.word	0x00000000


	//----- nvinfo : EIATTR_CBANK_PARAM_SIZE
	.align		4
.L_2519:
        /*0128*/ 	.byte	0x03, 0x19
        /*012a*/ 	.short	0x001c


	//----- nvinfo : EIATTR_PARAM_CBANK
	.align		4
        /*012c*/ 	.byte	0x04, 0x0a
        /*012e*/ 	.short	(.L_2521 - .L_2520)
	.align		4
.L_2520:
        /*0130*/ 	.word	index@(.nv.constant0._ZN18transformer_engine27scaled_softmax_warp_forwardI13__nv_bfloat16S1_fLi5EEEvPT0_PKT_T1_ii)
        /*0134*/ 	.short	0x0210
        /*0136*/ 	.short	0x001c


	//----- nvinfo : EIATTR_SW_WAR
	.align		4
.L_2521:
        /*0138*/ 	.byte	0x04, 0x36
        /*013a*/ 	.short	(.L_2523 - .L_2522)
.L_2522:
        /*013c*/ 	.word	0x00000008
.L_2523:


//--------------------- .nv.info._ZN18transformer_engine27scaled_softmax_warp_forwardI13__nv_bfloat16S1_fLi4EEEvPT0_PKT_T1_ii --------------------------
	.section	.nv.info._ZN18transformer_engine27scaled_softmax_warp_forwardI13__nv_bfloat16S1_fLi4EEEvPT0_PKT_T1_ii,"",@"SHT_CUDA_INFO"
	.sectionflags	@""
	.align	4


	//----- nvinfo : EIATTR_CUDA_API_VERSION
	.align		4
        /*0000*/ 	.byte	0x04, 0x37
        /*0002*/ 	.short	(.L_2525 - .L_2524)
.L_2524:
        /*0004*/ 	.word	0x00000082


	//----- nvinfo : EIATTR_KPARAM_INFO
	.align		4
.L_2525:
        /*0008*/ 	.byte	0x04, 0x17
        /*000a*/ 	.short	(.L_2527 - .L_2526)
.L_2526:
        /*000c*/ 	.word	0x00000000
        /*0010*/ 	.short	0x0004
        /*0012*/ 	.short	0x0018
        /*0014*/ 	.byte	0x00, 0xf0, 0x11, 0x00


	//----- nvinfo : EIATTR_KPARAM_INFO
	.align		4
.L_2527:
        /*0018*/ 	.byte	0x04, 0x17
        /*001a*/ 	.short	(.L_2529 - .L_2528)
.L_2528:
        /*001c*/ 	.word	0x00000000
        /*0020*/ 	.short	0x0003
        /*0022*/ 	.short	0x0014
        /*0024*/ 	.byte	0x00, 0xf0, 0x11, 0x00


	//----- nvinfo : EIATTR_KPARAM_INFO
	.align		4
.L_2529:
        /*0028*/ 	.byte	0x04, 0x17
        /*002a*/ 	.short	(.L_2531 - .L_2530)
.L_2530:
        /*002c*/ 	.word	0x00000000
        /*0030*/ 	.short	0x0002
        /*0032*/ 	.short	0x0010
        /*0034*/ 	.byte	0x00, 0xf0, 0x11, 0x00


	//----- nvinfo : EIATTR_KPARAM_INFO
	.align		4
.L_2531:
        /*0038*/ 	.byte	0x04, 0x17
        /*003a*/ 	.short	(.L_2533 - .L_2532)
.L_2532:
        /*003c*/ 	.word	0x00000000
        /*0040*/ 	.short	0x0001
        /*0042*/ 	.short	0x0008
        /*0044*/ 	.byte	0x00, 0xf0, 0x21, 0x00


	//----- nvinfo : EIATTR_KPARAM_INFO
	.align		4
.L_2533:
        /*0048*/ 	.byte	0x04, 0x17
        /*004a*/ 	.short	(.L_2535 - .L_2534)
.L_2534:
        /*004c*/ 	.word	0x00000000
        /*0050*/ 	.short	0x0000
        /*0052*/ 	.short	0x0000
        /*0054*/ 	.byte	0x00, 0xf0, 0x21, 0x00


	//----- nvinfo : EIATTR_SPARSE_MMA_MASK
	.align		4
.L_2535:
        /*0058*/ 	.byte	0x03, 0x50
        /*005a*/ 	.short	0x0000


	//----- nvinfo : EIATTR_MAXREG_COUNT
	.align		4
        /*005c*/ 	.byte	0x03, 0x1b
        /*005e*/ 	.short	0x00ff


	//----- nvinfo : EIATTR_MERCURY_ISA_VERSION
	.align		4
        /*0060*/ 	.byte	0x03, 0x5f
        /*0062*/ 	.short	0x0101


	//----- nvinfo : EIATTR_COOP_GROUP_MASK_REGIDS
	.align		4
        /*0064*/ 	.byte	0x04, 0x29
        /*0066*/ 	.short	(.L_2537 - .L_2536)


	//   ....[0]....
.L_2536:
        /*0068*/ 	.word	0xffffffff


	//   ....[1]....
        /*006c*/ 	.word	0xffffffff


	//   ....[2]....
        /*0070*/ 	.word	0xffffffff


	//   ....[3]....
        /*0074*/ 	.word	0xffffffff


	//   ....[4]....
        /*0078*/ 	.word	0xffffffff


	//   ....[5]....
        /*007c*/ 	.word	0xffffffff


	//   ....[6]....
        /*0080*/ 	.word	0xffffffff


	//   ....[7]....
        /*0084*/ 	.word	0xffffffff


	//   ....[8]....
        /*0088*/ 	.word	0xffffffff


	//   ....[9]....
        /*008c*/ 	.word	0xffffffff


	//   ....[10]....
        /*0090*/ 	.word	0xffffffff


	//   ....[11]....
        /*0094*/ 	.word	0xffffffff


	//   ....[12]....
        /*0098*/ 	.word	0xffffffff


	//   ....[13]....
        /*009c*/ 	.word	0xffffffff


	//   ....[14]....
        /*00a0*/ 	.word	0xffffffff


	//   ....[15]....
        /*00a4*/ 	.word	0xffffffff


	//----- nvinfo : EIATTR_COOP_GROUP_INSTR_OFFSETS
	.align		4
.L_2537:
        /*00a8*/ 	.byte	0x04, 0x28
        /*00aa*/ 	.short	(.L_2539 - .L_2538)


	//   ....[0]....
.L_2538:
        /*00ac*/ 	.word	0x000002f0


	//   ....[1]....
        /*00b0*/ 	.word	0x00000300


	//   ....[2]....
        /*00b4*/ 	.word	0x00000340


	//   ....[3]....
        /*00b8*/ 	.word	0x00000360


	//   ....[4]....
        /*00bc*/ 	.word	0x000003a0


	//   ....[5]....
        /*00c0*/ 	.word	0x000003c0


	//   ....[6]....
        /*00c4*/ 	.word	0x00000400


	//   ....[7]....
        /*00c8*/ 	.word	0x00000420


	//   ....[8]....
        /*00cc*/ 	.word	0x000005c0


	//   ....[9]....
        /*00d0*/ 	.word	0x000005d0


	//   ....[10]....
        /*00d4*/ 	.word	0x00000600


	//   ....[11]....
        /*00d8*/ 	.word	0x00000610


	//   ....[12]....
        /*00dc*/ 	.word	0x00000640


	//   ....[13]....
        /*00e0*/ 	.word	0x00000650


	//   ....[14]....
        /*00e4*/ 	.word	0x00000690


	//   ....[15]....
        /*00e8*/ 	.word	0x000006a0


	//----- nvinfo : EIATTR_EXIT_INSTR_OFFSETS
	.align		4
.L_2539:
        /*00ec*/ 	.byte	0x04, 0x1c
        /*00ee*/ 	.short	(.L_2541 - .L_2540)


	//   ....[0]....
.L_2540:
        /*00f0*/ 	.word	0x000006b0


	//   ....[1]....
        /*00f4*/ 	.word	0x00000860


	//   ....[2]....
        /*00f8*/ 	.word	0x00000870


	//   ....[3]....
        /*00fc*/ 	.word	0x00000a00


	//----- nvinfo : EIATTR_CRS_STACK_SIZE
	.align		4
.L_2541:
        /*0100*/ 	.byte	0x04, 0x1e
        /*0102*/ 	.short	(.L_2543 - .L_2542)
.L_2542:
        /*0104*/ 	.word	0x00000000


	//----- nvinfo : EIATTR_CBANK_PARAM_SIZE
	.align		4
.L_2543:
        /*0108*/ 	.byte	0x03, 0x19
        /*010a*/ 	.short	0x001c


	//----- nvinfo : EIATTR_PARAM_CBANK
	.align		4
        /*010c*/ 	.byte	0x04, 0x0a
        /*010e*/ 	.short	(.L_2545 - .L_2544)
	.align		4
.L_2544:
        /*0110*/ 	.word	index@(.nv.constant0._ZN18transformer_engine27scaled_softmax_warp_forwardI13__nv_bfloat16S1_fLi4EEEvPT0_PKT_T1_ii)
        /*0114*/ 	.short	0x0210
        /*0116*/ 	.short	0x001c


	//----- nvinfo : EIATTR_SW_WAR
	.align		4
.L_2545:
        /*0118*/ 	.byte	0x04, 0x36
        /*011a*/ 	.short	(.L_2547 - .L_2546)
.L_2546:
        /*011c*/ 	.word	0x00000008
.L_2547:


//--------------------- .nv.info._ZN18transformer_engine27scaled_softmax_warp_forwardI13__nv_bfloat16S1_fLi3EEEvPT0_PKT_T1_ii --------------------------
	.section	.nv.info._ZN18transformer_engine27scaled_softmax_warp_forwardI13__nv_bfloat16S1_fLi3EEEvPT0_PKT_T1_ii,"",@"SHT_CUDA_INFO"
	.sectionflags	@""
	.align	4


	//----- nvinfo : EIATTR_CUDA_API_VERSION
	.align		4
        /*0000*/ 	.byte	0x04, 0x37
        /*0002*/ 	.short	(.L_2549 - .L_2548)
.L_2548:
        /*0004*/ 	.word	0x00000082


	//----- nvinfo : EIATTR_KPARAM_INFO
	.align		4
.L_2549:
        /*0008*/ 	.byte	0x04, 0x17
        /*000a*/ 	.short	(.L_2551 - .L_2550)
.L_2550:
        /*000c*/ 	.word	0x00000000
        /*0010*/ 	.short	0x0004
        /*0012*/ 	.short	0x0018
        /*0014*/ 	.byte	0x00, 0xf0, 0x11, 0x00


	//----- nvinfo : EIATTR_KPARAM_INFO
	.align		4
.L_2551:
        /*0018*/ 	.byte	0x04, 0x17
        /*001a*/ 	.short	(.L_2553 - .L_2552)
.L_2552:
        /*001c*/ 	.word	0x00000000
        /*0020*/ 	.short	0x0003
        /*0022*/ 	.short	0x0014
        /*0024*/ 	.byte	0x00, 0xf0, 0x11, 0x00


	//----- nvinfo : EIATTR_KPARAM_INFO
	.align		4
.L_2553:
        /*0028*/ 	.byte	0x04, 0x17
        /*002a*/ 	.short	(.L_2555 - .L_2554)
.L_2554:
        /*002c*/ 	.word	0x00000000
        /*0030*/ 	.short	0x0002
        /*0032*/ 	.short	0x0010
        /*0034*/ 	.byte	0x00, 0xf0, 0x11, 0x00


	//----- nvinfo : EIATTR_KPARAM_INFO
	.align		4
.L_2555:
        /*0038*/ 	.byte	0x04, 0x17
        /*003a*/ 	.short	(.L_2557 - .L_2556)
.L_2556:
        /*003c*/ 	.word	0x00000000
        /*0040*/ 	.short	0x0001
        /*0042*/ 	.short	0x0008
        /*0044*/ 	.byte	0x00, 0xf0, 0x21, 0x00


	//----- nvinfo : EIATTR_KPARAM_INFO
	.align		4
.L_2557:
        /*0048*/ 	.byte	0x04, 0x17
        /*004a*/ 	.short	(.L_2559 - .L_2558)
.L_2558:
        /*004c*/ 	.word	0x00000000
        /*0050*/ 	.short	0x0000
        /*0052*/ 	.short	0x0000
        /*0054*/ 	.byte	0x00, 0xf0, 0x21, 0x00


	//----- nvinfo : EIATTR_SPARSE_MMA_MASK
	.align		4
.L_2559:
        /*0058*/ 	.byte	0x03, 0x50
        /*005a*/ 	.short	0x0000


	//----- nvinfo : EIATTR_MAXREG_COUNT
	.align		4
        /*005c*/ 	.byte	0x03, 0x1b
        /*005e*/ 	.short	0x00ff


	//----- nvinfo : EIATTR_MERCURY_ISA_VERSION
	.align		4
        /*0060*/ 	.byte	0x03, 0x5f
        /*0062*/ 	.short	0x0101


	//----- nvinfo : EIATTR_COOP_GROUP_MASK_REGIDS
	.align		4
        /*0064*/ 	.byte	0x04, 0x29
        /*0066*/ 	.short	(.L_2561 - .L_2560)


	//   ....[0]....
.L_2560:
        /*0068*/ 	.word	0xffffffff


	//   ....[1]....
        /*006c*/ 	.word	0xffffffff


	//   ....[2]....
        /*0070*/ 	.word	0xffffffff


	//   ....[3]....
        /*0074*/ 	.word	0xffffffff


	//   ....[4]....
        /*0078*/ 	.word	0xffffffff


	//   ....[5]....
        /*007c*/ 	.word	0xffffffff


	//   ....[6]....
        /*0080*/ 	.word	0xffffffff


	//   ....[7]....
        /*0084*/ 	.word	0xffffffff


	//   ....[8]....
        /*0088*/ 	.word	0xffffffff


	//   ....[9]....
        /*008c*/ 	.word	0xffffffff


	//   ....[10]....
        /*0090*/ 	.word	0xffffffff


	//   ....[11]....
        /*0094*/ 	.word	0xffffffff


	//----- nvinfo : EIATTR_COOP_GROUP_INSTR_OFFSETS
	.align		4
.L_2561:
        /*0098*/ 	.byte	0x04, 0x28
        /*009a*/ 	.short	(.L_2563 - .L_2562)


	//   ....[0]....
.L_2562:
        /*009c*/ 	.word	0x000002d0


	//   ....[1]....
        /*00a0*/ 	.word	0x000002f0


	//   ....[2]....
        /*00a4*/ 	.word	0x00000330


	//   ....[3]....
        /*00a8*/ 	.word	0x00000350


	//   ....[4]....
        /*00ac*/ 	.word	0x00000390


	//   ....[5]....
        /*00b0*/ 	.word	0x000003b0


	//   ....[6]....
        /*00b4*/ 	.word	0x00000560


	//   ....[7]....
        /*00b8*/ 	.word	0x00000570


	//   ....[8]....
        /*00bc*/ 	.word	0x000005a0


	//   ....[9]....
        /*00c0*/ 	.word	0x000005b0


	//   ....[10]....
        /*00c4*/ 	.word	0x000005f0


	//   ....[11]....
        /*00c8*/ 	.word	0x00000600


	//----- nvinfo : EIATTR_EXIT_INSTR_OFFSETS
	.align		4
.L_2563:
        /*00cc*/ 	.byte	0x04, 0x1c
        /*00ce*/ 	.short	(.L_2565 - .L_2564)


	//   ....[0]....
.L_2564:
        /*00d0*/ 	.word	0x00000610


	//   ....[1]....
        /*00d4*/ 	.word	0x000007c0


	//   ....[2]....
        /*00d8*/ 	.word	0x000007d0


	//   ....[3]....
        /*00dc*/ 	.word	0x00000950


	//----- nvinfo : EIATTR_CRS_STACK_SIZE
	.align		4
.L_2565:
        /*00e0*/ 	.byte	0x04, 0x1e
        /*00e2*/ 	.short	(.L_2567 - .L_2566)
.L_2566:
        /*00e4*/ 	.word	0x00000000


	//----- nvinfo : EIATTR_CBANK_PARAM_SIZE
	.align		4
.L_2567:
        /*00e8*/ 	.byte	0x03, 0x19
        /*00ea*/ 	.short	0x001c


	//----- nvinfo : EIATTR_PARAM_CBANK
	.align		4
        /*00ec*/ 	.byte	0x04, 0x0a
        /*00ee*/ 	.short	(.L_2569 - .L_2568)
	.align		4
.L_2568:
        /*00f0*/ 	.word	index@(.nv.constant0._ZN18transformer_engine27scaled_softmax_warp_forwardI13__nv_bfloat16S1_fLi3EEEvPT0_PKT_T1_ii)
        /*00f4*/ 	.short	0x0210
        /*00f6*/ 	.short	0x001c


	//----- nvinfo : EIATTR_SW_WAR
	.align		4
.L_2569:
        /*00f8*/ 	.byte	0x04, 0x36
        /*00fa*/ 	.short	(.L_2571 - .L_2570)
.L_2570:
        /*00fc*/ 	.word	0x00000008
.L_2571:


//--------------------- .nv.info._ZN18transformer_engine27scaled_softmax_warp_forwardI13__nv_bfloat16S1_fLi2EEEvPT0_PKT_T1_ii --------------------------
	.section	.nv.info._ZN18transformer_engine27scaled_softmax_warp_forwardI13__nv_bfloat16S1_fLi2EEEvPT0_PKT_T1_ii,"",@"SHT_CUDA_INFO"
	.sectionflags	@""
	.align	4


	//----- nvinfo : EIATTR_CUDA_API_VERSION
	.align		4
        /*0000*/ 	.byte	0x04, 0x37
        /*0002*/ 	.short	(.L_2573 - .L_2572)
.L_2572:
        /*0004*/ 	.word	0x00000082


	//----- nvinfo : EIATTR_KPARAM_INFO
	.align		4
.L_2573:
        /*0008*/ 	.byte	0x04, 0x17
        /*000a*/ 	.short	(.L_2575 - .L_2574)
.L_2574:
        /*000c*/ 	.word	0x00000000
        /*0010*/ 	.short	0x0004
        /*0012*/ 	.short	0x0018
        /*0014*/ 	.byte	0x00, 0xf0, 0x11, 0x00


	//----- nvinfo : EIATTR_KPARAM_INFO
	.align		4
.L_2575:
        /*0018*/ 	.byte	0x04, 0x17
        /*001a*/ 	.short	(.L_2577 - .L_2576)
.L_2576:
        /*001c*/ 	.word	0x00000000
        /*0020*/ 	.short	0x0003
        /*0022*/ 	.short	0x0014
        /*0024*/ 	.byte	0x00, 0xf0, 0x11, 0x00


	//----- nvinfo : EIATTR_KPARAM_INFO
	.align		4
.L_2577:
        /*0028*/ 	.byte	0x04, 0x17
        /*002a*/ 	.short	(.L_2579 - .L_2578)
.L_2578:
        /*002c*/ 	.word	0x00000000
        /*0030*/ 	.short	0x0002
        /*0032*/ 	.short	0x0010
        /*0034*/ 	.byte	0x00, 0xf0, 0x11, 0x00


	//----- nvinfo : EIATTR_KPARAM_INFO
	.align		4
.L_2579:
        /*0038*/ 	.byte	0x04, 0x17
        /*003a*/ 	.short	(.L_2581 - .L_2580)
.L_2580:
        /*003c*/ 	.word	0x00000000
        /*0040*/ 	.short	0x0001
        /*0042*/ 	.short	0x0008
        /*0044*/ 	.byte	0x00, 0xf0, 0x21, 0x00


	//----- nvinfo : EIATTR_KPARAM_INFO
	.align		4
.L_2581:
        /*0048*/ 	.byte	0x04, 0x17
        /*004a*/ 	.short	(.L_2583 - .L_2582)
.L_2582:
        /*004c*/ 	.word	0x00000000
        /*0050*/ 	.short	0x0000
        /*0052*/ 	.short	0x0000
        /*0054*/ 	.byte	0x00, 0xf0, 0x21, 0x00


	//----- nvinfo : EIATTR_SPARSE_MMA_MASK
	.align		4
.L_2583:
        /*0058*/ 	.byte	0x03, 0x50
        /*005a*/ 	.short	0x0000


	//----- nvinfo : EIATTR_MAXREG_COUNT
	.align		4
        /*005c*/ 	.byte	0x03, 0x1b
        /*005e*/ 	.short	0x00ff


	//----- nvinfo : EIATTR_MERCURY_ISA_VERSION
	.align		4
        /*0060*/ 	.byte	0x03, 0x5f
        /*0062*/ 	.short	0x0101


	//----- nvinfo : EIATTR_COOP_GROUP_MASK_REGIDS
	.align		4
        /*0064*/ 	.byte	0x04, 0x29
        /*0066*/ 	.short	(.L_2585 - .L_2584)


	//   ....[0]....
.L_2584:
        /*0068*/ 	.word	0xffffffff


	//   ....[1]....
        /*006c*/ 	.word	0xffffffff


	//   ....[2]....
        /*0070*/ 	.word	0xffffffff


	//   ....[3]....
        /*0074*/ 	.word	0xffffffff


	//   ....[4]....
        /*0078*/ 	.word	0xffffffff


	//   ....[5]....
        /*007c*/ 	.word	0xffffffff


	//   ....[6]....
        /*0080*/ 	.word	0xffffffff


	//   ....[7]....
        /*0084*/ 	.word	0xffffffff


	//----- nvinfo : EIATTR_COOP_GROUP_INSTR_OFFSETS
	.align		4
.L_2585:
        /*0088*/ 	.byte	0x04, 0x28
        /*008a*/ 	.short	(.L_2587 - .L_2586)


	//   ....[0]....
.L_2586:
        /*008c*/ 	.word	0x000002e0


	//   ....[1]....
        /*0090*/ 	.word	0x00000300


	//   ....[2]....
        /*0094*/ 	.word	0x00000340


	//   ....[3]....
        /*0098*/ 	.word	0x00000360


	//   ....[4]....
        /*009c*/ 	.word	0x00000500


	//   ....[5]....
        /*00a0*/ 	.word	0x00000510


	//   ....[6]....
        /*00a4*/ 	.word	0x00000550


	//   ....[7]....
        /*00a8*/ 	.word	0x00000560


	//----- nvinfo : EIATTR_EXIT_INSTR_OFFSETS
	.align		4
.L_2587:
        /*00ac*/ 	.byte	0x04, 0x1c
        /*00ae*/ 	.short	(.L_2589 - .L_2588)


	//   ....[0]....
.L_2588:
        /*00b0*/ 	.word	0x00000570


	//   ....[1]....
        /*00b4*/ 	.word	0x00000720


	//   ....[2]....
        /*00b8*/ 	.word	0x00000730


	//   ....[3]....
        /*00bc*/ 	.word	0x000008b0


	//----- nvinfo : EIATTR_CRS_STACK_SIZE
	.align		4
.L_2589:
        /*00c0*/ 	.byte	0x04, 0x1e
        /*00c2*/ 	.short	(.L_2591 - .L_2590)
.L_2590:
        /*00c4*/ 	.word	0x00000000


	//----- nvinfo : EIATTR_CBANK_PARAM_SIZE
	.align		4
.L_2591:
        /*00c8*/ 	.byte	0x03, 0x19
        /*00ca*/ 	.short	0x001c


	//----- nvinfo : EIATTR_PARAM_CBANK
	.align		4
        /*00cc*/ 	.byte	0x04, 0x0a
        /*00ce*/ 	.short	(.L_2593 - .L_2592)
	.align		4
.L_2592:
        /*00d0*/ 	.word	index@(.nv.constant0._ZN18transformer_engine27scaled_softmax_warp_forwardI13__nv_bfloat16S1_fLi2EEEvPT0_PKT_T1_ii)
        /*00d4*/ 	.short	0x0210
        /*00d6*/ 	.short	0x001c


	//----- nvinfo : EIATTR_SW_WAR
	.align		4
.L_2593:
        /*00d8*/ 	.byte	0x04, 0x36
        /*00da*/ 	.short	(.L_2595 - .L_2594)
.L_2594:
        /*00dc*/ 	.word	0x00000008
.L_2595:


//--------------------- .nv.info._ZN18transformer_engine27scaled_softmax_warp_forwardI13__nv_bfloat16S1_fLi1EEEvPT0_PKT_T1_ii --------------------------
	.section	.nv.info._ZN18transformer_engine27scaled_softmax_warp_forwardI13__nv_bfloat16S1_fLi1EEEvPT0_PKT_T1_ii,"",@"SHT_CUDA_INFO"
	.sectionflags	@""
	.align	4


	//----- nvinfo : EIATTR_CUDA_API_VERSION
	.align		4
        /*0000*/ 	.byte	0x04, 0x37
        /*0002*/ 	.short	(.L_2597 - .L_2596)
.L_2596:
        /*0004*/ 	.word	0x00000082


	//----- nvinfo : EIATTR_KPARAM_INFO
	.align		4
.L_2597:
        /*0008*/ 	.byte	0x04, 0x17
        /*000a*/ 	.short	(.L_2599 - .L_2598)
.L_2598:
        /*000c*/ 	.word	0x00000000
        /*0010*/ 	.short	0x0004
        /*0012*/ 	.short	0x0018
        /*0014*/ 	.byte	0x00, 0xf0, 0x11, 0x00


	//----- nvinfo : EIATTR_KPARAM_INFO
	.align		4
.L_2599:
        /*0018*/ 	.byte	0x04, 0x17
        /*001a*/ 	.short	(.L_2601 - .L_2600)
.L_2600:
        /*001c*/ 	.word	0x00000000
        /*0020*/ 	.short	0x0003
        /*0022*/ 	.short	0x0014
        /*0024*/ 	.byte	0x00, 0xf0, 0x11, 0x00


	//----- nvinfo : EIATTR_KPARAM_INFO
	.align		4
.L_2601:
        /*0028*/ 	.byte	0x04, 0x17
        /*002a*/ 	.short	(.L_2603 - .L_2602)
.L_2602:
        /*002c*/ 	.word	0x00000000
        /*0030*/ 	.short	0x0002
        /*0032*/ 	.short	0x0010
        /*0034*/ 	.byte	0x00, 0xf0, 0x11, 0x00


	//----- nvinfo : EIATTR_KPARAM_INFO
	.align		4
.L_2603:
        /*0038*/ 	.byte	0x04, 0x17
        /*003a*/ 	.short	(.L_2605 - .L_2604)
.L_2604:
        /*003c*/ 	.word	0x00000000
        /*0040*/ 	.short	0x0001
        /*0042*/ 	.short	0x0008
        /*0044*/ 	.byte	0x00, 0xf0, 0x21, 0x00


	//----- nvinfo : EIATTR_KPARAM_INFO
	.align		4
.L_2605:
        /*0048*/ 	.byte	0x04, 0x17
        /*004a*/ 	.short	(.L_2607 - .L_2606)
.L_2606:
        /*004c*/ 	.word	0x00000000
        /*0050*/ 	.short	0x0000
        /*0052*/ 	.short	0x0000
        /*0054*/ 	.byte	0x00, 0xf0, 0x21, 0x00


	//----- nvinfo : EIATTR_SPARSE_MMA_MASK
	.align		4
.L_2607:
        /*0058*/ 	.byte	0x03, 0x50
        /*005a*/ 	.short	0x0000


	//----- nvinfo : EIATTR_MAXREG_COUNT
	.align		4
        /*005c*/ 	.byte	0x03, 0x1b
        /*005e*/ 	.short	0x00ff


	//----- nvinfo : EIATTR_MERCURY_ISA_VERSION
	.align		4
        /*0060*/ 	.byte	0x03, 0x5f
        /*0062*/ 	.short	0x0101


	//----- nvinfo : EIATTR_COOP_GROUP_MASK_REGIDS
	.align		4
        /*0064*/ 	.byte	0x04, 0x29
        /*0066*/ 	.short	(.L_2609 - .L_2608)


	//   ....[0]....
.L_2608:
        /*0068*/ 	.word	0xffffffff


	//   ....[1]....
        /*006c*/ 	.word	0xffffffff


	//   ....[2]....
        /*0070*/ 	.word	0xffffffff


	//   ....[3]....
        /*0074*/ 	.word	0xffffffff


	//----- nvinfo : EIATTR_COOP_GROUP_INSTR_OFFSETS
	.align		4
.L_2609:
        /*0078*/ 	.byte	0x04, 0x28
        /*007a*/ 	.short	(.L_2611 - .L_2610)


	//   ....[0]....
.L_2610:
        /*007c*/ 	.word	0x000002f0


	//   ....[1]....
        /*0080*/ 	.word	0x00000310


	//   ....[2]....
        /*0084*/ 	.word	0x000004a0


	//   ....[3]....
        /*0088*/ 	.word	0x000004c0


	//----- nvinfo : EIATTR_EXIT_INSTR_OFFSETS
	.align		4
.L_2611:
        /*008c*/ 	.byte	0x04, 0x1c
        /*008e*/ 	.short	(.L_2613 - .L_2612)


	//   ....[0]....
.L_2612:
        /*0090*/ 	.word	0x000004d0


	//   ....[1]....
        /*0094*/ 	.word	0x00000680


	//   ....[2]....
        /*0098*/ 	.word	0x00000690


	//   ....[3]....
        /*009c*/ 	.word	0x00000810


	//----- nvinfo : EIATTR_CRS_STACK_SIZE
	.align		4
.L_2613:
        /*00a0*/ 	.byte	0x04, 0x1e
        /*00a2*/ 	.short	(.L_2615 - .L_2614)
.L_2614:
        /*00a4*/ 	.word	0x00000000


	//----- nvinfo : EIATTR_CBANK_PARAM_SIZE
	.align		4
.L_2615:
        /*00a8*/ 	.byte	0x03, 0x19
        /*00aa*/ 	.short	0x001c


	//----- nvinfo : EIATTR_PARAM_CBANK
	.align		4
        /*00ac*/ 	.byte	0x04, 0x0a
        /*00ae*/ 	.short	(.L_2617 - .L_2616)
	.align		4
.L_2616:
        /*00b0*/ 	.word	index@(.nv.constant0._ZN18transformer_engine27scaled_softmax_warp_forwardI13__nv_bfloat16S1_fLi1EEEvPT0_PKT_T1_ii)
        /*00b4*/ 	.short	0x0210
        /*00b6*/ 	.short	0x001c


	//----- nvinfo : EIATTR_SW_WAR
	.align		4
.L_2617:
        /*00b8*/ 	.byte	0x04, 0x36
        /*00ba*/ 	.short	(.L_2619 - .L_2618)
.L_2618:
        /*00bc*/ 	.word	0x00000008
.L_2619:


//--------------------- .nv.info._ZN18transformer_engine27scaled_softmax_warp_forwardI13__nv_bfloat16S1_fLi0EEEvPT0_PKT_T1_ii --------------------------
	.section	.nv.info._ZN18transformer_engine27scaled_softmax_warp_forwardI13__nv_bfloat16S1_fLi0EEEvPT0_PKT_T1_ii,"",@"SHT_CUDA_INFO"
	.sectionflags	@""
	.align	4


	//----- nvinfo : EIATTR_CUDA_API_VERSION
	.align		4
        /*0000*/ 	.byte	0x04, 0x37
        /*0002*/ 	.short	(.L_2621 - .L_2620)
.L_2620:
        /*0004*/ 	.word	0x00000082


	//----- nvinfo : EIATTR_KPARAM_INFO
	.align		4
.L_2621:
        /*0008*/ 	.byte	0x04, 0x17
        /*000a*/ 	.short	(.L_2623 - .L_2622)
.L_2622:
        /*000c*/ 	.word	0x00000000
        /*0010*/ 	.short	0x0004
        /*0012*/ 	.short	0x0018
        /*0014*/ 	.byte	0x00, 0xf0, 0x11, 0x00


	//----- nvinfo : EIATTR_KPARAM_INFO
	.align		4
.L_2623:
        /*0018*/ 	.byte	0x04, 0x17
        /*001a*/ 	.short	(.L_2625 - .L_2624)
.L_2624:
        /*001c*/ 	.word	0x00000000
        /*0020*/ 	.short	0x0003
        /*0022*/ 	.short	0x0014
        /*0024*/ 	.byte	0x00, 0xf0, 0x11, 0x00


	//----- nvinfo : EIATTR_KPARAM_INFO
	.align		4
.L_2625:
        /*0028*/ 	.byte	0x04, 0x17
        /*002a*/ 	.short	(.L_2627 - .L_2626)
.L_2626:
        /*002c*/ 	.word	0x00000000
        /*0030*/ 	.short	0x0002
        /*0032*/ 	.short	0x0010
        /*0034*/ 	.byte	0x00, 0xf0, 0x11, 0x00


	//----- nvinfo : EIATTR_KPARAM_INFO
	.align		4
.L_2627:
        /*0038*/ 	.byte	0x04, 0x17
        /*003a*/ 	.short	(.L_2629 - .L_2628)
.L_2628:
        /*003c*/ 	.word	0x00000000
        /*0040*/ 	.short	0x0001
        /*0042*/ 	.short	0x0008
        /*0044*/ 	.byte	0x00, 0xf0, 0x21, 0x00


	//----- nvinfo : EIATTR_KPARAM_INFO
	.align		4
.L_2629:
        /*0048*/ 	.byte	0x04, 0x17
        /*004a*/ 	.short	(.L_2631 - .L_2630)
.L_2630:
        /*004c*/ 	.word	0x00000000
        /*0050*/ 	.short	0x0000
        /*0052*/ 	.short	0x0000
        /*0054*/ 	.byte	0x00, 0xf0, 0x21, 0x00


	//----- nvinfo : EIATTR_SPARSE_MMA_MASK
	.align		4
.L_2631:
        /*0058*/ 	.byte	0x03, 0x50
        /*005a*/ 	.short	0x0000


	//----- nvinfo : EIATTR_MAXREG_COUNT
	.align		4
        /*005c*/ 	.byte	0x03, 0x1b
        /*005e*/ 	.short	0x00ff


	//----- nvinfo : EIATTR_MERCURY_ISA_VERSION
	.align		4
        /*0060*/ 	.byte	0x03, 0x5f
        /*0062*/ 	.short	0x0101


	//----- nvinfo : EIATTR_EXIT_INSTR_OFFSETS
	.align		4
        /*0064*/ 	.byte	0x04, 0x1c
        /*0066*/ 	.short	(.L_2633 - .L_2632)


	//   ....[0]....
.L_2632:
        /*0068*/ 	.word	0x00000400


	//   ....[1]....
        /*006c*/ 	.word	0x000005e0


	//   ....[2]....
        /*0070*/ 	.word	0x000005f0


	//   ....[3]....
        /*0074*/ 	.word	0x00000770


	//----- nvinfo : EIATTR_CRS_STACK_SIZE
	.align		4
.L_2633:
        /*0078*/ 	.byte	0x04, 0x1e
        /*007a*/ 	.short	(.L_2635 - .L_2634)
.L_2634:
        /*007c*/ 	.word	0x00000000


	//----- nvinfo : EIATTR_CBANK_PARAM_SIZE
	.align		4
.L_2635:
        /*0080*/ 	.byte	0x03, 0x19
        /*0082*/ 	.short	0x001c


	//----- nvinfo : EIATTR_PARAM_CBANK
	.align		4
        /*0084*/ 	.byte	0x04, 0x0a
        /*0086*/ 	.short	(.L_2637 - .L_2636)
	.align		4
.L_2636:
        /*0088*/ 	.word	index@(.nv.constant0._ZN18transformer_engine27scaled_softmax_warp_forwardI13__nv_bfloat16S1_fLi0EEEvPT0_PKT_T1_ii)
        /*008c*/ 	.short	0x0210
        /*008e*/ 	.short	0x001c


	//----- nvinfo : EIATTR_SW_WAR
	.align		4
.L_2637:
        /*0090*/ 	.byte	0x04, 0x36
        /*0092*/ 	.short	(.L_2639 - .L_2638)
.L_2638:
        /*0094*/ 	.word	0x00000008
.L_2639:


//--------------------- .nv.info._ZN18transformer_engine27scaled_softmax_warp_forwardI6__halfS1_fLi14EEEvPT0_PKT_T1_ii --------------------------
	.section	.nv.info._ZN18transformer_engine27scaled_softmax_warp_forwardI6__halfS1_fLi14EEEvPT0_PKT_T1_ii,"",@"SHT_CUDA_INFO"
	.sectionflags	@""
	.align	4


	//----- nvinfo : EIATTR_CUDA_API_VERSION
	.align		4
        /*0000*/ 	.byte	0x04, 0x37
        /*0002*/ 	.short	(.L_2641 - .L_2640)
.L_2640:
        /*0004*/ 	.word	0x00000082


	//----- nvinfo : EIATTR_KPARAM_INFO
	.align		4
.L_2641:
        /*0008*/ 	.byte	0x04, 0x17
        /*000a*/ 	.short	(.L_2643 - .L_2642)
.L_2642:
        /*000c*/ 	.word	0x00000000
        /*0010*/ 	.short	0x0004
        /*0012*/ 	.short	0x0018
        /*0014*/ 	.byte	0x00, 0xf0, 0x11, 0x00


	//----- nvinfo : EIATTR_KPARAM_INFO
	.align		4
.L_2643:
        /*0018*/ 	.byte	0x04, 0x17
        /*001a*/ 	.short	(.L_2645 - .L_2644)
.L_2644:
        /*001c*/ 	.word	0x00000000
        /*0020*/ 	.short	0x0003
        /*0022*/ 	.short	0x0014
        /*0024*/ 	.byte	0x00, 0xf0, 0x11, 0x00


	//----- nvinfo : EIATTR_KPARAM_INFO
	.align		4
.L_2645:
        /*0028*/ 	.byte	0x04, 0x17
        /*002a*/ 	.short	(.L_2647 - .L_2646)
.L_2646:
        /*002c*/ 	.word	0x00000000
        /*0030*/ 	.short	0x0002
        /*0032*/ 	.short	0x0010
        /*0034*/ 	.byte	0x00, 0xf0, 0x11, 0x00


	//----- nvinfo : EIATTR_KPARAM_INFO
	.align		4
.L_2647:
        /*0038*/ 	.byte	0x04, 0x17
        /*003a*/ 	.short	(.L_2649 - .L_2648)
.L_2648:
        /*003c*/ 	.word	0x00000000
        /*0040*/ 	.short	0x0001
        /*0042*/ 	.short	0x0008
        /*0044*/ 	.byte	0x00, 0xf0, 0x21, 0x00


	//----- nvinfo : EIATTR_KPARAM_INFO
	.align		4
.L_2649:
        /*0048*/ 	.byte	0x04, 0x17
        /*004a*/ 	.short	(.L_2651 - .L_2650)
.L_2650:
        /*004c*/ 	.word	0x00000000
        /*0050*/ 	.short	0x0000
        /*0052*/ 	.short	0x0000
        /*0054*/ 	.byte	0x00, 0xf0, 0x21, 0x00


	//----- nvinfo : EIATTR_SPARSE_MMA_MASK
	.align		4
.L_2651:
        /*0058*/ 	.byte	0x03, 0x50
        /*005a*/ 	.short	0x0000


	//----- nvinfo : EIATTR_MAXREG_COUNT
	.align		4
        /*005c*/ 	.byte	0x03, 0x1b
        /*005e*/ 	.short	0x00ff


	//----- nvinfo : EIATTR_ANNOTATIONS
	.align		4
        /*0060*/ 	.byte	0x04, 0x55
        /*0062*/ 	.short	(.L_2653 - .L_2652)


	//   ....[0]....
.L_2652:
        /* <DEDUP_REMOVED lines=1002> */


	//----- nvinfo : EIATTR_MERCURY_ISA_VERSION
	.align		4
.L_2653:
        /*3eec*/ 	.byte	0x03, 0x5f
        /*3eee*/ 	.short	0x0101


	//----- nvinfo : EIATTR_COOP_GROUP_MASK_REGIDS
	.align		4
        /*3ef0*/ 	.byte	0x04, 0x29
        /*3ef2*/ 	.short	(.L_2655 - .L_2654)


	//   ....[0]....
.L_2654:
        /*3ef4*/ 	.word	0xffffffff


	//   ....[1]....
        /*3ef8*/ 	.word	0xffffffff


	//   ....[2]....
        /*3efc*/ 	.word	0xffffffff


	//   ....[3]....
        /*3f00*/ 	.word	0xffffffff


	//   ....[4]....
        /*3f04*/ 	.word	0xffffffff


	//   ....[5]....
        /*3f08*/ 	.word	0xffffffff


	//   ....[6]....
        /*3f0c*/ 	.word	0xffffffff


	//   ....[7]....
        /*3f10*/ 	.word	0xffffffff


	//   ....[8]....
        /*3f14*/ 	.word	0xffffffff


	//   ....[9]....
        /*3f18*/ 	.word	0xffffffff


	//----- nvinfo : EIATTR_COOP_GROUP_INSTR_OFFSETS
	.align		4
.L_2655:
        /*3f1c*/ 	.byte	0x04, 0x28
        /*3f1e*/ 	.short	(.L_2657 - .L_2656)


	//   ....[0]....
.L_2656:
        /*3f20*/ 	.word	0x0000e810


	//   ....[1]....
        /*3f24*/ 	.word	0x0000e840


	//   ....[2]....
        /*3f28*/ 	.word	0x0000e870


	//   ....[3]....
        /*3f2c*/ 	.word	0x0000e8a0


	//   ....[4]....
        /*3f30*/ 	.word	0x0000e8d0


	//   ....[5]....
        /*3f34*/ 	.word	0x000261b0


	//   ....[6]....
        /*3f38*/ 	.word	0x000261d0


	//   ....[7]....
        /*3f3c*/ 	.word	0x000261f0


	//   ....[8]....
        /*3f40*/ 	.word	0x00026210


	//   ....[9]....
        /*3f44*/ 	.word	0x00026250


	//----- nvinfo : EIATTR_EXIT_INSTR_OFFSETS
	.align		4
.L_2657:
        /*3f48*/ 	.byte	0x04, 0x1c
        /*3f4a*/ 	.short	(.L_2659 - .L_2658)


	//   ....[0]....
.L_2658:
        /*3f4c*/ 	.word	0x00026270


	//   ....[1]....
        /*3f50*/ 	.word	0x00026720


	//   ....[2]....
        /*3f54*/ 	.word	0x00026bd0


	//   ....[3]....
        /*3f58*/ 	.word	0x00027080


	//   ....[4]....
        /*3f5c*/ 	.word	0x00027530


	//   ....[5]....
        /*3f60*/ 	.word	0x000279e0


	//   ....[6]....
        /*3f64*/ 	.word	0x00027e90


	//   ....[7]....
        /*3f68*/ 	.word	0x00028340


	//   ....[8]....
        /*3f6c*/ 	.word	0x000287f0


	//   ....[9]....
        /*3f70*/ 	.word	0x00028ca0


	//   ....[10]....
        /*3f74*/ 	.word	0x00029150


	//   ....[11]....
        /*3f78*/ 	.word	0x00029600


	//   ....[12]....
        /*3f7c*/ 	.word	0x00029ab0


	//   ....[13]....
        /*3f80*/ 	.word	0x00029f60


	//   ....[14]....
        /*3f84*/ 	.word	0x0002a410


	//   ....[15]....
        /*3f88*/ 	.word	0x0002a8c0


	//   ....[16]....
        /*3f8c*/ 	.word	0x0002ad70


	//   ....[17]....
        /*3f90*/ 	.word	0x0002b220


	//   ....[18]....
        /*3f94*/ 	.word	0x0002b6d0


	//   ....[19]....
        /*3f98*/ 	.word	0x0002bb80


	//   ....[20]....
        /*3f9c*/ 	.word	0x0002c030


	//   ....[21]....
        /*3fa0*/ 	.word	0x0002c4e0


	//   ....[22]....
        /*3fa4*/ 	.word	0x0002c990


	//   ....[23]....
        /*3fa8*/ 	.word	0x0002ce40


	//   ....[24]....
        /*3fac*/ 	.word	0x0002d2f0


	//   ....[25]....
        /*3fb0*/ 	.word	0x0002d7a0


	//   ....[26]....
        /*3fb4*/ 	.word	0x0002dc50


	//   ....[27]....
        /*3fb8*/ 	.word	0x0002e0c0


	//   ....[28]....
        /*3fbc*/ 	.word	0x0002e4b0


	//   ....[29]....
        /*3fc0*/ 	.word	0x0002e8a0


	//   ....[30]....
        /*3fc4*/ 	.word	0x0002ec90


	//   ....[31]....
        /*3fc8*/ 	.word	0x0002f080


	//   ....[32]....
        /*3fcc*/ 	.word	0x0002f470


	//   ....[33]....
        /*3fd0*/ 	.word	0x0002f860


	//   ....[34]....
        /*3fd4*/ 	.word	0x0002fc50


	//   ....[35]....
        /*3fd8*/ 	.word	0x00030040


	//   ....[36]....
        /*3fdc*/ 	.word	0x00030430


	//   ....[37]....
        /*3fe0*/ 	.word	0x00030820


	//   ....[38]....
        /*3fe4*/ 	.word	0x00030c10


	//   ....[39]....
        /*3fe8*/ 	.word	0x00031000


	//   ....[40]....
        /*3fec*/ 	.word	0x00031400


	//   ....[41]....
        /*3ff0*/ 	.word	0x00031830


	//   ....[42]....
        /*3ff4*/ 	.word	0x00031c60


	//   ....[43]....
        /*3ff8*/ 	.word	0x00032090


	//   ....[44]....
        /*3ffc*/ 	.word	0x000324c0


	//   ....[45]....
        /*4000*/ 	.word	0x000328f0


	//   ....[46]....
        /*4004*/ 	.word	0x00032d20


	//   ....[47]....
        /*4008*/ 	.word	0x00033150


	//   ....[48]....
        /*400c*/ 	.word	0x00033580


	//   ....[49]....
        /*4010*/ 	.word	0x000339b0


	//   ....[50]....
        /*4014*/ 	.word	0x00033de0


	//   ....[51]....
        /*4018*/ 	.word	0x00034210


	//   ....[52]....
        /*401c*/ 	.word	0x00034640


	//   ....[53]....
        /*4020*/ 	.word	0x00034a70


	//   ....[54]....
        /*4024*/ 	.word	0x00034ea0


	//   ....[55]....
        /*4028*/ 	.word	0x000352d0


	//   ....[56]....
        /*402c*/ 	.word	0x00035700


	//   ....[57]....
        /*4030*/ 	.word	0x00035b30


	//   ....[58]....
        /*4034*/ 	.word	0x00035f60


	//   ....[59]....
        /*4038*/ 	.word	0x00036390


	//   ....[60]....
        /*403c*/ 	.word	0x000367c0


	//   ....[61]....
        /*4040*/ 	.word	0x00036bf0


	//   ....[62]....
        /*4044*/ 	.word	0x00037020


	//   ....[63]....
        /*4048*/ 	.word	0x00037450


	//   ....[64]....
        /*404c*/ 	.word	0x00037880


	//   ....[65]....
        /*4050*/ 	.word	0x00037cb0


	//   ....[66]....
        /*4054*/ 	.word	0x000380e0


	//   ....[67]....
        /*4058*/ 	.word	0x00038510


	//   ....[68]....
        /*405c*/ 	.word	0x00038930


	//   ....[69]....
        /*4060*/ 	.word	0x00038d50


	//   ....[70]....
        /*4064*/ 	.word	0x00039170


	//   ....[71]....
        /*4068*/ 	.word	0x00039590


	//   ....[72]....
        /*406c*/ 	.word	0x000399b0


	//   ....[73]....
        /*4070*/ 	.word	0x00039dd0


	//   ....[74]....
        /*4074*/ 	.word	0x0003a1f0


	//   ....[75]....
        /*4078*/ 	.word	0x0003a610


	//   ....[76]....
        /*407c*/ 	.word	0x0003aa30


	//   ....[77]....
        /*4080*/ 	.word	0x0003ae50


	//   ....[78]....
        /*4084*/ 	.word	0x0003b270


	//   ....[79]....
        /*4088*/ 	.word	0x0003b690


	//   ....[80]....
        /*408c*/ 	.word	0x0003bab0


	//   ....[81]....
        /*4090*/ 	.word	0x0003bec0


	//   ....[82]....
        /*4094*/ 	.word	0x0003c2a0


	//   ....[83]....
        /*4098*/ 	.word	0x0003c680


	//   ....[84]....
        /*409c*/ 	.word	0x0003ca60


	//   ....[85]....
        /*40a0*/ 	.word	0x0003ce40


	//   ....[86]....
        /*40a4*/ 	.word	0x0003d220


	//   ....[87]....
        /*40a8*/ 	.word	0x0003d600


	//   ....[88]....
        /*40ac*/ 	.word	0x0003d9e0


	//   ....[89]....
        /*40b0*/ 	.word	0x0003ddc0


	//   ....[90]....
        /*40b4*/ 	.word	0x0003e1a0


	//   ....[91]....
        /*40b8*/ 	.word	0x0003e580


	//   ....[92]....
        /*40bc*/ 	.word	0x0003e960


	//   ....[93]....
        /*40c0*/ 	.word	0x0003ed40


	//   ....[94]....
        /*40c4*/ 	.word	0x0003f120


	//   ....[95]....
        /*40c8*/ 	.word	0x0003f500


	//   ....[96]....
        /*40cc*/ 	.word	0x0003f8e0


	//   ....[97]....
        /*40d0*/ 	.word	0x0003fcc0


	//   ....[98]....
        /*40d4*/ 	.word	0x000400c0


	//   ....[99]....
        /*40d8*/ 	.word	0x000404a0


	//   ....[100]....
        /*40dc*/ 	.word	0x00040880


	//   ....[101]....
        /*40e0*/ 	.word	0x00040c60


	//   ....[102]....
        /*40e4*/ 	.word	0x00041040


	//   ....[103]....
        /*40e8*/ 	.word	0x00041420


	//   ....[104]....
        /*40ec*/ 	.word	0x00041800


	//   ....[105]....
        /*40f0*/ 	.word	0x00041be0


	//   ....[106]....
        /*40f4*/ 	.word	0x00041fc0


	//   ....[107]....
        /*40f8*/ 	.word	0x000423a0


	//   ....[108]....
        /*40fc*/ 	.word	0x00042780


	//   ....[109]....
        /*4100*/ 	.word	0x00042b60


	//   ....[110]....
        /*4104*/ 	.word	0x00042f40


	//   ....[111]....
        /*4108*/ 	.word	0x00043320


	//   ....[112]....
        /*410c*/ 	.word	0x00043700


	//   ....[113]....
        /*4110*/ 	.word	0x00043ae0


	//   ....[114]....
        /*4114*/ 	.word	0x00043ec0


	//   ....[115]....
        /*4118*/ 	.word	0x000442a0


	//   ....[116]....
        /*411c*/ 	.word	0x00044680


	//   ....[117]....
        /*4120*/ 	.word	0x00044a60


	//   ....[118]....
        /*4124*/ 	.word	0x00044e40


	//   ....[119]....
        /*4128*/ 	.word	0x00045220


	//   ....[120]....
        /*412c*/ 	.word	0x00045600


	//   ....[121]....
        /*4130*/ 	.word	0x000459e0


	//   ....[122]....
        /*4134*/ 	.word	0x00045dc0


	//   ....[123]....
        /*4138*/ 	.word	0x000461a0


	//   ....[124]....
        /*413c*/ 	.word	0x00046580


	//   ....[125]....
        /*4140*/ 	.word	0x00046960


	//   ....[126]....
        /*4144*/ 	.word	0x00046d40


	//   ....[127]....
        /*4148*/ 	.word	0x00047120


	//   ....[128]....
        /*414c*/ 	.word	0x000474d0


	//----- nvinfo : EIATTR_CRS_STACK_SIZE
	.align		4
.L_2659:
        /*4150*/ 	.byte	0x04, 0x1e
        /*4152*/ 	.short	(.L_2661 - .L_2660)
.L_2660:
        /*4154*/ 	.word	0x00000000


	//----- nvinfo : EIATTR_CBANK_PARAM_SIZE
	.align		4
.L_2661:
        /*4158*/ 	.byte	0x03, 0x19
        /*415a*/ 	.short	0x001c


	//----- nvinfo : EIATTR_PARAM_CBANK
	.align		4
        /*415c*/ 	.byte	0x04, 0x0a
        /*415e*/ 	.short	(.L_2663 - .L_2662)
	.align		4
.L_2662:
        /*4160*/ 	.word	index@(.nv.constant0._ZN18transformer_engine27scaled_softmax_warp_forwardI6__halfS1_fLi14EEEvPT0_PKT_T1_ii)
        /*4164*/ 	.short	0x0210
        /*4166*/ 	.short	0x001c


	//----- nvinfo : EIATTR_SW_WAR
	.align		4
.L_2663:
        /*4168*/ 	.byte	0x04, 0x36
        /*416a*/ 	.short	(.L_2665 - .L_2664)
.L_2664:
        /*416c*/ 	.word	0x00000008
.L_2665:


//--------------------- .nv.info._ZN18transformer_engine27scaled_softmax_warp_forwardI6__halfS1_fLi13EEEvPT0_PKT_T1_ii --------------------------
	.section	.nv.info._ZN18transformer_engine27scaled_softmax_warp_forwardI6__halfS1_fLi13EEEvPT0_PKT_T1_ii,"",@"SHT_CUDA_INFO"
	.sectionflags	@""
	.align	4


	//----- nvinfo : EIATTR_CUDA_API_VERSION
	.align		4
        /*0000*/ 	.byte	0x04, 0x37
        /*0002*/ 	.short	(.L_2667 - .L_2666)
.L_2666:
        /*0004*/ 	.word	0x00000082


	//----- nvinfo : EIATTR_KPARAM_INFO
	.align		4
.L_2667:
        /*0008*/ 	.byte	0x04, 0x17
        /*000a*/ 	.short	(.L_2669 - .L_2668)
.L_2668:
        /*000c*/ 	.word	0x00000000
        /*0010*/ 	.short	0x0004
        /*0012*/ 	.short	0x0018
        /*0014*/ 	.byte	0x00, 0xf0, 0x11, 0x00


	//----- nvinfo : EIATTR_KPARAM_INFO
	.align		4
.L_2669:
        /*0018*/ 	.byte	0x04, 0x17
        /*001a*/ 	.short	(.L_2671 - .L_2670)
.L_2670:
        /*001c*/ 	.word	0x00000000
        /*0020*/ 	.short	0x0003
        /*0022*/ 	.short	0x0014
        /*0024*/ 	.byte	0x00, 0xf0, 0x11, 0x00


	//----- nvinfo : EIATTR_KPARAM_INFO
	.align		4
.L_2671:
        /*0028*/ 	.byte	0x04, 0x17
        /*002a*/ 	.short	(.L_2673 - .L_2672)
.L_2672:
        /*002c*/ 	.word	0x00000000
        /*0030*/ 	.short	0x0002
        /*0032*/ 	.short	0x0010
        /*0034*/ 	.byte	0x00, 0xf0, 0x11, 0x00


	//----- nvinfo : EIATTR_KPARAM_INFO
	.align		4
.L_2673:
        /*0038*/ 	.byte	0x04, 0x17
        /*003a*/ 	.short	(.L_2675 - .L_2674)
.L_2674:
        /*003c*/ 	.word	0x00000000
        /*0040*/ 	.short	0x0001
        /*0042*/ 	.short	0x0008
        /*0044*/ 	.byte	0x00, 0xf0, 0x21, 0x00


	//----- nvinfo : EIATTR_KPARAM_INFO
	.align		4
.L_2675:
        /*0048*/ 	.byte	0x04, 0x17
        /*004a*/ 	.short	(.L_2677 - .L_2676)
.L_2676:
        /*004c*/ 	.word	0x00000000
        /*0050*/ 	.short	0x0000
        /*0052*/ 	.short	0x0000
        /*0054*/ 	.byte	0x00, 0xf0, 0x21, 0x00


	//----- nvinfo : EIATTR_SPARSE_MMA_MASK
	.align		4
.L_2677:
        /*0058*/ 	.byte	0x03, 0x50
        /*005a*/ 	.short	0x0000


	//----- nvinfo : EIATTR_MAXREG_COUNT
	.align		4
        /*005c*/ 	.byte	0x03, 0x1b
        /*005e*/ 	.short	0x00ff


	//----- nvinfo : EIATTR_ANNOTATIONS
	.align		4
        /*0060*/ 	.byte	0x04, 0x55
        /*0062*/ 	.short	(.L_2679 - .L_2678)


	//   ....[0]....
.L_2678:
        /* <DEDUP_REMOVED lines=118> */


	//----- nvinfo : EIATTR_MERCURY_ISA_VERSION
	.align		4
.L_2679:
        /*07ac*/ 	.byte	0x03, 0x5f
        /*07ae*/ 	.short	0x0101


	//----- nvinfo : EIATTR_COOP_GROUP_MASK_REGIDS
	.align		4
        /*07b0*/ 	.byte	0x04, 0x29
        /*07b2*/ 	.short	(.L_2681 - .L_2680)


	//   ....[0]....
.L_2680:
        /*07b4*/ 	.word	0xffffffff


	//   ....[1]....
        /*07b8*/ 	.word	0xffffffff


	//   ....[2]....
        /*07bc*/ 	.word	0xffffffff


	//   ....[3]....
        /*07c0*/ 	.word	0xffffffff


	//   ....[4]....
        /*07c4*/ 	.word	0xffffffff


	//   ....[5]....
        /*07c8*/ 	.word	0xffffffff


	//   ....[6]....
        /*07cc*/ 	.word	0xffffffff


	//   ....[7]....
        /*07d0*/ 	.word	0xffffffff


	//   ....[8]....
        /*07d4*/ 	.word	0xffffffff


	//   ....[9]....
        /*07d8*/ 	.word	0xffffffff


	//----- nvinfo : EIATTR_COOP_GROUP_INSTR_OFFSETS
	.align		4
.L_2681:
        /*07dc*/ 	.byte	0x04, 0x28
        /*07de*/ 	.short	(.L_2683 - .L_2682)


	//   ....[0]....
.L_2682:
        /*07e0*/ 	.word	0x000067e0


	//   ....[1]....
        /*07e4*/ 	.word	0x00006810


	//   ....[2]....
        /*07e8*/ 	.word	0x00006840


	//   ....[3]....
        /*07ec*/ 	.word	0x00006870


	//   ....[4]....
        /*07f0*/ 	.word	0x000068a0


	//   ....[5]....
        /*07f4*/ 	.word	0x00010f40


	//   ....[6]....
        /*07f8*/ 	.word	0x00010f60


	//   ....[7]....
        /*07fc*/ 	.word	0x00010f80


	//   ....[8]....
        /*0800*/ 	.word	0x00010fa0


	//   ....[9]....
        /*0804*/ 	.word	0x00010fd0


	//----- nvinfo : EIATTR_EXIT_INSTR_OFFSETS
	.align		4
.L_2683:
        /*0808*/ 	.byte	0x04, 0x1c
        /*080a*/ 	.short	(.L_2685 - .L_2684)


	//   ....[0]....
.L_2684:
        /*080c*/ 	.word	0x00010ff0


	//   ....[1]....
        /*0810*/ 	.word	0x00011480


	//   ....[2]....
        /*0814*/ 	.word	0x00011870


	//   ....[3]....
        /*0818*/ 	.word	0x00011c60


	//   ....[4]....
        /*081c*/ 	.word	0x00012040


	//   ....[5]....
        /*0820*/ 	.word	0x00012420


	//   ....[6]....
        /*0824*/ 	.word	0x00012800


	//   ....[7]....
        /*0828*/ 	.word	0x00012be0


	//   ....[8]....
        /*082c*/ 	.word	0x00012fc0


	//   ....[9]....
        /*0830*/ 	.word	0x000133a0


	//   ....[10]....
        /*0834*/ 	.word	0x000137a0


	//   ....[11]....
        /*0838*/ 	.word	0x00013b90


	//   ....[12]....
        /*083c*/ 	.word	0x00013f80


	//   ....[13]....
        /*0840*/ 	.word	0x00014370


	//   ....[14]....
        /*0844*/ 	.word	0x00014750


	//   ....[15]....
        /*0848*/ 	.word	0x00014b30


	//   ....[16]....
        /*084c*/ 	.word	0x00014f10


	//   ....[17]....
        /*0850*/ 	.word	0x000152f0


	//   ....[18]....
        /*0854*/ 	.word	0x000156d0


	//   ....[19]....
        /*0858*/ 	.word	0x00015ab0


	//   ....[20]....
        /*085c*/ 	.word	0x00015e90


	//   ....[21]....
        /*0860*/ 	.word	0x00016270


	//   ....[22]....
        /*0864*/ 	.word	0x00016650


	//   ....[23]....
        /*0868*/ 	.word	0x00016a30


	//   ....[24]....
        /*086c*/ 	.word	0x00016e10


	//   ....[25]....
        /*0870*/ 	.word	0x000171f0


	//   ....[26]....
        /*0874*/ 	.word	0x000175d0


	//   ....[27]....
        /*0878*/ 	.word	0x000179b0


	//   ....[28]....
        /*087c*/ 	.word	0x00017d90


	//   ....[29]....
        /*0880*/ 	.word	0x00018170


	//   ....[30]....
        /*0884*/ 	.word	0x00018550


	//   ....[31]....
        /*0888*/ 	.word	0x00018930


	//   ....[32]....
        /*088c*/ 	.word	0x00018d10


	//   ....[33]....
        /*0890*/ 	.word	0x00019130


	//   ....[34]....
        /*0894*/ 	.word	0x00019540


	//   ....[35]....
        /*0898*/ 	.word	0x00019920


	//   ....[36]....
        /*089c*/ 	.word	0x00019d00


	//   ....[37]....
        /*08a0*/ 	.word	0x0001a0e0


	//   ....[38]....
        /*08a4*/ 	.word	0x0001a4c0


	//   ....[39]....
        /*08a8*/ 	.word	0x0001a8a0


	//   ....[40]....
        /*08ac*/ 	.word	0x0001ac80


	//   ....[41]....
        /*08b0*/ 	.word	0x0001b060


	//   ....[42]....
        /*08b4*/ 	.word	0x0001b440


	//   ....[43]....
        /*08b8*/ 	.word	0x0001b820


	//   ....[44]....
        /*08bc*/ 	.word	0x0001bc00


	//   ....[45]....
        /*08c0*/ 	.word	0x0001bfe0


	//   ....[46]....
        /*08c4*/ 	.word	0x0001c3c0


	//   ....[47]....
        /*08c8*/ 	.word	0x0001c7a0


	//   ....[48]....
        /*08cc*/ 	.word	0x0001cb80


	//   ....[49]....
        /*08d0*/ 	.word	0x0001cf60


	//   ....[50]....
        /*08d4*/ 	.word	0x0001d340


	//   ....[51]....
        /*08d8*/ 	.word	0x0001d720


	//   ....[52]....
        /*08dc*/ 	.word	0x0001db00


	//   ....[53]....
        /*08e0*/ 	.word	0x0001dee0


	//   ....[54]....
        /*08e4*/ 	.word	0x0001e2c0


	//   ....[55]....
        /*08e8*/ 	.word	0x0001e6a0


	//   ....[56]....
        /*08ec*/ 	.word	0x0001ea80


	//   ....[57]....
        /*08f0*/ 	.word	0x0001ee60


	//   ....[58]....
        /*08f4*/ 	.word	0x0001f240


	//   ....[59]....
        /*08f8*/ 	.word	0x0001f620


	//   ....[60]....
        /*08fc*/ 	.word	0x0001fa00


	//   ....[61]....
        /*0900*/ 	.word	0x0001fde0


	//   ....[62]....
        /*0904*/ 	.word	0x000201c0


	//   ....[63]....
        /*0908*/ 	.word	0x000205a0


	//   ....[64]....
        /*090c*/ 	.word	0x00020950


	//----- nvinfo : EIATTR_CRS_STACK_SIZE
	.align		4
.L_2685:
        /*0910*/ 	.byte	0x04, 0x1e
        /*0912*/ 	.short	(.L_2687 - .L_2686)
.L_2686:
        /*0914*/ 	.word	0x00000000


	//----- nvinfo : EIATTR_CBANK_PARAM_SIZE
	.align		4
.L_2687:
        /*0918*/ 	.byte	0x03, 0x19
        /*091a*/ 	.short	0x001c


	//----- nvinfo : EIATTR_PARAM_CBANK
	.align		4
        /*091c*/ 	.byte	0x04, 0x0a
        /*091e*/ 	.short	(.L_2689 - .L_2688)
	.align		4
.L_2688:
        /*0920*/ 	.word	index@(.nv.constant0._ZN18transformer_engine27scaled_softmax_warp_forwardI6__halfS1_fLi13EEEvPT0_PKT_T1_ii)
        /*0924*/ 	.short	0x0210
        /*0926*/ 	.short	0x001c


	//----- nvinfo : EIATTR_SW_WAR
	.align		4
.L_2689:
        /*0928*/ 	.byte	0x04, 0x36
        /*092a*/ 	.short	(.L_2691 - .L_2690)
.L_2690:
        /*092c*/ 	.word	0x00000008
.L_2691:


//--------------------- .nv.info._ZN18transformer_engine27scaled_softmax_warp_forwardI6__halfS1_fLi12EEEvPT0_PKT_T1_ii --------------------------
	.section	.nv.info._ZN18transformer_engine27scaled_softmax_warp_forwardI6__halfS1_fLi12EEEvPT0_PKT_T1_ii,"",@"SHT_CUDA_INFO"
	.sectionflags	@""
	.align	4


	//----- nvinfo : EIATTR_CUDA_API_VERSION
	.align		4
        /*0000*/ 	.byte	0x04, 0x37
        /*0002*/ 	.short	(.L_2693 - .L_2692)
.L_2692:
        /*0004*/ 	.word	0x00000082


	//----- nvinfo : EIATTR_KPARAM_INFO
	.align		4
.L_2693:
        /*0008*/ 	.byte	0x04, 0x17
        /*000a*/ 	.short	(.L_2695 - .L_2694)
.L_2694:
        /*000c*/ 	.word	0x00000000
        /*0010*/ 	.short	0x0004
        /*0012*/ 	.short	0x0018
        /*0014*/ 	.byte	0x00, 0xf0, 0x11, 0x00


	//----- nvinfo : EIATTR_KPARAM_INFO
	.align		4
.L_2695:
        /*0018*/ 	.byte	0x04, 0x17
        /*001a*/ 	.short	(.L_2697 - .L_2696)
.L_2696:
        /*001c*/ 	.word	0x00000000
        /*0020*/ 	.short	0x0003
        /*0022*/ 	.short	0x0014
        /*0024*/ 	.byte	0x00, 0xf0, 0x11, 0x00


	//----- nvinfo : EIATTR_KPARAM_INFO
	.align		4
.L_2697:
        /*0028*/ 	.byte	0x04, 0x17
        /*002a*/ 	.short	(.L_2699 - .L_2698)
.L_2698:
        /*002c*/ 	.word	0x00000000
        /*0030*/ 	.short	0x0002
        /*0032*/ 	.short	0x0010
        /*0034*/ 	.byte	0x00, 0xf0, 0x11, 0x00


	//----- nvinfo : EIATTR_KPARAM_INFO
	.align		4
.L_2699:
        /*0038*/ 	.byte	0x04, 0x17
        /*003a*/ 	.short	(.L_2701 - .L_2700)
.L_2700:
        /*003c*/ 	.word	0x00000000
        /*0040*/ 	.short	0x0001
        /*0042*/ 	.short	0x0008
        /*0044*/ 	.byte	0x00, 0xf0, 0x21, 0x00


	//----- nvinfo : EIATTR_KPARAM_INFO
	.align		4
.L_2701:
        /*0048*/ 	.byte	0x04, 0x17
        /*004a*/ 	.short	(.L_2703 - .L_2702)
.L_2702:
        /*004c*/ 	.word	0x00000000
        /*0050*/ 	.short	0x0000
        /*0052*/ 	.short	0x0000
        /*0054*/ 	.byte	0x00, 0xf0, 0x21, 0x00


	//----- nvinfo : EIATTR_SPARSE_MMA_MASK
	.align		4
.L_2703:
        /*0058*/ 	.byte	0x03, 0x50
        /*005a*/ 	.short	0x0000


	//----- nvinfo : EIATTR_MAXREG_COUNT
	.align		4
        /*005c*/ 	.byte	0x03, 0x1b
        /*005e*/ 	.short	0x00ff


	//----- nvinfo : EIATTR_MERCURY_ISA_VERSION
	.align		4
        /*0060*/ 	.byte	0x03, 0x5f
        /*0062*/ 	.short	0x0101


	//----- nvinfo : EIATTR_COOP_GROUP_MASK_REGIDS
	.align		4
        /*0064*/ 	.byte	0x04, 0x29
        /*0066*/ 	.short	(.L_2705 - .L_2704)


	//   ....[0]....
.L_2704:
        /*0068*/ 	.word	0xffffffff


	//   ....[1]....
        /*006c*/ 	.word	0xffffffff


	//   ....[2]....
        /*0070*/ 	.word	0xffffffff


	//   ....[3]....
        /*0074*/ 	.word	0xffffffff


	//   ....[4]....
        /*0078*/ 	.word	0xffffffff


	//   ....[5]....
        /*007c*/ 	.word	0xffffffff


	//   ....[6]....
        /*0080*/ 	.word	0xffffffff


	//   ....[7]....
        /*0084*/ 	.word	0xffffffff


	//   ....[8]....
        /*0088*/ 	.word	0xffffffff


	//   ....[9]....
        /*008c*/ 	.word	0xffffffff


	//----- nvinfo : EIATTR_COOP_GROUP_INSTR_OFFSETS
	.align		4
.L_2705:
        /*0090*/ 	.byte	0x04, 0x28
        /*0092*/ 	.short	(.L_2707 - .L_2706)


	//   ....[0]....
.L_2706:
        /*0094*/ 	.word	0x00003190


	//   ....[1]....
        /*0098*/ 	.word	0x000031c0


	//   ....[2]....
        /*009c*/ 	.word	0x000031f0


	//   ....[3]....
        /*00a0*/ 	.word	0x00003220


	//   ....[4]....
        /*00a4*/ 	.word	0x00003250


	//   ....[5]....
        /*00a8*/ 	.word	0x000082a0


	//   ....[6]....
        /*00ac*/ 	.word	0x000082c0


	//   ....[7]....
        /*00b0*/ 	.word	0x000082e0


	//   ....[8]....
        /*00b4*/ 	.word	0x00008300


	//   ....[9]....
        /*00b8*/ 	.word	0x00008340


	//----- nvinfo : EIATTR_EXIT_INSTR_OFFSETS
	.align		4
.L_2707:
        /*00bc*/ 	.byte	0x04, 0x1c
        /*00be*/ 	.short	(.L_2709 - .L_2708)


	//   ....[0]....
.L_2708:
        /*00c0*/ 	.word	0x00008360


	//   ....[1]....
        /*00c4*/ 	.word	0x000087a0


	//   ....[2]....
        /*00c8*/ 	.word	0x00008bc0


	//   ....[3]....
        /*00cc*/ 	.word	0x00008fe0


	//   ....[4]....
        /*00d0*/ 	.word	0x00009400


	//   ....[5]....
        /*00d4*/ 	.word	0x00009820


	//   ....[6]....
        /*00d8*/ 	.word	0x00009c40


	//   ....[7]....
        /*00dc*/ 	.word	0x0000a060


	//   ....[8]....
        /*00e0*/ 	.word	0x0000a480


	//   ....[9]....
        /*00e4*/ 	.word	0x0000a8a0


	//   ....[10]....
        /*00e8*/ 	.word	0x0000acc0


	//   ....[11]....
        /*00ec*/ 	.word	0x0000b0e0


	//   ....[12]....
        /*00f0*/ 	.word	0x0000b500


	//   ....[13]....
        /*00f4*/ 	.word	0x0000b920


	//   ....[14]....
        /*00f8*/ 	.word	0x0000bd40


	//   ....[15]....
        /*00fc*/ 	.word	0x0000c160


	//   ....[16]....
        /*0100*/ 	.word	0x0000c580


	//   ....[17]....
        /*0104*/ 	.word	0x0000c9a0


	//   ....[18]....
        /*0108*/ 	.word	0x0000cdc0


	//   ....[19]....
        /*010c*/ 	.word	0x0000d1e0


	//   ....[20]....
        /*0110*/ 	.word	0x0000d600


	//   ....[21]....
        /*0114*/ 	.word	0x0000da20


	//   ....[22]....
        /*0118*/ 	.word	0x0000de40


	//   ....[23]....
        /*011c*/ 	.word	0x0000e260


	//   ....[24]....
        /*0120*/ 	.word	0x0000e680


	//   ....[25]....
        /*0124*/ 	.word	0x0000eaa0


	//   ....[26]....
        /*0128*/ 	.word	0x0000eec0


	//   ....[27]....
        /*012c*/ 	.word	0x0000f2e0


	//   ....[28]....
        /*0130*/ 	.word	0x0000f700


	//   ....[29]....
        /*0134*/ 	.word	0x0000fb20


	//   ....[30]....
        /*0138*/ 	.word	0x0000ff40


	//   ....[31]....
        /*013c*/ 	.word	0x00010360


	//   ....[32]....
        /*0140*/ 	.word	0x00010750


	//----- nvinfo : EIATTR_CRS_STACK_SIZE
	.align		4
.L_2709:
        /*0144*/ 	.byte	0x04, 0x1e
        /*0146*/ 	.short	(.L_2711 - .L_2710)
.L_2710:
        /*0148*/ 	.word	0x00000000


	//----- nvinfo : EIATTR_CBANK_PARAM_SIZE
	.align		4
.L_2711:
        /*014c*/ 	.byte	0x03, 0x19
        /*014e*/ 	.short	0x001c


	//----- nvinfo : EIATTR_PARAM_CBANK
	.align		4
        /*0150*/ 	.byte	0x04, 0x0a
        /*0152*/ 	.short	(.L_2713 - .L_2712)
	.align		4
.L_2712:
        /*0154*/ 	.word	index@(.nv.constant0._ZN18transformer_engine27scaled_softmax_warp_forwardI6__halfS1_fLi12EEEvPT0_PKT_T1_ii)
        /*0158*/ 	.short	0x0210
        /*015a*/ 	.short	0x001c


	//----- nvinfo : EIATTR_SW_WAR
	.align		4
.L_2713:
        /*015c*/ 	.byte	0x04, 0x36
        /*015e*/ 	.short	(.L_2715 - .L_2714)
.L_2714:
        /*0160*/ 	.word	0x00000008
.L_2715:


//--------------------- .nv.info._ZN18transformer_engine27scaled_softmax_warp_forwardI6__halfS1_fLi11EEEvPT0_PKT_T1_ii --------------------------
	.section	.nv.info._ZN18transformer_engine27scaled_softmax_warp_forwardI6__halfS1_fLi11EEEvPT0_PKT_T1_ii,"",@"SHT_CUDA_INFO"
	.sectionflags	@""
	.align	4


	//----- nvinfo : EIATTR_CUDA_API_VERSION
	.align		4
        /*0000*/ 	.byte	0x04, 0x37
        /*0002*/ 	.short	(.L_2717 - .L_2716)
.L_2716:
        /*0004*/ 	.word	0x00000082


	//----- nvinfo : EIATTR_KPARAM_INFO
	.align		4
.L_2717:
        /*0008*/ 	.byte	0x04, 0x17
        /*000a*/ 	.short	(.L_2719 - .L_2718)
.L_2718:
        /*000c*/ 	.word	0x00000000
        /*0010*/ 	.short	0x0004
        /*0012*/ 	.short	0x0018
        /*0014*/ 	.byte	0x00, 0xf0, 0x11, 0x00


	//----- nvinfo : EIATTR_KPARAM_INFO
	.align		4
.L_2719:
        /*0018*/ 	.byte	0x04, 0x17
        /*001a*/ 	.short	(.L_2721 - .L_2720)
.L_2720:
        /*001c*/ 	.word	0x00000000
        /*0020*/ 	.short	0x0003
        /*0022*/ 	.short	0x0014
        /*0024*/ 	.byte	0x00, 0xf0, 0x11, 0x00


	//----- nvinfo : EIATTR_KPARAM_INFO
	.align		4
.L_2721:
        /*0028*/ 	.byte	0x04, 0x17
        /*002a*/ 	.short	(.L_2723 - .L_2722)
.L_2722:
        /*002c*/ 	.word	0x00000000
        /*0030*/ 	.short	0x0002
        /*0032*/ 	.short	0x0010
        /*0034*/ 	.byte	0x00, 0xf0, 0x11, 0x00


	//----- nvinfo : EIATTR_KPARAM_INFO
	.align		4
.L_2723:
        /*0038*/ 	.byte	0x04, 0x17
        /*003a*/ 	.short	(.L_2725 - .L_2724)
.L_2724:
        /*003c*/ 	.word	0x00000000
        /*0040*/ 	.short	0x0001
        /*0042*/ 	.short	0x0008
        /*0044*/ 	.byte	0x00, 0xf0, 0x21, 0x00


	//----- nvinfo : EIATTR_KPARAM_INFO
	.align		4
.L_2725:
        /*0048*/ 	.byte	0x04, 0x17
        /*004a*/ 	.short	(.L_2727 - .L_2726)
.L_2726:
        /*004c*/ 	.word	0x00000000
        /*0050*/ 	.short	0x0000
        /*0052*/ 	.short	0x0000
        /*0054*/ 	.byte	0x00, 0xf0, 0x21, 0x00


	//----- nvinfo : EIATTR_SPARSE_MMA_MASK
	.align		4
.L_2727:
        /*0058*/ 	.byte	0x03, 0x50
        /*005a*/ 	.short	0x0000


	//----- nvinfo : EIATTR_MAXREG_COUNT
	.align		4
        /*005c*/ 	.byte	0x03, 0x1b
        /*005e*/ 	.short	0x00ff


	//----- nvinfo : EIATTR_MERCURY_ISA_VERSION
	.align		4
        /*0060*/ 	.byte	0x03, 0x5f
        /*0062*/ 	.short	0x0101


	//----- nvinfo : EIATTR_COOP_GROUP_MASK_REGIDS
	.align		4
        /*0064*/ 	.byte	0x04, 0x29
        /*0066*/ 	.short	(.L_2729 - .L_2728)


	//   ....[0]....
.L_2728:
        /*0068*/ 	.word	0xffffffff


	//   ....[1]....
        /*006c*/ 	.word	0xffffffff


	//   ....[2]....
        /*0070*/ 	.word	0xffffffff


	//   ....[3]....
        /*0074*/ 	.word	0xffffffff


	//   ....[4]....
        /*0078*/ 	.word	0xffffffff


	//   ....[5]....
        /*007c*/ 	.word	0xffffffff


	//   ....[6]....
        /*0080*/ 	.word	0xffffffff


	//   ....[7]....
        /*0084*/ 	.word	0xffffffff


	//   ....[8]....
        /*0088*/ 	.word	0xffffffff


	//   ....[9]....
        /*008c*/ 	.word	0xffffffff


	//----- nvinfo : EIATTR_COOP_GROUP_INSTR_OFFSETS
	.align		4
.L_2729:
        /*0090*/ 	.byte	0x04, 0x28
        /*0092*/ 	.short	(.L_2731 - .L_2730)


	//   ....[0]....
.L_2730:
        /*0094*/ 	.word	0x00001990


	//   ....[1]....
        /*0098*/ 	.word	0x000019c0


	//   ....[2]....
        /*009c*/ 	.word	0x000019f0


	//   ....[3]....
        /*00a0*/ 	.word	0x00001a20


	//   ....[4]....
        /*00a4*/ 	.word	0x00001a50


	//   ....[5]....
        /*00a8*/ 	.word	0x000042a0


	//   ....[6]....
        /*00ac*/ 	.word	0x000042c0


	//   ....[7]....
        /*00b0*/ 	.word	0x000042e0


	//   ....[8]....
        /*00b4*/ 	.word	0x00004300


	//   ....[9]....
        /*00b8*/ 	.word	0x00004340


	//----- nvinfo : EIATTR_EXIT_INSTR_OFFSETS
	.align		4
.L_2731:
        /*00bc*/ 	.byte	0x04, 0x1c
        /*00be*/ 	.short	(.L_2733 - .L_2732)


	//   ....[0]....
.L_2732:
        /*00c0*/ 	.word	0x00004360


	//   ....[1]....
        /*00c4*/ 	.word	0x00004760


	//   ....[2]....
        /*00c8*/ 	.word	0x00004b40


	//   ....[3]....
        /*00cc*/ 	.word	0x00004f20


	//   ....[4]....
        /*00d0*/ 	.word	0x00005300


	//   ....[5]....
        /*00d4*/ 	.word	0x000056e0


	//   ....[6]....
        /*00d8*/ 	.word	0x00005ac0


	//   ....[7]....
        /*00dc*/ 	.word	0x00005ea0


	//   ....[8]....
        /*00e0*/ 	.word	0x00006280


	//   ....[9]....
        /*00e4*/ 	.word	0x00006660


	//   ....[10]....
        /*00e8*/ 	.word	0x00006a40


	//   ....[11]....
        /*00ec*/ 	.word	0x00006e20


	//   ....[12]....
        /*00f0*/ 	.word	0x00007200


	//   ....[13]....
        /*00f4*/ 	.word	0x000075e0


	//   ....[14]....
        /*00f8*/ 	.word	0x000079c0


	//   ....[15]....
        /*00fc*/ 	.word	0x00007da0


	//   ....[16]....
        /*0100*/ 	.word	0x00008150


	//----- nvinfo : EIATTR_CRS_STACK_SIZE
	.align		4
.L_2733:
        /*0104*/ 	.byte	0x04, 0x1e
        /*0106*/ 	.short	(.L_2735 - .L_2734)
.L_2734:
        /*0108*/ 	.word	0x00000000


	//----- nvinfo : EIATTR_CBANK_PARAM_SIZE
	.align		4
.L_2735:
        /*010c*/ 	.byte	0x03, 0x19
        /*010e*/ 	.short	0x001c


	//----- nvinfo : EIATTR_PARAM_CBANK
	.align		4
        /*0110*/ 	.byte	0x04, 0x0a
        /*0112*/ 	.short	(.L_2737 - .L_2736)
	.align		4
.L_2736:
        /*0114*/ 	.word	index@(.nv.constant0._ZN18transformer_engine27scaled_softmax_warp_forwardI6__halfS1_fLi11EEEvPT0_PKT_T1_ii)
        /*0118*/ 	.short	0x0210
        /*011a*/ 	.short	0x001c


	//----- nvinfo : EIATTR_SW_WAR
	.align		4
.L_2737:
        /*011c*/ 	.byte	0x04, 0x36
        /*011e*/ 	.short	(.L_2739 - .L_2738)
.L_2738:
        /*0120*/ 	.word	0x00000008
.L_2739:


//--------------------- .nv.info._ZN18transformer_engine27scaled_softmax_warp_forwardI6__halfS1_fLi10EEEvPT0_PKT_T1_ii --------------------------
	.section	.nv.info._ZN18transformer_engine27scaled_softmax_warp_forwardI6__halfS1_fLi10EEEvPT0_PKT_T1_ii,"",@"SHT_CUDA_INFO"
	.sectionflags	@""
	.align	4


	//----- nvinfo : EIATTR_CUDA_API_VERSION
	.align		4
        /*0000*/ 	.byte	0x04, 0x37
        /*0002*/ 	.short	(.L_2741 - .L_2740)
.L_2740:
        /*0004*/ 	.word	0x00000082


	//----- nvinfo : EIATTR_KPARAM_INFO
	.align		4
.L_2741:
        /*0008*/ 	.byte	0x04, 0x17
        /*000a*/ 	.short	(.L_2743 - .L_2742)
.L_2742:
        /*000c*/ 	.word	0x00000000
        /*0010*/ 	.short	0x0004
        /*0012*/ 	.short	0x0018
        /*0014*/ 	.byte	0x00, 0xf0, 0x11, 0x00


	//----- nvinfo : EIATTR_KPARAM_INFO
	.align		4
.L_2743:
        /*0018*/ 	.byte	0x04, 0x17
        /*001a*/ 	.short	(.L_2745 - .L_2744)
.L_2744:
        /*001c*/ 	.word	0x00000000
        /*0020*/ 	.short	0x0003
        /*0022*/ 	.short	0x0014
        /*0024*/ 	.byte	0x00, 0xf0, 0x11, 0x00


	//----- nvinfo : EIATTR_KPARAM_INFO
	.align		4
.L_2745:
        /*0028*/ 	.byte	0x04, 0x17
        /*002a*/ 	.short	(.L_2747 - .L_2746)
.L_2746:
        /*002c*/ 	.word	0x00000000
        /*0030*/ 	.short	0x0002
        /*0032*/ 	.short	0x0010
        /*0034*/ 	.byte	0x00, 0xf0, 0x11, 0x00


	//----- nvinfo : EIATTR_KPARAM_INFO
	.align		4
.L_2747:
        /*0038*/ 	.byte	0x04, 0x17
        /*003a*/ 	.short	(.L_2749 - .L_2748)
.L_2748:
        /*003c*/ 	.word	0x00000000
        /*0040*/ 	.short	0x0001
        /*0042*/ 	.short	0x0008
        /*0044*/ 	.byte	0x00, 0xf0, 0x21, 0x00


	//----- nvinfo : EIATTR_KPARAM_INFO
	.align		4
.L_2749:
        /*0048*/ 	.byte	0x04, 0x17
        /*004a*/ 	.short	(.L_2751 - .L_2750)
.L_2750:
        /*004c*/ 	.word	0x00000000
        /*0050*/ 	.short	0x0000
        /*0052*/ 	.short	0x0000
        /*0054*/ 	.byte	0x00, 0xf0, 0x21, 0x00


	//----- nvinfo : EIATTR_SPARSE_MMA_MASK
	.align		4
.L_2751:
        /*0058*/ 	.byte	0x03, 0x50
        /*005a*/ 	.short	0x0000


	//----- nvinfo : EIATTR_MAXREG_COUNT
	.align		4
        /*005c*/ 	.byte	0x03, 0x1b
        /*005e*/ 	.short	0x00ff


	//----- nvinfo : EIATTR_MERCURY_ISA_VERSION
	.align		4
        /*0060*/ 	.byte	0x03, 0x5f
        /*0062*/ 	.short	0x0101


	//----- nvinfo : EIATTR_COOP_GROUP_MASK_REGIDS
	.align		4
        /*0064*/ 	.byte	0x04, 0x29
        /*0066*/ 	.short	(.L_2753 - .L_2752)


	//   ....[0]....
.L_2752:
        /*0068*/ 	.word	0xffffffff


	//   ....[1]....
        /*006c*/ 	.word	0xffffffff


	//   ....[2]....
        /*0070*/ 	.word	0xffffffff


	//   ....[3]....
        /*0074*/ 	.word	0xffffffff


	//   ....[4]....
        /*0078*/ 	.word	0xffffffff


	//   ....[5]....
        /*007c*/ 	.word	0xffffffff


	//   ....[6]....
        /*0080*/ 	.word	0xffffffff


	//   ....[7]....
        /*0084*/ 	.word	0xffffffff


	//   ....[8]....
        /*0088*/ 	.word	0xffffffff


	//   ....[9]....
        /*008c*/ 	.word	0xffffffff


	//----- nvinfo : EIATTR_COOP_GROUP_INSTR_OFFSETS
	.align		4
.L_2753:
        /*0090*/ 	.byte	0x04, 0x28
        /*0092*/ 	.short	(.L_2755 - .L_2754)


	//   ....[0]....
.L_2754:
        /*0094*/ 	.word	0x00000d90


	//   ....[1]....
        /*0098*/ 	.word	0x00000dc0


	//   ....[2]....
        /*009c*/ 	.word	0x00000e00


	//   ....[3]....
        /*00a0*/ 	.word	0x00000e30


	//   ....[4]....
        /*00a4*/ 	.word	0x00000e60


	//   ....[5]....
        /*00a8*/ 	.word	0x000022c0


	//   ....[6]....
        /*00ac*/ 	.word	0x000022e0


	//   ....[7]....
        /*00b0*/ 	.word	0x00002300


	//   ....[8]....
        /*00b4*/ 	.word	0x00002320


	//   ....[9]....
        /*00b8*/ 	.word	0x00002340


	//----- nvinfo : EIATTR_EXIT_INSTR_OFFSETS
	.align		4
.L_2755:
        /*00bc*/ 	.byte	0x04, 0x1c
        /*00be*/ 	.short	(.L_2757 - .L_2756)


	//   ....[0]....
.L_2756:
        /*00c0*/ 	.word	0x00002360


	//   ....[1]....
        /*00c4*/ 	.word	0x00002760


	//   ....[2]....
        /*00c8*/ 	.word	0x00002b40


	//   ....[3]....
        /*00cc*/ 	.word	0x00002f20


	//   ....[4]....
        /*00d0*/ 	.word	0x00003300


	//   ....[5]....
        /*00d4*/ 	.word	0x000036e0


	//   ....[6]....
        /*00d8*/ 	.word	0x00003ac0


	//   ....[7]....
        /*00dc*/ 	.word	0x00003ea0


	//   ....[8]....
        /*00e0*/ 	.word	0x00004250


	//----- nvinfo : EIATTR_CRS_STACK_SIZE
	.align		4
.L_2757:
        /*00e4*/ 	.byte	0x04, 0x1e
        /*00e6*/ 	.short	(.L_2759 - .L_2758)
.L_2758:
        /*00e8*/ 	.word	0x00000000


	//----- nvinfo : EIATTR_CBANK_PARAM_SIZE
	.align		4
.L_2759:
        /*00ec*/ 	.byte	0x03, 0x19
        /*00ee*/ 	.short	0x001c


	//----- nvinfo : EIATTR_PARAM_CBANK
	.align		4
        /*00f0*/ 	.byte	0x04, 0x0a
        /*00f2*/ 	.short	(.L_2761 - .L_2760)
	.align		4
.L_2760:
        /*00f4*/ 	.word	index@(.nv.constant0._ZN18transformer_engine27scaled_softmax_warp_forwardI6__halfS1_fLi10EEEvPT0_PKT_T1_ii)
        /*00f8*/ 	.short	0x0210
        /*00fa*/ 	.short	0x001c


	//----- nvinfo : EIATTR_SW_WAR
	.align		4
.L_2761:
        /*00fc*/ 	.byte	0x04, 0x36
        /*00fe*/ 	.short	(.L_2763 - .L_2762)
.L_2762:
        /*0100*/ 	.word	0x00000008
.L_2763:


//--------------------- .nv.info._ZN18transformer_engine27scaled_softmax_warp_forwardI6__halfS1_fLi9EEEvPT0_PKT_T1_ii --------------------------
	.section	.nv.info._ZN18transformer_engine27scaled_softmax_warp_forwardI6__halfS1_fLi9EEEvPT0_PKT_T1_ii,"",@"SHT_CUDA_INFO"
	.sectionflags	@""
	.align	4


	//----- nvinfo : EIATTR_CUDA_API_VERSION
	.align		4
        /*0000*/ 	.byte	0x04, 0x37
        /*0002*/ 	.short	(.L_2765 - .L_2764)
.L_2764:
        /*0004*/ 	.word	0x00000082


	//----- nvinfo : EIATTR_KPARAM_INFO
	.align		4
.L_2765:
        /*0008*/ 	.byte	0x04, 0x17
        /*000a*/ 	.short	(.L_2767 - .L_2766)
.L_2766:
        /*000c*/ 	.word	0x00000000
        /*0010*/ 	.short	0x0004
        /*0012*/ 	.short	0x0018
        /*0014*/ 	.byte	0x00, 0xf0, 0x11, 0x00


	//----- nvinfo : EIATTR_KPARAM_INFO
	.align		4
.L_2767:
        /*0018*/ 	.byte	0x04, 0x17
        /*001a*/ 	.short	(.L_2769 - .L_2768)
.L_2768:
        /*001c*/ 	.word	0x00000000
        /*0020*/ 	.short	0x0003
        /*0022*/ 	.short	0x0014
        /*0024*/ 	.byte	0x00, 0xf0, 0x11, 0x00


	//----- nvinfo : EIATTR_KPARAM_INFO
	.align		4
.L_2769:
        /*0028*/ 	.byte	0x04, 0x17
        /*002a*/ 	.short	(.L_2771 - .L_2770)
.L_2770:
        /*002c*/ 	.word	0x00000000
        /*0030*/ 	.short	0x0002
        /*0032*/ 	.short	0x0010
        /*0034*/ 	.byte	0x00, 0xf0, 0x11, 0x00


	//----- nvinfo : EIATTR_KPARAM_INFO
	.align		4
.L_2771:
        /*0038*/ 	.byte	0x04, 0x17
        /*003a*/ 	.short	(.L_2773 - .L_2772)
.L_2772:
        /*003c*/ 	.word	0x00000000
        /*0040*/ 	.short	0x0001
        /*0042*/ 	.short	0x0008
        /*0044*/ 	.byte	0x00, 0xf0, 0x21, 0x00


	//----- nvinfo : EIATTR_KPARAM_INFO
	.align		4
.L_2773:
        /*0048*/ 	.byte	0x04, 0x17
        /*004a*/ 	.short	(.L_2775 - .L_2774)
.L_2774:
        /*004c*/ 	.word	0x00000000
        /*0050*/ 	.short	0x0000
        /*0052*/ 	.short	0x0000
        /*0054*/ 	.byte	0x00, 0xf0, 0x21, 0x00


	//----- nvinfo : EIATTR_SPARSE_MMA_MASK
	.align		4
.L_2775:
        /*0058*/ 	.byte	0x03, 0x50
        /*005a*/ 	.short	0x0000


	//----- nvinfo : EIATTR_MAXREG_COUNT
	.align		4
        /*005c*/ 	.byte	0x03, 0x1b
        /*005e*/ 	.short	0x00ff


	//----- nvinfo : EIATTR_MERCURY_ISA_VERSION
	.align		4
        /*0060*/ 	.byte	0x03, 0x5f
        /*0062*/ 	.short	0x0101


	//----- nvinfo : EIATTR_COOP_GROUP_MASK_REGIDS
	.align		4
        /*0064*/ 	.byte	0x04, 0x29
        /*0066*/ 	.short	(.L_2777 - .L_2776)


	//   ....[0]....
.L_2776:
        /*0068*/ 	.word	0xffffffff


	//   ....[1]....
        /*006c*/ 	.word	0xffffffff


	//   ....[2]....
        /*0070*/ 	.word	0xffffffff


	//   ....[3]....
        /*0074*/ 	.word	0xffffffff


	//   ....[4]....
        /*0078*/ 	.word	0xffffffff


	//   ....[5]....
        /*007c*/ 	.word	0xffffffff


	//   ....[6]....
        /*0080*/ 	.word	0xffffffff


	//   ....[7]....
        /*0084*/ 	.word	0xffffffff


	//   ....[8]....
        /*0088*/ 	.word	0xffffffff


	//   ....[9]....
        /*008c*/ 	.word	0xffffffff


	//----- nvinfo : EIATTR_COOP_GROUP_INSTR_OFFSETS
	.align		4
.L_2777:
        /*0090*/ 	.byte	0x04, 0x28
        /*0092*/ 	.short	(.L_2779 - .L_2778)


	//   ....[0]....
.L_2778:
        /*0094*/ 	.word	0x000007a0


	//   ....[1]....
        /*0098*/ 	.word	0x000007d0


	//   ....[2]....
        /*009c*/ 	.word	0x00000800


	//   ....[3]....
        /*00a0*/ 	.word	0x00000830


	//   ....[4]....
        /*00a4*/ 	.word	0x00000860


	//   ....[5]....
        /*00a8*/ 	.word	0x000012c0


	//   ....[6]....
        /*00ac*/ 	.word	0x000012e0


	//   ....[7]....
        /*00b0*/ 	.word	0x00001300


	//   ....[8]....
        /*00b4*/ 	.word	0x00001320


	//   ....[9]....
        /*00b8*/ 	.word	0x00001340


	//----- nvinfo : EIATTR_EXIT_INSTR_OFFSETS
	.align		4
.L_2779:
        /*00bc*/ 	.byte	0x04, 0x1c
        /*00be*/ 	.short	(.L_2781 - .L_2780)


	//   ....[0]....
.L_2780:
        /*00c0*/ 	.word	0x00001360


	//   ....[1]....
        /*00c4*/ 	.word	0x00001760


	//   ....[2]....
        /*00c8*/ 	.word	0x00001b40


	//   ....[3]....
        /*00cc*/ 	.word	0x00001f20


	//   ....[4]....
        /*00d0*/ 	.word	0x000022d0


	//----- nvinfo : EIATTR_CRS_STACK_SIZE
	.align		4
.L_2781:
        /*00d4*/ 	.byte	0x04, 0x1e
        /*00d6*/ 	.short	(.L_2783 - .L_2782)
.L_2782:
        /*00d8*/ 	.word	0x00000000


	//----- nvinfo : EIATTR_CBANK_PARAM_SIZE
	.align		4
.L_2783:
        /*00dc*/ 	.byte	0x03, 0x19
        /*00de*/ 	.short	0x001c


	//----- nvinfo : EIATTR_PARAM_CBANK
	.align		4
        /*00e0*/ 	.byte	0x04, 0x0a
        /*00e2*/ 	.short	(.L_2785 - .L_2784)
	.align		4
.L_2784:
        /*00e4*/ 	.word	index@(.nv.constant0._ZN18transformer_engine27scaled_softmax_warp_forwardI6__halfS1_fLi9EEEvPT0_PKT_T1_ii)
        /*00e8*/ 	.short	0x0210
        /*00ea*/ 	.short	0x001c


	//----- nvinfo : EIATTR_SW_WAR
	.align		4
.L_2785:
        /*00ec*/ 	.byte	0x04, 0x36
        /*00ee*/ 	.short	(.L_2787 - .L_2786)
.L_2786:
        /*00f0*/ 	.word	0x00000008
.L_2787:


//--------------------- .nv.info._ZN18transformer_engine27scaled_softmax_warp_forwardI6__halfS1_fLi8EEEvPT0_PKT_T1_ii --------------------------
	.section	.nv.info._ZN18transformer_engine27scaled_softmax_warp_forwardI6__halfS1_fLi8EEEvPT0_PKT_T1_ii,"",@"SHT_CUDA_INFO"
	.sectionflags	@""
	.align	4


	//----- nvinfo : EIATTR_CUDA_API_VERSION
	.align		4
        /*0000*/ 	.byte	0x04, 0x37
        /*0002*/ 	.short	(.L_2789 - .L_2788)
.L_2788:
        /*0004*/ 	.word	0x00000082


	//----- nvinfo : EIATTR_KPARAM_INFO
	.align		4
.L_2789:
        /*0008*/ 	.byte	0x04, 0x17
        /*000a*/ 	.short	(.L_2791 - .L_2790)
.L_2790:
        /*000c*/ 	.word	0x00000000
        /*0010*/ 	.short	0x0004
        /*0012*/ 	.short	0x0018
        /*0014*/ 	.byte	0x00, 0xf0, 0x11, 0x00


	//----- nvinfo : EIATTR_KPARAM_INFO
	.align		4
.L_2791:
        /*0018*/ 	.byte	0x04, 0x17
        /*001a*/ 	.short	(.L_2793 - .L_2792)
.L_2792:
        /*001c*/ 	.word	0x00000000
        /*0020*/ 	.short	0x0003
        /*0022*/ 	.short	0x0014
        /*0024*/ 	.byte	0x00, 0xf0, 0x11, 0x00


	//----- nvinfo : EIATTR_KPARAM_INFO
	.align		4
.L_2793:
        /*0028*/ 	.byte	0x04, 0x17
        /*002a*/ 	.short	(.L_2795 - .L_2794)
.L_2794:
        /*002c*/ 	.word	0x00000000
        /*0030*/ 	.short	0x0002
        /*0032*/ 	.short	0x0010
        /*0034*/ 	.byte	0x00, 0xf0, 0x11, 0x00


	//----- nvinfo : EIATTR_KPARAM_INFO
	.align		4
.L_2795:
        /*0038*/ 	.byte	0x04, 0x17
        /*003a*/ 	.short	(.L_2797 - .L_2796)
.L_2796:
        /*003c*/ 	.word	0x00000000
        /*0040*/ 	.short	0x0001
        /*0042*/ 	.short	0x0008
        /*0044*/ 	.byte	0x00, 0xf0, 0x21, 0x00


	//----- nvinfo : EIATTR_KPARAM_INFO
	.align		4
.L_2797:
        /*0048*/ 	.byte	0x04, 0x17
        /*004a*/ 	.short	(.L_2799 - .L_2798)
.L_2798:
        /*004c*/ 	.word	0x00000000
        /*0050*/ 	.short	0x0000
        /*0052*/ 	.short	0x0000
        /*0054*/ 	.byte	0x00, 0xf0, 0x21, 0x00


	//----- nvinfo : EIATTR_SPARSE_MMA_MASK
	.align		4
.L_2799:
        /*0058*/ 	.byte	0x03, 0x50
        /*005a*/ 	.short	0x0000


	//----- nvinfo : EIATTR_MAXREG_COUNT
	.align		4
        /*005c*/ 	.byte	0x03, 0x1b
        /*005e*/ 	.short	0x00ff


	//----- nvinfo : EIATTR_MERCURY_ISA_VERSION
	.align		4
        /*0060*/ 	.byte	0x03, 0x5f
        /*0062*/ 	.short	0x0101


	//----- nvinfo : EIATTR_COOP_GROUP_MASK_REGIDS
	.align		4
        /*0064*/ 	.byte	0x04, 0x29
        /*0066*/ 	.short	(.L_2801 - .L_2800)


	//   ....[0]....
.L_2800:
        /*0068*/ 	.word	0xffffffff


	//   ....[1]....
        /*006c*/ 	.word	0xffffffff


	//   ....[2]....
        /*0070*/ 	.word	0xffffffff


	//   ....[3]....
        /*0074*/ 	.word	0xffffffff


	//   ....[4]....
        /*0078*/ 	.word	0xffffffff


	//   ....[5]....
        /*007c*/ 	.word	0xffffffff


	//   ....[6]....
        /*0080*/ 	.word	0xffffffff


	//   ....[7]....
        /*0084*/ 	.word	0xffffffff


	//   ....[8]....
        /*0088*/ 	.word	0xffffffff


	//   ....[9]....
        /*008c*/ 	.word	0xffffffff


	//----- nvinfo : EIATTR_COOP_GROUP_INSTR_OFFSETS
	.align		4
.L_2801:
        /*0090*/ 	.byte	0x04, 0x28
        /*0092*/ 	.short	(.L_2803 - .L_2802)


	//   ....[0]....
.L_2802:
        /*0094*/ 	.word	0x00000490


	//   ....[1]....
        /*0098*/ 	.word	0x000004c0


	//   ....[2]....
        /*009c*/ 	.word	0x00000510


	//   ....[3]....
        /*00a0*/ 	.word	0x00000540


	//   ....[4]....
        /*00a4*/ 	.word	0x00000570


	//   ....[5]....
        /*00a8*/ 	.word	0x00000ac0


	//   ....[6]....
        /*00ac*/ 	.word	0x00000ae0


	//   ....[7]....
        /*00b0*/ 	.word	0x00000b00


	//   ....[8]....
        /*00b4*/ 	.word	0x00000b20


	//   ....[9]....
        /*00b8*/ 	.word	0x00000b40


	//----- nvinfo : EIATTR_EXIT_INSTR_OFFSETS
	.align		4
.L_2803:
        /*00bc*/ 	.byte	0x04, 0x1c
        /*00be*/ 	.short	(.L_2805 - .L_2804)


	//   ....[0]....
.L_2804:
        /*00c0*/ 	.word	0x00000b60


	//   ....[1]....
        /*00c4*/ 	.word	0x00000fb0


	//   ....[2]....
        /*00c8*/ 	.word	0x000013b0


	//----- nvinfo : EIATTR_CRS_STACK_SIZE
	.align		4
.L_2805:
        /*00cc*/ 	.byte	0x04, 0x1e
        /*00ce*/ 	.short	(.L_2807 - .L_2806)
.L_2806:
        /*00d0*/ 	.word	0x00000000


	//----- nvinfo : EIATTR_CBANK_PARAM_SIZE
	.align		4
.L_2807:
        /*00d4*/ 	.byte	0x03, 0x19
        /*00d6*/ 	.short	0x001c


	//----- nvinfo : EIATTR_PARAM_CBANK
	.align		4
        /*00d8*/ 	.byte	0x04, 0x0a
        /*00da*/ 	.short	(.L_2809 - .L_2808)
	.align		4
.L_2808:
        /*00dc*/ 	.word	index@(.nv.constant0._ZN18transformer_engine27scaled_softmax_warp_forwardI6__halfS1_fLi8EEEvPT0_PKT_T1_ii)
        /*00e0*/ 	.short	0x0210
        /*00e2*/ 	.short	0x001c


	//----- nvinfo : EIATTR_SW_WAR
	.align		4
.L_2809:
        /*00e4*/ 	.byte	0x04, 0x36
        /*00e6*/ 	.short	(.L_2811 - .L_2810)
.L_2810:
        /*00e8*/ 	.word	0x00000008
.L_2811:


//--------------------- .nv.info._ZN18transformer_engine27scaled_softmax_warp_forwardI6__halfS1_fLi7EEEvPT0_PKT_T1_ii --------------------------
	.section	.nv.info._ZN18transformer_engine27scaled_softmax_warp_forwardI6__halfS1_fLi7EEEvPT0_PKT_T1_ii,"",@"SHT_CUDA_INFO"
	.sectionflags	@""
	.align	4


	//----- nvinfo : EIATTR_CUDA_API_VERSION
	.align		4
        /*0000*/ 	.byte	0x04, 0x37
        /*0002*/ 	.short	(.L_2813 - .L_2812)
.L_2812:
        /*0004*/ 	.word	0x00000082


	//----- nvinfo : EIATTR_KPARAM_INFO
	.align		4
.L_2813:
        /*0008*/ 	.byte	0x04, 0x17
        /*000a*/ 	.short	(.L_2815 - .L_2814)
.L_2814:
        /*000c*/ 	.word	0x00000000
        /*0010*/ 	.short	0x0004
        /*0012*/ 	.short	0x0018
        /*0014*/ 	.byte	0x00, 0xf0, 0x11, 0x00


	//----- nvinfo : EIATTR_KPARAM_INFO
	.align		4
.L_2815:
        /*0018*/ 	.byte	0x04, 0x17
        /*001a*/ 	.short	(.L_2817 - .L_2816)
.L_2816:
        /*001c*/ 	.word	0x00000000
        /*0020*/ 	.short	0x0003
        /*0022*/ 	.short	0x0014
        /*0024*/ 	.byte	0x00, 0xf0, 0x11, 0x00


	//----- nvinfo : EIATTR_KPARAM_INFO
	.align		4
.L_2817:
        /*0028*/ 	.byte	0x04, 0x17
        /*002a*/ 	.short	(.L_2819 - .L_2818)
.L_2818:
        /*002c*/ 	.word	0x00000000
        /*0030*/ 	.short	0x0002
        /*0032*/ 	.short	0x0010
        /*0034*/ 	.byte	0x00, 0xf0, 0x11, 0x00


	//----- nvinfo : EIATTR_KPARAM_INFO
	.align		4
.L_2819:
        /*0038*/ 	.byte	0x04, 0x17
        /*003a*/ 	.short	(.L_2821 - .L_2820)
.L_2820:
        /*003c*/ 	.word	0x00000000
        /*0040*/ 	.short	0x0001
        /*0042*/ 	.short	0x0008
        /*0044*/ 	.byte	0x00, 0xf0, 0x21, 0x00


	//----- nvinfo : EIATTR_KPARAM_INFO
	.align		4
.L_2821:
        /*0048*/ 	.byte	0x04, 0x17
        /*004a*/ 	.short	(.L_2823 - .L_2822)
.L_2822:
        /*004c*/ 	.word	0x00000000
        /*0050*/ 	.short	0x0000
        /*0052*/ 	.short	0x0000
        /*0054*/ 	.byte	0x00, 0xf0, 0x21, 0x00


	//----- nvinfo : EIATTR_SPARSE_MMA_MASK
	.align		4
.L_2823:
        /*0058*/ 	.byte	0x03, 0x50
        /*005a*/ 	.short	0x0000


	//----- nvinfo : EIATTR_MAXREG_COUNT
	.align		4
        /*005c*/ 	.byte	0x03, 0x1b
        /*005e*/ 	.short	0x00ff


	//----- nvinfo : EIATTR_MERCURY_ISA_VERSION
	.align		4
        /*0060*/ 	.byte	0x03, 0x5f
        /*0062*/ 	.short	0x0101


	//----- nvinfo : EIATTR_COOP_GROUP_MASK_REGIDS
	.align		4
        /*0064*/ 	.byte	0x04, 0x29
        /*0066*/ 	.short	(.L_2825 - .L_2824)


	//   ....[0]....
.L_2824:
        /*0068*/ 	.word	0xffffffff


	//   ....[1]....
        /*006c*/ 	.word	0xffffffff


	//   ....[2]....
        /*0070*/ 	.word	0xffffffff


	//   ....[3]....
        /*0074*/ 	.word	0xffffffff


	//   ....[4]....
        /*0078*/ 	.word	0xffffffff


	//   ....[5]....
        /*007c*/ 	.word	0xffffffff


	//   ....[6]....
        /*0080*/ 	.word	0xffffffff


	//   ....[7]....
        /*0084*/ 	.word	0xffffffff


	//   ....[8]....
        /*0088*/ 	.word	0xffffffff


	//   ....[9]....
        /*008c*/ 	.word	0xffffffff


	//   ....[10]....
        /*0090*/ 	.word	0xffffffff


	//   ....[11]....
        /*0094*/ 	.word	0xffffffff


	//   ....[12]....
        /*0098*/ 	.word	0xffffffff


	//   ....[13]....
        /*009c*/ 	.word	0xffffffff


	//   ....[14]....
        /*00a0*/ 	.word	0xffffffff


	//   ....[15]....
        /*00a4*/ 	.word	0xffffffff


	//   ....[16]....
        /*00a8*/ 	.word	0xffffffff


	//   ....[17]....
        /*00ac*/ 	.word	0xffffffff


	//   ....[18]....
        /*00b0*/ 	.word	0xffffffff


	//   ....[19]....
        /*00b4*/ 	.word	0xffffffff


	//----- nvinfo : EIATTR_COOP_GROUP_INSTR_OFFSETS
	.align		4
.L_2825:
        /*00b8*/ 	.byte	0x04, 0x28
        /*00ba*/ 	.short	(.L_2827 - .L_2826)


	//   ....[0]....
.L_2826:
        /*00bc*/ 	.word	0x00000460


	//   ....[1]....
        /*00c0*/ 	.word	0x000004f0


	//   ....[2]....
        /*00c4*/ 	.word	0x00000510


	//   ....[3]....
        /*00c8*/ 	.word	0x00000550


	//   ....[4]....
        /*00cc*/ 	.word	0x00000570


	//   ....[5]....
        /*00d0*/ 	.word	0x000005b0


	//   ....[6]....
        /*00d4*/ 	.word	0x000005d0


	//   ....[7]....
        /*00d8*/ 	.word	0x00000630


	//   ....[8]....
        /*00dc*/ 	.word	0x00000640


	//   ....[9]....
        /*00e0*/ 	.word	0x00000690


	//   ....[10]....
        /*00e4*/ 	.word	0x00000be0


	//   ....[11]....
        /*00e8*/ 	.word	0x00000bf0


	//   ....[12]....
        /*00ec*/ 	.word	0x00000c20


	//   ....[13]....
        /*00f0*/ 	.word	0x00000c30


	//   ....[14]....
        /*00f4*/ 	.word	0x00000c60


	//   ....[15]....
        /*00f8*/ 	.word	0x00000c70


	//   ....[16]....
        /*00fc*/ 	.word	0x00000ca0


	//   ....[17]....
        /*0100*/ 	.word	0x00000cb0


	//   ....[18]....
        /*0104*/ 	.word	0x00000ce0


	//   ....[19]....
        /*0108*/ 	.word	0x00000cf0


	//----- nvinfo : EIATTR_EXIT_INSTR_OFFSETS
	.align		4
.L_2827:
        /*010c*/ 	.byte	0x04, 0x1c
        /*010e*/ 	.short	(.L_2829 - .L_2828)


	//   ....[0]....
.L_2828:
        /*0110*/ 	.word	0x00000d00


	//   ....[1]....
        /*0114*/ 	.word	0x00001180


	//   ....[2]....
        /*0118*/ 	.word	0x00001190


	//   ....[3]....
        /*011c*/ 	.word	0x00001600


	//----- nvinfo : EIATTR_CRS_STACK_SIZE
	.align		4
.L_2829:
        /*0120*/ 	.byte	0x04, 0x1e
        /*0122*/ 	.short	(.L_2831 - .L_2830)
.L_2830:
        /*0124*/ 	.word	0x00000000


	//----- nvinfo : EIATTR_CBANK_PARAM_SIZE
	.align		4
.L_2831:
        /*0128*/ 	.byte	0x03, 0x19
        /*012a*/ 	.short	0x001c


	//----- nvinfo : EIATTR_PARAM_CBANK
	.align		4
        /*012c*/ 	.byte	0x04, 0x0a
        /*012e*/ 	.short	(.L_2833 - .L_2832)
	.align		4
.L_2832:
        /*0130*/ 	.word	index@(.nv.constant0._ZN18transformer_engine27scaled_softmax_warp_forwardI6__halfS1_fLi7EEEvPT0_PKT_T1_ii)
        /*0134*/ 	.short	0x0210
        /*0136*/ 	.short	0x001c


	//----- nvinfo : EIATTR_SW_WAR
	.align		4
.L_2833:
        /*0138*/ 	.byte	0x04, 0x36
        /*013a*/ 	.short	(.L_2835 - .L_2834)
.L_2834:
        /*013c*/ 	.word	0x00000008
.L_2835:


//--------------------- .nv.info._ZN18transformer_engine27scaled_softmax_warp_forwardI6__halfS1_fLi6EEEvPT0_PKT_T1_ii --------------------------
	.section	.nv.info._ZN18transformer_engine27scaled_softmax_warp_forwardI6__halfS1_fLi6EEEvPT0_PKT_T1_ii,"",@"SHT_CUDA_INFO"
	.sectionflags	@""
	.align	4


	//----- nvinfo : EIATTR_CUDA_API_VERSION
	.align		4
        /*0000*/ 	.byte	0x04, 0x37
        /*0002*/ 	.short	(.L_2837 - .L_2836)
.L_2836:
        /*0004*/ 	.word	0x00000082


	//----- nvinfo : EIATTR_KPARAM_INFO
	.align		4
.L_2837:
        /*0008*/ 	.byte	0x04, 0x17
        /*000a*/ 	.short	(.L_2839 - .L_2838)
.L_2838:
        /*000c*/ 	.word	0x00000000
        /*0010*/ 	.short	0x0004
        /*0012*/ 	.short	0x0018
        /*0014*/ 	.byte	0x00, 0xf0, 0x11, 0x00


	//----- nvinfo : EIATTR_KPARAM_INFO
	.align		4
.L_2839:
        /*0018*/ 	.byte	0x04, 0x17
        /*001a*/ 	.short	(.L_2841 - .L_2840)
.L_2840:
        /*001c*/ 	.word	0x00000000
        /*0020*/ 	.short	0x0003
        /*0022*/ 	.short	0x0014
        /*0024*/ 	.byte	0x00, 0xf0, 0x11, 0x00


	//----- nvinfo : EIATTR_KPARAM_INFO
	.align		4
.L_2841:
        /*0028*/ 	.byte	0x04, 0x17
        /*002a*/ 	.short	(.L_2843 - .L_2842)
.L_2842:
        /*002c*/ 	.word	0x00000000
        /*0030*/ 	.short	0x0002
        /*0032*/ 	.short	0x0010
        /*0034*/ 	.byte	0x00, 0xf0, 0x11, 0x00


	//----- nvinfo : EIATTR_KPARAM_INFO
	.align		4
.L_2843:
        /*0038*/ 	.byte	0x04, 0x17
        /*003a*/ 	.short	(.L_2845 - .L_2844)
.L_2844:
        /*003c*/ 	.word	0x00000000
        /*0040*/ 	.short	0x0001
        /*0042*/ 	.short	0x0008
        /*0044*/ 	.byte	0x00, 0xf0, 0x21, 0x00


	//----- nvinfo : EIATTR_KPARAM_INFO
	.align		4
.L_2845:
        /*0048*/ 	.byte	0x04, 0x17
        /*004a*/ 	.short	(.L_2847 - .L_2846)
.L_2846:
        /*004c*/ 	.word	0x00000000
        /*0050*/ 	.short	0x0000
        /*0052*/ 	.short	0x0000
        /*0054*/ 	.byte	0x00, 0xf0, 0x21, 0x00


	//----- nvinfo : EIATTR_SPARSE_MMA_MASK
	.align		4
.L_2847:
        /*0058*/ 	.byte	0x03, 0x50
        /*005a*/ 	.short	0x0000


	//----- nvinfo : EIATTR_MAXREG_COUNT
	.align		4
        /*005c*/ 	.byte	0x03, 0x1b
        /*005e*/ 	.short	0x00ff


	//----- nvinfo : EIATTR_MERCURY_ISA_VERSION
	.align		4
        /*0060*/ 	.byte	0x03, 0x5f
        /*0062*/ 	.short	0x0101


	//----- nvinfo : EIATTR_COOP_GROUP_MASK_REGIDS
	.align		4
        /*0064*/ 	.byte	0x04, 0x29
        /*0066*/ 	.short	(.L_2849 - .L_2848)


	//   ....[0]....
.L_2848:
        /*0068*/ 	.word	0xffffffff


	//   ....[1]....
        /*006c*/ 	.word	0xffffffff


	//   ....[2]....
        /*0070*/ 	.word	0xffffffff


	//   ....[3]....
        /*0074*/ 	.word	0xffffffff


	//   ....[4]....
        /*0078*/ 	.word	0xffffffff


	//   ....[5]....
        /*007c*/ 	.word	0xffffffff


	//   ....[6]....
        /*0080*/ 	.word	0xffffffff


	//   ....[7]....
        /*0084*/ 	.word	0xffffffff


	//   ....[8]....
        /*0088*/ 	.word	0xffffffff


	//   ....[9]....
        /*008c*/ 	.word	0xffffffff


	//   ....[10]....
        /*0090*/ 	.word	0xffffffff


	//   ....[11]....
        /*0094*/ 	.word	0xffffffff


	//   ....[12]....
        /*0098*/ 	.word	0xffffffff


	//   ....[13]....
        /*009c*/ 	.word	0xffffffff


	//   ....[14]....
        /*00a0*/ 	.word	0xffffffff


	//   ....[15]....
        /*00a4*/ 	.word	0xffffffff


	//   ....[16]....
        /*00a8*/ 	.word	0xffffffff


	//   ....[17]....
        /*00ac*/ 	.word	0xffffffff


	//   ....[18]....
        /*00b0*/ 	.word	0xffffffff


	//   ....[19]....
        /*00b4*/ 	.word	0xffffffff


	//----- nvinfo : EIATTR_COOP_GROUP_INSTR_OFFSETS
	.align		4
.L_2849:
        /*00b8*/ 	.byte	0x04, 0x28
        /*00ba*/ 	.short	(.L_2851 - .L_2850)


	//   ....[0]....
.L_2850:
        /*00bc*/ 	.word	0x00000410


	//   ....[1]....
        /*00c0*/ 	.word	0x00000460


	//   ....[2]....
        /*00c4*/ 	.word	0x00000490


	//   ....[3]....
        /*00c8*/ 	.word	0x000004c0


	//   ....[4]....
        /*00cc*/ 	.word	0x000004f0


	//   ....[5]....
        /*00d0*/ 	.word	0x00000520


	//   ....[6]....
        /*00d4*/ 	.word	0x00000550


	//   ....[7]....
        /*00d8*/ 	.word	0x00000590


	//   ....[8]....
        /*00dc*/ 	.word	0x000005c0


	//   ....[9]....
        /*00e0*/ 	.word	0x000005f0


	//   ....[10]....
        /*00e4*/ 	.word	0x000008c0


	//   ....[11]....
        /*00e8*/ 	.word	0x000008f0


	//   ....[12]....
        /*00ec*/ 	.word	0x00000910


	//   ....[13]....
        /*00f0*/ 	.word	0x00000930


	//   ....[14]....
        /*00f4*/ 	.word	0x00000950


	//   ....[15]....
        /*00f8*/ 	.word	0x00000970


	//   ....[16]....
        /*00fc*/ 	.word	0x00000990


	//   ....[17]....
        /*0100*/ 	.word	0x000009b0


	//   ....[18]....
        /*0104*/ 	.word	0x000009d0


	//   ....[19]....
        /*0108*/ 	.word	0x000009f0


	//----- nvinfo : EIATTR_EXIT_INSTR_OFFSETS
	.align		4
.L_2851:
        /*010c*/ 	.byte	0x04, 0x1c
        /*010e*/ 	.short	(.L_2853 - .L_2852)


	//   ....[0]....
.L_2852:
        /*0110*/ 	.word	0x00000a00


	//   ....[1]....
        /*0114*/ 	.word	0x00000d80


	//   ....[2]....
        /*0118*/ 	.word	0x00000e80


	//   ....[3]....
        /*011c*/ 	.word	0x00001000


	//   ....[4]....
        /*0120*/ 	.word	0x00001110


	//----- nvinfo : EIATTR_CRS_STACK_SIZE
	.align		4
.L_2853:
        /*0124*/ 	.byte	0x04, 0x1e
        /*0126*/ 	.short	(.L_2855 - .L_2854)
.L_2854:
        /*0128*/ 	.word	0x00000000


	//----- nvinfo : EIATTR_CBANK_PARAM_SIZE
	.align		4
.L_2855:
        /*012c*/ 	.byte	0x03, 0x19
        /*012e*/ 	.short	0x001c


	//----- nvinfo : EIATTR_PARAM_CBANK
	.align		4
        /*0130*/ 	.byte	0x04, 0x0a
        /*0132*/ 	.short	(.L_2857 - .L_2856)
	.align		4
.L_2856:
        /*0134*/ 	.word	index@(.nv.constant0._ZN18transformer_engine27scaled_softmax_warp_forwardI6__halfS1_fLi6EEEvPT0_PKT_T1_ii)
        /*0138*/ 	.short	0x0210
        /*013a*/ 	.short	0x001c


	//----- nvinfo : EIATTR_SW_WAR
	.align		4
.L_2857:
        /*013c*/ 	.byte	0x04, 0x36
        /*013e*/ 	.short	(.L_2859 - .L_2858)
.L_2858:
        /*0140*/ 	.word	0x00000008
.L_2859:


//--------------------- .nv.info._ZN18transformer_engine27scaled_softmax_warp_forwardI6__halfS1_fLi5EEEvPT0_PKT_T1_ii --------------------------
	.section	.nv.info._ZN18transformer_engine27scaled_softmax_warp_forwardI6__halfS1_fLi5EEEvPT0_PKT_T1_ii,"",@"SHT_CUDA_INFO"
	.sectionflags	@""
	.align	4


	//----- nvinfo : EIATTR_CUDA_API_VERSION
	.align		4
        /*0000*/ 	.byte	0x04, 0x37
        /*0002*/ 	.short	(.L_2861 - .L_2860)
.L_2860:
        /*0004*/ 	.word	0x00000082


	//----- nvinfo : EIATTR_KPARAM_INFO
	.align		4
.L_2861:
        /*0008*/ 	.byte	0x04, 0x17
        /*000a*/ 	.short	(.L_2863 - .L_2862)
.L_2862:
        /*000c*/ 	.word	0x00000000
        /*0010*/ 	.short	0x0004
        /*0012*/ 	.short	0x0018
        /*0014*/ 	.byte	0x00, 0xf0, 0x11, 0x00


	//----- nvinfo : EIATTR_KPARAM_INFO
	.align		4
.L_2863:
        /*0018*/ 	.byte	0x04, 0x17
        /*001a*/ 	.short	(.L_2865 - .L_2864)
.L_2864:
        /*001c*/ 	.word	0x00000000
        /*0020*/ 	.short	0x0003
        /*0022*/ 	.short	0x0014
        /*0024*/ 	.byte	0x00, 0xf0, 0x11, 0x00


	//----- nvinfo : EIATTR_KPARAM_INFO
	.align		4
.L_2865:
        /*0028*/ 	.byte	0x04, 0x17
        /*002a*/ 	.short	(.L_2867 - .L_2866)
.L_2866:
        /*002c*/ 	.word	0x00000000
        /*0030*/ 	.short	0x0002
        /*0032*/ 	.short	0x0010
        /*0034*/ 	.byte	0x00, 0xf0, 0x11, 0x00


	//----- nvinfo : EIATTR_KPARAM_INFO
	.align		4
.L_2867:
        /*0038*/ 	.byte	0x04, 0x17
        /*003a*/ 	.short	(.L_2869 - .L_2868)
.L_2868:
        /*003c*/ 	.word	0x00000000
        /*0040*/ 	.short	0x0001
        /*0042*/ 	.short	0x0008
        /*0044*/ 	.byte	0x00, 0xf0, 0x21, 0x00


	//----- nvinfo : EIATTR_KPARAM_INFO
	.align		4
.L_2869:
        /*0048*/ 	.byte	0x04, 0x17
        /*004a*/ 	.short	(.L_2871 - .L_2870)
.L_2870:
        /*004c*/ 	.word	0x00000000
        /*0050*/ 	.short	0x0000
        /*0052*/ 	.short	0x0000
        /*0054*/ 	.byte	0x00, 0xf0, 0x21, 0x00


	//----- nvinfo : EIATTR_SPARSE_MMA_MASK
	.align		4
.L_2871:
        /*0058*/ 	.byte	0x03, 0x50
        /*005a*/ 	.short	0x0000


	//----- nvinfo : EIATTR_MAXREG_COUNT
	.align		4
        /*005c*/ 	.byte	0x03, 0x1b
        /*005e*/ 	.short	0x00ff


	//----- nvinfo : EIATTR_MERCURY_ISA_VERSION
	.align		4
        /*0060*/ 	.byte	0x03, 0x5f
        /*0062*/ 	.short	0x0101


	//----- nvinfo : EIATTR_COOP_GROUP_MASK_REGIDS
	.align		4
        /*0064*/ 	.byte	0x04, 0x29
        /*0066*/ 	.short	(.L_2873 - .L_2872)


	//   ....[0]....
.L_2872:
        /*0068*/ 	.word	0xffffffff


	//   ....[1]....
        /*006c*/ 	.word	0xffffffff


	//   ....[2]....
        /*0070*/ 	.word	0xffffffff


	//   ....[3]....
        /*0074*/ 	.word	0xffffffff


	//   ....[4]....
        /*0078*/ 	.word	0xffffffff


	//   ....[5]....
        /*007c*/ 	.word	0xffffffff


	//   ....[6]....
        /*0080*/ 	.word	0xffffffff


	//   ....[7]....
        /*0084*/ 	.word	0xffffffff


	//   ....[8]....
        /*0088*/ 	.word	0xffffffff


	//   ....[9]....
        /*008c*/ 	.word	0xffffffff


	//   ....[10]....
        /*0090*/ 	.word	0xffffffff


	//   ....[11]....
        /*0094*/ 	.word	0xffffffff


	//   ....[12]....
        /*0098*/ 	.word	0xffffffff


	//   ....[13]....
        /*009c*/ 	.word	0xffffffff


	//   ....[14]....
        /*00a0*/ 	.word	0xffffffff


	//   ....[15]....
        /*00a4*/ 	.word	0xffffffff


	//   ....[16]....
        /*00a8*/ 	.word	0xffffffff


	//   ....[17]....
        /*00ac*/ 	.word	0xffffffff


	//   ....[18]....
        /*00b0*/ 	.word	0xffffffff


	//   ....[19]....
        /*00b4*/ 	.word	0xffffffff


	//----- nvinfo : EIATTR_COOP_GROUP_INSTR_OFFSETS
	.align		4
.L_2873:
        /*00b8*/ 	.byte	0x04, 0x28
        /*00ba*/ 	.short	(.L_2875 - .L_2874)


	//   ....[0]....
.L_2874:
        /*00bc*/ 	.word	0x000002d0


	//   ....[1]....
        /*00c0*/ 	.word	0x000002f0


	//   ....[2]....
        /*00c4*/ 	.word	0x00000330


	//   ....[3]....
        /*00c8*/ 	.word	0x00000350


	//   ....[4]....
        /*00cc*/ 	.word	0x00000390


	//   ....[5]....
        /*00d0*/ 	.word	0x000003b0


	//   ....[6]....
        /*00d4*/ 	.word	0x00000400


	//   ....[7]....
        /*00d8*/ 	.word	0x00000420


	//   ....[8]....
        /*00dc*/ 	.word	0x00000470


	//   ....[9]....
        /*00e0*/ 	.word	0x00000490


	//   ....[10]....
        /*00e4*/ 	.word	0x00000620


	//   ....[11]....
        /*00e8*/ 	.word	0x00000640


	//   ....[12]....
        /*00ec*/ 	.word	0x00000660


	//   ....[13]....
        /*00f0*/ 	.word	0x00000680


	//   ....[14]....
        /*00f4*/ 	.word	0x000006a0


	//   ....[15]....
        /*00f8*/ 	.word	0x000006c0


	//   ....[16]....
        /*00fc*/ 	.word	0x000006e0


	//   ....[17]....
        /*0100*/ 	.word	0x00000700


	//   ....[18]....
        /*0104*/ 	.word	0x00000720


	//   ....[19]....
        /*0108*/ 	.word	0x00000740


	//----- nvinfo : EIATTR_EXIT_INSTR_OFFSETS
	.align		4
.L_2875:
        /*010c*/ 	.byte	0x04, 0x1c
        /*010e*/ 	.short	(.L_2877 - .L_2876)


	//   ....[0]....
.L_2876:
        /*0110*/ 	.word	0x00000750


	//   ....[1]....
        /*0114*/ 	.word	0x00000900


	//   ....[2]....
        /*0118*/ 	.word	0x00000910


	//   ....[3]....
        /*011c*/ 	.word	0x00000aa0


	//----- nvinfo : EIATTR_CRS_STACK_SIZE
	.align		4
.L_2877:
        /*0120*/ 	.byte	0x04, 0x1e
        /*0122*/ 	.short	(.L_2879 - .L_2878)
.L_2878:
        /*0124*/ 	.word	0x00000000


	//----- nvinfo : EIATTR_CBANK_PARAM_SIZE
	.align		4
.L_2879:
        /*0128*/ 	.byte	0x03, 0x19
        /*012a*/ 	.short	0x001c


	//----- nvinfo : EIATTR_PARAM_CBANK
	.align		4
        /*012c*/ 	.byte	0x04, 0x0a
        /*012e*/ 	.short	(.L_2881 - .L_2880)
	.align		4
.L_2880:
        /*0130*/ 	.word	index@(.nv.constant0._ZN18transformer_engine27scaled_softmax_warp_forwardI6__halfS1_fLi5EEEvPT0_PKT_T1_ii)
        /*0134*/ 	.short	0x0210
        /*0136*/ 	.short	0x001c


	//----- nvinfo : EIATTR_SW_WAR
	.align		4
.L_2881:
        /*0138*/ 	.byte	0x04, 0x36
        /*013a*/ 	.short	(.L_2883 - .L_2882)
.L_2882:
        /*013c*/ 	.word	0x00000008
.L_2883:


//--------------------- .nv.info._ZN18transformer_engine27scaled_softmax_warp_forwardI6__halfS1_fLi4EEEvPT0_PKT_T1_ii --------------------------
	.section	.nv.info._ZN18transformer_engine27scaled_softmax_warp_forwardI6__halfS1_fLi4EEEvPT0_PKT_T1_ii,"",@"SHT_CUDA_INFO"
	.sectionflags	@""
	.align	4


	//----- nvinfo : EIATTR_CUDA_API_VERSION
	.align		4
        /*0000*/ 	.byte	0x04, 0x37
        /*0002*/ 	.short	(.L_2885 - .L_2884)
.L_2884:
        /*0004*/ 	.word	0x00000082


	//----- nvinfo : EIATTR_KPARAM_INFO
	.align		4
.L_2885:
        /*0008*/ 	.byte	0x04, 0x17
        /*000a*/ 	.short	(.L_2887 - .L_2886)
.L_2886:
        /*000c*/ 	.word	0x00000000
        /*0010*/ 	.short	0x0004
        /*0012*/ 	.short	0x0018
        /*0014*/ 	.byte	0x00, 0xf0, 0x11, 0x00


	//----- nvinfo : EIATTR_KPARAM_INFO
	.align		4
.L_2887:
        /*0018*/ 	.byte	0x04, 0x17
        /*001a*/ 	.short	(.L_2889 - .L_2888)
.L_2888:
        /*001c*/ 	.word	0x00000000
        /*0020*/ 	.short	0x0003
        /*0022*/ 	.short	0x0014
        /*0024*/ 	.byte	0x00, 0xf0, 0x11, 0x00


	//----- nvinfo : EIATTR_KPARAM_INFO
	.align		4
.L_2889:
        /*0028*/ 	.byte	0x04, 0x17
        /*002a*/ 	.short	(.L_2891 - .L_2890)
.L_2890:
        /*002c*/ 	.word	0x00000000
        /*0030*/ 	.short	0x0002
        /*0032*/ 	.short	0x0010
        /*0034*/ 	.byte	0x00, 0xf0, 0x11, 0x00


	//----- nvinfo : EIATTR_KPARAM_INFO
	.align		4
.L_2891:
        /*0038*/ 	.byte	0x04, 0x17
        /*003a*/ 	.short	(.L_2893 - .L_2892)
.L_2892:
        /*003c*/ 	.word	0x00000000
        /*0040*/ 	.short	0x0001
        /*0042*/ 	.short	0x0008
        /*0044*/ 	.byte	0x00, 0xf0, 0x21, 0x00


	//----- nvinfo : EIATTR_KPARAM_INFO
	.align		4
.L_2893:
        /*0048*/ 	.byte	0x04, 0x17
        /*004a*/ 	.short	(.L_2895 - .L_2894)
.L_2894:
        /*004c*/ 	.word	0x00000000
        /*0050*/ 	.short	0x0000
        /*0052*/ 	.short	0x0000
        /*0054*/ 	.byte	0x00, 0xf0, 0x21, 0x00


	//----- nvinfo : EIATTR_SPARSE_MMA_MASK
	.align		4
.L_2895:
        /*0058*/ 	.byte	0x03, 0x50
        /*005a*/ 	.short	0x0000


	//----- nvinfo : EIATTR_MAXREG_COUNT
	.align		4
        /*005c*/ 	.byte	0x03, 0x1b
        /*005e*/ 	.short	0x00ff


	//----- nvinfo : EIATTR_MERCURY_ISA_VERSION
	.align		4
        /*0060*/ 	.byte	0x03, 0x5f
        /*0062*/ 	.short	0x0101


	//----- nvinfo : EIATTR_COOP_GROUP_MASK_REGIDS
	.align		4
        /*0064*/ 	.byte	0x04, 0x29
        /*0066*/ 	.short	(.L_2897 - .L_2896)


	//   ....[0]....
.L_2896:
        /*0068*/ 	.word	0xffffffff


	//   ....[1]....
        /*006c*/ 	.word	0xffffffff


	//   ....[2]....
        /*0070*/ 	.word	0xffffffff


	//   ....[3]....
        /*0074*/ 	.word	0xffffffff


	//   ....[4]....
        /*0078*/ 	.word	0xffffffff


	//   ....[5]....
        /*007c*/ 	.word	0xffffffff


	//   ....[6]....
        /*0080*/ 	.word	0xffffffff


	//   ....[7]....
        /*0084*/ 	.word	0xffffffff


	//   ....[8]....
        /*0088*/ 	.word	0xffffffff


	//   ....[9]....
        /*008c*/ 	.word	0xffffffff


	//   ....[10]....
        /*0090*/ 	.word	0xffffffff


	//   ....[11]....
        /*0094*/ 	.word	0xffffffff


	//   ....[12]....
        /*0098*/ 	.word	0xffffffff


	//   ....[13]....
        /*009c*/ 	.word	0xffffffff


	//   ....[14]....
        /*00a0*/ 	.word	0xffffffff


	//   ....[15]....
        /*00a4*/ 	.word	0xffffffff


	//----- nvinfo : EIATTR_COOP_GROUP_INSTR_OFFSETS
	.align		4
.L_2897:
        /*00a8*/ 	.byte	0x04, 0x28
        /*00aa*/ 	.short	(.L_2899 - .L_2898)


	//   ....[0]....
.L_2898:
        /*00ac*/ 	.word	0x000002f0


	//   ....[1]....
        /*00b0*/ 	.word	0x00000300


	//   ....[2]....
        /*00b4*/ 	.word	0x00000340


	//   ....[3]....
        /*00b8*/ 	.word	0x00000360


	//   ....[4]....
        /*00bc*/ 	.word	0x000003a0


	//   ....[5]....
        /*00c0*/ 	.word	0x000003c0


	//   ....[6]....
        /*00c4*/ 	.word	0x00000400


	//   ....[7]....
        /*00c8*/ 	.word	0x00000420


	//   ....[8]....
        /*00cc*/ 	.word	0x000005c0


	//   ....[9]....
        /*00d0*/ 	.word	0x000005d0


	//   ....[10]....
        /*00d4*/ 	.word	0x00000600


	//   ....[11]....
        /*00d8*/ 	.word	0x00000610


	//   ....[12]....
        /*00dc*/ 	.word	0x00000640


	//   ....[13]....
        /*00e0*/ 	.word	0x00000650


	//   ....[14]....
        /*00e4*/ 	.word	0x00000690


	//   ....[15]....
        /*00e8*/ 	.word	0x000006a0


	//----- nvinfo : EIATTR_EXIT_INSTR_OFFSETS
	.align		4
.L_2899:
        /*00ec*/ 	.byte	0x04, 0x1c
        /*00ee*/ 	.short	(.L_2901 - .L_2900)


	//   ....[0]....
.L_2900:
        /*00f0*/ 	.word	0x000006b0


	//   ....[1]....
        /*00f4*/ 	.word	0x00000860


	//   ....[2]....
        /*00f8*/ 	.word	0x00000870


	//   ....[3]....
        /*00fc*/ 	.word	0x00000a00


	//----- nvinfo : EIATTR_CRS_STACK_SIZE
	.align		4
.L_2901:
        /*0100*/ 	.byte	0x04, 0x1e
        /*0102*/ 	.short	(.L_2903 - .L_2902)
.L_2902:
        /*0104*/ 	.word	0x00000000


	//----- nvinfo : EIATTR_CBANK_PARAM_SIZE
	.align		4
.L_2903:
        /*0108*/ 	.byte	0x03, 0x19
        /*010a*/ 	.short	0x001c


	//----- nvinfo : EIATTR_PARAM_CBANK
	.align		4
        /*010c*/ 	.byte	0x04, 0x0a
        /*010e*/ 	.short	(.L_2905 - .L_2904)
	.align		4
.L_2904:
        /*0110*/ 	.word	index@(.nv.constant0._ZN18transformer_engine27scaled_softmax_warp_forwardI6__halfS1_fLi4EEEvPT0_PKT_T1_ii)
        /*0114*/ 	.short	0x0210
        /*0116*/ 	.short	0x001c


	//----- nvinfo : EIATTR_SW_WAR
	.align		4
.L_2905:
        /*0118*/ 	.byte	0x04, 0x36
        /*011a*/ 	.short	(.L_2907 - .L_2906)
.L_2906:
        /*011c*/ 	.word	0x00000008
.L_2907:


//--------------------- .nv.info._ZN18transformer_engine27scaled_softmax_warp_forwardI6__halfS1_fLi3EEEvPT0_PKT_T1_ii --------------------------
	.section	.nv.info._ZN18transformer_engine27scaled_softmax_warp_forwardI6__halfS1_fLi3EEEvPT0_PKT_T1_ii,"",@"SHT_CUDA_INFO"
	.sectionflags	@""
	.align	4


	//----- nvinfo : EIATTR_CUDA_API_VERSION
	.align		4
        /*0000*/ 	.byte	0x04, 0x37
        /*0002*/ 	.short	(.L_2909 - .L_2908)
.L_2908:
        /*0004*/ 	.word	0x00000082


	//----- nvinfo : EIATTR_KPARAM_INFO
	.align		4
.L_2909:
        /*0008*/ 	.byte	0x04, 0x17
        /*000a*/ 	.short	(.L_2911 - .L_2910)
.L_2910:
        /*000c*/ 	.word	0x00000000
        /*0010*/ 	.short	0x0004
        /*0012*/ 	.short	0x0018
        /*0014*/ 	.byte	0x00, 0xf0, 0x11, 0x00


	//----- nvinfo : EIATTR_KPARAM_INFO
	.align		4
.L_2911:
        /*0018*/ 	.byte	0x04, 0x17
        /*001a*/ 	.short	(.L_2913 - .L_2912)
.L_2912:
        /*001c*/ 	.word	0x00000000
        /*0020*/ 	.short	0x0003
        /*0022*/ 	.short	0x0014
        /*0024*/ 	.byte	0x00, 0xf0, 0x11, 0x00


	//----- nvinfo : EIATTR_KPARAM_INFO
	.align		4
.L_2913:
        /*0028*/ 	.byte	0x04, 0x17
        /*002a*/ 	.short	(.L_2915 - .L_2914)
.L_2914:
        /*002c*/ 	.word	0x00000000
        /*0030*/ 	.short	0x0002
        /*0032*/ 	.short	0x0010
        /*0034*/ 	.byte	0x00, 0xf0, 0x11, 0x00


	//----- nvinfo : EIATTR_KPARAM_INFO
	.align		4
.L_2915:
        /*0038*/ 	.byte	0x04, 0x17
        /*003a*/ 	.short	(.L_2917 - .L_2916)
.L_2916:
        /*003c*/ 	.word	0x00000000
        /*0040*/ 	.short	0x0001
        /*0042*/ 	.short	0x0008
        /*0044*/ 	.byte	0x00, 0xf0, 0x21, 0x00


	//----- nvinfo : EIATTR_KPARAM_INFO
	.align		4
.L_2917:
        /*0048*/ 	.byte	0x04, 0x17
        /*004a*/ 	.short	(.L_2919 - .L_2918)
.L_2918:
        /*004c*/ 	.word	0x00000000
        /*0050*/ 	.short	0x0000
        /*0052*/ 	.short	0x0000
        /*0054*/ 	.byte	0x00, 0xf0, 0x21, 0x00


	//----- nvinfo : EIATTR_SPARSE_MMA_MASK
	.align		4
.L_2919:
        /*0058*/ 	.byte	0x03, 0x50
        /*005a*/ 	.short	0x0000


	//----- nvinfo : EIATTR_MAXREG_COUNT
	.align		4
        /*005c*/ 	.byte	0x03, 0x1b
        /*005e*/ 	.short	0x00ff


	//----- nvinfo : EIATTR_MERCURY_ISA_VERSION
	.align		4
        /*0060*/ 	.byte	0x03, 0x5f
        /*0062*/ 	.short	0x0101


	//----- nvinfo : EIATTR_COOP_GROUP_MASK_REGIDS
	.align		4
        /*0064*/ 	.byte	0x04, 0x29
        /*0066*/ 	.short	(.L_2921 - .L_2920)


	//   ....[0]....
.L_2920:
        /*0068*/ 	.word	0xffffffff


	//   ....[1]....
        /*006c*/ 	.word	0xffffffff


	//   ....[2]....
        /*0070*/ 	.word	0xffffffff


	//   ....[3]....
        /*0074*/ 	.word	0xffffffff


	//   ....[4]....
        /*0078*/ 	.word	0xffffffff


	//   ....[5]....
        /*007c*/ 	.word	0xffffffff


	//   ....[6]....
        /*0080*/ 	.word	0xffffffff


	//   ....[7]....
        /*0084*/ 	.word	0xffffffff


	//   ....[8]....
        /*0088*/ 	.word	0xffffffff


	//   ....[9]....
        /*008c*/ 	.word	0xffffffff


	//   ....[10]....
        /*0090*/ 	.word	0xffffffff


	//   ....[11]....
        /*0094*/ 	.word	0xffffffff


	//----- nvinfo : EIATTR_COOP_GROUP_INSTR_OFFSETS
	.align		4
.L_2921:
        /*0098*/ 	.byte	0x04, 0x28
        /*009a*/ 	.short	(.L_2923 - .L_2922)


	//   ....[0]....
.L_2922:
        /*009c*/ 	.word	0x000002d0


	//   ....[1]....
        /*00a0*/ 	.word	0x000002f0


	//   ....[2]....
        /*00a4*/ 	.word	0x00000330


	//   ....[3]....
        /*00a8*/ 	.word	0x00000350


	//   ....[4]....
        /*00ac*/ 	.word	0x00000390


	//   ....[5]....
        /*00b0*/ 	.word	0x000003b0


	//   ....[6]....
        /*00b4*/ 	.word	0x00000560


	//   ....[7]....
        /*00b8*/ 	.word	0x00000570


	//   ....[8]....
        /*00bc*/ 	.word	0x000005a0


	//   ....[9]....
        /*00c0*/ 	.word	0x000005b0


	//   ....[10]....
        /*00c4*/ 	.word	0x000005f0


	//   ....[11]....
        /*00c8*/ 	.word	0x00000600


	//----- nvinfo : EIATTR_EXIT_INSTR_OFFSETS
	.align		4
.L_2923:
        /*00cc*/ 	.byte	0x04, 0x1c
        /*00ce*/ 	.short	(.L_2925 - .L_2924)


	//   ....[0]....
.L_2924:
        /*00d0*/ 	.word	0x00000610


	//   ....[1]....
        /*00d4*/ 	.word	0x000007c0


	//   ....[2]....
        /*00d8*/ 	.word	0x000007d0


	//   ....[3]....
        /*00dc*/ 	.word	0x00000950


	//----- nvinfo : EIATTR_CRS_STACK_SIZE
	.align		4
.L_2925:
        /*00e0*/ 	.byte	0x04, 0x1e
        /*00e2*/ 	.short	(.L_2927 - .L_2926)
.L_2926:
        /*00e4*/ 	.word	0x00000000


	//----- nvinfo : EIATTR_CBANK_PARAM_SIZE
	.align		4
.L_2927:
        /*00e8*/ 	.byte	0x03, 0x19
        /*00ea*/ 	.short	0x001c


	//----- nvinfo : EIATTR_PARAM_CBANK
	.align		4
        /*00ec*/ 	.byte	0x04, 0x0a
        /*00ee*/ 	.short	(.L_2929 - .L_2928)
	.align		4
.L_2928:
        /*00f0*/ 	.word	index@(.nv.constant0._ZN18transformer_engine27scaled_softmax_warp_forwardI6__halfS1_fLi3EEEvPT0_PKT_T1_ii)
        /*00f4*/ 	.short	0x0210
        /*00f6*/ 	.short	0x001c


	//----- nvinfo : EIATTR_SW_WAR
	.align		4
.L_2929:
        /*00f8*/ 	.byte	0x04, 0x36
        /*00fa*/ 	.short	(.L_2931 - .L_2930)
.L_2930:
        /*00fc*/ 	.word	0x00000008
.L_2931:


//--------------------- .nv.info._ZN18transformer_engine27scaled_softmax_warp_forwardI6__halfS1_fLi2EEEvPT0_PKT_T1_ii --------------------------
	.section	.nv.info._ZN18transformer_engine27scaled_softmax_warp_forwardI6__halfS1_fLi2EEEvPT0_PKT_T1_ii,"",@"SHT_CUDA_INFO"
	.sectionflags	@""
	.align	4


	//----- nvinfo : EIATTR_CUDA_API_VERSION
	.align		4
        /*0000*/ 	.byte	0x04, 0x37
        /*0002*/ 	.short	(.L_2933 - .L_2932)
.L_2932:
        /*0004*/ 	.word	0x00000082


	//----- nvinfo : EIATTR_KPARAM_INFO
	.align		4
.L_2933:
        /*0008*/ 	.byte	0x04, 0x17
        /*000a*/ 	.short	(.L_2935 - .L_2934)
.L_2934:
        /*000c*/ 	.word	0x00000000
        /*0010*/ 	.short	0x0004
        /*0012*/ 	.short	0x0018
        /*0014*/ 	.byte	0x00, 0xf0, 0x11, 0x00


	//----- nvinfo : EIATTR_KPARAM_INFO
	.align		4
.L_2935:
        /*0018*/ 	.byte	0x04, 0x17
        /*001a*/ 	.short	(.L_2937 - .L_2936)
.L_2936:
        /*001c*/ 	.word	0x00000000
        /*0020*/ 	.short	0x0003
        /*0022*/ 	.short	0x0014
        /*0024*/ 	.byte	0x00, 0xf0, 0x11, 0x00


	//----- nvinfo : EIATTR_KPARAM_INFO
	.align		4
.L_2937:
        /*0028*/ 	.byte	0x04, 0x17
        /*002a*/ 	.short	(.L_2939 - .L_2938)
.L_2938:
        /*002c*/ 	.word	0x00000000
        /*0030*/ 	.short	0x0002
        /*0032*/ 	.short	0x0010
        /*0034*/ 	.byte	0x00, 0xf0, 0x11, 0x00


	//----- nvinfo : EIATTR_KPARAM_INFO
	.align		4
.L_2939:
        /*0038*/ 	.byte	0x04, 0x17
        /*003a*/ 	.short	(.L_2941 - .L_2940)
.L_2940:
        /*003c*/ 	.word	0x00000000
        /*0040*/ 	.short	0x0001
        /*0042*/ 	.short	0x0008
        /*0044*/ 	.byte	0x00, 0xf0, 0x21, 0x00


	//----- nvinfo : EIATTR_KPARAM_INFO
	.align		4
.L_2941:
        /*0048*/ 	.byte	0x04, 0x17
        /*004a*/ 	.short	(.L_2943 - .L_2942)
.L_2942:
        /*004c*/ 	.word	0x00000000
        /*0050*/ 	.short	0x0000
        /*0052*/ 	.short	0x0000
        /*0054*/ 	.byte	0x00, 0xf0, 0x21, 0x00


	//----- nvinfo : EIATTR_SPARSE_MMA_MASK
	.align		4
.L_2943:
        /*0058*/ 	.byte	0x03, 0x50
        /*005a*/ 	.short	0x0000


	//----- nvinfo : EIATTR_MAXREG_COUNT
	.align		4
        /*005c*/ 	.byte	0x03, 0x1b
        /*005e*/ 	.short	0x00ff


	//----- nvinfo : EIATTR_MERCURY_ISA_VERSION
	.align		4
        /*0060*/ 	.byte	0x03, 0x5f
        /*0062*/ 	.short	0x0101


	//----- nvinfo : EIATTR_COOP_GROUP_MASK_REGIDS
	.align		4
        /*0064*/ 	.byte	0x04, 0x29
        /*0066*/ 	.short	(.L_2945 - .L_2944)


	//   ....[0]....
.L_2944:
        /*0068*/ 	.word	0xffffffff


	//   ....[1]....
        /*006c*/ 	.word	0xffffffff


	//   ....[2]....
        /*0070*/ 	.word	0xffffffff


	//   ....[3]....
        /*0074*/ 	.word	0xffffffff


	//   ....[4]....
        /*0078*/ 	.word	0xffffffff


	//   ....[5]....
        /*007c*/ 	.word	0xffffffff


	//   ....[6]....
        /*0080*/ 	.word	0xffffffff


	//   ....[7]....
        /*0084*/ 	.word	0xffffffff


	//----- nvinfo : EIATTR_COOP_GROUP_INSTR_OFFSETS
	.align		4
.L_2945:
        /*0088*/ 	.byte	0x04, 0x28
        /*008a*/ 	.short	(.L_2947 - .L_2946)


	//   ....[0]....
.L_2946:
        /*008c*/ 	.word	0x000002e0


	//   ....[1]....
        /*0090*/ 	.word	0x00000300


	//   ....[2]....
        /*0094*/ 	.word	0x00000340


	//   ....[3]....
        /*0098*/ 	.word	0x00000360


	//   ....[4]....
        /*009c*/ 	.word	0x00000500


	//   ....[5]....
        /*00a0*/ 	.word	0x00000510


	//   ....[6]....
        /*00a4*/ 	.word	0x00000550


	//   ....[7]....
        /*00a8*/ 	.word	0x00000560


	//----- nvinfo : EIATTR_EXIT_INSTR_OFFSETS
	.align		4
.L_2947:
        /*00ac*/ 	.byte	0x04, 0x1c
        /*00ae*/ 	.short	(.L_2949 - .L_2948)


	//   ....[0]....
.L_2948:
        /*00b0*/ 	.word	0x00000570


	//   ....[1]....
        /*00b4*/ 	.word	0x00000720


	//   ....[2]....
        /*00b8*/ 	.word	0x00000730


	//   ....[3]....
        /*00bc*/ 	.word	0x000008b0


	//----- nvinfo : EIATTR_CRS_STACK_SIZE
	.align		4
.L_2949:
        /*00c0*/ 	.byte	0x04, 0x1e
        /*00c2*/ 	.short	(.L_2951 - .L_2950)
.L_2950:
        /*00c4*/ 	.word	0x00000000


	//----- nvinfo : EIATTR_CBANK_PARAM_SIZE
	.align		4
.L_2951:
        /*00c8*/ 	.byte	0x03, 0x19
        /*00ca*/ 	.short	0x001c


	//----- nvinfo : EIATTR_PARAM_CBANK
	.align		4
        /*00cc*/ 	.byte	0x04, 0x0a
        /*00ce*/ 	.short	(.L_2953 - .L_2952)
	.align		4
.L_2952:
        /*00d0*/ 	.word	index@(.nv.constant0._ZN18transformer_engine27scaled_softmax_warp_forwardI6__halfS1_fLi2EEEvPT0_PKT_T1_ii)
        /*00d4*/ 	.short	0x0210
        /*00d6*/ 	.short	0x001c


	//----- nvinfo : EIATTR_SW_WAR
	.align		4
.L_2953:
        /*00d8*/ 	.byte	0x04, 0x36
        /*00da*/ 	.short	(.L_2955 - .L_2954)
.L_2954:
        /*00dc*/ 	.word	0x00000008
.L_2955:


//--------------------- .nv.info._ZN18transformer_engine27scaled_softmax_warp_forwardI6__halfS1_fLi1EEEvPT0_PKT_T1_ii --------------------------
	.section	.nv.info._ZN18transformer_engine27scaled_softmax_warp_forwardI6__halfS1_fLi1EEEvPT0_PKT_T1_ii,"",@"SHT_CUDA_INFO"
	.sectionflags	@""
	.align	4


	//----- nvinfo : EIATTR_CUDA_API_VERSION
	.align		4
        /*0000*/ 	.byte	0x04, 0x37
        /*0002*/ 	.short	(.L_2957 - .L_2956)
.L_2956:
        /*0004*/ 	.word	0x00000082


	//----- nvinfo : EIATTR_KPARAM_INFO
	.align		4
.L_2957:
        /*0008*/ 	.byte	0x04, 0x17
        /*000a*/ 	.short	(.L_2959 - .L_2958)
.L_2958:
        /*000c*/ 	.word	0x00000000
        /*0010*/ 	.short	0x0004
        /*0012*/ 	.short	0x0018
        /*0014*/ 	.byte	0x00, 0xf0, 0x11, 0x00


	//----- nvinfo : EIATTR_KPARAM_INFO
	.align		4
.L_2959:
        /*0018*/ 	.byte	0x04, 0x17
        /*001a*/ 	.short	(.L_2961 - .L_2960)
.L_2960:
        /*001c*/ 	.word	0x00000000
        /*0020*/ 	.short	0x0003
        /*0022*/ 	.short	0x0014
        /*0024*/ 	.byte	0x00, 0xf0, 0x11, 0x00


	//----- nvinfo : EIATTR_KPARAM_INFO
	.align		4
.L_2961:
        /*0028*/ 	.byte	0x04, 0x17
        /*002a*/ 	.short	(.L_2963 - .L_2962)
.L_2962:
        /*002c*/ 	.word	0x00000000
        /*0030*/ 	.short	0x0002
        /*0032*/ 	.short	0x0010
        /*0034*/ 	.byte	0x00, 0xf0, 0x11, 0x00


	//----- nvinfo : EIATTR_KPARAM_INFO
	.align		4
.L_2963:
        /*0038*/ 	.byte	0x04, 0x17
        /*003a*/ 	.short	(.L_2965 - .L_2964)
.L_2964:
        /*003c*/ 	.word	0x00000000
        /*0040*/ 	.short	0x0001
        /*0042*/ 	.short	0x0008
        /*0044*/ 	.byte	0x00, 0xf0, 0x21, 0x00


	//----- nvinfo : EIATTR_KPARAM_INFO
	.align		4
.L_2965:
        /*0048*/ 	.byte	0x04, 0x17
        /*004a*/ 	.short	(.L_2967 - .L_2966)
.L_2966:
        /*004c*/ 	.word	0x00000000
        /*0050*/ 	.short	0x0000
        /*0052*/ 	.short	0x0000
        /*0054*/ 	.byte	0x00, 0xf0, 0x21, 0x00


	//----- nvinfo : EIATTR_SPARSE_MMA_MASK
	.align		4
.L_2967:
        /*0058*/ 	.byte	0x03, 0x50
        /*005a*/ 	.short	0x0000


	//----- nvinfo : EIATTR_MAXREG_COUNT
	.align		4
        /*005c*/ 	.byte	0x03, 0x1b
        /*005e*/ 	.short	0x00ff


	//----- nvinfo : EIATTR_MERCURY_ISA_VERSION
	.align		4
        /*0060*/ 	.byte	0x03, 0x5f
        /*0062*/ 	.short	0x0101


	//----- nvinfo : EIATTR_COOP_GROUP_MASK_REGIDS
	.align		4
        /*0064*/ 	.byte	0x04, 0x29
        /*0066*/ 	.short	(.L_2969 - .L_2968)


	//   ....[0]....
.L_2968:
        /*0068*/ 	.word	0xffffffff


	//   ....[1]....
        /*006c*/ 	.word	0xffffffff


	//   ....[2]....
        /*0070*/ 	.word	0xffffffff


	//   ....[3]....
        /*0074*/ 	.word	0xffffffff


	//----- nvinfo : EIATTR_COOP_GROUP_INSTR_OFFSETS
	.align		4
.L_2969:
        /*0078*/ 	.byte	0x04, 0x28
        /*007a*/ 	.short	(.L_2971 - .L_2970)


	//   ....[0]....
.L_2970:
        /*007c*/ 	.word	0x000002f0


	//   ....[1]....
        /*0080*/ 	.word	0x00000310


	//   ....[2]....
        /*0084*/ 	.word	0x000004a0


	//   ....[3]....
        /*0088*/ 	.word	0x000004c0


	//----- nvinfo : EIATTR_EXIT_INSTR_OFFSETS
	.align		4
.L_2971:
        /*008c*/ 	.byte	0x04, 0x1c
        /*008e*/ 	.short	(.L_2973 - .L_2972)


	//   ....[0]....
.L_2972:
        /*0090*/ 	.word	0x000004d0


	//   ....[1]....
        /*0094*/ 	.word	0x00000680


	//   ....[2]....
        /*0098*/ 	.word	0x00000690


	//   ....[3]....
        /*009c*/ 	.word	0x00000810


	//----- nvinfo : EIATTR_CRS_STACK_SIZE
	.align		4
.L_2973:
        /*00a0*/ 	.byte	0x04, 0x1e
        /*00a2*/ 	.short	(.L_2975 - .L_2974)
.L_2974:
        /*00a4*/ 	.word	0x00000000


	//----- nvinfo : EIATTR_CBANK_PARAM_SIZE
	.align		4
.L_2975:
        /*00a8*/ 	.byte	0x03, 0x19
        /*00aa*/ 	.short	0x001c


	//----- nvinfo : EIATTR_PARAM_CBANK
	.align		4
        /*00ac*/ 	.byte	0x04, 0x0a
        /*00ae*/ 	.short	(.L_2977 - .L_2976)
	.align		4
.L_2976:
        /*00b0*/ 	.word	index@(.nv.constant0._ZN18transformer_engine27scaled_softmax_warp_forwardI6__halfS1_fLi1EEEvPT0_PKT_T1_ii)
        /*00b4*/ 	.short	0x0210
        /*00b6*/ 	.short	0x001c


	//----- nvinfo : EIATTR_SW_WAR
	.align		4
.L_2977:
        /*00b8*/ 	.byte	0x04, 0x36
        /*00ba*/ 	.short	(.L_2979 - .L_2978)
.L_2978:
        /*00bc*/ 	.word	0x00000008
.L_2979:


//--------------------- .nv.info._ZN18transformer_engine27scaled_softmax_warp_forwardI6__halfS1_fLi0EEEvPT0_PKT_T1_ii --------------------------
	.section	.nv.info._ZN18transformer_engine27scaled_softmax_warp_forwardI6__halfS1_fLi0EEEvPT0_PKT_T1_ii,"",@"SHT_CUDA_INFO"
	.sectionflags	@""
	.align	4


	//----- nvinfo : EIATTR_CUDA_API_VERSION
	.align		4
        /*0000*/ 	.byte	0x04, 0x37
        /*0002*/ 	.short	(.L_2981 - .L_2980)
.L_2980:
        /*0004*/ 	.word	0x00000082


	//----- nvinfo : EIATTR_KPARAM_INFO
	.align		4
.L_2981:
        /*0008*/ 	.byte	0x04, 0x17
        /*000a*/ 	.short	(.L_2983 - .L_2982)
.L_2982:
        /*000c*/ 	.word	0x00000000
        /*0010*/ 	.short	0x0004
        /*0012*/ 	.short	0x0018
        /*0014*/ 	.byte	0x00, 0xf0, 0x11, 0x00


	//----- nvinfo : EIATTR_KPARAM_INFO
	.align		4
.L_2983:
        /*0018*/ 	.byte	0x04, 0x17
        /*001a*/ 	.short	(.L_2985 - .L_2984)
.L_2984:
        /*001c*/ 	.word	0x00000000
        /*0020*/ 	.short	0x0003
        /*0022*/ 	.short	0x0014
        /*0024*/ 	.byte	0x00, 0xf0, 0x11, 0x00


	//----- nvinfo : EIATTR_KPARAM_INFO
	.align		4
.L_2985:
        /*0028*/ 	.byte	0x04, 0x17
        /*002a*/ 	.short	(.L_2987 - .L_2986)
.L_2986:
        /*002c*/ 	.word	0x00000000
        /*0030*/ 	.short	0x0002
        /*0032*/ 	.short	0x0010
        /*0034*/ 	.byte	0x00, 0xf0, 0x11, 0x00


	//----- nvinfo : EIATTR_KPARAM_INFO
	.align		4
.L_2987:
        /*0038*/ 	.byte	0x04, 0x17
        /*003a*/ 	.short	(.L_2989 - .L_2988)
.L_2988:
        /*003c*/ 	.word	0x00000000
        /*0040*/ 	.short	0x0001
        /*0042*/ 	.short	0x0008
        /*0044*/ 	.byte	0x00, 0xf0, 0x21, 0x00


	//----- nvinfo : EIATTR_KPARAM_INFO
	.align		4
.L_2989:
        /*0048*/ 	.byte	0x04, 0x17
        /*004a*/ 	.short	(.L_2991 - .L_2990)
.L_2990:
        /*004c*/ 	.word	0x00000000
        /*0050*/ 	.short	0x0000
        /*0052*/ 	.short	0x0000
        /*0054*/ 	.byte	0x00, 0xf0, 0x21, 0x00


	//----- nvinfo : EIATTR_SPARSE_MMA_MASK
	.align		4
.L_2991:
        /*0058*/ 	.byte	0x03, 0x50
        /*005a*/ 	.short	0x0000


	//----- nvinfo : EIATTR_MAXREG_COUNT
	.align		4
        /*005c*/ 	.byte	0x03, 0x1b
        /*005e*/ 	.short	0x00ff


	//----- nvinfo : EIATTR_MERCURY_ISA_VERSION
	.align		4
        /*0060*/ 	.byte	0x03, 0x5f
        /*0062*/ 	.short	0x0101


	//----- nvinfo : EIATTR_EXIT_INSTR_OFFSETS
	.align		4
        /*0064*/ 	.byte	0x04, 0x1c
        /*0066*/ 	.short	(.L_2993 - .L_2992)


	//   ....[0]....
.L_2992:
        /*0068*/ 	.word	0x00000400


	//   ....[1]....
        /*006c*/ 	.word	0x000005e0


	//   ....[2]....
        /*0070*/ 	.word	0x000005f0


	//   ....[3]....
        /*0074*/ 	.word	0x00000770


	//----- nvinfo : EIATTR_CRS_STACK_SIZE
	.align		4
.L_2993:
        /*0078*/ 	.byte	0x04, 0x1e
        /*007a*/ 	.short	(.L_2995 - .L_2994)
.L_2994:
        /*007c*/ 	.word	0x00000000


	//----- nvinfo : EIATTR_CBANK_PARAM_SIZE
	.align		4
.L_2995:
        /*0080*/ 	.byte	0x03, 0x19
        /*0082*/ 	.short	0x001c


	//----- nvinfo : EIATTR_PARAM_CBANK
	.align		4
        /*0084*/ 	.byte	0x04, 0x0a
        /*0086*/ 	.short	(.L_2997 - .L_2996)
	.align		4
.L_2996:
        /*0088*/ 	.word	index@(.nv.constant0._ZN18transformer_engine27scaled_softmax_warp_forwardI6__halfS1_fLi0EEEvPT0_PKT_T1_ii)
        /*008c*/ 	.short	0x0210
        /*008e*/ 	.short	0x001c


	//----- nvinfo : EIATTR_SW_WAR
	.align		4
.L_2997:
        /*0090*/ 	.byte	0x04, 0x36
        /*0092*/ 	.short	(.L_2999 - .L_2998)
.L_2998:
        /*0094*/ 	.word	0x00000008
.L_2999:


//--------------------- .nv.callgraph             --------------------------
	.section	.nv.callgraph,"",@"SHT_CUDA_CALLGRAPH"
	.align	4
	.sectionentsize	8
	.align		4
        /*0000*/ 	.word	0x00000000
	.align		4
        /*0004*/ 	.word	0xffffffff
	.align		4
        /*0008*/ 	.word	0x00000000
	.align		4
        /*000c*/ 	.word	0xfffffffe
	.align		4
        /*0010*/ 	.word	0x00000000
	.align		4
        /*0014*/ 	.word	0xfffffffd
	.align		4
        /*0018*/ 	.word	0x00000000
	.align		4
        /*001c*/ 	.word	0xfffffffc


//--------------------- .text._ZN18transformer_engine34scaled_masked_softmax_warp_forwardI13__nv_bfloat16S1_fLi14EEEvPT0_PKT_PKhT1_iii --------------------------
	.section	.text._ZN18transformer_engine34scaled_masked_softmax_warp_forwardI13__nv_bfloat16S1_fLi14EEEvPT0_PKT_PKhT1_iii,"ax",@progbits
	.align	128
        .global         _ZN18transformer_engine34scaled_masked_softmax_warp_forwardI13__nv_bfloat16S1_fLi14EEEvPT0_PKT_PKhT1_iii
        .type           _ZN18transformer_engine34scaled_masked_softmax_warp_forwardI13__nv_bfloat16S1_fLi14EEEvPT0_PKT_PKhT1_iii,@function
        .size           _ZN18transformer_engine34scaled_masked_softmax_warp_forwardI13__nv_bfloat16S1_fLi14EEEvPT0_PKT_PKhT1_iii,(.L_x_11246 - _ZN18transformer_engine34scaled_masked_softmax_warp_forwardI13__nv_bfloat16S1_fLi14EEEvPT0_PKT_PKhT1_iii)
        .other          _ZN18transformer_engine34scaled_masked_softmax_warp_forwardI13__nv_bfloat16S1_fLi14EEEvPT0_PKT_PKhT1_iii,@"STO_CUDA_ENTRY STV_DEFAULT"
_ZN18transformer_engine34scaled_masked_softmax_warp_forwardI13__nv_bfloat16S1_fLi14EEEvPT0_PKT_PKhT1_iii:
.text._ZN18transformer_engine34scaled_masked_softmax_warp_forwardI13__nv_bfloat16S1_fLi14EEEvPT0_PKT_PKhT1_iii:
[----:B------:R-:W0:Y:S01]  /*0000*/  LDC R1, c[0x0][0x28] ;  /* 0x00000a00ff017b82 */ /* 0x000e220000000800 */
[----:B------:R-:W1:Y:S07]  /*0010*/  S2R R122, SR_TID.X ;  /* 0x00000000007a7919 */ /* 0x000e6e0000002100 */
[----:B------:R-:W-:Y:S01]  /*0020*/  S2UR UR5, SR_CTAID.Z ;  /* 0x00000000000579c3 */ /* 0x000fe20000002700 */
[----:B------:R-:W-:Y:S01]  /*0030*/  ULDC UR4, c[0x0][0x10] ;  /* 0x0000040000047ab9 */ /* 0x000fe20000000800 */
[----:B------:R-:W-:Y:S01]  /*0040*/  ULDC.64 UR8, c[0x0][0x218] ;  /* 0x0000860000087ab9 */ /* 0x000fe20000000a00 */
[----:B------:R-:W2:Y:S01]  /*0050*/  S2R R6, SR_CTAID.X ;  /* 0x0000000000067919 */ /* 0x000ea20000002500 */
[----:B------:R-:W-:Y:S01]  /*0060*/  ULDC UR7, c[0x0][0x22c] ;  /* 0x00008b0000077ab9 */ /* 0x000fe20000000800 */
[----:B0-----:R-:W-:Y:S01]  /*0070*/  IADD3 R1, R1, -0x7f8, RZ ;  /* 0xfffff80801017810 */ /* 0x001fe20007ffe0ff */
[----:B------:R-:W-:Y:S01]  /*0080*/  BSSY B0, `(.L_x_0) ;  /* 0x000004f000007945 */ /* 0x000fe20003800000 */
[----:B------:R-:W0:Y:S01]  /*0090*/  S2R R9, SR_TID.Y ;  /* 0x0000000000097919 */ /* 0x000e220000002200 */
[----:B------:R-:W3:Y:S01]  /*00a0*/  S2UR UR6, SR_CTAID.Y ;  /* 0x00000000000679c3 */ /* 0x000ee20000002600 */
[----:B------:R-:W-:-:S02]  /*00b0*/  MOV R252, 0xff800000 ;  /* 0xff80000000fc7802 */ /* 0x000fc40000000f00 */
[----:B------:R-:W-:-:S05]  /*00c0*/  MOV R248, 0xff800000 ;  /* 0xff80000000f87802 */ /* 0x000fca0000000f00 */
[----:B------:R-:W2:Y:S08]  /*00d0*/  LDC R4, c[0x0][0xc] ;  /* 0x00000300ff047b82 */ /* 0x000eb00000000800 */
[----:B------:R-:W4:Y:S01]  /*00e0*/  LDC.64 R2, c[0x0][0x230] ;  /* 0x00008c00ff027b82 */ /* 0x000f220000000a00 */
[----:B-1----:R-:W-:Y:S01]  /*00f0*/  SHF.L.U32 R122, R122, 0x2, RZ ;  /* 0x000000027a7a7819 */ /* 0x002fe200000006ff */
[----:B---3--:R-:W-:-:S03]  /*0100*/  UIMAD UR4, UR5, UR4, UR6 ;  /* 0x00000004050472a4 */ /* 0x008fc6000f8e0206 */
[----:B------:R-:W-:-:S03]  /*0110*/  SHF.R.S32.HI R123, RZ, 0x1f, R122 ;  /* 0x0000001fff7b7819 */ /* 0x000fc6000001147a */
[----:B--2---:R-:W-:Y:S01]  /*0120*/  IMAD R0, R4, UR4, R6 ;  /* 0x0000000404007c24 */ /* 0x004fe2000f8e0206 */
[----:B------:R-:W-:-:S03]  /*0130*/  ULDC UR4, c[0x0][0x4] ;  /* 0x0000010000047ab9 */ /* 0x000fc60000000800 */
[----:B0-----:R-:W-:Y:S02]  /*0140*/  IMAD R7, R0, UR4, R9 ;  /* 0x0000000400077c24 */ /* 0x001fe4000f8e0209 */
[----:B------:R-:W-:Y:S01]  /*0150*/  IMAD R0, R4, UR5, R6 ;  /* 0x0000000504007c24 */ /* 0x000fe2000f8e0206 */
[----:B----4-:R-:W-:Y:S01]  /*0160*/  SHF.R.S32.HI R8, RZ, 0x1f, R2 ;  /* 0x0000001fff087819 */ /* 0x010fe20000011402 */
[----:B------:R-:W-:Y:S01]  /*0170*/  IMAD.WIDE.U32 R4, R7, R2, R122 ;  /* 0x0000000207047225 */ /* 0x000fe200078e007a */
[----:B------:R-:W-:-:S03]  /*0180*/  ISETP.NE.AND P0, PT, R3, 0x1, PT ;  /* 0x000000010300780c */ /* 0x000fc60003f05270 */
[----:B------:R-:W-:Y:S01]  /*0190*/  IMAD R3, R8, R7, RZ ;  /* 0x0000000708037224 */ /* 0x000fe200078e02ff */
[----:B------:R-:W-:Y:S01]  /*01a0*/  SEL R0, R6, R0, !P0 ;  /* 0x0000000006007207 */ /* 0x000fe20004000000 */
[----:B------:R-:W-:Y:S01]  /*01b0*/  STL [R1+0x780], R8 ;  /* 0x0007800801007387 */ /* 0x000fe20000100800 */
[----:B------:R-:W-:Y:S02]  /*01c0*/  LEA R124, P0, R4, UR8, 0x1 ;  /* 0x00000008047c7c11 */ /* 0x000fe4000f8008ff */
[----:B------:R-:W-:Y:S01]  /*01d0*/  IADD3 R5, R5, R3, RZ ;  /* 0x0000000305057210 */ /* 0x000fe20007ffe0ff */
[----:B------:R-:W-:Y:S01]  /*01e0*/  IMAD R3, R0, UR4, R9 ;  /* 0x0000000400037c24 */ /* 0x000fe2000f8e0209 */
[----:B------:R-:W-:Y:S02]  /*01f0*/  IADD3 R6, -R7, UR7, RZ ;  /* 0x0000000707067c10 */ /* 0x000fe4000fffe1ff */
[----:B------:R-:W-:Y:S01]  /*0200*/  LEA.HI.X R125, R4, UR9, R5, 0x1, P0 ;  /* 0x00000009047d7c11 */ /* 0x000fe200080f0c05 */
[C---:B------:R-:W-:Y:S01]  /*0210*/  IMAD.WIDE.U32 R126, R3.reuse, R2, R122 ;  /* 0x00000002037e7225 */ /* 0x040fe200078e007a */
[----:B------:R-:W-:Y:S01]  /*0220*/  ISETP.GT.AND P0, PT, R6, RZ, PT ;  /* 0x000000ff0600720c */ /* 0x000fe20003f04270 */
[----:B------:R-:W-:Y:S01]  /*0230*/  ULDC.64 UR8, c[0x0][0x220] ;  /* 0x0000880000087ab9 */ /* 0x000fe20000000a00 */
[----:B------:R-:W-:Y:S01]  /*0240*/  IADD3 R4, R122, 0x100, RZ ;  /* 0x000001007a047810 */ /* 0x000fe20007ffe0ff */
[----:B------:R-:W-:Y:S01]  /*0250*/  IMAD R3, R3, R8, R127 ;  /* 0x0000000803037224 */ /* 0x000fe200078e027f */
[----:B------:R-:W-:Y:S01]  /*0260*/  SEL R147, R2, RZ, P0 ;  /* 0x000000ff02937207 */ /* 0x000fe20000000000 */
[----:B------:R0:W-:Y:S01]  /*0270*/  STL [R1+0x77c], R6 ;  /* 0x00077c0601007387 */ /* 0x0001e20000100800 */
[----:B------:R-:W-:-:S02]  /*0280*/  IADD3 R126, P3, R126, UR8, RZ ;  /* 0x000000087e7e7c10 */ /* 0x000fc4000ff7e0ff */
[----:B------:R-:W-:Y:S02]  /*0290*/  IADD3 R0, R122, 0x80, RZ ;  /* 0x000000807a007810 */ /* 0x000fe40007ffe0ff */
[-C--:B------:R-:W-:Y:S02]  /*02a0*/  ISETP.GE.AND P1, PT, R4, R147.reuse, PT ;  /* 0x000000930400720c */ /* 0x080fe40003f26270 */
[----:B------:R-:W-:Y:S01]  /*02b0*/  IADD3.X R127, R3, UR9, RZ, P3, !PT ;  /* 0x00000009037f7c10 */ /* 0x000fe20009ffe4ff */
[----:B------:R-:W-:Y:S01]  /*02c0*/  ULDC.64 UR8, c[0x0][0x208] ;  /* 0x0000820000087ab9 */ /* 0x000fe20000000a00 */
[----:B------:R-:W-:Y:S02]  /*02d0*/  MOV R4, 0xff800000 ;  /* 0xff80000000047802 */ /* 0x000fe40000000f00 */
[----:B------:R-:W-:Y:S02]  /*02e0*/  ISETP.GE.AND P2, PT, R0, R147, PT ;  /* 0x000000930000720c */ /* 0x000fe40003f46270 */
[----:B------:R-:W-:Y:S01]  /*02f0*/  MOV R3, 0xff800000 ;  /* 0xff80000000037802 */ /* 0x000fe20000000f00 */
[----:B------:R1:W-:Y:S01]  /*0300*/  STL [R1+0x8], R4 ;  /* 0x0000080401007387 */ /* 0x0003e20000100800 */
[----:B------:R-:W-:-:S02]  /*0310*/  MOV R0, 0xff800000 ;  /* 0xff80000000007802 */ /* 0x000fc40000000f00 */
[CC--:B------:R-:W-:Y:S01]  /*0320*/  ISETP.GE.AND P3, PT, R122.reuse, R147.reuse, PT ;  /* 0x000000937a00720c */ /* 0x0c0fe20003f66270 */
[----:B------:R1:W-:Y:S01]  /*0330*/  STL [R1+0x4], R3 ;  /* 0x0000040301007387 */ /* 0x0003e20000100800 */
[C---:B0-----:R-:W-:Y:S02]  /*0340*/  IADD3 R6, R122.reuse, 0x180, RZ ;  /* 0x000001807a067810 */ /* 0x041fe40007ffe0ff */
[----:B------:R-:W-:Y:S01]  /*0350*/  IADD3 R8, R122, 0x200, RZ ;  /* 0x000002007a087810 */ /* 0x000fe20007ffe0ff */
[----:B------:R1:W-:Y:S01]  /*0360*/  STL [R1], R0 ;  /* 0x0000000001007387 */ /* 0x0003e20000100800 */
[----:B------:R-:W-:-:S07]  /*0370*/  ISETP.GE.AND P0, PT, R6, R147, PT ;  /* 0x000000930600720c */ /* 0x000fce0003f06270 */
[----:B------:R-:W-:Y:S06]  /*0380*/  @P3 BRA `(.L_x_1) ;  /* 0x0000000000783947 */ /* 0x000fec0003800000 */
[----:B-1----:R-:W2:Y:S04]  /*0390*/  LDG.E R0, desc[UR8][R126.64] ;  /* 0x000000087e007981 */ /* 0x002ea8000c1e1900 */
[----:B------:R-:W3:Y:S01]  /*03a0*/  LDG.E.64 R4, desc[UR8][R124.64] ;  /* 0x000000087c047981 */ /* 0x000ee2000c1e1b00 */
[----:B------:R-:W-:Y:S01]  /*03b0*/  HFMA2.MMA R12, -RZ, RZ, -6.109375, 2 ;  /* 0xc61c4000ff0c7435 */ /* 0x000fe200000001ff */
[----:B------:R-:W-:Y:S01]  /*03c0*/  MOV R11, 0xc61c4000 ;  /* 0xc61c4000000b7802 */ /* 0x000fe20000000f00 */
[----:B------:R-:W-:Y:S01]  /*03d0*/  HFMA2.MMA R248, -RZ, RZ, -6.109375, 2 ;  /* 0xc61c4000fff87435 */ /* 0x000fe200000001ff */
[----:B------:R-:W-:Y:S02]  /*03e0*/  MOV R252, 0xc61c4000 ;  /* 0xc61c400000fc7802 */ /* 0x000fe40000000f00 */
[----:B--2---:R-:W-:-:S02]  /*03f0*/  LOP3.LUT R3, R0, 0xff, RZ, 0xc0, !PT ;  /* 0x000000ff00037812 */ /* 0x004fc400078ec0ff */
[C---:B------:R-:W-:Y:S02]  /*0400*/  LOP3.LUT R6, R0.reuse, 0xff00, RZ, 0xc0, !PT ;  /* 0x0000ff0000067812 */ /* 0x040fe400078ec0ff */
[C---:B------:R-:W-:Y:S02]  /*0410*/  LOP3.LUT R7, R0.reuse, 0xff0000, RZ, 0xc0, !PT ;  /* 0x00ff000000077812 */ /* 0x040fe400078ec0ff */
[----:B------:R-:W-:Y:S02]  /*0420*/  LOP3.LUT R0, R0, 0xff000000, RZ, 0xc0, !PT ;  /* 0xff00000000007812 */ /* 0x000fe400078ec0ff */
[----:B------:R-:W-:Y:S02]  /*0430*/  ISETP.NE.AND P5, PT, R7, 0x10000, PT ;  /* 0x000100000700780c */ /* 0x000fe40003fa5270 */
[----:B------:R-:W-:Y:S02]  /*0440*/  ISETP.NE.AND P6, PT, R0, 0x1000000, PT ;  /* 0x010000000000780c */ /* 0x000fe40003fc5270 */
[----:B------:R-:W-:-:S02]  /*0450*/  ISETP.NE.AND P4, PT, R6, 0x100, PT ;  /* 0x000001000600780c */ /* 0x000fc40003f85270 */
[----:B------:R-:W-:-:S07]  /*0460*/  ISETP.NE.AND P3, PT, R3, 0x1, PT ;  /* 0x000000010300780c */ /* 0x000fce0003f65270 */
[----:B------:R-:W0:Y:S01]  /*0470*/  @P5 LDC R6, c[0x0][0x228] ;  /* 0x00008a00ff065b82 */ /* 0x000e220000000800 */
[C---:B---3--:R-:W-:Y:S02]  /*0480*/  @P5 SHF.L.U32 R3, R5.reuse, 0x10, RZ ;  /* 0x0000001005035819 */ /* 0x048fe400000006ff */
[----:B------:R-:W-:-:S03]  /*0490*/  @P6 PRMT R5, R5, 0x7632, R5 ;  /* 0x0000763205056816 */ /* 0x000fc60000000005 */
[C---:B------:R-:W-:Y:S02]  /*04a0*/  @P3 SHF.L.U32 R0, R4.reuse, 0x10, RZ ;  /* 0x0000001004003819 */ /* 0x040fe400000006ff */
[----:B------:R-:W1:Y:S01]  /*04b0*/  @P6 LDC R10, c[0x0][0x228] ;  /* 0x00008a00ff0a6b82 */ /* 0x000e620000000800 */
[----:B------:R-:W-:Y:S02]  /*04c0*/  @P6 SHF.L.U32 R5, R5, 0x10, RZ ;  /* 0x0000001005056819 */ /* 0x000fe400000006ff */
[----:B------:R-:W-:-:S04]  /*04d0*/  @P4 PRMT R4, R4, 0x7632, R4 ;  /* 0x0000763204044816 */ /* 0x000fc80000000004 */
[----:B------:R-:W-:Y:S01]  /*04e0*/  @P4 SHF.L.U32 R4, R4, 0x10, RZ ;  /* 0x0000001004044819 */ /* 0x000fe200000006ff */
[----:B------:R-:W2:Y:S01]  /*04f0*/  @P3 LDC R7, c[0x0][0x228] ;  /* 0x00008a00ff073b82 */ /* 0x000ea20000000800 */
[----:B0-----:R-:W-:-:S07]  /*0500*/  @P5 FMUL R12, R3, R6 ;  /* 0x00000006030c5220 */ /* 0x001fce0000400000 */
[----:B------:R-:W0:Y:S01]  /*0510*/  @P4 LDC R9, c[0x0][0x228] ;  /* 0x00008a00ff094b82 */ /* 0x000e220000000800 */
[----:B-1----:R-:W-:-:S05]  /*0520*/  @P6 FMUL R11, R5, R10 ;  /* 0x0000000a050b6220 */ /* 0x002fca0000400000 */
[----:B------:R3:W-:Y:S01]  /*0530*/  STL [R1+0x4], R11 ;  /* 0x0000040b01007387 */ /* 0x0007e20000100800 */
[----:B--2---:R-:W-:-:S03]  /*0540*/  @P3 FMUL R248, R0, R7 ;  /* 0x0000000700f83220 */ /* 0x004fc60000400000 */
[----:B------:R3:W-:Y:S02]  /*0550*/  STL [R1], R12 ;  /* 0x0000000c01007387 */ /* 0x0007e40000100800 */
[----:B0--3--:R-:W-:-:S07]  /*0560*/  @P4 FMUL R252, R4, R9 ;  /* 0x0000000904fc4220 */ /* 0x009fce0000400000 */
.L_x_1:
[----:B------:R-:W-:Y:S05]  /*0570*/  BSYNC B0 ;  /* 0x0000000000007941 */ /* 0x000fea0003800000 */
.L_x_0:
[----:B------:R-:W-:Y:S01]  /*0580*/  BSSY B0, `(.L_x_2) ;  /* 0x0000024000007945 */ /* 0x000fe20003800000 */
[----:B------:R-:W-:Y:S02]  /*0590*/  ISETP.GE.AND P3, PT, R8, R147, PT ;  /* 0x000000930800720c */ /* 0x000fe40003f66270 */
[----:B------:R-:W-:Y:S02]  /*05a0*/  MOV R246, 0xff800000 ;  /* 0xff80000000f67802 */ /* 0x000fe40000000f00 */
[----:B------:R-:W-:Y:S02]  /*05b0*/  MOV R244, 0xff800000 ;  /* 0xff80000000f47802 */ /* 0x000fe40000000f00 */
[----:B------:R-:W-:Y:S02]  /*05c0*/  IADD3 R8, R122, 0x280, RZ ;  /* 0x000002807a087810 */ /* 0x000fe40007ffe0ff */
[----:B------:R-:W-:Y:S01]  /*05d0*/  MOV R242, 0xff800000 ;  /* 0xff80000000f27802 */ /* 0x000fe20000000f00 */
[----:B------:R-:W-:Y:S06]  /*05e0*/  @P2 BRA `(.L_x_3) ;  /* 0x0000000000742947 */ /* 0x000fec0003800000 */
[----:B-1----:R-:W2:Y:S04]  /*05f0*/  LDG.E R0, desc[UR8][R126.64+0x80] ;  /* 0x000080087e007981 */ /* 0x002ea8000c1e1900 */
[----:B------:R-:W3:Y:S01]  /*0600*/  LDG.E.64 R4, desc[UR8][R124.64+0x100] ;  /* 0x000100087c047981 */ /* 0x000ee2000c1e1b00 */
[----:B------:R-:W-:Y:S01]  /*0610*/  MOV R11, 0xc61c4000 ;  /* 0xc61c4000000b7802 */ /* 0x000fe20000000f00 */
[----:B------:R-:W-:Y:S01]  /*0620*/  HFMA2.MMA R242, -RZ, RZ, -6.109375, 2 ;  /* 0xc61c4000fff27435 */ /* 0x000fe200000001ff */
[----:B------:R-:W-:Y:S01]  /*0630*/  MOV R244, 0xc61c4000 ;  /* 0xc61c400000f47802 */ /* 0x000fe20000000f00 */
[----:B------:R-:W-:Y:S01]  /*0640*/  HFMA2.MMA R246, -RZ, RZ, -6.109375, 2 ;  /* 0xc61c4000fff67435 */ /* 0x000fe200000001ff */
[C---:B--2---:R-:W-:Y:S02]  /*0650*/  LOP3.LUT R3, R0.reuse, 0xff, RZ, 0xc0, !PT ;  /* 0x000000ff00037812 */ /* 0x044fe400078ec0ff */
[----:B------:R-:W-:-:S02]  /*0660*/  LOP3.LUT R6, R0, 0xff00, RZ, 0xc0, !PT ;  /* 0x0000ff0000067812 */ /* 0x000fc400078ec0ff */
[C---:B------:R-:W-:Y:S02]  /*0670*/  LOP3.LUT R7, R0.reuse, 0xff0000, RZ, 0xc0, !PT ;  /* 0x00ff000000077812 */ /* 0x040fe400078ec0ff */
[----:B------:R-:W-:Y:S02]  /*0680*/  LOP3.LUT R0, R0, 0xff000000, RZ, 0xc0, !PT ;  /* 0xff00000000007812 */ /* 0x000fe400078ec0ff */
[----:B------:R-:W-:Y:S02]  /*0690*/  ISETP.NE.AND P5, PT, R7, 0x10000, PT ;  /* 0x000100000700780c */ /* 0x000fe40003fa5270 */
[----:B------:R-:W-:Y:S02]  /*06a0*/  ISETP.NE.AND P6, PT, R0, 0x1000000, PT ;  /* 0x010000000000780c */ /* 0x000fe40003fc5270 */
[----:B------:R-:W-:Y:S02]  /*06b0*/  ISETP.NE.AND P2, PT, R3, 0x1, PT ;  /* 0x000000010300780c */ /* 0x000fe40003f45270 */
[----:B------:R-:W-:-:S07]  /*06c0*/  ISETP.NE.AND P4, PT, R6, 0x100, PT ;  /* 0x000001000600780c */ /* 0x000fce0003f85270 */
[C---:B---3--:R-:W-:Y:S01]  /*06d0*/  @P5 SHF.L.U32 R3, R5.reuse, 0x10, RZ ;  /* 0x0000001005035819 */ /* 0x048fe200000006ff */
[----:B------:R-:W0:Y:S01]  /*06e0*/  @P5 LDC R6, c[0x0][0x228] ;  /* 0x00008a00ff065b82 */ /* 0x000e220000000800 */
[----:B------:R-:W-:Y:S02]  /*06f0*/  @P6 PRMT R5, R5, 0x7632, R5 ;  /* 0x0000763205056816 */ /* 0x000fe40000000005 */
[C---:B------:R-:W-:Y:S02]  /*0700*/  @P2 SHF.L.U32 R0, R4.reuse, 0x10, RZ ;  /* 0x0000001004002819 */ /* 0x040fe400000006ff */
[----:B------:R-:W-:Y:S02]  /*0710*/  @P6 SHF.L.U32 R5, R5, 0x10, RZ ;  /* 0x0000001005056819 */ /* 0x000fe400000006ff */
[----:B------:R-:W-:Y:S01]  /*0720*/  @P4 PRMT R4, R4, 0x7632, R4 ;  /* 0x0000763204044816 */ /* 0x000fe20000000004 */
[----:B------:R-:W1:Y:S03]  /*0730*/  @P6 LDC R10, c[0x0][0x228] ;  /* 0x00008a00ff0a6b82 */ /* 0x000e660000000800 */
[----:B------:R-:W-:-:S05]  /*0740*/  @P4 SHF.L.U32 R4, R4, 0x10, RZ ;  /* 0x0000001004044819 */ /* 0x000fca00000006ff */
[----:B------:R-:W2:Y:S08]  /*0750*/  @P2 LDC R7, c[0x0][0x228] ;  /* 0x00008a00ff072b82 */ /* 0x000eb00000000800 */
[----:B------:R-:W3:Y:S01]  /*0760*/  @P4 LDC R9, c[0x0][0x228] ;  /* 0x00008a00ff094b82 */ /* 0x000ee20000000800 */
[----:B0-----:R-:W-:Y:S01]  /*0770*/  @P5 FMUL R246, R3, R6 ;  /* 0x0000000603f65220 */ /* 0x001fe20000400000 */
[----:B-1----:R-:W-:-:S05]  /*0780*/  @P6 FMUL R11, R5, R10 ;  /* 0x0000000a050b6220 */ /* 0x002fca0000400000 */
[----:B------:R0:W-:Y:S01]  /*0790*/  STL [R1+0x8], R11 ;  /* 0x0000080b01007387 */ /* 0x0001e20000100800 */
[----:B--2---:R-:W-:Y:S01]  /*07a0*/  @P2 FMUL R242, R0, R7 ;  /* 0x0000000700f22220 */ /* 0x004fe20000400000 */
[----:B0--3--:R-:W-:-:S07]  /*07b0*/  @P4 FMUL R244, R4, R9 ;  /* 0x0000000904f44220 */ /* 0x009fce0000400000 */
.L_x_3:
[----:B------:R-:W-:Y:S05]  /*07c0*/  BSYNC B0 ;  /* 0x0000000000007941 */ /* 0x000fea0003800000 */
.L_x_2:
[----:B------:R-:W-:Y:S01]  /*07d0*/  BSSY B0, `(.L_x_4) ;  /* 0x0000025000007945 */ /* 0x000fe20003800000 */
[----:B------:R-:W-:Y:S02]  /*07e0*/  ISETP.GE.AND P2, PT, R8, R147, PT ;  /* 0x000000930800720c */ /* 0x000fe40003f46270 */
[----:B------:R-:W-:Y:S02]  /*07f0*/  MOV R239, 0xff800000 ;  /* 0xff80000000ef7802 */ /* 0x000fe40000000f00 */
[----:B------:R-:W-:Y:S02]  /*0800*/  MOV R238, 0xff800000 ;  /* 0xff80000000ee7802 */ /* 0x000fe40000000f00 */
[----:B------:R-:W-:Y:S02]  /*0810*/  MOV R237, 0xff800000 ;  /* 0xff80000000ed7802 */ /* 0x000fe40000000f00 */
[----:B------:R-:W-:Y:S02]  /*0820*/  MOV R236, 0xff800000 ;  /* 0xff80000000ec7802 */ /* 0x000fe40000000f00 */
[----:B------:R-:W-:-:S02]  /*0830*/  IADD3 R8, R122, 0x300, RZ ;  /* 0x000003007a087810 */ /* 0x000fc40007ffe0ff */
[----:B------:R-:W-:Y:S01]  /*0840*/  MOV R235, 0xff800000 ;  /* 0xff80000000eb7802 */ /* 0x000fe20000000f00 */
        /* <DEDUP_REMOVED lines=17> */
[----:B------:R-:W-:Y:S02]  /*0960*/  @P4 PRMT R4, R4, 0x7632, R4 ;  /* 0x0000763204044816 */ /* 0x000fe40000000004 */
[C---:B------:R-:W-:Y:S02]  /*0970*/  @P5 SHF.L.U32 R3, R5.reuse, 0x10, RZ ;  /* 0x0000001005035819 */ /* 0x040fe400000006ff */
[----:B------:R-:W-:Y:S01]  /*0980*/  @P6 PRMT R5, R5, 0x7632, R5 ;  /* 0x0000763205056816 */ /* 0x000fe20000000005 */
[----:B------:R-:W1:Y:S01]  /*0990*/  @P4 LDC R9, c[0x0][0x228] ;  /* 0x00008a00ff094b82 */ /* 0x000e620000000800 */
[----:B------:R-:W-:Y:S02]  /*09a0*/  @P4 SHF.L.U32 R4, R4, 0x10, RZ ;  /* 0x0000001004044819 */ /* 0x000fe400000006ff */
[----:B------:R-:W-:-:S05]  /*09b0*/  @P6 SHF.L.U32 R5, R5, 0x10, RZ ;  /* 0x0000001005056819 */ /* 0x000fca00000006ff */
[----:B------:R-:W2:Y:S08]  /*09c0*/  @P5 LDC R6, c[0x0][0x228] ;  /* 0x00008a00ff065b82 */ /* 0x000eb00000000800 */
[----:B------:R-:W3:Y:S01]  /*09d0*/  @P6 LDC R10, c[0x0][0x228] ;  /* 0x00008a00ff0a6b82 */ /* 0x000ee20000000800 */
[----:B0-----:R-:W-:Y:S01]  /*09e0*/  @P1 FMUL R235, R0, R7 ;  /* 0x0000000700eb1220 */ /* 0x001fe20000400000 */
[----:B-1----:R-:W-:Y:S01]  /*09f0*/  @P4 FMUL R236, R4, R9 ;  /* 0x0000000904ec4220 */ /* 0x002fe20000400000 */
[----:B--2---:R-:W-:Y:S01]  /*0a00*/  @P5 FMUL R237, R3, R6 ;  /* 0x0000000603ed5220 */ /* 0x004fe20000400000 */
[----:B---3--:R-:W-:-:S07]  /*0a10*/  @P6 FMUL R238, R5, R10 ;  /* 0x0000000a05ee6220 */ /* 0x008fce0000400000 */
.L_x_5:
[----:B------:R-:W-:Y:S05]  /*0a20*/  BSYNC B0 ;  /* 0x0000000000007941 */ /* 0x000fea0003800000 */
.L_x_4:
        /* <DEDUP_REMOVED lines=35> */
.L_x_7:
[----:B------:R-:W-:Y:S05]  /*0c60*/  BSYNC B0 ;  /* 0x0000000000007941 */ /* 0x000fea0003800000 */
.L_x_6:
        /* <DEDUP_REMOVED lines=37> */
.L_x_9:
[----:B------:R-:W-:Y:S05]  /*0ec0*/  BSYNC B0 ;  /* 0x0000000000007941 */ /* 0x000fea0003800000 */
.L_x_8:
        /* <DEDUP_REMOVED lines=35> */
.L_x_11:
[----:B------:R-:W-:Y:S05]  /*1100*/  BSYNC B0 ;  /* 0x0000000000007941 */ /* 0x000fea0003800000 */
.L_x_10:
        /* <DEDUP_REMOVED lines=37> */
.L_x_13:
[----:B------:R-:W-:Y:S05]  /*1360*/  BSYNC B0 ;  /* 0x0000000000007941 */ /* 0x000fea0003800000 */
.L_x_12:
        /* <DEDUP_REMOVED lines=35> */
.L_x_15:
[----:B------:R-:W-:Y:S05]  /*15a0*/  BSYNC B0 ;  /* 0x0000000000007941 */ /* 0x000fea0003800000 */
.L_x_14:
        /* <DEDUP_REMOVED lines=37> */
.L_x_17:
[----:B------:R-:W-:Y:S05]  /*1800*/  BSYNC B0 ;  /* 0x0000000000007941 */ /* 0x000fea0003800000 */
.L_x_16:
        /* <DEDUP_REMOVED lines=35> */
.L_x_19:
[----:B------:R-:W-:Y:S05]  /*1a40*/  BSYNC B0 ;  /* 0x0000000000007941 */ /* 0x000fea0003800000 */
.L_x_18:
        /* <DEDUP_REMOVED lines=37> */
.L_x_21:
[----:B------:R-:W-:Y:S05]  /*1ca0*/  BSYNC B0 ;  /* 0x0000000000007941 */ /* 0x000fea0003800000 */
.L_x_20:
        /* <DEDUP_REMOVED lines=35> */
.L_x_23:
[----:B------:R-:W-:Y:S05]  /*1ee0*/  BSYNC B0 ;  /* 0x0000000000007941 */ /* 0x000fea0003800000 */
.L_x_22:
        /* <DEDUP_REMOVED lines=37> */
.L_x_25:
[----:B------:R-:W-:Y:S05]  /*2140*/  BSYNC B0 ;  /* 0x0000000000007941 */ /* 0x000fea0003800000 */
.L_x_24:
        /* <DEDUP_REMOVED lines=35> */
.L_x_27:
[----:B------:R-:W-:Y:S05]  /*2380*/  BSYNC B0 ;  /* 0x0000000000007941 */ /* 0x000fea0003800000 */
.L_x_26:
        /* <DEDUP_REMOVED lines=37> */
.L_x_29:
[----:B------:R-:W-:Y:S05]  /*25e0*/  BSYNC B0 ;  /* 0x0000000000007941 */ /* 0x000fea0003800000 */
.L_x_28:
        /* <DEDUP_REMOVED lines=35> */
.L_x_31:
[----:B------:R-:W-:Y:S05]  /*2820*/  BSYNC B0 ;  /* 0x0000000000007941 */ /* 0x000fea0003800000 */
.L_x_30:
        /* <DEDUP_REMOVED lines=37> */
.L_x_33:
[----:B------:R-:W-:Y:S05]  /*2a80*/  BSYNC B0 ;  /* 0x0000000000007941 */ /* 0x000fea0003800000 */
.L_x_32:
        /* <DEDUP_REMOVED lines=35> */
.L_x_35:
[----:B------:R-:W-:Y:S05]  /*2cc0*/  BSYNC B0 ;  /* 0x0000000000007941 */ /* 0x000fea0003800000 */
.L_x_34:
        /* <DEDUP_REMOVED lines=37> */
.L_x_37:
[----:B------:R-:W-:Y:S05]  /*2f20*/  BSYNC B0 ;  /* 0x0000000000007941 */ /* 0x000fea0003800000 */
.L_x_36:
        /* <DEDUP_REMOVED lines=35> */
.L_x_39:
[----:B------:R-:W-:Y:S05]  /*3160*/  BSYNC B0 ;  /* 0x0000000000007941 */ /* 0x000fea0003800000 */
.L_x_38:
        /* <DEDUP_REMOVED lines=37> */
.L_x_41:
[----:B------:R-:W-:Y:S05]  /*33c0*/  BSYNC B0 ;  /* 0x0000000000007941 */ /* 0x000fea0003800000 */
.L_x_40:
        /* <DEDUP_REMOVED lines=35> */
.L_x_43:
[----:B------:R-:W-:Y:S05]  /*3600*/  BSYNC B0 ;  /* 0x0000000000007941 */ /* 0x000fea0003800000 */
.L_x_42:
        /* <DEDUP_REMOVED lines=37> */
.L_x_45:
[----:B------:R-:W-:Y:S05]  /*3860*/  BSYNC B0 ;  /* 0x0000000000007941 */ /* 0x000fea0003800000 */
.L_x_44:
        /* <DEDUP_REMOVED lines=35> */
.L_x_47:
[----:B------:R-:W-:Y:S05]  /*3aa0*/  BSYNC B0 ;  /* 0x0000000000007941 */ /* 0x000fea0003800000 */
.L_x_46:
        /* <DEDUP_REMOVED lines=37> */
.L_x_49:
[----:B------:R-:W-:Y:S05]  /*3d00*/  BSYNC B0 ;  /* 0x0000000000007941 */ /* 0x000fea0003800000 */
.L_x_48:
        /* <DEDUP_REMOVED lines=35> */
.L_x_51:
[----:B------:R-:W-:Y:S05]  /*3f40*/  BSYNC B0 ;  /* 0x0000000000007941 */ /* 0x000fea0003800000 */
.L_x_50:
        /* <DEDUP_REMOVED lines=37> */
.L_x_53:
[----:B------:R-:W-:Y:S05]  /*41a0*/  BSYNC B0 ;  /* 0x0000000000007941 */ /* 0x000fea0003800000 */
.L_x_52:
        /* <DEDUP_REMOVED lines=35> */
.L_x_55:
[----:B------:R-:W-:Y:S05]  /*43e0*/  BSYNC B0 ;  /* 0x0000000000007941 */ /* 0x000fea0003800000 */
.L_x_54:
[----:B-1----:R-:W-:Y:S01]  /*43f0*/  MOV R0, 0xff800000 ;  /* 0xff80000000007802 */ /* 0x002fe20000000f00 */
[----:B------:R-:W-:Y:S01]  /*4400*/  BSSY B0, `(.L_x_56) ;  /* 0x0000025000007945 */ /* 0x000fe20003800000 */
[----:B------:R-:W-:Y:S02]  /*4410*/  ISETP.GE.AND P0, PT, R8, R147, PT ;  /* 0x000000930800720c */ /* 0x000fe40003f06270 */
[----:B------:R-:W-:Y:S01]  /*4420*/  MOV R64, 0xff800000 ;  /* 0xff80000000407802 */ /* 0x000fe20000000f00 */
[----:B------:R0:W-:Y:S01]  /*4430*/  STL [R1+0x104], R0 ;  /* 0x0001040001007387 */ /* 0x0001e20000100800 */
[----:B------:R-:W-:Y:S02]  /*4440*/  MOV R63, 0xff800000 ;  /* 0xff800000003f7802 */ /* 0x000fe40000000f00 */
[----:B------:R-:W-:Y:S02]  /*4450*/  MOV R62, 0xff800000 ;  /* 0xff800000003e7802 */ /* 0x000fe40000000f00 */
[----:B------:R-:W-:-:S02]  /*4460*/  IADD3 R8, R122, 0x1000, RZ ;  /* 0x000010007a087810 */ /* 0x000fc40007ffe0ff */
[----:B------:R-:W-:Y:S01]  /*4470*/  MOV R61, 0xff800000 ;  /* 0xff800000003d7802 */ /* 0x000fe20000000f00 */
[----:B------:R-:W-:Y:S06]  /*4480*/  @P3 BRA `(.L_x_57) ;  /* 0x0000000000703947 */ /* 0x000fec0003800000 */
[----:B0-----:R-:W2:Y:S04]  /*4490*/  LDG.E R0, desc[UR8][R126.64+0xe00] ;  /* 0x000e00087e007981 */ /* 0x001ea8000c1e1900 */
        /* <DEDUP_REMOVED lines=27> */
.L_x_57:
[----:B------:R-:W-:Y:S05]  /*4650*/  BSYNC B0 ;  /* 0x0000000000007941 */ /* 0x000fea0003800000 */
.L_x_56:
[----:B------:R-:W-:Y:S01]  /*4660*/  BSSY B0, `(.L_x_58) ;  /* 0x0000024000007945 */ /* 0x000fe20003800000 */
[----:B------:R-:W-:Y:S02]  /*4670*/  ISETP.GE.AND P3, PT, R8, R147, PT ;  /* 0x000000930800720c */ /* 0x000fe40003f66270 */
[----:B------:R-:W-:Y:S02]  /*4680*/  MOV R60, 0xff800000 ;  /* 0xff800000003c7802 */ /* 0x000fe40000000f00 */
[----:B------:R-:W-:Y:S02]  /*4690*/  MOV R59, 0xff800000 ;  /* 0xff800000003b7802 */ /* 0x000fe40000000f00 */
[----:B------:R-:W-:Y:S02]  /*46a0*/  IADD3 R8, R122, 0x1080, RZ ;  /* 0x000010807a087810 */ /* 0x000fe40007ffe0ff */
[----:B------:R-:W-:Y:S01]  /*46b0*/  MOV R58, 0xff800000 ;  /* 0xff800000003a7802 */ /* 0x000fe20000000f00 */
[----:B------:R-:W-:Y:S06]  /*46c0*/  @P2 BRA `(.L_x_59) ;  /* 0x0000000000742947 */ /* 0x000fec0003800000 */
[----:B0-----:R-:W2:Y:S04]  /*46d0*/  LDG.E R0, desc[UR8][R126.64+0xe80] ;  /* 0x000e80087e007981 */ /* 0x001ea8000c1e1900 */
        /* <DEDUP_REMOVED lines=27> */
[----:B-1-3--:R-:W-:-:S07]  /*4890*/  @P4 FMUL R59, R4, R9 ;  /* 0x00000009043b4220 */ /* 0x00afce0000400000 */
.L_x_59:
[----:B------:R-:W-:Y:S05]  /*48a0*/  BSYNC B0 ;  /* 0x0000000000007941 */ /* 0x000fea0003800000 */
.L_x_58:
[----:B------:R-:W-:Y:S01]  /*48b0*/  MOV R3, 0xff800000 ;  /* 0xff80000000037802 */ /* 0x000fe20000000f00 */
[----:B------:R-:W-:Y:S01]  /*48c0*/  BSSY B0, `(.L_x_60) ;  /* 0x000002b000007945 */ /* 0x000fe20003800000 */
[----:B------:R-:W-:Y:S02]  /*48d0*/  MOV R4, 0xff800000 ;  /* 0xff80000000047802 */ /* 0x000fe40000000f00 */
[----:B0-----:R-:W-:Y:S01]  /*48e0*/  MOV R0, 0xff800000 ;  /* 0xff80000000007802 */ /* 0x001fe20000000f00 */
[----:B------:R0:W-:Y:S01]  /*48f0*/  STL [R1+0x128], R3 ;  /* 0x0001280301007387 */ /* 0x0001e20000100800 */
[----:B------:R-:W-:Y:S02]  /*4900*/  ISETP.GE.AND P2, PT, R8, R147, PT ;  /* 0x000000930800720c */ /* 0x000fe40003f46270 */
[----:B------:R-:W-:Y:S01]  /*4910*/  IADD3 R8, R122, 0x1100, RZ ;  /* 0x000011007a087810 */ /* 0x000fe20007ffe0ff */
[----:B------:R0:W-:Y:S04]  /*4920*/  STL [R1+0x114], R4 ;  /* 0x0001140401007387 */ /* 0x0001e80000100800 */
[----:B------:R0:W-:Y:S04]  /*4930*/  STL [R1+0x110], R0 ;  /* 0x0001100001007387 */ /* 0x0001e80000100800 */
[----:B------:R0:W-:Y:S04]  /*4940*/  STL [R1+0x10c], R3 ;  /* 0x00010c0301007387 */ /* 0x0001e80000100800 */
[----:B------:R0:W-:Y:S01]  /*4950*/  STL [R1+0x108], R0 ;  /* 0x0001080001007387 */ /* 0x0001e20000100800 */
[----:B------:R-:W-:Y:S05]  /*4960*/  @P1 BRA `(.L_x_61) ;  /* 0x0000000000801947 */ /* 0x000fea0003800000 */
        /* <DEDUP_REMOVED lines=15> */
[----:B---3--:R-:W-:-:S03]  /*4a60*/  @P1 SHF.L.U32 R0, R4, 0x10, RZ ;  /* 0x0000001004001819 */ /* 0x008fc600000006ff */
[----:B------:R-:W-:Y:S02]  /*4a70*/  @P4 PRMT R4, R4, 0x7632, R4 ;  /* 0x0000763204044816 */ /* 0x000fe40000000004 */
[C---:B------:R-:W-:Y:S02]  /*4a80*/  @P5 SHF.L.U32 R3, R5.reuse, 0x10, RZ ;  /* 0x0000001005035819 */ /* 0x040fe400000006ff */
[----:B------:R-:W1:Y:S01]  /*4a90*/  @P6 LDC R10, c[0x0][0x228] ;  /* 0x00008a00ff0a6b82 */ /* 0x000e620000000800 */
[----:B------:R-:W-:Y:S02]  /*4aa0*/  @P6 PRMT R5, R5, 0x7632, R5 ;  /* 0x0000763205056816 */ /* 0x000fe40000000005 */
[----:B------:R-:W-:Y:S02]  /*4ab0*/  @P4 SHF.L.U32 R4, R4, 0x10, RZ ;  /* 0x0000001004044819 */ /* 0x000fe400000006ff */
[----:B------:R-:W-:-:S03]  /*4ac0*/  @P6 SHF.L.U32 R5, R5, 0x10, RZ ;  /* 0x0000001005056819 */ /* 0x000fc600000006ff */
[----:B------:R-:W2:Y:S08]  /*4ad0*/  @P4 LDC R9, c[0x0][0x228] ;  /* 0x00008a00ff094b82 */ /* 0x000eb00000000800 */
[----:B------:R-:W3:Y:S01]  /*4ae0*/  @P5 LDC R6, c[0x0][0x228] ;  /* 0x00008a00ff065b82 */ /* 0x000ee20000000800 */
[----:B0-----:R-:W-:-:S05]  /*4af0*/  @P1 FMUL R14, R0, R7 ;  /* 0x00000007000e1220 */ /* 0x001fca0000400000 */
[----:B------:R4:W-:Y:S01]  /*4b00*/  STL [R1+0x108], R14 ;  /* 0x0001080e01007387 */ /* 0x0009e20000100800 */
[----:B-1----:R-:W-:-:S05]  /*4b10*/  @P6 FMUL R11, R5, R10 ;  /* 0x0000000a050b6220 */ /* 0x002fca0000400000 */
[----:B------:R4:W-:Y:S01]  /*4b20*/  STL [R1+0x114], R11 ;  /* 0x0001140b01007387 */ /* 0x0009e20000100800 */
[----:B--2---:R-:W-:-:S05]  /*4b30*/  @P4 FMUL R13, R4, R9 ;  /* 0x00000009040d4220 */ /* 0x004fca0000400000 */
[----:B------:R4:W-:Y:S01]  /*4b40*/  STL [R1+0x10c], R13 ;  /* 0x00010c0d01007387 */ /* 0x0009e20000100800 */
[----:B---3--:R-:W-:-:S05]  /*4b50*/  @P5 FMUL R12, R3, R6 ;  /* 0x00000006030c5220 */ /* 0x008fca0000400000 */
[----:B------:R4:W-:Y:S02]  /*4b60*/  STL [R1+0x110], R12 ;  /* 0x0001100c01007387 */ /* 0x0009e40000100800 */
.L_x_61:
[----:B------:R-:W-:Y:S05]  /*4b70*/  BSYNC B0 ;  /* 0x0000000000007941 */ /* 0x000fea0003800000 */
.L_x_60:
[----:B0-----:R-:W-:Y:S01]  /*4b80*/  MOV R0, 0xff800000 ;  /* 0xff80000000007802 */ /* 0x001fe20000000f00 */
[----:B------:R-:W-:Y:S01]  /*4b90*/  BSSY B0, `(.L_x_62) ;  /* 0x0000028000007945 */ /* 0x000fe20003800000 */
[----:B------:R-:W-:Y:S02]  /*4ba0*/  MOV R3, 0xff800000 ;  /* 0xff80000000037802 */ /* 0x000fe40000000f00 */
[----:B------:R-:W-:Y:S01]  /*4bb0*/  ISETP.GE.AND P1, PT, R8, R147, PT ;  /* 0x000000930800720c */ /* 0x000fe20003f26270 */
[----:B------:R0:W-:Y:S01]  /*4bc0*/  STL [R1+0x124], R0 ;  /* 0x0001240001007387 */ /* 0x0001e20000100800 */
[----:B------:R-:W-:-:S03]  /*4bd0*/  IADD3 R8, R122, 0x1180, RZ ;  /* 0x000011807a087810 */ /* 0x000fc60007ffe0ff */
[----:B------:R0:W-:Y:S04]  /*4be0*/  STL [R1+0x11c], R3 ;  /* 0x00011c0301007387 */ /* 0x0001e80000100800 */
[----:B------:R0:W-:Y:S01]  /*4bf0*/  STL [R1+0x118], R0 ;  /* 0x0001180001007387 */ /* 0x0001e20000100800 */
[----:B------:R-:W-:Y:S05]  /*4c00*/  @P0 BRA `(.L_x_63) ;  /* 0x0000000000800947 */ /* 0x000fea0003800000 */
[----:B0-----:R-:W2:Y:S04]  /*4c10*/  LDG.E R0, desc[UR8][R126.64+0xf80] ;  /* 0x000f80087e007981 */ /* 0x001ea8000c1e1900 */
[----:B------:R-:W3:Y:S01]  /*4c20*/  LDG.E.64 R4, desc[UR8][R124.64+0x1f00] ;  /* 0x001f00087c047981 */ /* 0x000ee2000c1e1b00 */
[----:B----4-:R-:W-:Y:S01]  /*4c30*/  HFMA2.MMA R14, -RZ, RZ, -6.109375, 2 ;  /* 0xc61c4000ff0e7435 */ /* 0x010fe200000001ff */
        /* <DEDUP_REMOVED lines=29> */
.L_x_63:
[----:B------:R-:W-:Y:S05]  /*4e10*/  BSYNC B0 ;  /* 0x0000000000007941 */ /* 0x000fea0003800000 */
.L_x_62:
[----:B0-----:R-:W-:Y:S01]  /*4e20*/  MOV R3, 0xff800000 ;  /* 0xff80000000037802 */ /* 0x001fe20000000f00 */
[----:B------:R-:W-:Y:S01]  /*4e30*/  BSSY B0, `(.L_x_64) ;  /* 0x000002b000007945 */ /* 0x000fe20003800000 */
[----:B------:R-:W-:Y:S02]  /*4e40*/  MOV R4, 0xff800000 ;  /* 0xff80000000047802 */ /* 0x000fe40000000f00 */
[----:B------:R-:W-:Y:S01]  /*4e50*/  MOV R0, 0xff800000 ;  /* 0xff80000000007802 */ /* 0x000fe20000000f00 */
        /* <DEDUP_REMOVED lines=40> */
.L_x_65:
[----:B------:R-:W-:Y:S05]  /*50e0*/  BSYNC B0 ;  /* 0x0000000000007941 */ /* 0x000fea0003800000 */
.L_x_64:
        /* <DEDUP_REMOVED lines=41> */
.L_x_67:
[----:B------:R-:W-:Y:S05]  /*5380*/  BSYNC B0 ;  /* 0x0000000000007941 */ /* 0x000fea0003800000 */
.L_x_66:
        /* <DEDUP_REMOVED lines=44> */
.L_x_69:
[----:B------:R-:W-:Y:S05]  /*5650*/  BSYNC B0 ;  /* 0x0000000000007941 */ /* 0x000fea0003800000 */
.L_x_68:
        /* <DEDUP_REMOVED lines=41> */
.L_x_71:
[----:B------:R-:W-:Y:S05]  /*58f0*/  BSYNC B0 ;  /* 0x0000000000007941 */ /* 0x000fea0003800000 */
.L_x_70:
        /* <DEDUP_REMOVED lines=44> */
.L_x_73:
[----:B------:R-:W-:Y:S05]  /*5bc0*/  BSYNC B0 ;  /* 0x0000000000007941 */ /* 0x000fea0003800000 */
.L_x_72:
        /* <DEDUP_REMOVED lines=41> */
.L_x_75:
[----:B------:R-:W-:Y:S05]  /*5e60*/  BSYNC B0 ;  /* 0x0000000000007941 */ /* 0x000fea0003800000 */
.L_x_74:
        /* <DEDUP_REMOVED lines=44> */
.L_x_77:
[----:B------:R-:W-:Y:S05]  /*6130*/  BSYNC B0 ;  /* 0x0000000000007941 */ /* 0x000fea0003800000 */
.L_x_76:
        /* <DEDUP_REMOVED lines=41> */
.L_x_79:
[----:B------:R-:W-:Y:S05]  /*63d0*/  BSYNC B0 ;  /* 0x0000000000007941 */ /* 0x000fea0003800000 */
.L_x_78:
        /* <DEDUP_REMOVED lines=44> */
.L_x_81:
[----:B------:R-:W-:Y:S05]  /*66a0*/  BSYNC B0 ;  /* 0x0000000000007941 */ /* 0x000fea0003800000 */
.L_x_80:
        /* <DEDUP_REMOVED lines=41> */
.L_x_83:
[----:B------:R-:W-:Y:S05]  /*6940*/  BSYNC B0 ;  /* 0x0000000000007941 */ /* 0x000fea0003800000 */
.L_x_82:
        /* <DEDUP_REMOVED lines=44> */
.L_x_85:
[----:B------:R-:W-:Y:S05]  /*6c10*/  BSYNC B0 ;  /* 0x0000000000007941 */ /* 0x000fea0003800000 */
.L_x_84:
        /* <DEDUP_REMOVED lines=41> */
.L_x_87:
[----:B------:R-:W-:Y:S05]  /*6eb0*/  BSYNC B0 ;  /* 0x0000000000007941 */ /* 0x000fea0003800000 */
.L_x_86:
        /* <DEDUP_REMOVED lines=44> */
.L_x_89:
[----:B------:R-:W-:Y:S05]  /*7180*/  BSYNC B0 ;  /* 0x0000000000007941 */ /* 0x000fea0003800000 */
.L_x_88:
        /* <DEDUP_REMOVED lines=41> */
.L_x_91:
[----:B------:R-:W-:Y:S05]  /*7420*/  BSYNC B0 ;  /* 0x0000000000007941 */ /* 0x000fea0003800000 */
.L_x_90:
        /* <DEDUP_REMOVED lines=44> */
.L_x_93:
[----:B------:R-:W-:Y:S05]  /*76f0*/  BSYNC B0 ;  /* 0x0000000000007941 */ /* 0x000fea0003800000 */
.L_x_92:
        /* <DEDUP_REMOVED lines=41> */
.L_x_95:
[----:B------:R-:W-:Y:S05]  /*7990*/  BSYNC B0 ;  /* 0x0000000000007941 */ /* 0x000fea0003800000 */
.L_x_94:
        /* <DEDUP_REMOVED lines=44> */
.L_x_97:
[----:B------:R-:W-:Y:S05]  /*7c60*/  BSYNC B0 ;  /* 0x0000000000007941 */ /* 0x000fea0003800000 */
.L_x_96:
        /* <DEDUP_REMOVED lines=41> */
.L_x_99:
[----:B------:R-:W-:Y:S05]  /*7f00*/  BSYNC B0 ;  /* 0x0000000000007941 */ /* 0x000fea0003800000 */
.L_x_98:
        /* <DEDUP_REMOVED lines=44> */
.L_x_101:
[----:B------:R-:W-:Y:S05]  /*81d0*/  BSYNC B0 ;  /* 0x0000000000007941 */ /* 0x000fea0003800000 */
.L_x_100:
        /* <DEDUP_REMOVED lines=41> */
.L_x_103:
[----:B------:R-:W-:Y:S05]  /*8470*/  BSYNC B0 ;  /* 0x0000000000007941 */ /* 0x000fea0003800000 */
.L_x_102:
        /* <DEDUP_REMOVED lines=15> */
[----:B----4-:R-:W-:Y:S01]  /*8570*/  MOV R12, 0xc61c4000 ;  /* 0xc61c4000000c7802 */ /* 0x010fe20000000f00 */
[----:B------:R-:W-:Y:S01]  /*8580*/  HFMA2.MMA R11, -RZ, RZ, -6.109375, 2 ;  /* 0xc61c4000ff0b7435 */ /* 0x000fe200000001ff */
[C---:B--2---:R-:W-:Y:S02]  /*8590*/  LOP3.LUT R3, R0.reuse, 0xff, RZ, 0xc0, !PT ;  /* 0x000000ff00037812 */ /* 0x044fe400078ec0ff */
[----:B------:R-:W-:-:S02]  /*85a0*/  LOP3.LUT R6, R0, 0xff0000, RZ, 0xc0, !PT ;  /* 0x00ff000000067812 */ /* 0x000fc400078ec0ff */
[----:B------:R-:W-:Y:S02]  /*85b0*/  ISETP.NE.AND P3, PT, R3, 0x1, PT ;  /* 0x000000010300780c */ /* 0x000fe40003f65270 */
[C---:B------:R-:W-:Y:S02]  /*85c0*/  LOP3.LUT R3, R0.reuse, 0xff00, RZ, 0xc0, !PT ;  /* 0x0000ff0000037812 */ /* 0x040fe400078ec0ff */
[----:B------:R-:W-:Y:S02]  /*85d0*/  LOP3.LUT R0, R0, 0xff000000, RZ, 0xc0, !PT ;  /* 0xff00000000007812 */ /* 0x000fe400078ec0ff */
[----:B------:R-:W-:Y:S02]  /*85e0*/  ISETP.NE.AND P4, PT, R3, 0x100, PT ;  /* 0x000001000300780c */ /* 0x000fe40003f85270 */
[----:B------:R-:W-:Y:S02]  /*85f0*/  ISETP.NE.AND P6, PT, R0, 0x1000000, PT ;  /* 0x010000000000780c */ /* 0x000fe40003fc5270 */
[----:B------:R-:W-:-:S03]  /*8600*/  ISETP.NE.AND P5, PT, R6, 0x10000, PT ;  /* 0x000100000600780c */ /* 0x000fc60003fa5270 */
[----:B------:R-:W0:Y:S01]  /*8610*/  @P3 LDC R3, c[0x0][0x228] ;  /* 0x00008a00ff033b82 */ /* 0x000e220000000800 */
[----:B---3--:R-:W-:-:S05]  /*8620*/  @P3 SHF.L.U32 R0, R4, 0x10, RZ ;  /* 0x0000001004003819 */ /* 0x008fca00000006ff */
[----:B------:R-:W-:Y:S02]  /*8630*/  @P4 PRMT R4, R4, 0x7632, R4 ;  /* 0x0000763204044816 */ /* 0x000fe40000000004 */
[----:B------:R-:W1:Y:S02]  /*8640*/  @P6 LDC R6, c[0x0][0x228] ;  /* 0x00008a00ff066b82 */ /* 0x000e640000000800 */
[----:B------:R-:W-:-:S06]  /*8650*/  @P4 SHF.L.U32 R4, R4, 0x10, RZ ;  /* 0x0000001004044819 */ /* 0x000fcc00000006ff */
[----:B------:R-:W2:Y:S08]  /*8660*/  @P4 LDC R7, c[0x0][0x228] ;  /* 0x00008a00ff074b82 */ /* 0x000eb00000000800 */
[----:B------:R-:W3:Y:S01]  /*8670*/  @P5 LDC R9, c[0x0][0x228] ;  /* 0x00008a00ff095b82 */ /* 0x000ee20000000800 */
[----:B0-----:R-:W-:Y:S01]  /*8680*/  @P3 FMUL R10, R0, R3 ;  /* 0x00000003000a3220 */ /* 0x001fe20000400000 */
[----:B------:R-:W-:-:S02]  /*8690*/  @P5 SHF.L.U32 R0, R5, 0x10, RZ ;  /* 0x0000001005005819 */ /* 0x000fc400000006ff */
[----:B------:R-:W-:Y:S02]  /*86a0*/  @P6 PRMT R5, R5, 0x7632, R5 ;  /* 0x0000763205056816 */ /* 0x000fe40000000005 */
[----:B------:R0:W-:Y:S02]  /*86b0*/  STL [R1+0x33c], R10 ;  /* 0x00033c0a01007387 */ /* 0x0001e40000100800 */
[----:B------:R-:W-:Y:S02]  /*86c0*/  @P6 SHF.L.U32 R5, R5, 0x10, RZ ;  /* 0x0000001005056819 */ /* 0x000fe400000006ff */
[----:B0-----:R-:W-:-:S03]  /*86d0*/  MOV R10, 0xc61c4000 ;  /* 0xc61c4000000a7802 */ /* 0x001fc60000000f00 */
[----:B-1----:R-:W-:Y:S01]  /*86e0*/  @P6 FMUL R10, R5, R6 ;  /* 0x00000006050a6220 */ /* 0x002fe20000400000 */
[----:B--2---:R-:W-:-:S04]  /*86f0*/  @P4 FMUL R12, R4, R7 ;  /* 0x00000007040c4220 */ /* 0x004fc80000400000 */
[----:B------:R1:W-:Y:S01]  /*8700*/  STL [R1+0x348], R10 ;  /* 0x0003480a01007387 */ /* 0x0003e20000100800 */
[----:B---3--:R-:W-:-:S03]  /*8710*/  @P5 FMUL R11, R0, R9 ;  /* 0x00000009000b5220 */ /* 0x008fc60000400000 */
[----:B------:R1:W-:Y:S04]  /*8720*/  STL [R1+0x340], R12 ;  /* 0x0003400c01007387 */ /* 0x0003e80000100800 */
[----:B------:R1:W-:Y:S02]  /*8730*/  STL [R1+0x344], R11 ;  /* 0x0003440b01007387 */ /* 0x0003e40000100800 */
.L_x_105:
[----:B------:R-:W-:Y:S05]  /*8740*/  BSYNC B0 ;  /* 0x0000000000007941 */ /* 0x000fea0003800000 */
.L_x_104:
        /* <DEDUP_REMOVED lines=11> */
[----:B-1--4-:R-:W-:Y:S01]  /*8800*/  HFMA2.MMA R11, -RZ, RZ, -6.109375, 2 ;  /* 0xc61c4000ff0b7435 */ /* 0x012fe200000001ff */
[----:B------:R-:W-:Y:S02]  /*8810*/  MOV R10, 0xc61c4000 ;  /* 0xc61c4000000a7802 */ /* 0x000fe40000000f00 */
[C---:B--2---:R-:W-:Y:S02]  /*8820*/  LOP3.LUT R6, R0.reuse, 0xff00, RZ, 0xc0, !PT ;  /* 0x0000ff0000067812 */ /* 0x044fe400078ec0ff */
[----:B------:R-:W-:-:S02]  /*8830*/  LOP3.LUT R3, R0, 0xff, RZ, 0xc0, !PT ;  /* 0x000000ff00037812 */ /* 0x000fc400078ec0ff */
[----:B------:R-:W-:Y:S02]  /*8840*/  ISETP.NE.AND P4, PT, R6, 0x100, PT ;  /* 0x000001000600780c */ /* 0x000fe40003f85270 */
[----:B------:R-:W-:Y:S02]  /*8850*/  ISETP.NE.AND P2, PT, R3, 0x1, PT ;  /* 0x000000010300780c */ /* 0x000fe40003f45270 */
[C---:B------:R-:W-:Y:S02]  /*8860*/  LOP3.LUT R3, R0.reuse, 0xff0000, RZ, 0xc0, !PT ;  /* 0x00ff000000037812 */ /* 0x040fe400078ec0ff */
[----:B------:R-:W-:Y:S02]  /*8870*/  LOP3.LUT R0, R0, 0xff000000, RZ, 0xc0, !PT ;  /* 0xff00000000007812 */ /* 0x000fe400078ec0ff */
[----:B------:R-:W-:Y:S02]  /*8880*/  ISETP.NE.AND P5, PT, R3, 0x10000, PT ;  /* 0x000100000300780c */ /* 0x000fe40003fa5270 */
[----:B------:R-:W-:-:S03]  /*8890*/  ISETP.NE.AND P6, PT, R0, 0x1000000, PT ;  /* 0x010000000000780c */ /* 0x000fc60003fc5270 */
[----:B------:R-:W0:Y:S01]  /*88a0*/  @P4 LDC R7, c[0x0][0x228] ;  /* 0x00008a00ff074b82 */ /* 0x000e220000000800 */
[C---:B---3--:R-:W-:Y:S02]  /*88b0*/  @P4 PRMT R0, R4.reuse, 0x7632, R0 ;  /* 0x0000763204004816 */ /* 0x048fe40000000000 */
[----:B------:R-:W-:Y:S02]  /*88c0*/  @P2 SHF.L.U32 R4, R4, 0x10, RZ ;  /* 0x0000001004042819 */ /* 0x000fe400000006ff */
[----:B------:R-:W-:-:S03]  /*88d0*/  @P4 SHF.L.U32 R0, R0, 0x10, RZ ;  /* 0x0000001000004819 */ /* 0x000fc600000006ff */
[----:B------:R-:W1:Y:S08]  /*88e0*/  @P2 LDC R3, c[0x0][0x228] ;  /* 0x00008a00ff032b82 */ /* 0x000e700000000800 */
[----:B------:R-:W2:Y:S08]  /*88f0*/  @P6 LDC R9, c[0x0][0x228] ;  /* 0x00008a00ff096b82 */ /* 0x000eb00000000800 */
[----:B------:R-:W3:Y:S01]  /*8900*/  @P5 LDC R6, c[0x0][0x228] ;  /* 0x00008a00ff065b82 */ /* 0x000ee20000000800 */
[----:B0-----:R-:W-:Y:S01]  /*8910*/  @P4 FMUL R10, R0, R7 ;  /* 0x00000007000a4220 */ /* 0x001fe20000400000 */
[----:B------:R-:W-:-:S02]  /*8920*/  @P6 PRMT R0, R5, 0x7632, R0 ;  /* 0x0000763205006816 */ /* 0x000fc40000000000 */
[----:B------:R-:W-:Y:S02]  /*8930*/  @P5 SHF.L.U32 R5, R5, 0x10, RZ ;  /* 0x0000001005055819 */ /* 0x000fe400000006ff */
[----:B------:R-:W-:Y:S01]  /*8940*/  @P6 SHF.L.U32 R0, R0, 0x10, RZ ;  /* 0x0000001000006819 */ /* 0x000fe200000006ff */
[----:B-1----:R-:W-:Y:S01]  /*8950*/  @P2 FMUL R11, R4, R3 ;  /* 0x00000003040b2220 */ /* 0x002fe20000400000 */
[----:B------:R-:W-:Y:S01]  /*8960*/  HFMA2.MMA R4, -RZ, RZ, -6.109375, 2 ;  /* 0xc61c4000ff047435 */ /* 0x000fe200000001ff */
[----:B------:R-:W-:-:S03]  /*8970*/  MOV R3, 0xc61c4000 ;  /* 0xc61c400000037802 */ /* 0x000fc60000000f00 */
[----:B------:R0:W-:Y:S01]  /*8980*/  STL [R1+0x34c], R11 ;  /* 0x00034c0b01007387 */ /* 0x0001e20000100800 */
[----:B--2---:R-:W-:-:S03]  /*8990*/  @P6 FMUL R3, R0, R9 ;  /* 0x0000000900036220 */ /* 0x004fc60000400000 */
[----:B------:R0:W-:Y:S04]  /*89a0*/  STL [R1+0x350], R10 ;  /* 0x0003500a01007387 */ /* 0x0001e80000100800 */
[----:B------:R0:W-:Y:S01]  /*89b0*/  STL [R1+0x358], R3 ;  /* 0x0003580301007387 */ /* 0x0001e20000100800 */
[----:B---3--:R-:W-:-:S05]  /*89c0*/  @P5 FMUL R4, R5, R6 ;  /* 0x0000000605045220 */ /* 0x008fca0000400000 */
[----:B------:R0:W-:Y:S02]  /*89d0*/  STL [R1+0x354], R4 ;  /* 0x0003540401007387 */ /* 0x0001e40000100800 */
.L_x_107:
[----:B------:R-:W-:Y:S05]  /*89e0*/  BSYNC B0 ;  /* 0x0000000000007941 */ /* 0x000fea0003800000 */
.L_x_106:
        /* <DEDUP_REMOVED lines=15> */
[----:B--2---:R-:W-:-:S04]  /*8ae0*/  LOP3.LUT R3, R0, 0xff, RZ, 0xc0, !PT ;  /* 0x000000ff00037812 */ /* 0x004fc800078ec0ff */
[----:B------:R-:W-:Y:S02]  /*8af0*/  ISETP.NE.AND P1, PT, R3, 0x1, PT ;  /* 0x000000010300780c */ /* 0x000fe40003f25270 */
[----:B------:R-:W-:-:S04]  /*8b00*/  LOP3.LUT R3, R0, 0xff00, RZ, 0xc0, !PT ;  /* 0x0000ff0000037812 */ /* 0x000fc800078ec0ff */
[----:B------:R-:W-:Y:S02]  /*8b10*/  ISETP.NE.AND P4, PT, R3, 0x100, PT ;  /* 0x000001000300780c */ /* 0x000fe40003f85270 */
[C---:B------:R-:W-:Y:S02]  /*8b20*/  LOP3.LUT R3, R0.reuse, 0xff0000, RZ, 0xc0, !PT ;  /* 0x00ff000000037812 */ /* 0x040fe400078ec0ff */
[----:B------:R-:W-:Y:S02]  /*8b30*/  LOP3.LUT R0, R0, 0xff000000, RZ, 0xc0, !PT ;  /* 0xff00000000007812 */ /* 0x000fe400078ec0ff */
[----:B------:R-:W-:Y:S01]  /*8b40*/  ISETP.NE.AND P5, PT, R3, 0x10000, PT ;  /* 0x000100000300780c */ /* 0x000fe20003fa5270 */
[----:B------:R-:W0:Y:S01]  /*8b50*/  @P1 LDC R8, c[0x0][0x228] ;  /* 0x00008a00ff081b82 */ /* 0x000e220000000800 */
[----:B---3--:R-:W-:-:S05]  /*8b60*/  @P1 SHF.L.U32 R3, R4, 0x10, RZ ;  /* 0x0000001004031819 */ /* 0x008fca00000006ff */
[----:B------:R-:W-:Y:S02]  /*8b70*/  @P4 PRMT R4, R4, 0x7632, R4 ;  /* 0x0000763204044816 */ /* 0x000fe40000000004 */
[----:B------:R-:W2:Y:S02]  /*8b80*/  @P4 LDC R7, c[0x0][0x228] ;  /* 0x00008a00ff074b82 */ /* 0x000ea40000000800 */
[----:B------:R-:W-:Y:S01]  /*8b90*/  @P4 SHF.L.U32 R4, R4, 0x10, RZ ;  /* 0x0000001004044819 */ /* 0x000fe200000006ff */
[----:B0-----:R-:W-:Y:S01]  /*8ba0*/  @P1 FMUL R9, R3, R8 ;  /* 0x0000000803091220 */ /* 0x001fe20000400000 */
[----:B------:R-:W-:-:S04]  /*8bb0*/  ISETP.NE.AND P1, PT, R0, 0x1000000, PT ;  /* 0x010000000000780c */ /* 0x000fc80003f25270 */
[----:B------:R-:W0:Y:S01]  /*8bc0*/  @P5 LDC R3, c[0x0][0x228] ;  /* 0x00008a00ff035b82 */ /* 0x000e220000000800 */
[C---:B------:R-:W-:Y:S01]  /*8bd0*/  @P5 SHF.L.U32 R0, R5.reuse, 0x10, RZ ;  /* 0x0000001005005819 */ /* 0x040fe200000006ff */
[----:B------:R-:W-:Y:S01]  /*8be0*/  HFMA2.MMA R8, -RZ, RZ, -6.109375, 2 ;  /* 0xc61c4000ff087435 */ /* 0x000fe200000001ff */
[----:B------:R3:W-:Y:S06]  /*8bf0*/  STL [R1+0x35c], R9 ;  /* 0x00035c0901007387 */ /* 0x0007ec0000100800 */
[----:B------:R-:W-:Y:S02]  /*8c00*/  @P1 PRMT R5, R5, 0x7632, R5 ;  /* 0x0000763205051816 */ /* 0x000fe40000000005 */
[----:B---3--:R-:W-:Y:S01]  /*8c10*/  MOV R9, 0xc61c4000 ;  /* 0xc61c400000097802 */ /* 0x008fe20000000f00 */
[----:B--2---:R-:W-:Y:S01]  /*8c20*/  @P4 FMUL R9, R4, R7 ;  /* 0x0000000704094220 */ /* 0x004fe20000400000 */
[----:B------:R-:W-:Y:S01]  /*8c30*/  @P1 SHF.L.U32 R5, R5, 0x10, RZ ;  /* 0x0000001005051819 */ /* 0x000fe200000006ff */
[----:B------:R-:W2:Y:S01]  /*8c40*/  @P1 LDC R4, c[0x0][0x228] ;  /* 0x00008a00ff041b82 */ /* 0x000ea20000000800 */
[----:B------:R-:W-:-:S02]  /*8c50*/  MOV R7, 0xc61c4000 ;  /* 0xc61c400000077802 */ /* 0x000fc40000000f00 */
[----:B------:R3:W-:Y:S01]  /*8c60*/  STL [R1+0x360], R9 ;  /* 0x0003600901007387 */ /* 0x0007e20000100800 */
[----:B0-----:R-:W-:-:S05]  /*8c70*/  @P5 FMUL R8, R0, R3 ;  /* 0x0000000300085220 */ /* 0x001fca0000400000 */
[----:B------:R3:W-:Y:S01]  /*8c80*/  STL [R1+0x364], R8 ;  /* 0x0003640801007387 */ /* 0x0007e20000100800 */
[----:B--2---:R-:W-:-:S05]  /*8c90*/  @P1 FMUL R7, R5, R4 ;  /* 0x0000000405071220 */ /* 0x004fca0000400000 */
[----:B------:R3:W-:Y:S02]  /*8ca0*/  STL [R1+0x368], R7 ;  /* 0x0003680701007387 */ /* 0x0007e40000100800 */
.L_x_109:
[----:B------:R-:W-:Y:S05]  /*8cb0*/  BSYNC B0 ;  /* 0x0000000000007941 */ /* 0x000fea0003800000 */
.L_x_108:
        /* <DEDUP_REMOVED lines=10> */
[----:B------:R-:W5:Y:S01]  /*8d60*/  LDG.E.64 R4, desc[UR8][R124.64+0x3700] ;  /* 0x003700087c047981 */ /* 0x000f62000c1e1b00 */
[----:B---3--:R-:W-:Y:S01]  /*8d70*/  HFMA2.MMA R8, -RZ, RZ, -6.109375, 2 ;  /* 0xc61c4000ff087435 */ /* 0x008fe200000001ff */
        /* <DEDUP_REMOVED lines=8> */
[----:B-----5:R-:W-:-:S05]  /*8e00*/  @P0 SHF.L.U32 R6, R4, 0x10, RZ ;  /* 0x0000001004060819 */ /* 0x020fca00000006ff */
[----:B------:R-:W-:Y:S02]  /*8e10*/  @P4 PRMT R4, R4, 0x7632, R4 ;  /* 0x0000763204044816 */ /* 0x000fe40000000004 */
[----:B------:R-:W2:Y:S02]  /*8e20*/  @P4 LDC R9, c[0x0][0x228] ;  /* 0x00008a00ff094b82 */ /* 0x000ea40000000800 */
[----:B------:R-:W-:Y:S01]  /*8e30*/  @P4 SHF.L.U32 R4, R4, 0x10, RZ ;  /* 0x0000001004044819 */ /* 0x000fe200000006ff */
[----:B0-----:R-:W-:Y:S01]  /*8e40*/  @P0 FMUL R8, R6, R7 ;  /* 0x0000000706080220 */ /* 0x001fe20000400000 */
[----:B------:R-:W-:-:S04]  /*8e50*/  ISETP.NE.AND P0, PT, R3, 0x1000000, PT ;  /* 0x010000000300780c */ /* 0x000fc80003f05270 */
[----:B------:R-:W0:Y:S01]  /*8e60*/  @P5 LDC R6, c[0x0][0x228] ;  /* 0x00008a00ff065b82 */ /* 0x000e220000000800 */
[----:B------:R-:W-:Y:S01]  /*8e70*/  HFMA2.MMA R7, -RZ, RZ, -6.109375, 2 ;  /* 0xc61c4000ff077435 */ /* 0x000fe200000001ff */
[C---:B------:R-:W-:Y:S01]  /*8e80*/  @P5 SHF.L.U32 R3, R5.reuse, 0x10, RZ ;  /* 0x0000001005035819 */ /* 0x040fe200000006ff */
[----:B------:R3:W-:Y:S06]  /*8e90*/  STL [R1+0x36c], R8 ;  /* 0x00036c0801007387 */ /* 0x0007ec0000100800 */
[----:B------:R-:W-:Y:S02]  /*8ea0*/  @P0 PRMT R5, R5, 0x7632, R5 ;  /* 0x0000763205050816 */ /* 0x000fe40000000005 */
[----:B---3--:R-:W-:Y:S01]  /*8eb0*/  MOV R8, 0xc61c4000 ;  /* 0xc61c400000087802 */ /* 0x008fe20000000f00 */
[----:B--2---:R-:W-:Y:S01]  /*8ec0*/  @P4 FMUL R8, R4, R9 ;  /* 0x0000000904084220 */ /* 0x004fe20000400000 */
[----:B------:R-:W-:Y:S01]  /*8ed0*/  @P0 SHF.L.U32 R5, R5, 0x10, RZ ;  /* 0x0000001005050819 */ /* 0x000fe200000006ff */
[----:B------:R-:W2:Y:S03]  /*8ee0*/  @P0 LDC R4, c[0x0][0x228] ;  /* 0x00008a00ff040b82 */ /* 0x000ea60000000800 */
[----:B------:R-:W-:Y:S01]  /*8ef0*/  STL [R1+0x370], R8 ;  /* 0x0003700801007387 */ /* 0x000fe20000100800 */
[----:B0-----:R-:W-:-:S05]  /*8f00*/  @P5 FMUL R7, R3, R6 ;  /* 0x0000000603075220 */ /* 0x001fca0000400000 */
[----:B------:R0:W-:Y:S02]  /*8f10*/  STL [R1+0x374], R7 ;  /* 0x0003740701007387 */ /* 0x0001e40000100800 */
[----:B0-----:R-:W-:Y:S01]  /*8f20*/  MOV R7, 0xc61c4000 ;  /* 0xc61c400000077802 */ /* 0x001fe20000000f00 */
[----:B--2---:R-:W-:-:S05]  /*8f30*/  @P0 FMUL R7, R5, R4 ;  /* 0x0000000405070220 */ /* 0x004fca0000400000 */
[----:B------:R2:W-:Y:S02]  /*8f40*/  STL [R1+0x378], R7 ;  /* 0x0003780701007387 */ /* 0x0005e40000100800 */
.L_x_111:
[----:B------:R-:W-:Y:S05]  /*8f50*/  BSYNC B0 ;  /* 0x0000000000007941 */ /* 0x000fea0003800000 */
.L_x_110:
[----:B------:R-:W-:Y:S01]  /*8f60*/  ISETP.GE.AND P0, PT, R0, R147, PT ;  /* 0x000000930000720c */ /* 0x000fe20003f06270 */
[----:B------:R-:W-:Y:S01]  /*8f70*/  BSSY B0, `(.L_x_112) ;  /* 0x000002b000007945 */ /* 0x000fe20003800000 */
[----:B0-----:R-:W-:Y:S02]  /*8f80*/  MOV R4, 0xff800000 ;  /* 0xff80000000047802 */ /* 0x001fe40000000f00 */
[----:B------:R-:W-:Y:S02]  /*8f90*/  MOV R0, 0xff800000 ;  /* 0xff80000000007802 */ /* 0x000fe40000000f00 */
[----:B------:R-:W-:Y:S01]  /*8fa0*/  MOV R3, 0xff800000 ;  /* 0xff80000000037802 */ /* 0x000fe20000000f00 */
[----:B------:R-:W-:Y:S04]  /*8fb0*/  STL [R1+0x398], R4 ;  /* 0x0003980401007387 */ /* 0x000fe80000100800 */
[----:B------:R0:W-:Y:S04]  /*8fc0*/  STL [R1+0x388], R0 ;  /* 0x0003880001007387 */ /* 0x0001e80000100800 */
[----:B------:R1:W-:Y:S04]  /*8fd0*/  STL [R1+0x384], R3 ;  /* 0x0003840301007387 */ /* 0x0003e80000100800 */
[----:B------:R1:W-:Y:S01]  /*8fe0*/  STL [R1+0x380], R4 ;  /* 0x0003800401007387 */ /* 0x0003e20000100800 */
[----:B0-----:R-:W-:-:S03]  /*8ff0*/  IADD3 R0, R122, 0x1e00, RZ ;  /* 0x00001e007a007810 */ /* 0x001fc60007ffe0ff */
[----:B------:R1:W-:Y:S01]  /*9000*/  STL [R1+0x37c], R3 ;  /* 0x00037c0301007387 */ /* 0x0003e20000100800 */
[----:B------:R-:W-:Y:S05]  /*9010*/  @P3 BRA `(.L_x_113) ;  /* 0x0000000000803947 */ /* 0x000fea0003800000 */
[----:B-1----:R-:W5:Y:S04]  /*9020*/  LDG.E R3, desc[UR8][R126.64+0x1c00] ;  /* 0x001c00087e037981 */ /* 0x002f68000c1e1900 */
[----:B------:R-:W4:Y:S01]  /*9030*/  LDG.E.64 R4, desc[UR8][R124.64+0x3800] ;  /* 0x003800087c047981 */ /* 0x000f22000c1e1b00 */
[----:B---3--:R-:W-:Y:S01]  /*9040*/  HFMA2.MMA R8, -RZ, RZ, -6.109375, 2 ;  /* 0xc61c4000ff087435 */ /* 0x008fe200000001ff */
[----:B-----5:R-:W-:-:S04]  /*9050*/  LOP3.LUT R6, R3, 0xff, RZ, 0xc0, !PT ;  /* 0x000000ff03067812 */ /* 0x020fc800078ec0ff */
[----:B------:R-:W-:Y:S02]  /*9060*/  ISETP.NE.AND P3, PT, R6, 0x1, PT ;  /* 0x000000010600780c */ /* 0x000fe40003f65270 */
[----:B------:R-:W-:-:S04]  /*9070*/  LOP3.LUT R6, R3, 0xff00, RZ, 0xc0, !PT ;  /* 0x0000ff0003067812 */ /* 0x000fc800078ec0ff */
[----:B------:R-:W-:Y:S02]  /*9080*/  ISETP.NE.AND P4, PT, R6, 0x100, PT ;  /* 0x000001000600780c */ /* 0x000fe40003f85270 */
[C---:B------:R-:W-:Y:S02]  /*9090*/  LOP3.LUT R6, R3.reuse, 0xff0000, RZ, 0xc0, !PT ;  /* 0x00ff000003067812 */ /* 0x040fe400078ec0ff */
[----:B------:R-:W-:Y:S02]  /*90a0*/  LOP3.LUT R3, R3, 0xff000000, RZ, 0xc0, !PT ;  /* 0xff00000003037812 */ /* 0x000fe400078ec0ff */
[----:B------:R-:W-:Y:S01]  /*90b0*/  ISETP.NE.AND P5, PT, R6, 0x10000, PT ;  /* 0x000100000600780c */ /* 0x000fe20003fa5270 */
[----:B--2---:R-:W0:Y:S01]  /*90c0*/  @P3 LDC R7, c[0x0][0x228] ;  /* 0x00008a00ff073b82 */ /* 0x004e220000000800 */
[----:B----4-:R-:W-:-:S05]  /*90d0*/  @P3 SHF.L.U32 R6, R4, 0x10, RZ ;  /* 0x0000001004063819 */ /* 0x010fca00000006ff */
[----:B------:R-:W-:Y:S02]  /*90e0*/  @P4 PRMT R4, R4, 0x7632, R4 ;  /* 0x0000763204044816 */ /* 0x000fe40000000004 */
[----:B------:R-:W1:Y:S02]  /*90f0*/  @P4 LDC R9, c[0x0][0x228] ;  /* 0x00008a00ff094b82 */ /* 0x000e640000000800 */
        /* <DEDUP_REMOVED lines=8> */
[----:B--2---:R-:W-:Y:S01]  /*9180*/  MOV R8, 0xc61c4000 ;  /* 0xc61c400000087802 */ /* 0x004fe20000000f00 */
[----:B-1----:R-:W-:Y:S01]  /*9190*/  @P4 FMUL R8, R4, R9 ;  /* 0x0000000904084220 */ /* 0x002fe20000400000 */
[----:B------:R-:W-:Y:S01]  /*91a0*/  @P3 SHF.L.U32 R5, R5, 0x10, RZ ;  /* 0x0000001005053819 */ /* 0x000fe200000006ff */
[----:B------:R-:W1:Y:S03]  /*91b0*/  @P3 LDC R4, c[0x0][0x228] ;  /* 0x00008a00ff043b82 */ /* 0x000e660000000800 */
[----:B------:R-:W-:Y:S01]  /*91c0*/  STL [R1+0x380], R8 ;  /* 0x0003800801007387 */ /* 0x000fe20000100800 */
[----:B0-----:R-:W-:-:S05]  /*91d0*/  @P5 FMUL R7, R3, R6 ;  /* 0x0000000603075220 */ /* 0x001fca0000400000 */
[----:B------:R0:W-:Y:S02]  /*91e0*/  STL [R1+0x384], R7 ;  /* 0x0003840701007387 */ /* 0x0001e40000100800 */
[----:B0-----:R-:W-:Y:S01]  /*91f0*/  MOV R7, 0xc61c4000 ;  /* 0xc61c400000077802 */ /* 0x001fe20000000f00 */
[----:B-1----:R-:W-:-:S05]  /*9200*/  @P3 FMUL R7, R5, R4 ;  /* 0x0000000405073220 */ /* 0x002fca0000400000 */
[----:B------:R0:W-:Y:S02]  /*9210*/  STL [R1+0x388], R7 ;  /* 0x0003880701007387 */ /* 0x0001e40000100800 */
.L_x_113:
[----:B------:R-:W-:Y:S05]  /*9220*/  BSYNC B0 ;  /* 0x0000000000007941 */ /* 0x000fea0003800000 */
.L_x_112:
[----:B-1----:R-:W-:Y:S01]  /*9230*/  MOV R3, 0xff800000 ;  /* 0xff80000000037802 */ /* 0x002fe20000000f00 */
        /* <DEDUP_REMOVED lines=8> */
[----:B------:R-:W5:Y:S04]  /*92c0*/  LDG.E R6, desc[UR8][R126.64+0x1c80] ;  /* 0x001c80087e067981 */ /* 0x000f68000c1e1900 */
[----:B-1----:R-:W0:Y:S01]  /*92d0*/  LDG.E.64 R4, desc[UR8][R124.64+0x3900] ;  /* 0x003900087c047981 */ /* 0x002e22000c1e1b00 */
        /* <DEDUP_REMOVED lines=8> */
[----:B------:R-:W1:Y:S01]  /*9360*/  @P2 LDC R8, c[0x0][0x228] ;  /* 0x00008a00ff082b82 */ /* 0x000e620000000800 */
[----:B0-2---:R-:W-:-:S05]  /*9370*/  @P2 SHF.L.U32 R7, R4, 0x10, RZ ;  /* 0x0000001004072819 */ /* 0x005fca00000006ff */
[----:B------:R-:W-:Y:S02]  /*9380*/  @P4 PRMT R4, R4, 0x7632, R4 ;  /* 0x0000763204044816 */ /* 0x000fe40000000004 */
[----:B------:R-:W0:Y:S02]  /*9390*/  @P4 LDC R3, c[0x0][0x228] ;  /* 0x00008a00ff034b82 */ /* 0x000e240000000800 */
[----:B------:R-:W-:Y:S01]  /*93a0*/  @P4 SHF.L.U32 R4, R4, 0x10, RZ ;  /* 0x0000001004044819 */ /* 0x000fe200000006ff */
[----:B-1----:R-:W-:Y:S01]  /*93b0*/  @P2 FMUL R9, R7, R8 ;  /* 0x0000000807092220 */ /* 0x002fe20000400000 */
[----:B------:R-:W-:Y:S01]  /*93c0*/  ISETP.NE.AND P2, PT, R6, 0x1000000, PT ;  /* 0x010000000600780c */ /* 0x000fe20003f45270 */
[----:B------:R-:W-:-:S03]  /*93d0*/  HFMA2.MMA R7, -RZ, RZ, -6.109375, 2 ;  /* 0xc61c4000ff077435 */ /* 0x000fc600000001ff */
[----:B------:R-:W1:Y:S01]  /*93e0*/  @P5 LDC R6, c[0x0][0x228] ;  /* 0x00008a00ff065b82 */ /* 0x000e620000000800 */
[----:B------:R2:W-:Y:S02]  /*93f0*/  STL [R1+0x38c], R9 ;  /* 0x00038c0901007387 */ /* 0x0005e40000100800 */
[----:B--2---:R-:W-:Y:S01]  /*9400*/  MOV R9, 0xc61c4000 ;  /* 0xc61c400000097802 */ /* 0x004fe20000000f00 */
[----:B0-----:R-:W-:Y:S01]  /*9410*/  @P4 FMUL R9, R4, R3 ;  /* 0x0000000304094220 */ /* 0x001fe20000400000 */
[----:B------:R-:W-:-:S04]  /*9420*/  @P5 SHF.L.U32 R3, R5, 0x10, RZ ;  /* 0x0000001005035819 */ /* 0x000fc800000006ff */
[----:B------:R-:W0:Y:S01]  /*9430*/  @P2 LDC R4, c[0x0][0x228] ;  /* 0x00008a00ff042b82 */ /* 0x000e220000000800 */
[----:B------:R-:W-:Y:S01]  /*9440*/  @P2 PRMT R5, R5, 0x7632, R5 ;  /* 0x0000763205052816 */ /* 0x000fe20000000005 */
[----:B------:R-:W-:Y:S03]  /*9450*/  STL [R1+0x390], R9 ;  /* 0x0003900901007387 */ /* 0x000fe60000100800 */
[----:B------:R-:W-:Y:S01]  /*9460*/  @P2 SHF.L.U32 R5, R5, 0x10, RZ ;  /* 0x0000001005052819 */ /* 0x000fe200000006ff */
[----:B-1----:R-:W-:-:S05]  /*9470*/  @P5 FMUL R7, R3, R6 ;  /* 0x0000000603075220 */ /* 0x002fca0000400000 */
[----:B------:R1:W-:Y:S02]  /*9480*/  STL [R1+0x394], R7 ;  /* 0x0003940701007387 */ /* 0x0003e40000100800 */
[----:B-1----:R-:W-:Y:S01]  /*9490*/  MOV R7, 0xc61c4000 ;  /* 0xc61c400000077802 */ /* 0x002fe20000000f00 */
[----:B0-----:R-:W-:-:S05]  /*94a0*/  @P2 FMUL R7, R5, R4 ;  /* 0x0000000405072220 */ /* 0x001fca0000400000 */
[----:B------:R0:W-:Y:S02]  /*94b0*/  STL [R1+0x398], R7 ;  /* 0x0003980701007387 */ /* 0x0001e40000100800 */
.L_x_115:
[----:B------:R-:W-:Y:S05]  /*94c0*/  BSYNC B0 ;  /* 0x0000000000007941 */ /* 0x000fea0003800000 */
.L_x_114:
[----:B------:R-:W-:Y:S01]  /*94d0*/  ISETP.GE.AND P2, PT, R0, R147, PT ;  /* 0x000000930000720c */ /* 0x000fe20003f46270 */
[----:B------:R-:W-:Y:S01]  /*94e0*/  BSSY B0, `(.L_x_116) ;  /* 0x000002b000007945 */ /* 0x000fe20003800000 */
[----:B-1----:R-:W-:Y:S02]  /*94f0*/  MOV R4, 0xff800000 ;  /* 0xff80000000047802 */ /* 0x002fe40000000f00 */
[----:B------:R-:W-:Y:S02]  /*9500*/  MOV R0, 0xff800000 ;  /* 0xff80000000007802 */ /* 0x000fe40000000f00 */
[----:B------:R-:W-:Y:S01]  /*9510*/  MOV R3, 0xff800000 ;  /* 0xff80000000037802 */ /* 0x000fe20000000f00 */
[----:B------:R-:W-:Y:S04]  /*9520*/  STL [R1+0x3b4], R4 ;  /* 0x0003b40401007387 */ /* 0x000fe80000100800 */
[----:B------:R1:W-:Y:S04]  /*9530*/  STL [R1+0x3a8], R0 ;  /* 0x0003a80001007387 */ /* 0x0003e80000100800 */
[----:B------:R0:W-:Y:S04]  /*9540*/  STL [R1+0x3a4], R3 ;  /* 0x0003a40301007387 */ /* 0x0001e80000100800 */
[----:B------:R0:W-:Y:S01]  /*9550*/  STL [R1+0x3a0], R4 ;  /* 0x0003a00401007387 */ /* 0x0001e20000100800 */
[----:B-1----:R-:W-:-:S03]  /*9560*/  IADD3 R0, R122, 0x1f00, RZ ;  /* 0x00001f007a007810 */ /* 0x002fc60007ffe0ff */
[----:B------:R0:W-:Y:S01]  /*9570*/  STL [R1+0x39c], R3 ;  /* 0x00039c0301007387 */ /* 0x0001e20000100800 */
[----:B------:R-:W-:Y:S05]  /*9580*/  @P1 BRA `(.L_x_117) ;  /* 0x0000000000801947 */ /* 0x000fea0003800000 */
[----:B0-----:R-:W5:Y:S02]  /*9590*/  LDG.E R3, desc[UR8][R126.64+0x1d00] ;  /* 0x001d00087e037981 */ /* 0x001f64000c1e1900 */
[----:B-----5:R-:W-:-:S04]  /*95a0*/  LOP3.LUT R4, R3, 0xff, RZ, 0xc0, !PT ;  /* 0x000000ff03047812 */ /* 0x020fc800078ec0ff */
[----:B------:R-:W-:Y:S02]  /*95b0*/  ISETP.NE.AND P1, PT, R4, 0x1, PT ;  /* 0x000000010400780c */ /* 0x000fe40003f25270 */
[----:B------:R-:W-:-:S04]  /*95c0*/  LOP3.LUT R4, R3, 0xff00, RZ, 0xc0, !PT ;  /* 0x0000ff0003047812 */ /* 0x000fc800078ec0ff */
[----:B------:R-:W-:Y:S02]  /*95d0*/  ISETP.NE.AND P4, PT, R4, 0x100, PT ;  /* 0x000001000400780c */ /* 0x000fe40003f85270 */
[----:B------:R-:W-:-:S04]  /*95e0*/  LOP3.LUT R4, R3, 0xff0000, RZ, 0xc0, !PT ;  /* 0x00ff000003047812 */ /* 0x000fc800078ec0ff */
[----:B------:R-:W-:Y:S01]  /*95f0*/  ISETP.NE.AND P5, PT, R4, 0x10000, PT ;  /* 0x000100000400780c */ /* 0x000fe20003fa5270 */
[----:B------:R-:W0:Y:S01]  /*9600*/  @P1 LDC R6, c[0x0][0x228] ;  /* 0x00008a00ff061b82 */ /* 0x000e220000000800 */
[----:B------:R-:W5:Y:S01]  /*9610*/  LDG.E.64 R4, desc[UR8][R124.64+0x3a00] ;  /* 0x003a00087c047981 */ /* 0x000f62000c1e1b00 */
[----:B------:R-:W-:Y:S01]  /*9620*/  LOP3.LUT R3, R3, 0xff000000, RZ, 0xc0, !PT ;  /* 0xff00000003037812 */ /* 0x000fe200078ec0ff */
[----:B--23--:R-:W-:-:S03]  /*9630*/  HFMA2.MMA R7, -RZ, RZ, -6.109375, 2 ;  /* 0xc61c4000ff077435 */ /* 0x00cfc600000001ff */
[----:B------:R-:W-:Y:S02]  /*9640*/  ISETP.NE.AND P6, PT, R3, 0x1000000, PT ;  /* 0x010000000300780c */ /* 0x000fe40003fc5270 */
[C---:B-----5:R-:W-:Y:S02]  /*9650*/  @P1 SHF.L.U32 R3, R4.reuse, 0x10, RZ ;  /* 0x0000001004031819 */ /* 0x060fe400000006ff */
[----:B------:R-:W-:-:S03]  /*9660*/  @P4 PRMT R4, R4, 0x7632, R4 ;  /* 0x0000763204044816 */ /* 0x000fc60000000004 */
[----:B0-----:R-:W-:Y:S01]  /*9670*/  @P1 FMUL R7, R3, R6 ;  /* 0x0000000603071220 */ /* 0x001fe20000400000 */
[----:B------:R-:W-:Y:S01]  /*9680*/  @P4 SHF.L.U32 R4, R4, 0x10, RZ ;  /* 0x0000001004044819 */ /* 0x000fe200000006ff */
[----:B------:R-:W0:Y:S01]  /*9690*/  @P4 LDC R3, c[0x0][0x228] ;  /* 0x00008a00ff034b82 */ /* 0x000e220000000800 */
[----:B------:R-:W-:Y:S02]  /*96a0*/  HFMA2.MMA R6, -RZ, RZ, -6.109375, 2 ;  /* 0xc61c4000ff067435 */ /* 0x000fe400000001ff */
[----:B------:R1:W-:Y:S02]  /*96b0*/  STL [R1+0x39c], R7 ;  /* 0x00039c0701007387 */ /* 0x0003e40000100800 */
[----:B-1----:R-:W-:Y:S01]  /*96c0*/  MOV R7, 0xc61c4000 ;  /* 0xc61c400000077802 */ /* 0x002fe20000000f00 */
[----:B0-----:R-:W-:Y:S01]  /*96d0*/  @P4 FMUL R7, R4, R3 ;  /* 0x0000000304074220 */ /* 0x001fe20000400000 */
[C---:B------:R-:W-:Y:S01]  /*96e0*/  @P5 SHF.L.U32 R3, R5.reuse, 0x10, RZ ;  /* 0x0000001005035819 */ /* 0x040fe200000006ff */
[----:B------:R-:W0:Y:S01]  /*96f0*/  @P5 LDC R4, c[0x0][0x228] ;  /* 0x00008a00ff045b82 */ /* 0x000e220000000800 */
[----:B------:R-:W-:-:S02]  /*9700*/  @P6 PRMT R5, R5, 0x7632, R5 ;  /* 0x0000763205056816 */ /* 0x000fc40000000005 */
[----:B------:R-:W-:Y:S01]  /*9710*/  STL [R1+0x3a0], R7 ;  /* 0x0003a00701007387 */ /* 0x000fe20000100800 */
[----:B0-----:R-:W-:Y:S01]  /*9720*/  @P5 FMUL R6, R3, R4 ;  /* 0x0000000403065220 */ /* 0x001fe20000400000 */
[----:B------:R-:W-:-:S03]  /*9730*/  @P6 SHF.L.U32 R4, R5, 0x10, RZ ;  /* 0x0000001005046819 */ /* 0x000fc600000006ff */
[----:B------:R-:W0:Y:S01]  /*9740*/  @P6 LDC R3, c[0x0][0x228] ;  /* 0x00008a00ff036b82 */ /* 0x000e220000000800 */
[----:B------:R1:W-:Y:S02]  /*9750*/  STL [R1+0x3a4], R6 ;  /* 0x0003a40601007387 */ /* 0x0003e40000100800 */
[----:B-1----:R-:W-:Y:S01]  /*9760*/  MOV R6, 0xc61c4000 ;  /* 0xc61c400000067802 */ /* 0x002fe20000000f00 */
[----:B0-----:R-:W-:-:S05]  /*9770*/  @P6 FMUL R6, R4, R3 ;  /* 0x0000000304066220 */ /* 0x001fca0000400000 */
[----:B------:R1:W-:Y:S02]  /*9780*/  STL [R1+0x3a8], R6 ;  /* 0x0003a80601007387 */ /* 0x0003e40000100800 */
.L_x_117:
[----:B------:R-:W-:Y:S05]  /*9790*/  BSYNC B0 ;  /* 0x0000000000007941 */ /* 0x000fea0003800000 */
.L_x_116:
[----:B0-----:R-:W-:Y:S01]  /*97a0*/  MOV R3, 0xff800000 ;  /* 0xff80000000037802 */ /* 0x001fe20000000f00 */
[----:B------:R-:W-:Y:S01]  /*97b0*/  BSSY B0, `(.L_x_118) ;  /* 0x0000026000007945 */ /* 0x000fe20003800000 */
[----:B------:R-:W-:Y:S02]  /*97c0*/  ISETP.GE.AND P1, PT, R0, R147, PT ;  /* 0x000000930000720c */ /* 0x000fe40003f26270 */
[----:B------:R-:W-:Y:S01]  /*97d0*/  MOV R57, 0xff800000 ;  /* 0xff80000000397802 */ /* 0x000fe20000000f00 */
[----:B------:R0:W-:Y:S01]  /*97e0*/  STL [R1+0x3b0], R3 ;  /* 0x0003b00301007387 */ /* 0x0001e20000100800 */
[----:B------:R-:W-:-:S03]  /*97f0*/  IADD3 R0, R122, 0x1f80, RZ ;  /* 0x00001f807a007810 */ /* 0x000fc60007ffe0ff */
        /* <DEDUP_REMOVED lines=8> */
[----:B------:R-:W-:Y:S02]  /*9880*/  ISETP.NE.AND P5, PT, R4, 0x10000, PT ;  /* 0x000100000400780c */ /* 0x000fe40003fa5270 */
[----:B------:R-:W1:Y:S01]  /*9890*/  LDG.E.64 R4, desc[UR8][R124.64+0x3b00] ;  /* 0x003b00087c047981 */ /* 0x000e62000c1e1b00 */
[----:B------:R-:W-:Y:S01]  /*98a0*/  LOP3.LUT R3, R3, 0xff000000, RZ, 0xc0, !PT ;  /* 0xff00000003037812 */ /* 0x000fe200078ec0ff */
[----:B--23--:R-:W-:Y:S01]  /*98b0*/  HFMA2.MMA R7, -RZ, RZ, -6.109375, 2 ;  /* 0xc61c4000ff077435 */ /* 0x00cfe200000001ff */
[----:B------:R-:W-:Y:S02]  /*98c0*/  MOV R57, 0xc61c4000 ;  /* 0xc61c400000397802 */ /* 0x000fe40000000f00 */
[----:B------:R-:W-:Y:S02]  /*98d0*/  ISETP.NE.AND P6, PT, R3, 0x1000000, PT ;  /* 0x010000000300780c */ /* 0x000fe40003fc5270 */
[----:B------:R-:W0:Y:S01]  /*98e0*/  @P0 LDC R3, c[0x0][0x228] ;  /* 0x00008a00ff030b82 */ /* 0x000e220000000800 */
[----:B-1----:R-:W-:-:S02]  /*98f0*/  @P0 SHF.L.U32 R6, R4, 0x10, RZ ;  /* 0x0000001004060819 */ /* 0x002fc400000006ff */
[----:B------:R-:W-:-:S03]  /*9900*/  @P4 PRMT R4, R4, 0x7632, R4 ;  /* 0x0000763204044816 */ /* 0x000fc60000000004 */
[----:B0-----:R-:W-:Y:S01]  /*9910*/  @P0 FMUL R7, R6, R3 ;  /* 0x0000000306070220 */ /* 0x001fe20000400000 */
[----:B------:R-:W-:Y:S01]  /*9920*/  @P4 SHF.L.U32 R4, R4, 0x10, RZ ;  /* 0x0000001004044819 */ /* 0x000fe200000006ff */
[----:B------:R-:W0:Y:S01]  /*9930*/  @P4 LDC R3, c[0x0][0x228] ;  /* 0x00008a00ff034b82 */ /* 0x000e220000000800 */
[----:B------:R-:W-:Y:S02]  /*9940*/  MOV R6, 0xc61c4000 ;  /* 0xc61c400000067802 */ /* 0x000fe40000000f00 */
[----:B------:R1:W-:Y:S02]  /*9950*/  STL [R1+0x3ac], R7 ;  /* 0x0003ac0701007387 */ /* 0x0003e40000100800 */
[----:B-1----:R-:W-:Y:S01]  /*9960*/  HFMA2.MMA R7, -RZ, RZ, -6.109375, 2 ;  /* 0xc61c4000ff077435 */ /* 0x002fe200000001ff */
[----:B0-----:R-:W-:Y:S01]  /*9970*/  @P4 FMUL R57, R4, R3 ;  /* 0x0000000304394220 */ /* 0x001fe20000400000 */
[C---:B------:R-:W-:Y:S01]  /*9980*/  @P5 SHF.L.U32 R4, R5.reuse, 0x10, RZ ;  /* 0x0000001005045819 */ /* 0x040fe200000006ff */
[----:B------:R-:W0:Y:S04]  /*9990*/  @P5 LDC R3, c[0x0][0x228] ;  /* 0x00008a00ff035b82 */ /* 0x000e280000000800 */
[----:B0-----:R-:W-:Y:S01]  /*99a0*/  @P5 FMUL R7, R4, R3 ;  /* 0x0000000304075220 */ /* 0x001fe20000400000 */
[----:B------:R-:W-:-:S03]  /*99b0*/  @P6 PRMT R4, R5, 0x7632, R4 ;  /* 0x0000763205046816 */ /* 0x000fc60000000004 */
[----:B------:R-:W0:Y:S01]  /*99c0*/  @P6 LDC R3, c[0x0][0x228] ;  /* 0x00008a00ff036b82 */ /* 0x000e220000000800 */
[----:B------:R-:W-:Y:S01]  /*99d0*/  @P6 SHF.L.U32 R4, R4, 0x10, RZ ;  /* 0x0000001004046819 */ /* 0x000fe200000006ff */
[----:B------:R1:W-:Y:S04]  /*99e0*/  STL [R1+0x3b0], R7 ;  /* 0x0003b00701007387 */ /* 0x0003e80000100800 */
[----:B0-----:R-:W-:-:S05]  /*99f0*/  @P6 FMUL R6, R4, R3 ;  /* 0x0000000304066220 */ /* 0x001fca0000400000 */
[----:B------:R1:W-:Y:S02]  /*9a00*/  STL [R1+0x3b4], R6 ;  /* 0x0003b40601007387 */ /* 0x0003e40000100800 */
.L_x_119:
[----:B------:R-:W-:Y:S05]  /*9a10*/  BSYNC B0 ;  /* 0x0000000000007941 */ /* 0x000fea0003800000 */
.L_x_118:
[----:B------:R-:W-:Y:S01]  /*9a20*/  ISETP.GE.AND P0, PT, R0, R147, PT ;  /* 0x000000930000720c */ /* 0x000fe20003f06270 */
[----:B------:R-:W-:Y:S01]  /*9a30*/  BSSY B0, `(.L_x_120) ;  /* 0x000002b000007945 */ /* 0x000fe20003800000 */
[----:B------:R-:W-:Y:S02]  /*9a40*/  MOV R4, 0xff800000 ;  /* 0xff80000000047802 */ /* 0x000fe40000000f00 */
[----:B------:R-:W-:Y:S02]  /*9a50*/  MOV R0, 0xff800000 ;  /* 0xff80000000007802 */ /* 0x000fe40000000f00 */
[----:B0-----:R-:W-:Y:S01]  /*9a60*/  MOV R3, 0xff800000 ;  /* 0xff80000000037802 */ /* 0x001fe20000000f00 */
[----:B------:R-:W-:Y:S04]  /*9a70*/  STL [R1+0x3ec], R4 ;  /* 0x0003ec0401007387 */ /* 0x000fe80000100800 */
[----:B------:R0:W-:Y:S04]  /*9a80*/  STL [R1+0x3cc], R0 ;  /* 0x0003cc0001007387 */ /* 0x0001e80000100800 */
[----:B------:R1:W-:Y:S04]  /*9a90*/  STL [R1+0x3c4], R3 ;  /* 0x0003c40301007387 */ /* 0x0003e80000100800 */
[----:B------:R1:W-:Y:S01]  /*9aa0*/  STL [R1+0x3c0], R4 ;  /* 0x0003c00401007387 */ /* 0x0003e20000100800 */
[----:B0-----:R-:W-:-:S03]  /*9ab0*/  IADD3 R0, R122, 0x2000, RZ ;  /* 0x000020007a007810 */ /* 0x001fc60007ffe0ff */
[----:B------:R1:W-:Y:S01]  /*9ac0*/  STL [R1+0x3bc], R3 ;  /* 0x0003bc0301007387 */ /* 0x0003e20000100800 */
[----:B------:R-:W-:Y:S05]  /*9ad0*/  @P3 BRA `(.L_x_121) ;  /* 0x0000000000803947 */ /* 0x000fea0003800000 */
[----:B-1----:R-:W5:Y:S02]  /*9ae0*/  LDG.E R3, desc[UR8][R126.64+0x1e00] ;  /* 0x001e00087e037981 */ /* 0x002f64000c1e1900 */
[----:B-----5:R-:W-:-:S04]  /*9af0*/  LOP3.LUT R4, R3, 0xff, RZ, 0xc0, !PT ;  /* 0x000000ff03047812 */ /* 0x020fc800078ec0ff */
[----:B------:R-:W-:Y:S02]  /*9b00*/  ISETP.NE.AND P3, PT, R4, 0x1, PT ;  /* 0x000000010400780c */ /* 0x000fe40003f65270 */
[----:B------:R-:W-:-:S04]  /*9b10*/  LOP3.LUT R4, R3, 0xff00, RZ, 0xc0, !PT ;  /* 0x0000ff0003047812 */ /* 0x000fc800078ec0ff */
[----:B------:R-:W-:Y:S02]  /*9b20*/  ISETP.NE.AND P4, PT, R4, 0x100, PT ;  /* 0x000001000400780c */ /* 0x000fe40003f85270 */
[----:B------:R-:W-:-:S04]  /*9b30*/  LOP3.LUT R4, R3, 0xff0000, RZ, 0xc0, !PT ;  /* 0x00ff000003047812 */ /* 0x000fc800078ec0ff */
[----:B------:R-:W-:Y:S02]  /*9b40*/  ISETP.NE.AND P5, PT, R4, 0x10000, PT ;  /* 0x000100000400780c */ /* 0x000fe40003fa5270 */
[----:B------:R-:W5:Y:S01]  /*9b50*/  LDG.E.64 R4, desc[UR8][R124.64+0x3c00] ;  /* 0x003c00087c047981 */ /* 0x000f62000c1e1b00 */
[----:B------:R-:W-:Y:S01]  /*9b60*/  LOP3.LUT R3, R3, 0xff000000, RZ, 0xc0, !PT ;  /* 0xff00000003037812 */ /* 0x000fe200078ec0ff */
[----:B--23--:R-:W-:-:S03]  /*9b70*/  HFMA2.MMA R7, -RZ, RZ, -6.109375, 2 ;  /* 0xc61c4000ff077435 */ /* 0x00cfc600000001ff */
[----:B------:R-:W-:Y:S02]  /*9b80*/  ISETP.NE.AND P6, PT, R3, 0x1000000, PT ;  /* 0x010000000300780c */ /* 0x000fe40003fc5270 */
[----:B------:R-:W0:Y:S01]  /*9b90*/  @P3 LDC R3, c[0x0][0x228] ;  /* 0x00008a00ff033b82 */ /* 0x000e220000000800 */
        /* <DEDUP_REMOVED lines=12> */
[----:B------:R-:W-:Y:S02]  /*9c60*/  STL [R1+0x3c0], R7 ;  /* 0x0003c00701007387 */ /* 0x000fe40000100800 */
[----:B------:R-:W-:Y:S01]  /*9c70*/  @P6 SHF.L.U32 R5, R5, 0x10, RZ ;  /* 0x0000001005056819 */ /* 0x000fe200000006ff */
[----:B0-----:R-:W-:Y:S02]  /*9c80*/  @P5 FMUL R6, R4, R3 ;  /* 0x0000000304065220 */ /* 0x001fe40000400000 */
[----:B------:R-:W0:Y:S03]  /*9c90*/  @P6 LDC R3, c[0x0][0x228] ;  /* 0x00008a00ff036b82 */ /* 0x000e260000000800 */
[----:B------:R1:W-:Y:S02]  /*9ca0*/  STL [R1+0x3c4], R6 ;  /* 0x0003c40601007387 */ /* 0x0003e40000100800 */
[----:B-1----:R-:W-:Y:S01]  /*9cb0*/  MOV R6, 0xc61c4000 ;  /* 0xc61c400000067802 */ /* 0x002fe20000000f00 */
[----:B0-----:R-:W-:-:S05]  /*9cc0*/  @P6 FMUL R6, R5, R3 ;  /* 0x0000000305066220 */ /* 0x001fca0000400000 */
[----:B------:R0:W-:Y:S02]  /*9cd0*/  STL [R1+0x3cc], R6 ;  /* 0x0003cc0601007387 */ /* 0x0001e40000100800 */
.L_x_121:
[----:B------:R-:W-:Y:S05]  /*9ce0*/  BSYNC B0 ;  /* 0x0000000000007941 */ /* 0x000fea0003800000 */
.L_x_120:
        /* <DEDUP_REMOVED lines=16> */
[----:B------:R-:W0:Y:S01]  /*9df0*/  LDG.E.64 R4, desc[UR8][R124.64+0x3d00] ;  /* 0x003d00087c047981 */ /* 0x000e22000c1e1b00 */
[----:B------:R-:W-:Y:S01]  /*9e00*/  LOP3.LUT R3, R3, 0xff000000, RZ, 0xc0, !PT ;  /* 0xff00000003037812 */ /* 0x000fe200078ec0ff */
[----:B--23--:R-:W-:-:S03]  /*9e10*/  HFMA2.MMA R7, -RZ, RZ, -6.109375, 2 ;  /* 0xc61c4000ff077435 */ /* 0x00cfc600000001ff */
[----:B------:R-:W-:Y:S02]  /*9e20*/  ISETP.NE.AND P6, PT, R3, 0x1000000, PT ;  /* 0x010000000300780c */ /* 0x000fe40003fc5270 */
[----:B------:R-:W1:Y:S01]  /*9e30*/  @P2 LDC R3, c[0x0][0x228] ;  /* 0x00008a00ff032b82 */ /* 0x000e620000000800 */
[C---:B0-----:R-:W-:Y:S02]  /*9e40*/  @P2 SHF.L.U32 R6, R4.reuse, 0x10, RZ ;  /* 0x0000001004062819 */ /* 0x041fe400000006ff */
[----:B------:R-:W-:-:S03]  /*9e50*/  @P4 PRMT R4, R4, 0x7632, R4 ;  /* 0x0000763204044816 */ /* 0x000fc60000000004 */
[----:B-1----:R-:W-:Y:S01]  /*9e60*/  @P2 FMUL R7, R6, R3 ;  /* 0x0000000306072220 */ /* 0x002fe20000400000 */
        /* <DEDUP_REMOVED lines=17> */
.L_x_123:
[----:B------:R-:W-:Y:S05]  /*9f80*/  BSYNC B0 ;  /* 0x0000000000007941 */ /* 0x000fea0003800000 */
.L_x_122:
        /* <DEDUP_REMOVED lines=44> */
.L_x_125:
[----:B------:R-:W-:Y:S05]  /*a250*/  BSYNC B0 ;  /* 0x0000000000007941 */ /* 0x000fea0003800000 */
.L_x_124:
        /* <DEDUP_REMOVED lines=18> */
[----:B--23--:R-:W-:-:S03]  /*a380*/  HFMA2.MMA R7, -RZ, RZ, -6.109375, 2 ;  /* 0xc61c4000ff077435 */ /* 0x00cfc600000001ff */
[----:B------:R-:W-:Y:S02]  /*a390*/  ISETP.NE.AND P6, PT, R3, 0x1000000, PT ;  /* 0x010000000300780c */ /* 0x000fe40003fc5270 */
[----:B------:R-:W0:Y:S01]  /*a3a0*/  @P0 LDC R3, c[0x0][0x228] ;  /* 0x00008a00ff030b82 */ /* 0x000e220000000800 */
[C---:B-1----:R-:W-:Y:S02]  /*a3b0*/  @P0 SHF.L.U32 R6, R4.reuse, 0x10, RZ ;  /* 0x0000001004060819 */ /* 0x042fe400000006ff */
        /* <DEDUP_REMOVED lines=19> */
.L_x_127:
[----:B------:R-:W-:Y:S05]  /*a4f0*/  BSYNC B0 ;  /* 0x0000000000007941 */ /* 0x000fea0003800000 */
.L_x_126:
        /* <DEDUP_REMOVED lines=44> */
.L_x_129:
[----:B------:R-:W-:Y:S05]  /*a7c0*/  BSYNC B0 ;  /* 0x0000000000007941 */ /* 0x000fea0003800000 */
.L_x_128:
        /* <DEDUP_REMOVED lines=41> */
.L_x_131:
[----:B------:R-:W-:Y:S05]  /*aa60*/  BSYNC B0 ;  /* 0x0000000000007941 */ /* 0x000fea0003800000 */
.L_x_130:
        /* <DEDUP_REMOVED lines=44> */
.L_x_133:
[----:B------:R-:W-:Y:S05]  /*ad30*/  BSYNC B0 ;  /* 0x0000000000007941 */ /* 0x000fea0003800000 */
.L_x_132:
        /* <DEDUP_REMOVED lines=41> */
.L_x_135:
[----:B------:R-:W-:Y:S05]  /*afd0*/  BSYNC B0 ;  /* 0x0000000000007941 */ /* 0x000fea0003800000 */
.L_x_134:
[----:B------:R-:W-:Y:S01]  /*afe0*/  ISETP.GE.AND P0, PT, R0, R147, PT ;  /* 0x000000930000720c */ /* 0x000fe20003f06270 */
[----:B------:R-:W-:Y:S01]  /*aff0*/  BSSY B0, `(.L_x_136) ;  /* 0x0000027000007945 */ /* 0x000fe20003800000 */
[----:B------:R-:W-:Y:S02]  /*b000*/  MOV R0, 0xff800000 ;  /* 0xff80000000007802 */ /* 0x000fe40000000f00 */
[----:B0-----:R-:W-:Y:S02]  /*b010*/  MOV R3, 0xff800000 ;  /* 0xff80000000037802 */ /* 0x001fe40000000f00 */
[----:B------:R-:W-:Y:S01]  /*b020*/  MOV R56, 0xff800000 ;  /* 0xff80000000387802 */ /* 0x000fe20000000f00 */
[----:B------:R0:W-:Y:S01]  /*b030*/  STL [R1+0x438], R0 ;  /* 0x0004380001007387 */ /* 0x0001e20000100800 */
[----:B------:R-:W-:Y:S02]  /*b040*/  MOV R55, 0xff800000 ;  /* 0xff80000000377802 */ /* 0x000fe40000000f00 */
[----:B------:R-:W-:Y:S01]  /*b050*/  MOV R54, 0xff800000 ;  /* 0xff80000000367802 */ /* 0x000fe20000000f00 */
[----:B------:R1:W-:Y:S01]  /*b060*/  STL [R1+0x3b8], R3 ;  /* 0x0003b80301007387 */ /* 0x0003e20000100800 */
[----:B0-----:R-:W-:Y:S01]  /*b070*/  IADD3 R0, R122, 0x2400, RZ ;  /* 0x000024007a007810 */ /* 0x001fe20007ffe0ff */
[----:B------:R-:W-:Y:S06]  /*b080*/  @P3 BRA `(.L_x_137) ;  /* 0x0000000000743947 */ /* 0x000fec0003800000 */
        /* <DEDUP_REMOVED lines=9> */
[----:B--23--:R-:W-:Y:S01]  /*b120*/  HFMA2.MMA R7, -RZ, RZ, -6.109375, 2 ;  /* 0xc61c4000ff077435 */ /* 0x00cfe200000001ff */
[----:B------:R-:W-:Y:S01]  /*b130*/  MOV R54, 0xc61c4000 ;  /* 0xc61c400000367802 */ /* 0x000fe20000000f00 */
[----:B------:R-:W-:Y:S01]  /*b140*/  HFMA2.MMA R55, -RZ, RZ, -6.109375, 2 ;  /* 0xc61c4000ff377435 */ /* 0x000fe200000001ff */
[----:B------:R-:W-:Y:S02]  /*b150*/  ISETP.NE.AND P6, PT, R3, 0x1000000, PT ;  /* 0x010000000300780c */ /* 0x000fe40003fc5270 */
[----:B------:R-:W0:Y:S01]  /*b160*/  @P3 LDC R3, c[0x0][0x228] ;  /* 0x00008a00ff033b82 */ /* 0x000e220000000800 */
[----:B------:R-:W-:-:S02]  /*b170*/  MOV R56, 0xc61c4000 ;  /* 0xc61c400000387802 */ /* 0x000fc40000000f00 */
[C---:B-----5:R-:W-:Y:S02]  /*b180*/  @P3 SHF.L.U32 R6, R4.reuse, 0x10, RZ ;  /* 0x0000001004063819 */ /* 0x060fe400000006ff */
[----:B------:R-:W-:-:S03]  /*b190*/  @P4 PRMT R4, R4, 0x7632, R4 ;  /* 0x0000763204044816 */ /* 0x000fc60000000004 */
[----:B0-----:R-:W-:Y:S01]  /*b1a0*/  @P3 FMUL R7, R6, R3 ;  /* 0x0000000306073220 */ /* 0x001fe20000400000 */
[----:B------:R-:W-:Y:S01]  /*b1b0*/  @P4 SHF.L.U32 R4, R4, 0x10, RZ ;  /* 0x0000001004044819 */ /* 0x000fe200000006ff */
[----:B------:R-:W0:Y:S03]  /*b1c0*/  @P4 LDC R3, c[0x0][0x228] ;  /* 0x00008a00ff034b82 */ /* 0x000e260000000800 */
[----:B------:R1:W-:Y:S01]  /*b1d0*/  STL [R1+0x3b8], R7 ;  /* 0x0003b80701007387 */ /* 0x0003e20000100800 */
[----:B0-----:R-:W-:Y:S01]  /*b1e0*/  @P4 FMUL R54, R4, R3 ;  /* 0x0000000304364220 */ /* 0x001fe20000400000 */
[----:B------:R-:W-:-:S03]  /*b1f0*/  @P5 SHF.L.U32 R4, R5, 0x10, RZ ;  /* 0x0000001005045819 */ /* 0x000fc600000006ff */
[----:B------:R-:W0:Y:S02]  /*b200*/  @P5 LDC R3, c[0x0][0x228] ;  /* 0x00008a00ff035b82 */ /* 0x000e240000000800 */
[----:B0-----:R-:W-:Y:S01]  /*b210*/  @P5 FMUL R55, R4, R3 ;  /* 0x0000000304375220 */ /* 0x001fe20000400000 */
[----:B------:R-:W-:-:S05]  /*b220*/  @P6 PRMT R4, R5, 0x7632, R4 ;  /* 0x0000763205046816 */ /* 0x000fca0000000004 */
[----:B------:R-:W0:Y:S01]  /*b230*/  @P6 LDC R3, c[0x0][0x228] ;  /* 0x00008a00ff036b82 */ /* 0x000e220000000800 */
[----:B------:R-:W-:-:S05]  /*b240*/  @P6 SHF.L.U32 R4, R4, 0x10, RZ ;  /* 0x0000001004046819 */ /* 0x000fca00000006ff */
[----:B01----:R-:W-:-:S07]  /*b250*/  @P6 FMUL R56, R4, R3 ;  /* 0x0000000304386220 */ /* 0x003fce0000400000 */
.L_x_137:
[----:B------:R-:W-:Y:S05]  /*b260*/  BSYNC B0 ;  /* 0x0000000000007941 */ /* 0x000fea0003800000 */
.L_x_136:
[----:B------:R-:W-:Y:S01]  /*b270*/  BSSY B0, `(.L_x_138) ;  /* 0x0000024000007945 */ /* 0x000fe20003800000 */
[----:B------:R-:W-:Y:S02]  /*b280*/  ISETP.GE.AND P3, PT, R0, R147, PT ;  /* 0x000000930000720c */ /* 0x000fe40003f66270 */
[----:B------:R-:W-:Y:S02]  /*b290*/  MOV R53, 0xff800000 ;  /* 0xff80000000357802 */ /* 0x000fe40000000f00 */
[----:B------:R-:W-:Y:S02]  /*b2a0*/  MOV R52, 0xff800000 ;  /* 0xff80000000347802 */ /* 0x000fe40000000f00 */
[----:B------:R-:W-:Y:S02]  /*b2b0*/  IADD3 R0, R122, 0x2480, RZ ;  /* 0x000024807a007810 */ /* 0x000fe40007ffe0ff */
[----:B------:R-:W-:Y:S01]  /*b2c0*/  MOV R51, 0xff800000 ;  /* 0xff80000000337802 */ /* 0x000fe20000000f00 */
        /* <DEDUP_REMOVED lines=10> */
[----:B------:R-:W-:Y:S01]  /*b370*/  HFMA2.MMA R51, -RZ, RZ, -6.109375, 2 ;  /* 0xc61c4000ff337435 */ /* 0x000fe200000001ff */
[----:B------:R-:W-:Y:S01]  /*b380*/  MOV R52, 0xc61c4000 ;  /* 0xc61c400000347802 */ /* 0x000fe20000000f00 */
[----:B------:R-:W-:Y:S01]  /*b390*/  HFMA2.MMA R53, -RZ, RZ, -6.109375, 2 ;  /* 0xc61c4000ff357435 */ /* 0x000fe200000001ff */
[----:B------:R-:W-:Y:S02]  /*b3a0*/  ISETP.NE.AND P6, PT, R3, 0x1000000, PT ;  /* 0x010000000300780c */ /* 0x000fe40003fc5270 */
[----:B------:R-:W0:Y:S01]  /*b3b0*/  @P2 LDC R3, c[0x0][0x228] ;  /* 0x00008a00ff032b82 */ /* 0x000e220000000800 */
[----:B--23--:R-:W-:-:S02]  /*b3c0*/  MOV R7, 0xc61c4000 ;  /* 0xc61c400000077802 */ /* 0x00cfc40000000f00 */
[C---:B-----5:R-:W-:Y:S02]  /*b3d0*/  @P2 SHF.L.U32 R6, R4.reuse, 0x10, RZ ;  /* 0x0000001004062819 */ /* 0x060fe400000006ff */
[----:B------:R-:W-:-:S03]  /*b3e0*/  @P4 PRMT R4, R4, 0x7632, R4 ;  /* 0x0000763204044816 */ /* 0x000fc60000000004 */
[----:B0-----:R-:W-:Y:S01]  /*b3f0*/  @P2 FMUL R51, R6, R3 ;  /* 0x0000000306332220 */ /* 0x001fe20000400000 */
[----:B------:R-:W-:Y:S01]  /*b400*/  @P4 SHF.L.U32 R4, R4, 0x10, RZ ;  /* 0x0000001004044819 */ /* 0x000fe200000006ff */
[----:B------:R-:W0:Y:S04]  /*b410*/  @P4 LDC R3, c[0x0][0x228] ;  /* 0x00008a00ff034b82 */ /* 0x000e280000000800 */
[----:B0-----:R-:W-:Y:S01]  /*b420*/  @P4 FMUL R52, R4, R3 ;  /* 0x0000000304344220 */ /* 0x001fe20000400000 */
[----:B------:R-:W-:-:S03]  /*b430*/  @P5 SHF.L.U32 R4, R5, 0x10, RZ ;  /* 0x0000001005045819 */ /* 0x000fc600000006ff */
[----:B------:R-:W0:Y:S01]  /*b440*/  @P5 LDC R3, c[0x0][0x228] ;  /* 0x00008a00ff035b82 */ /* 0x000e220000000800 */
[----:B------:R-:W-:-:S04]  /*b450*/  @P6 PRMT R5, R5, 0x7632, R5 ;  /* 0x0000763205056816 */ /* 0x000fc80000000005 */
[----:B------:R-:W-:Y:S01]  /*b460*/  @P6 SHF.L.U32 R5, R5, 0x10, RZ ;  /* 0x0000001005056819 */ /* 0x000fe200000006ff */
[----:B0-----:R-:W-:Y:S02]  /*b470*/  @P5 FMUL R53, R4, R3 ;  /* 0x0000000304355220 */ /* 0x001fe40000400000 */
[----:B------:R-:W0:Y:S02]  /*b480*/  @P6 LDC R3, c[0x0][0x228] ;  /* 0x00008a00ff036b82 */ /* 0x000e240000000800 */
[----:B0-----:R-:W-:-:S05]  /*b490*/  @P6 FMUL R7, R5, R3 ;  /* 0x0000000305076220 */ /* 0x001fca0000400000 */
[----:B------:R0:W-:Y:S02]  /*b4a0*/  STL [R1+0x438], R7 ;  /* 0x0004380701007387 */ /* 0x0001e40000100800 */
.L_x_139:
[----:B------:R-:W-:Y:S05]  /*b4b0*/  BSYNC B0 ;  /* 0x0000000000007941 */ /* 0x000fea0003800000 */
.L_x_138:
        /* <DEDUP_REMOVED lines=22> */
[----:B------:R-:W1:Y:S01]  /*b620*/  @P1 LDC R3, c[0x0][0x228] ;  /* 0x00008a00ff031b82 */ /* 0x000e620000000800 */
[----:B------:R-:W-:-:S02]  /*b630*/  MOV R49, 0xc61c4000 ;  /* 0xc61c400000317802 */ /* 0x000fc40000000f00 */
[C---:B-----5:R-:W-:Y:S02]  /*b640*/  @P1 SHF.L.U32 R6, R4.reuse, 0x10, RZ ;  /* 0x0000001004061819 */ /* 0x060fe400000006ff */
[----:B------:R-:W-:-:S03]  /*b650*/  @P4 PRMT R4, R4, 0x7632, R4 ;  /* 0x0000763204044816 */ /* 0x000fc60000000004 */
[----:B-1----:R-:W-:Y:S01]  /*b660*/  @P1 FMUL R46, R6, R3 ;  /* 0x00000003062e1220 */ /* 0x002fe20000400000 */
[----:B------:R-:W-:Y:S01]  /*b670*/  @P4 SHF.L.U32 R4, R4, 0x10, RZ ;  /* 0x0000001004044819 */ /* 0x000fe200000006ff */
[----:B------:R-:W1:Y:S04]  /*b680*/  @P4 LDC R3, c[0x0][0x228] ;  /* 0x00008a00ff034b82 */ /* 0x000e680000000800 */
[----:B-1----:R-:W-:Y:S01]  /*b690*/  @P4 FMUL R47, R4, R3 ;  /* 0x00000003042f4220 */ /* 0x002fe20000400000 */
[----:B------:R-:W-:-:S03]  /*b6a0*/  @P5 SHF.L.U32 R4, R5, 0x10, RZ ;  /* 0x0000001005045819 */ /* 0x000fc600000006ff */
[----:B------:R-:W1:Y:S02]  /*b6b0*/  @P5 LDC R3, c[0x0][0x228] ;  /* 0x00008a00ff035b82 */ /* 0x000e640000000800 */
[----:B-1----:R-:W-:Y:S01]  /*b6c0*/  @P5 FMUL R48, R4, R3 ;  /* 0x0000000304305220 */ /* 0x002fe20000400000 */
[----:B------:R-:W-:-:S05]  /*b6d0*/  @P6 PRMT R4, R5, 0x7632, R4 ;  /* 0x0000763205046816 */ /* 0x000fca0000000004 */
[----:B------:R-:W1:Y:S01]  /*b6e0*/  @P6 LDC R3, c[0x0][0x228] ;  /* 0x00008a00ff036b82 */ /* 0x000e620000000800 */
[----:B------:R-:W-:-:S05]  /*b6f0*/  @P6 SHF.L.U32 R4, R4, 0x10, RZ ;  /* 0x0000001004046819 */ /* 0x000fca00000006ff */
[----:B-1----:R-:W-:-:S07]  /*b700*/  @P6 FMUL R49, R4, R3 ;  /* 0x0000000304316220 */ /* 0x002fce0000400000 */
.L_x_141:
[----:B------:R-:W-:Y:S05]  /*b710*/  BSYNC B0 ;  /* 0x0000000000007941 */ /* 0x000fea0003800000 */
.L_x_140:
        /* <DEDUP_REMOVED lines=35> */
.L_x_143:
[----:B------:R-:W-:Y:S05]  /*b950*/  BSYNC B0 ;  /* 0x0000000000007941 */ /* 0x000fea0003800000 */
.L_x_142:
        /* <DEDUP_REMOVED lines=37> */
.L_x_145:
[----:B------:R-:W-:Y:S05]  /*bbb0*/  BSYNC B0 ;  /* 0x0000000000007941 */ /* 0x000fea0003800000 */
.L_x_144:
        /* <DEDUP_REMOVED lines=35> */
.L_x_147:
[----:B------:R-:W-:Y:S05]  /*bdf0*/  BSYNC B0 ;  /* 0x0000000000007941 */ /* 0x000fea0003800000 */
.L_x_146:
        /* <DEDUP_REMOVED lines=9> */
[----:B-1----:R-:W5:Y:S04]  /*be90*/  LDG.E R6, desc[UR8][R126.64+0x2500] ;  /* 0x002500087e067981 */ /* 0x002f68000c1e1900 */
[----:B------:R-:W2:Y:S01]  /*bea0*/  LDG.E.64 R4, desc[UR8][R124.64+0x4a00] ;  /* 0x004a00087c047981 */ /* 0x000ea2000c1e1b00 */
[----:B------:R-:W-:Y:S01]  /*beb0*/  HFMA2.MMA R30, -RZ, RZ, -6.109375, 2 ;  /* 0xc61c4000ff1e7435 */ /* 0x000fe200000001ff */
[----:B------:R-:W-:Y:S01]  /*bec0*/  MOV R31, 0xc61c4000 ;  /* 0xc61c4000001f7802 */ /* 0x000fe20000000f00 */
[----:B------:R-:W-:Y:S01]  /*bed0*/  HFMA2.MMA R32, -RZ, RZ, -6.109375, 2 ;  /* 0xc61c4000ff207435 */ /* 0x000fe200000001ff */
[----:B------:R-:W-:Y:S02]  /*bee0*/  MOV R33, 0xc61c4000 ;  /* 0xc61c400000217802 */ /* 0x000fe40000000f00 */
[----:B-----5:R-:W-:-:S04]  /*bef0*/  LOP3.LUT R3, R6, 0xff, RZ, 0xc0, !PT ;  /* 0x000000ff06037812 */ /* 0x020fc800078ec0ff */
[----:B------:R-:W-:Y:S02]  /*bf00*/  ISETP.NE.AND P1, PT, R3, 0x1, PT ;  /* 0x000000010300780c */ /* 0x000fe40003f25270 */
[----:B------:R-:W-:-:S04]  /*bf10*/  LOP3.LUT R3, R6, 0xff00, RZ, 0xc0, !PT ;  /* 0x0000ff0006037812 */ /* 0x000fc800078ec0ff */
[----:B------:R-:W-:Y:S02]  /*bf20*/  ISETP.NE.AND P4, PT, R3, 0x100, PT ;  /* 0x000001000300780c */ /* 0x000fe40003f85270 */
[C---:B------:R-:W-:Y:S02]  /*bf30*/  LOP3.LUT R3, R6.reuse, 0xff0000, RZ, 0xc0, !PT ;  /* 0x00ff000006037812 */ /* 0x040fe400078ec0ff */
[----:B------:R-:W-:Y:S02]  /*bf40*/  LOP3.LUT R6, R6, 0xff000000, RZ, 0xc0, !PT ;  /* 0xff00000006067812 */ /* 0x000fe400078ec0ff */
[----:B------:R-:W-:Y:S02]  /*bf50*/  ISETP.NE.AND P5, PT, R3, 0x10000, PT ;  /* 0x000100000300780c */ /* 0x000fe40003fa5270 */
[----:B------:R-:W1:Y:S01]  /*bf60*/  @P1 LDC R3, c[0x0][0x228] ;  /* 0x00008a00ff031b82 */ /* 0x000e620000000800 */
[----:B------:R-:W-:Y:S02]  /*bf70*/  ISETP.NE.AND P6, PT, R6, 0x1000000, PT ;  /* 0x010000000600780c */ /* 0x000fe40003fc5270 */
[----:B--2---:R-:W-:-:S02]  /*bf80*/  @P1 SHF.L.U32 R6, R4, 0x10, RZ ;  /* 0x0000001004061819 */ /* 0x004fc400000006ff */
[----:B------:R-:W-:-:S04]  /*bf90*/  @P4 PRMT R4, R4, 0x7632, R4 ;  /* 0x0000763204044816 */ /* 0x000fc80000000004 */
[----:B------:R-:W-:Y:S01]  /*bfa0*/  @P4 SHF.L.U32 R4, R4, 0x10, RZ ;  /* 0x0000001004044819 */ /* 0x000fe200000006ff */
[----:B-1----:R-:W-:Y:S02]  /*bfb0*/  @P1 FMUL R30, R6, R3 ;  /* 0x00000003061e1220 */ /* 0x002fe40000400000 */
[----:B------:R-:W1:Y:S02]  /*bfc0*/  @P4 LDC R3, c[0x0][0x228] ;  /* 0x00008a00ff034b82 */ /* 0x000e640000000800 */
[----:B-1----:R-:W-:Y:S01]  /*bfd0*/  @P4 FMUL R31, R4, R3 ;  /* 0x00000003041f4220 */ /* 0x002fe20000400000 */
[----:B------:R-:W-:-:S05]  /*bfe0*/  @P5 SHF.L.U32 R4, R5, 0x10, RZ ;  /* 0x0000001005045819 */ /* 0x000fca00000006ff */
[----:B------:R-:W1:Y:S02]  /*bff0*/  @P5 LDC R3, c[0x0][0x228] ;  /* 0x00008a00ff035b82 */ /* 0x000e640000000800 */
[----:B-1----:R-:W-:Y:S01]  /*c000*/  @P5 FMUL R32, R4, R3 ;  /* 0x0000000304205220 */ /* 0x002fe20000400000 */
[----:B------:R-:W-:-:S05]  /*c010*/  @P6 PRMT R4, R5, 0x7632, R4 ;  /* 0x0000763205046816 */ /* 0x000fca0000000004 */
[----:B------:R-:W1:Y:S01]  /*c020*/  @P6 LDC R3, c[0x0][0x228] ;  /* 0x00008a00ff036b82 */ /* 0x000e620000000800 */
[----:B------:R-:W-:-:S05]  /*c030*/  @P6 SHF.L.U32 R4, R4, 0x10, RZ ;  /* 0x0000001004046819 */ /* 0x000fca00000006ff */
[----:B-1----:R-:W-:-:S07]  /*c040*/  @P6 FMUL R33, R4, R3 ;  /* 0x0000000304216220 */ /* 0x002fce0000400000 */
.L_x_149:
[----:B------:R-:W-:Y:S05]  /*c050*/  BSYNC B0 ;  /* 0x0000000000007941 */ /* 0x000fea0003800000 */
.L_x_148:
[----:B------:R-:W-:Y:S01]  /*c060*/  BSSY B0, `(.L_x_150) ;  /* 0x0000023000007945 */ /* 0x000fe20003800000 */
[----:B------:R-:W-:Y:S02]  /*c070*/  ISETP.GE.AND P1, PT, R0, R147, PT ;  /* 0x000000930000720c */ /* 0x000fe40003f26270 */
[----:B------:R-:W-:Y:S02]  /*c080*/  MOV R29, 0xff800000 ;  /* 0xff800000001d7802 */ /* 0x000fe40000000f00 */
[----:B------:R-:W-:Y:S02]  /*c090*/  MOV R28, 0xff800000 ;  /* 0xff800000001c7802 */ /* 0x000fe40000000f00 */
[----:B------:R-:W-:Y:S02]  /*c0a0*/  IADD3 R0, R122, 0x2780, RZ ;  /* 0x000027807a007810 */ /* 0x000fe40007ffe0ff */
        /* <DEDUP_REMOVED lines=30> */
.L_x_151:
[----:B------:R-:W-:Y:S05]  /*c290*/  BSYNC B0 ;  /* 0x0000000000007941 */ /* 0x000fea0003800000 */
.L_x_150:
        /* <DEDUP_REMOVED lines=37> */
.L_x_153:
[----:B------:R-:W-:Y:S05]  /*c4f0*/  BSYNC B0 ;  /* 0x0000000000007941 */ /* 0x000fea0003800000 */
.L_x_152:
        /* <DEDUP_REMOVED lines=35> */
.L_x_155:
[----:B------:R-:W-:Y:S05]  /*c730*/  BSYNC B0 ;  /* 0x0000000000007941 */ /* 0x000fea0003800000 */
.L_x_154:
[----:B------:R-:W-:Y:S01]  /*c740*/  BSSY B0, `(.L_x_156) ;  /* 0x0000025000007945 */ /* 0x000fe20003800000 */
[----:B------:R-:W-:Y:S02]  /*c750*/  ISETP.GE.AND P2, PT, R0, R147, PT ;  /* 0x000000930000720c */ /* 0x000fe40003f46270 */
[----:B------:R-:W-:Y:S02]  /*c760*/  MOV R18, 0xff800000 ;  /* 0xff80000000127802 */ /* 0x000fe40000000f00 */
[----:B------:R-:W-:Y:S02]  /*c770*/  MOV R17, 0xff800000 ;  /* 0xff80000000117802 */ /* 0x000fe40000000f00 */
[----:B------:R-:W-:Y:S02]  /*c780*/  MOV R16, 0xff800000 ;  /* 0xff80000000107802 */ /* 0x000fe40000000f00 */
[----:B------:R-:W-:Y:S02]  /*c790*/  MOV R15, 0xff800000 ;  /* 0xff800000000f7802 */ /* 0x000fe40000000f00 */
[----:B------:R-:W-:-:S02]  /*c7a0*/  IADD3 R0, R122, 0x2900, RZ ;  /* 0x000029007a007810 */ /* 0x000fc40007ffe0ff */
[----:B----4-:R-:W-:Y:S01]  /*c7b0*/  MOV R14, 0xff800000 ;  /* 0xff800000000e7802 */ /* 0x010fe20000000f00 */
[----:B------:R-:W-:Y:S06]  /*c7c0*/  @P1 BRA `(.L_x_157) ;  /* 0x0000000000701947 */ /* 0x000fec0003800000 */
[----:B-1----:R-:W4:Y:S04]  /*c7d0*/  LDG.E R6, desc[UR8][R126.64+0x2700] ;  /* 0x002700087e067981 */ /* 0x002f28000c1e1900 */
[----:B------:R-:W5:Y:S01]  /*c7e0*/  LDG.E.64 R4, desc[UR8][R124.64+0x4e00] ;  /* 0x004e00087c047981 */ /* 0x000f62000c1e1b00 */
[----:B------:R-:W-:Y:S01]  /*c7f0*/  HFMA2.MMA R14, -RZ, RZ, -6.109375, 2 ;  /* 0xc61c4000ff0e7435 */ /* 0x000fe200000001ff */
[----:B------:R-:W-:Y:S01]  /*c800*/  MOV R15, 0xc61c4000 ;  /* 0xc61c4000000f7802 */ /* 0x000fe20000000f00 */
[----:B------:R-:W-:Y:S01]  /*c810*/  HFMA2.MMA R16, -RZ, RZ, -6.109375, 2 ;  /* 0xc61c4000ff107435 */ /* 0x000fe200000001ff */
[----:B------:R-:W-:Y:S02]  /*c820*/  MOV R17, 0xc61c4000 ;  /* 0xc61c400000117802 */ /* 0x000fe40000000f00 */
[----:B----4-:R-:W-:-:S04]  /*c830*/  LOP3.LUT R3, R6, 0xff, RZ, 0xc0, !PT ;  /* 0x000000ff06037812 */ /* 0x010fc800078ec0ff */
        /* <DEDUP_REMOVED lines=8> */
[----:B-----5:R-:W-:-:S02]  /*c8c0*/  @P1 SHF.L.U32 R6, R4, 0x10, RZ ;  /* 0x0000001004061819 */ /* 0x020fc400000006ff */
        /* <DEDUP_REMOVED lines=12> */
.L_x_157:
[----:B------:R-:W-:Y:S05]  /*c990*/  BSYNC B0 ;  /* 0x0000000000007941 */ /* 0x000fea0003800000 */
.L_x_156:
[----:B------:R-:W-:Y:S01]  /*c9a0*/  BSSY B0, `(.L_x_158) ;  /* 0x0000023000007945 */ /* 0x000fe20003800000 */
[----:B------:R-:W-:Y:S02]  /*c9b0*/  ISETP.GE.AND P1, PT, R0, R147, PT ;  /* 0x000000930000720c */ /* 0x000fe40003f26270 */
[----:B------:R-:W-:Y:S02]  /*c9c0*/  MOV R13, 0xff800000 ;  /* 0xff800000000d7802 */ /* 0x000fe40000000f00 */
[----:B------:R-:W-:Y:S02]  /*c9d0*/  MOV R12, 0xff800000 ;  /* 0xff800000000c7802 */ /* 0x000fe40000000f00 */
[----:B------:R-:W-:Y:S02]  /*c9e0*/  IADD3 R0, R122, 0x2980, RZ ;  /* 0x000029807a007810 */ /* 0x000fe40007ffe0ff */
[----:B------:R-:W-:Y:S01]  /*c9f0*/  MOV R11, 0xff800000 ;  /* 0xff800000000b7802 */ /* 0x000fe20000000f00 */
        /* <DEDUP_REMOVED lines=29> */
.L_x_159:
[----:B------:R-:W-:Y:S05]  /*cbd0*/  BSYNC B0 ;  /* 0x0000000000007941 */ /* 0x000fea0003800000 */
.L_x_158:
[----:B------:R-:W-:Y:S01]  /*cbe0*/  BSSY B0, `(.L_x_160) ;  /* 0x0000025000007945 */ /* 0x000fe20003800000 */
[----:B------:R-:W-:Y:S02]  /*cbf0*/  ISETP.GE.AND P0, PT, R0, R147, PT ;  /* 0x000000930000720c */ /* 0x000fe40003f06270 */
[----:B------:R-:W-:Y:S02]  /*cc00*/  MOV R10, 0xff800000 ;  /* 0xff800000000a7802 */ /* 0x000fe40000000f00 */
[----:B---3--:R-:W-:Y:S02]  /*cc10*/  MOV R9, 0xff800000 ;  /* 0xff80000000097802 */ /* 0x008fe40000000f00 */
[----:B------:R-:W-:Y:S02]  /*cc20*/  MOV R8, 0xff800000 ;  /* 0xff80000000087802 */ /* 0x000fe40000000f00 */
[----:B0-2---:R-:W-:Y:S02]  /*cc30*/  MOV R7, 0xff800000 ;  /* 0xff80000000077802 */ /* 0x005fe40000000f00 */
[----:B------:R-:W-:-:S02]  /*cc40*/  IADD3 R0, R122, 0x2a00, RZ ;  /* 0x00002a007a007810 */ /* 0x000fc40007ffe0ff */
[----:B-1----:R-:W-:Y:S01]  /*cc50*/  MOV R6, 0xff800000 ;  /* 0xff80000000067802 */ /* 0x002fe20000000f00 */
[----:B------:R-:W-:Y:S06]  /*cc60*/  @P3 BRA `(.L_x_161) ;  /* 0x0000000000703947 */ /* 0x000fec0003800000 */
[----:B------:R-:W2:Y:S04]  /*cc70*/  LDG.E R6, desc[UR8][R126.64+0x2800] ;  /* 0x002800087e067981 */ /* 0x000ea8000c1e1900 */
[----:B------:R-:W3:Y:S01]  /*cc80*/  LDG.E.64 R4, desc[UR8][R124.64+0x5000] ;  /* 0x005000087c047981 */ /* 0x000ee2000c1e1b00 */
[----:B------:R-:W-:Y:S01]  /*cc90*/  HFMA2.MMA R8, -RZ, RZ, -6.109375, 2 ;  /* 0xc61c4000ff087435 */ /* 0x000fe200000001ff */
[----:B------:R-:W-:Y:S02]  /*cca0*/  MOV R9, 0xc61c4000 ;  /* 0xc61c400000097802 */ /* 0x000fe40000000f00 */
[----:B--2---:R-:W-:-:S04]  /*ccb0*/  LOP3.LUT R3, R6, 0xff, RZ, 0xc0, !PT ;  /* 0x000000ff06037812 */ /* 0x004fc800078ec0ff */
[----:B------:R-:W-:Y:S02]  /*ccc0*/  ISETP.NE.AND P3, PT, R3, 0x1, PT ;  /* 0x000000010300780c */ /* 0x000fe40003f65270 */
[----:B------:R-:W-:-:S04]  /*ccd0*/  LOP3.LUT R3, R6, 0xff00, RZ, 0xc0, !PT ;  /* 0x0000ff0006037812 */ /* 0x000fc800078ec0ff */
[----:B------:R-:W-:Y:S02]  /*cce0*/  ISETP.NE.AND P4, PT, R3, 0x100, PT ;  /* 0x000001000300780c */ /* 0x000fe40003f85270 */
[C---:B------:R-:W-:Y:S02]  /*ccf0*/  LOP3.LUT R3, R6.reuse, 0xff0000, RZ, 0xc0, !PT ;  /* 0x00ff000006037812 */ /* 0x040fe400078ec0ff */
[----:B------:R-:W-:Y:S02]  /*cd00*/  LOP3.LUT R6, R6, 0xff000000, RZ, 0xc0, !PT ;  /* 0xff00000006067812 */ /* 0x000fe400078ec0ff */
[----:B------:R-:W-:Y:S02]  /*cd10*/  ISETP.NE.AND P5, PT, R3, 0x10000, PT ;  /* 0x000100000300780c */ /* 0x000fe40003fa5270 */
[----:B------:R-:W0:Y:S01]  /*cd20*/  @P3 LDC R3, c[0x0][0x228] ;  /* 0x00008a00ff033b82 */ /* 0x000e220000000800 */
[----:B------:R-:W-:Y:S01]  /*cd30*/  ISETP.NE.AND P6, PT, R6, 0x1000000, PT ;  /* 0x010000000600780c */ /* 0x000fe20003fc5270 */
[----:B------:R-:W-:Y:S01]  /*cd40*/  HFMA2.MMA R6, -RZ, RZ, -6.109375, 2 ;  /* 0xc61c4000ff067435 */ /* 0x000fe200000001ff */
[----:B---3--:R-:W-:-:S02]  /*cd50*/  @P3 SHF.L.U32 R7, R4, 0x10, RZ ;  /* 0x0000001004073819 */ /* 0x008fc400000006ff */
[----:B------:R-:W-:-:S04]  /*cd60*/  @P4 PRMT R4, R4, 0x7632, R4 ;  /* 0x0000763204044816 */ /* 0x000fc80000000004 */
[----:B------:R-:W-:Y:S01]  /*cd70*/  @P4 SHF.L.U32 R4, R4, 0x10, RZ ;  /* 0x0000001004044819 */ /* 0x000fe200000006ff */
[----:B0-----:R-:W-:Y:S01]  /*cd80*/  @P3 FMUL R6, R7, R3 ;  /* 0x0000000307063220 */ /* 0x001fe20000400000 */
[----:B------:R-:W-:Y:S01]  /*cd90*/  MOV R7, 0xc61c4000 ;  /* 0xc61c400000077802 */ /* 0x000fe20000000f00 */
[----:B------:R-:W0:Y:S02]  /*cda0*/  @P4 LDC R3, c[0x0][0x228] ;  /* 0x00008a00ff034b82 */ /* 0x000e240000000800 */
[----:B0-----:R-:W-:Y:S01]  /*cdb0*/  @P4 FMUL R7, R4, R3 ;  /* 0x0000000304074220 */ /* 0x001fe20000400000 */
[----:B------:R-:W-:-:S05]  /*cdc0*/  @P5 SHF.L.U32 R4, R5, 0x10, RZ ;  /* 0x0000001005045819 */ /* 0x000fca00000006ff */
[----:B------:R-:W0:Y:S02]  /*cdd0*/  @P5 LDC R3, c[0x0][0x228] ;  /* 0x00008a00ff035b82 */ /* 0x000e240000000800 */
[----:B0-----:R-:W-:Y:S01]  /*cde0*/  @P5 FMUL R8, R4, R3 ;  /* 0x0000000304085220 */ /* 0x001fe20000400000 */
[----:B------:R-:W-:-:S05]  /*cdf0*/  @P6 PRMT R4, R5, 0x7632, R4 ;  /* 0x0000763205046816 */ /* 0x000fca0000000004 */
[----:B------:R-:W0:Y:S01]  /*ce00*/  @P6 LDC R3, c[0x0][0x228] ;  /* 0x00008a00ff036b82 */ /* 0x000e220000000800 */
[----:B------:R-:W-:-:S05]  /*ce10*/  @P6 SHF.L.U32 R4, R4, 0x10, RZ ;  /* 0x0000001004046819 */ /* 0x000fca00000006ff */
[----:B0-----:R-:W-:-:S07]  /*ce20*/  @P6 FMUL R9, R4, R3 ;  /* 0x0000000304096220 */ /* 0x001fce0000400000 */
.L_x_161:
[----:B------:R-:W-:Y:S05]  /*ce30*/  BSYNC B0 ;  /* 0x0000000000007941 */ /* 0x000fea0003800000 */
.L_x_160:
[----:B------:R-:W-:Y:S01]  /*ce40*/  BSSY B0, `(.L_x_162) ;  /* 0x0000023000007945 */ /* 0x000fe20003800000 */
[----:B------:R-:W-:Y:S02]  /*ce50*/  ISETP.GE.AND P3, PT, R0, R147, PT ;  /* 0x000000930000720c */ /* 0x000fe40003f66270 */
[----:B------:R-:W-:Y:S02]  /*ce60*/  MOV R5, 0xff800000 ;  /* 0xff80000000057802 */ /* 0x000fe40000000f00 */
[----:B------:R-:W-:Y:S02]  /*ce70*/  MOV R4, 0xff800000 ;  /* 0xff80000000047802 */ /* 0x000fe40000000f00 */
[----:B------:R-:W-:Y:S02]  /*ce80*/  IADD3 R0, R122, 0x2a80, RZ ;  /* 0x00002a807a007810 */ /* 0x000fe40007ffe0ff */
[----:B------:R-:W-:Y:S01]  /*ce90*/  MOV R3, 0xff800000 ;  /* 0xff80000000037802 */ /* 0x000fe20000000f00 */
[----:B------:R-:W-:Y:S06]  /*cea0*/  @P2 BRA `(.L_x_163) ;  /* 0x0000000000702947 */ /* 0x000fec0003800000 */
[----:B------:R-:W2:Y:S04]  /*ceb0*/  LDG.E R3, desc[UR8][R126.64+0x2880] ;  /* 0x002880087e037981 */ /* 0x000ea8000c1e1900 */
[----:B------:R-:W3:Y:S01]  /*cec0*/  LDG.E.64 R128, desc[UR8][R124.64+0x5100] ;  /* 0x005100087c807981 */ /* 0x000ee2000c1e1b00 */
        /* <DEDUP_REMOVED lines=12> */
[----:B------:R-:W-:Y:S02]  /*cf90*/  @P4 SHF.L.U32 R10, R10, 0x10, RZ ;  /* 0x000000100a0a4819 */ /* 0x000fe400000006ff */
[----:B------:R-:W-:-:S03]  /*cfa0*/  @P5 SHF.L.U32 R128, R129, 0x10, RZ ;  /* 0x0000001081805819 */ /* 0x000fc600000006ff */
[----:B------:R-:W-:-:S04]  /*cfb0*/  @P6 PRMT R129, R129, 0x7632, R129 ;  /* 0x0000763281816816 */ /* 0x000fc80000000081 */
[----:B------:R-:W-:Y:S01]  /*cfc0*/  @P6 SHF.L.U32 R129, R129, 0x10, RZ ;  /* 0x0000001081816819 */ /* 0x000fe200000006ff */
[----:B0-----:R-:W-:Y:S01]  /*cfd0*/  @P2 FMUL R3, R5, R4 ;  /* 0x0000000405032220 */ /* 0x001fe20000400000 */
[----:B------:R-:W-:Y:S01]  /*cfe0*/  MOV R4, 0xc61c4000 ;  /* 0xc61c400000047802 */ /* 0x000fe20000000f00 */
[----:B------:R-:W0:Y:S02]  /*cff0*/  @P4 LDC R5, c[0x0][0x228] ;  /* 0x00008a00ff054b82 */ /* 0x000e240000000800 */
[----:B0-----:R-:W-:Y:S01]  /*d000*/  @P4 FMUL R4, R10, R5 ;  /* 0x000000050a044220 */ /* 0x001fe20000400000 */
[----:B------:R-:W-:-:S05]  /*d010*/  HFMA2.MMA R5, -RZ, RZ, -6.109375, 2 ;  /* 0xc61c4000ff057435 */ /* 0x000fca00000001ff */
[----:B------:R-:W0:Y:S02]  /*d020*/  @P5 LDC R10, c[0x0][0x228] ;  /* 0x00008a00ff0a5b82 */ /* 0x000e240000000800 */
[----:B0-----:R-:W-:Y:S01]  /*d030*/  @P5 FMUL R5, R128, R10 ;  /* 0x0000000a80055220 */ /* 0x001fe20000400000 */
[----:B------:R-:W-:-:S05]  /*d040*/  MOV R10, 0xc61c4000 ;  /* 0xc61c4000000a7802 */ /* 0x000fca0000000f00 */
[----:B------:R-:W0:Y:S02]  /*d050*/  @P6 LDC R128, c[0x0][0x228] ;  /* 0x00008a00ff806b82 */ /* 0x000e240000000800 */
[----:B0-----:R-:W-:-:S07]  /*d060*/  @P6 FMUL R10, R129, R128 ;  /* 0x00000080810a6220 */ /* 0x001fce0000400000 */
.L_x_163:
[----:B------:R-:W-:Y:S05]  /*d070*/  BSYNC B0 ;  /* 0x0000000000007941 */ /* 0x000fea0003800000 */
.L_x_162:
        /* <DEDUP_REMOVED lines=37> */
.L_x_165:
[----:B------:R-:W-:Y:S05]  /*d2d0*/  BSYNC B0 ;  /* 0x0000000000007941 */ /* 0x000fea0003800000 */
.L_x_164:
        /* <DEDUP_REMOVED lines=28> */
[----:B------:R-:W0:Y:S01]  /*d4a0*/  @P5 LDC R128, c[0x0][0x228] ;  /* 0x00008a00ff805b82 */ /* 0x000e220000000800 */
[----:B------:R-:W-:-:S04]  /*d4b0*/  @P6 PRMT R129, R129, 0x7632, R129 ;  /* 0x0000763281816816 */ /* 0x000fc80000000081 */
[----:B------:R-:W-:Y:S01]  /*d4c0*/  @P6 SHF.L.U32 R129, R129, 0x10, RZ ;  /* 0x0000001081816819 */ /* 0x000fe200000006ff */
[----:B0-----:R-:W-:Y:S01]  /*d4d0*/  @P5 FMUL R137, R135, R128 ;  /* 0x0000008087895220 */ /* 0x001fe20000400000 */
[----:B------:R-:W-:Y:S01]  /*d4e0*/  MOV R135, 0xc61c4000 ;  /* 0xc61c400000877802 */ /* 0x000fe20000000f00 */
[----:B------:R-:W0:Y:S02]  /*d4f0*/  @P6 LDC R128, c[0x0][0x228] ;  /* 0x00008a00ff806b82 */ /* 0x000e240000000800 */
[----:B0-----:R-:W-:-:S07]  /*d500*/  @P6 FMUL R135, R129, R128 ;  /* 0x0000008081876220 */ /* 0x001fce0000400000 */
.L_x_167:
[----:B------:R-:W-:Y:S05]  /*d510*/  BSYNC B0 ;  /* 0x0000000000007941 */ /* 0x000fea0003800000 */
.L_x_166:
        /* <DEDUP_REMOVED lines=37> */
.L_x_169:
[----:B------:R-:W-:Y:S05]  /*d770*/  BSYNC B0 ;  /* 0x0000000000007941 */ /* 0x000fea0003800000 */
.L_x_168:
        /* <DEDUP_REMOVED lines=35> */
.L_x_171:
[----:B------:R-:W-:Y:S05]  /*d9b0*/  BSYNC B0 ;  /* 0x0000000000007941 */ /* 0x000fea0003800000 */
.L_x_170:
        /* <DEDUP_REMOVED lines=37> */
.L_x_173:
[----:B------:R-:W-:Y:S05]  /*dc10*/  BSYNC B0 ;  /* 0x0000000000007941 */ /* 0x000fea0003800000 */
.L_x_172:
        /* <DEDUP_REMOVED lines=35> */
.L_x_175:
[----:B------:R-:W-:Y:S05]  /*de50*/  BSYNC B0 ;  /* 0x0000000000007941 */ /* 0x000fea0003800000 */
.L_x_174:
        /* <DEDUP_REMOVED lines=37> */
.L_x_177:
[----:B------:R-:W-:Y:S05]  /*e0b0*/  BSYNC B0 ;  /* 0x0000000000007941 */ /* 0x000fea0003800000 */
.L_x_176:
        /* <DEDUP_REMOVED lines=35> */
.L_x_179:
[----:B------:R-:W-:Y:S05]  /*e2f0*/  BSYNC B0 ;  /* 0x0000000000007941 */ /* 0x000fea0003800000 */
.L_x_178:
        /* <DEDUP_REMOVED lines=11> */
[C---:B--2---:R-:W-:Y:S02]  /*e3b0*/  LOP3.LUT R164, R163.reuse, 0xff, RZ, 0xc0, !PT ;  /* 0x000000ffa3a47812 */ /* 0x044fe400078ec0ff */
[----:B------:R-:W-:Y:S02]  /*e3c0*/  LOP3.LUT R165, R163, 0xff00, RZ, 0xc0, !PT ;  /* 0x0000ff00a3a57812 */ /* 0x000fe400078ec0ff */
[----:B------:R-:W-:Y:S02]  /*e3d0*/  ISETP.NE.AND P1, PT, R164, 0x1, PT ;  /* 0x00000001a400780c */ /* 0x000fe40003f25270 */
[----:B------:R-:W-:-:S02]  /*e3e0*/  ISETP.NE.AND P4, PT, R165, 0x100, PT ;  /* 0x00000100a500780c */ /* 0x000fc40003f85270 */
[C---:B------:R-:W-:Y:S02]  /*e3f0*/  LOP3.LUT R165, R163.reuse, 0xff0000, RZ, 0xc0, !PT ;  /* 0x00ff0000a3a57812 */ /* 0x040fe400078ec0ff */
[----:B------:R-:W-:Y:S02]  /*e400*/  LOP3.LUT R163, R163, 0xff000000, RZ, 0xc0, !PT ;  /* 0xff000000a3a37812 */ /* 0x000fe400078ec0ff */
[----:B------:R-:W-:Y:S02]  /*e410*/  ISETP.NE.AND P5, PT, R165, 0x10000, PT ;  /* 0x00010000a500780c */ /* 0x000fe40003fa5270 */
[----:B------:R-:W-:Y:S01]  /*e420*/  ISETP.NE.AND P6, PT, R163, 0x1000000, PT ;  /* 0x01000000a300780c */ /* 0x000fe20003fc5270 */
[----:B------:R-:W-:Y:S02]  /*e430*/  HFMA2.MMA R163, -RZ, RZ, -6.109375, 2 ;  /* 0xc61c4000ffa37435 */ /* 0x000fe400000001ff */
[----:B------:R-:W0:Y:S01]  /*e440*/  @P1 LDC R164, c[0x0][0x228] ;  /* 0x00008a00ffa41b82 */ /* 0x000e220000000800 */
[----:B---3--:R-:W-:-:S02]  /*e450*/  @P1 SHF.L.U32 R165, R128, 0x10, RZ ;  /* 0x0000001080a51819 */ /* 0x008fc400000006ff */
[----:B------:R-:W-:-:S04]  /*e460*/  @P4 PRMT R128, R128, 0x7632, R128 ;  /* 0x0000763280804816 */ /* 0x000fc80000000080 */
[----:B------:R-:W-:Y:S02]  /*e470*/  @P4 SHF.L.U32 R128, R128, 0x10, RZ ;  /* 0x0000001080804819 */ /* 0x000fe400000006ff */
[C---:B------:R-:W-:Y:S02]  /*e480*/  @P5 SHF.L.U32 R167, R129.reuse, 0x10, RZ ;  /* 0x0000001081a75819 */ /* 0x040fe400000006ff */
        /* <DEDUP_REMOVED lines=12> */
.L_x_181:
[----:B------:R-:W-:Y:S05]  /*e550*/  BSYNC B0 ;  /* 0x0000000000007941 */ /* 0x000fea0003800000 */
.L_x_180:
        /* <DEDUP_REMOVED lines=10> */
[C---:B--2---:R-:W-:Y:S02]  /*e600*/  LOP3.LUT R168, R166.reuse, 0xff, RZ, 0xc0, !PT ;  /* 0x000000ffa6a87812 */ /* 0x044fe400078ec0ff */
[----:B------:R-:W-:Y:S02]  /*e610*/  LOP3.LUT R169, R166, 0xff00, RZ, 0xc0, !PT ;  /* 0x0000ff00a6a97812 */ /* 0x000fe400078ec0ff */
[----:B------:R-:W-:-:S02]  /*e620*/  ISETP.NE.AND P0, PT, R168, 0x1, PT ;  /* 0x00000001a800780c */ /* 0x000fc40003f05270 */
[----:B------:R-:W-:Y:S02]  /*e630*/  ISETP.NE.AND P4, PT, R169, 0x100, PT ;  /* 0x00000100a900780c */ /* 0x000fe40003f85270 */
        /* <DEDUP_REMOVED lines=21> */
.L_x_183:
[----:B------:R-:W-:Y:S05]  /*e790*/  BSYNC B0 ;  /* 0x0000000000007941 */ /* 0x000fea0003800000 */
.L_x_182:
        /* <DEDUP_REMOVED lines=37> */
.L_x_185:
[----:B------:R-:W-:Y:S05]  /*e9f0*/  BSYNC B0 ;  /* 0x0000000000007941 */ /* 0x000fea0003800000 */
.L_x_184:
        /* <DEDUP_REMOVED lines=35> */
.L_x_187:
[----:B------:R-:W-:Y:S05]  /*ec30*/  BSYNC B0 ;  /* 0x0000000000007941 */ /* 0x000fea0003800000 */
.L_x_186:
        /* <DEDUP_REMOVED lines=37> */
.L_x_189:
[----:B------:R-:W-:Y:S05]  /*ee90*/  BSYNC B0 ;  /* 0x0000000000007941 */ /* 0x000fea0003800000 */
.L_x_188:
        /* <DEDUP_REMOVED lines=35> */
.L_x_191:
[----:B------:R-:W-:Y:S05]  /*f0d0*/  BSYNC B0 ;  /* 0x0000000000007941 */ /* 0x000fea0003800000 */
.L_x_190:
[----:B------:R-:W-:Y:S01]  /*f0e0*/  MOV R128, 0xff800000 ;  /* 0xff80000000807802 */ /* 0x000fe20000000f00 */
        /* <DEDUP_REMOVED lines=9> */
[----:B------:R-:W2:Y:S04]  /*f180*/  LDG.E R187, desc[UR8][R126.64+0x3000] ;  /* 0x003000087ebb7981 */ /* 0x000ea8000c1e1900 */
[----:B0-----:R-:W3:Y:S01]  /*f190*/  LDG.E.64 R128, desc[UR8][R124.64+0x6000] ;  /* 0x006000087c807981 */ /* 0x001ee2000c1e1b00 */
        /* <DEDUP_REMOVED lines=26> */
.L_x_193:
[----:B------:R-:W-:Y:S05]  /*f340*/  BSYNC B0 ;  /* 0x0000000000007941 */ /* 0x000fea0003800000 */
.L_x_192:
        /* <DEDUP_REMOVED lines=8> */
[----:B0-----:R-:W3:Y:S01]  /*f3d0*/  LDG.E.64 R128, desc[UR8][R124.64+0x6100] ;  /* 0x006100087c807981 */ /* 0x001ee2000c1e1b00 */
[----:B------:R-:W-:Y:S02]  /*f3e0*/  MOV R243, 0xc61c4000 ;  /* 0xc61c400000f37802 */ /* 0x000fe40000000f00 */
        /* <DEDUP_REMOVED lines=22> */
[----:B0-----:R-:W-:-:S06]  /*f550*/  @P5 FMUL R192, R241, R128 ;  /* 0x00000080f1c05220 */ /* 0x001fcc0000400000 */
[----:B------:R-:W0:Y:S02]  /*f560*/  @P6 LDC R128, c[0x0][0x228] ;  /* 0x00008a00ff806b82 */ /* 0x000e240000000800 */
[----:B0-----:R-:W-:-:S05]  /*f570*/  @P6 FMUL R243, R129, R128 ;  /* 0x0000008081f36220 */ /* 0x001fca0000400000 */
[----:B------:R1:W-:Y:S02]  /*f580*/  STL [R1+0x23c], R243 ;  /* 0x00023cf301007387 */ /* 0x0003e40000100800 */
.L_x_195:
[----:B------:R-:W-:Y:S05]  /*f590*/  BSYNC B0 ;  /* 0x0000000000007941 */ /* 0x000fea0003800000 */
.L_x_194:
        /* <DEDUP_REMOVED lines=12> */
[----:B-1----:R-:W3:Y:S04]  /*f660*/  LDG.E R243, desc[UR8][R126.64+0x3100] ;  /* 0x003100087ef37981 */ /* 0x002ee8000c1e1900 */
[----:B--2---:R-:W2:Y:S01]  /*f670*/  LDG.E.64 R128, desc[UR8][R124.64+0x6200] ;  /* 0x006200087c807981 */ /* 0x004ea2000c1e1b00 */
[----:B------:R-:W-:Y:S01]  /*f680*/  HFMA2.MMA R247, -RZ, RZ, -6.109375, 2 ;  /* 0xc61c4000fff77435 */ /* 0x000fe200000001ff */
[C---:B---3--:R-:W-:Y:S02]  /*f690*/  LOP3.LUT R241, R243.reuse, 0xff, RZ, 0xc0, !PT ;  /* 0x000000fff3f17812 */ /* 0x048fe400078ec0ff */
[----:B------:R-:W-:Y:S02]  /*f6a0*/  LOP3.LUT R245, R243, 0xff00, RZ, 0xc0, !PT ;  /* 0x0000ff00f3f57812 */ /* 0x000fe400078ec0ff */
[----:B------:R-:W-:-:S02]  /*f6b0*/  ISETP.NE.AND P1, PT, R241, 0x1, PT ;  /* 0x00000001f100780c */ /* 0x000fc40003f25270 */
[----:B------:R-:W-:Y:S02]  /*f6c0*/  ISETP.NE.AND P4, PT, R245, 0x100, PT ;  /* 0x00000100f500780c */ /* 0x000fe40003f85270 */
[C---:B------:R-:W-:Y:S02]  /*f6d0*/  LOP3.LUT R245, R243.reuse, 0xff0000, RZ, 0xc0, !PT ;  /* 0x00ff0000f3f57812 */ /* 0x040fe400078ec0ff */
[----:B------:R-:W-:Y:S02]  /*f6e0*/  LOP3.LUT R243, R243, 0xff000000, RZ, 0xc0, !PT ;  /* 0xff000000f3f37812 */ /* 0x000fe400078ec0ff */
[----:B------:R-:W-:Y:S02]  /*f6f0*/  ISETP.NE.AND P5, PT, R245, 0x10000, PT ;  /* 0x00010000f500780c */ /* 0x000fe40003fa5270 */
[----:B------:R-:W-:Y:S02]  /*f700*/  ISETP.NE.AND P6, PT, R243, 0x1000000, PT ;  /* 0x01000000f300780c */ /* 0x000fe40003fc5270 */
[----:B------:R-:W-:Y:S01]  /*f710*/  MOV R245, 0xc61c4000 ;  /* 0xc61c400000f57802 */ /* 0x000fe20000000f00 */
[----:B------:R-:W0:Y:S01]  /*f720*/  @P1 LDC R241, c[0x0][0x228] ;  /* 0x00008a00fff11b82 */ /* 0x000e220000000800 */
[----:B--2---:R-:W-:-:S02]  /*f730*/  @P1 SHF.L.U32 R243, R128, 0x10, RZ ;  /* 0x0000001080f31819 */ /* 0x004fc400000006ff */
[----:B------:R-:W-:-:S04]  /*f740*/  @P4 PRMT R128, R128, 0x7632, R128 ;  /* 0x0000763280804816 */ /* 0x000fc80000000080 */
[----:B------:R-:W-:Y:S01]  /*f750*/  @P4 SHF.L.U32 R128, R128, 0x10, RZ ;  /* 0x0000001080804819 */ /* 0x000fe200000006ff */
[----:B0-----:R-:W-:Y:S01]  /*f760*/  @P1 FMUL R247, R243, R241 ;  /* 0x000000f1f3f71220 */ /* 0x001fe20000400000 */
[----:B------:R-:W-:Y:S01]  /*f770*/  HFMA2.MMA R243, -RZ, RZ, -6.109375, 2 ;  /* 0xc61c4000fff37435 */ /* 0x000fe200000001ff */
[----:B------:R-:W0:Y:S03]  /*f780*/  @P4 LDC R241, c[0x0][0x228] ;  /* 0x00008a00fff14b82 */ /* 0x000e260000000800 */
[----:B------:R-:W-:Y:S01]  /*f790*/  STL [R1+0x21c], R247 ;  /* 0x00021cf701007387 */ /* 0x000fe20000100800 */
[----:B0-----:R-:W-:Y:S01]  /*f7a0*/  @P4 FMUL R245, R128, R241 ;  /* 0x000000f180f54220 */ /* 0x001fe20000400000 */
[----:B------:R-:W-:-:S03]  /*f7b0*/  @P5 SHF.L.U32 R241, R129, 0x10, RZ ;  /* 0x0000001081f15819 */ /* 0x000fc600000006ff */
[----:B------:R-:W0:Y:S01]  /*f7c0*/  @P5 LDC R128, c[0x0][0x228] ;  /* 0x00008a00ff805b82 */ /* 0x000e220000000800 */
[----:B------:R-:W-:Y:S01]  /*f7d0*/  @P6 PRMT R129, R129, 0x7632, R129 ;  /* 0x0000763281816816 */ /* 0x000fe20000000081 */
[----:B------:R-:W-:Y:S03]  /*f7e0*/  STL [R1+0x230], R245 ;  /* 0x000230f501007387 */ /* 0x000fe60000100800 */
[----:B------:R-:W-:Y:S01]  /*f7f0*/  @P6 SHF.L.U32 R129, R129, 0x10, RZ ;  /* 0x0000001081816819 */ /* 0x000fe200000006ff */
[----:B0-----:R-:W-:Y:S02]  /*f800*/  @P5 FMUL R243, R241, R128 ;  /* 0x00000080f1f35220 */ /* 0x001fe40000400000 */
[----:B------:R-:W0:Y:S03]  /*f810*/  @P6 LDC R128, c[0x0][0x228] ;  /* 0x00008a00ff806b82 */ /* 0x000e260000000800 */
[----:B------:R1:W-:Y:S02]  /*f820*/  STL [R1+0x238], R243 ;  /* 0x000238f301007387 */ /* 0x0003e40000100800 */
[----:B-1----:R-:W-:Y:S01]  /*f830*/  MOV R243, 0xc61c4000 ;  /* 0xc61c400000f37802 */ /* 0x002fe20000000f00 */
[----:B0-----:R-:W-:-:S05]  /*f840*/  @P6 FMUL R243, R129, R128 ;  /* 0x0000008081f36220 */ /* 0x001fca0000400000 */
[----:B------:R0:W-:Y:S02]  /*f850*/  STL [R1+0x234], R243 ;  /* 0x000234f301007387 */ /* 0x0001e40000100800 */
.L_x_197:
[----:B------:R-:W-:Y:S05]  /*f860*/  BSYNC B0 ;  /* 0x0000000000007941 */ /* 0x000fea0003800000 */
.L_x_196:
[----:B--2---:R-:W-:Y:S01]  /*f870*/  MOV R128, 0xff800000 ;  /* 0xff80000000807802 */ /* 0x004fe20000000f00 */
        /* <DEDUP_REMOVED lines=8> */
[----:B01----:R-:W3:Y:S04]  /*f900*/  LDG.E R243, desc[UR8][R126.64+0x3180] ;  /* 0x003180087ef37981 */ /* 0x003ee8000c1e1900 */
        /* <DEDUP_REMOVED lines=31> */
.L_x_199:
[----:B------:R-:W-:Y:S05]  /*fb00*/  BSYNC B0 ;  /* 0x0000000000007941 */ /* 0x000fea0003800000 */
.L_x_198:
[----:B------:R-:W-:Y:S01]  /*fb10*/  ISETP.GE.AND P0, PT, R240, R147, PT ;  /* 0x00000093f000720c */ /* 0x000fe20003f06270 */
[----:B------:R-:W-:Y:S01]  /*fb20*/  BSSY B0, `(.L_x_200) ;  /* 0x000002b000007945 */ /* 0x000fe20003800000 */
[----:B--2---:R-:W-:Y:S02]  /*fb30*/  MOV R129, 0xff800000 ;  /* 0xff80000000817802 */ /* 0x004fe40000000f00 */
[----:B------:R-:W-:Y:S02]  /*fb40*/  MOV R240, 0xff800000 ;  /* 0xff80000000f07802 */ /* 0x000fe40000000f00 */
[----:B------:R-:W-:Y:S01]  /*fb50*/  MOV R128, 0xff800000 ;  /* 0xff80000000807802 */ /* 0x000fe20000000f00 */
[----:B------:R-:W-:Y:S04]  /*fb60*/  STL [R1+0x20c], R129 ;  /* 0x00020c8101007387 */ /* 0x000fe80000100800 */
[----:B------:R2:W-:Y:S04]  /*fb70*/  STL [R1+0x214], R240 ;  /* 0x000214f001007387 */ /* 0x0005e80000100800 */
[----:B------:R4:W-:Y:S04]  /*fb80*/  STL [R1+0x218], R128 ;  /* 0x0002188001007387 */ /* 0x0009e80000100800 */
[----:B------:R4:W-:Y:S01]  /*fb90*/  STL [R1+0x210], R129 ;  /* 0x0002108101007387 */ /* 0x0009e20000100800 */
[----:B--2---:R-:W-:-:S03]  /*fba0*/  IADD3 R240, R122, 0x3400, RZ ;  /* 0x000034007af07810 */ /* 0x004fc60007ffe0ff */
[----:B------:R4:W-:Y:S01]  /*fbb0*/  STL [R1+0x1fc], R128 ;  /* 0x0001fc8001007387 */ /* 0x0009e20000100800 */
[----:B------:R-:W-:Y:S05]  /*fbc0*/  @P3 BRA `(.L_x_201) ;  /* 0x0000000000803947 */ /* 0x000fea0003800000 */
[----:B01-3--:R-:W2:Y:S04]  /*fbd0*/  LDG.E R243, desc[UR8][R126.64+0x3200] ;  /* 0x003200087ef37981 */ /* 0x00bea8000c1e1900 */
[----:B----4-:R-:W3:Y:S01]  /*fbe0*/  LDG.E.64 R128, desc[UR8][R124.64+0x6400] ;  /* 0x006400087c807981 */ /* 0x010ee2000c1e1b00 */
        /* <DEDUP_REMOVED lines=11> */
[----:B---3--:R-:W-:-:S02]  /*fca0*/  @P3 SHF.L.U32 R243, R128, 0x10, RZ ;  /* 0x0000001080f33819 */ /* 0x008fc400000006ff */
        /* <DEDUP_REMOVED lines=18> */
.L_x_201:
[----:B------:R-:W-:Y:S05]  /*fdd0*/  BSYNC B0 ;  /* 0x0000000000007941 */ /* 0x000fea0003800000 */
.L_x_200:
[----:B----4-:R-:W-:Y:S01]  /*fde0*/  MOV R128, 0xff800000 ;  /* 0xff80000000807802 */ /* 0x010fe20000000f00 */
        /* <DEDUP_REMOVED lines=8> */
[----:B0123--:R-:W2:Y:S04]  /*fe70*/  LDG.E R243, desc[UR8][R126.64+0x3280] ;  /* 0x003280087ef37981 */ /* 0x00fea8000c1e1900 */
        /* <DEDUP_REMOVED lines=31> */
.L_x_203:
[----:B------:R-:W-:Y:S05]  /*10070*/  BSYNC B0 ;  /* 0x0000000000007941 */ /* 0x000fea0003800000 */
.L_x_202:
[----:B------:R-:W-:Y:S01]  /*10080*/  ISETP.GE.AND P2, PT, R240, R147, PT ;  /* 0x00000093f000720c */ /* 0x000fe20003f46270 */
[----:B------:R-:W-:Y:S01]  /*10090*/  BSSY B0, `(.L_x_204) ;  /* 0x000002b000007945 */ /* 0x000fe20003800000 */
[----:B----4-:R-:W-:Y:S02]  /*100a0*/  MOV R129, 0xff800000 ;  /* 0xff80000000817802 */ /* 0x010fe40000000f00 */
[----:B------:R-:W-:Y:S02]  /*100b0*/  MOV R240, 0xff800000 ;  /* 0xff80000000f07802 */ /* 0x000fe40000000f00 */
[----:B------:R-:W-:Y:S01]  /*100c0*/  MOV R128, 0xff800000 ;  /* 0xff80000000807802 */ /* 0x000fe20000000f00 */
[----:B------:R-:W-:Y:S04]  /*100d0*/  STL [R1+0x1ec], R129 ;  /* 0x0001ec8101007387 */ /* 0x000fe80000100800 */
[----:B------:R4:W-:Y:S04]  /*100e0*/  STL [R1+0x1f4], R240 ;  /* 0x0001f4f001007387 */ /* 0x0009e80000100800 */
[----:B------:R0:W-:Y:S04]  /*100f0*/  STL [R1+0x1f8], R128 ;  /* 0x0001f88001007387 */ /* 0x0001e80000100800 */
[----:B------:R0:W-:Y:S01]  /*10100*/  STL [R1+0x1f0], R129 ;  /* 0x0001f08101007387 */ /* 0x0001e20000100800 */
[----:B----4-:R-:W-:-:S03]  /*10110*/  IADD3 R240, R122, 0x3500, RZ ;  /* 0x000035007af07810 */ /* 0x010fc60007ffe0ff */
[----:B------:R0:W-:Y:S01]  /*10120*/  STL [R1+0x1dc], R128 ;  /* 0x0001dc8001007387 */ /* 0x0001e20000100800 */
[----:B------:R-:W-:Y:S05]  /*10130*/  @P1 BRA `(.L_x_205) ;  /* 0x0000000000801947 */ /* 0x000fea0003800000 */
[----:B0123--:R-:W2:Y:S04]  /*10140*/  LDG.E R243, desc[UR8][R126.64+0x3300] ;  /* 0x003300087ef37981 */ /* 0x00fea8000c1e1900 */
        /* <DEDUP_REMOVED lines=31> */
.L_x_205:
[----:B------:R-:W-:Y:S05]  /*10340*/  BSYNC B0 ;  /* 0x0000000000007941 */ /* 0x000fea0003800000 */
.L_x_204:
        /* <DEDUP_REMOVED lines=9> */
[----:B-1234-:R-:W2:Y:S04]  /*103e0*/  LDG.E R243, desc[UR8][R126.64+0x3380] ;  /* 0x003380087ef37981 */ /* 0x01eea8000c1e1900 */
[----:B0-----:R-:W3:Y:S01]  /*103f0*/  LDG.E.64 R128, desc[UR8][R124.64+0x6700] ;  /* 0x006700087c807981 */ /* 0x001ee2000c1e1b00 */
        /* <DEDUP_REMOVED lines=30> */
.L_x_207:
[----:B------:R-:W-:Y:S05]  /*105e0*/  BSYNC B0 ;  /* 0x0000000000007941 */ /* 0x000fea0003800000 */
.L_x_206:
        /* <DEDUP_REMOVED lines=12> */
[----:B-1234-:R-:W2:Y:S04]  /*106b0*/  LDG.E R243, desc[UR8][R126.64+0x3400] ;  /* 0x003400087ef37981 */ /* 0x01eea8000c1e1900 */
        /* <DEDUP_REMOVED lines=31> */
.L_x_209:
[----:B------:R-:W-:Y:S05]  /*108b0*/  BSYNC B0 ;  /* 0x0000000000007941 */ /* 0x000fea0003800000 */
.L_x_208:
        /* <DEDUP_REMOVED lines=9> */
[----:B0-234-:R-:W2:Y:S04]  /*10950*/  LDG.E R243, desc[UR8][R126.64+0x3480] ;  /* 0x003480087ef37981 */ /* 0x01dea8000c1e1900 */
[----:B-1----:R-:W3:Y:S01]  /*10960*/  LDG.E.64 R128, desc[UR8][R124.64+0x6900] ;  /* 0x006900087c807981 */ /* 0x002ee2000c1e1b00 */
        /* <DEDUP_REMOVED lines=30> */
.L_x_211:
[----:B------:R-:W-:Y:S05]  /*10b50*/  BSYNC B0 ;  /* 0x0000000000007941 */ /* 0x000fea0003800000 */
.L_x_210:
        /* <DEDUP_REMOVED lines=12> */
[----:B------:R-:W5:Y:S04]  /*10c20*/  LDG.E R245, desc[UR8][R126.64+0x3500] ;  /* 0x003500087ef57981 */ /* 0x000f68000c1e1900 */
[----:B0-----:R-:W2:Y:S01]  /*10c30*/  LDG.E.64 R128, desc[UR8][R124.64+0x6a00] ;  /* 0x006a00087c807981 */ /* 0x001ea2000c1e1b00 */
[----:B------:R-:W-:Y:S01]  /*10c40*/  HFMA2.MMA R247, -RZ, RZ, -6.109375, 2 ;  /* 0xc61c4000fff77435 */ /* 0x000fe200000001ff */
[C---:B-----5:R-:W-:Y:S02]  /*10c50*/  LOP3.LUT R241, R245.reuse, 0xff, RZ, 0xc0, !PT ;  /* 0x000000fff5f17812 */ /* 0x060fe400078ec0ff */
[----:B--234-:R-:W-:Y:S02]  /*10c60*/  LOP3.LUT R243, R245, 0xff00, RZ, 0xc0, !PT ;  /* 0x0000ff00f5f37812 */ /* 0x01cfe400078ec0ff */
[----:B------:R-:W-:-:S02]  /*10c70*/  ISETP.NE.AND P1, PT, R241, 0x1, PT ;  /* 0x00000001f100780c */ /* 0x000fc40003f25270 */
[----:B------:R-:W-:Y:S02]  /*10c80*/  ISETP.NE.AND P4, PT, R243, 0x100, PT ;  /* 0x00000100f300780c */ /* 0x000fe40003f85270 */
[C---:B------:R-:W-:Y:S02]  /*10c90*/  LOP3.LUT R243, R245.reuse, 0xff0000, RZ, 0xc0, !PT ;  /* 0x00ff0000f5f37812 */ /* 0x040fe400078ec0ff */
[----:B------:R-:W-:Y:S02]  /*10ca0*/  LOP3.LUT R245, R245, 0xff000000, RZ, 0xc0, !PT ;  /* 0xff000000f5f57812 */ /* 0x000fe400078ec0ff */
[----:B------:R-:W-:-:S05]  /*10cb0*/  ISETP.NE.AND P5, PT, R243, 0x10000, PT ;  /* 0x00010000f300780c */ /* 0x000fca0003fa5270 */
[----:B------:R-:W0:Y:S01]  /*10cc0*/  @P1 LDC R241, c[0x0][0x228] ;  /* 0x00008a00fff11b82 */ /* 0x000e220000000800 */
[C---:B------:R-:W-:Y:S02]  /*10cd0*/  @P1 SHF.L.U32 R243, R128.reuse, 0x10, RZ ;  /* 0x0000001080f31819 */ /* 0x040fe400000006ff */
[----:B------:R-:W-:-:S04]  /*10ce0*/  @P4 PRMT R128, R128, 0x7632, R128 ;  /* 0x0000763280804816 */ /* 0x000fc80000000080 */
[----:B------:R-:W-:Y:S01]  /*10cf0*/  @P4 SHF.L.U32 R128, R128, 0x10, RZ ;  /* 0x0000001080804819 */ /* 0x000fe200000006ff */
[----:B0-----:R-:W-:Y:S01]  /*10d00*/  @P1 FMUL R247, R243, R241 ;  /* 0x000000f1f3f71220 */ /* 0x001fe20000400000 */
[----:B------:R-:W-:Y:S01]  /*10d10*/  ISETP.NE.AND P1, PT, R245, 0x1000000, PT ;  /* 0x01000000f500780c */ /* 0x000fe20003f25270 */
[----:B------:R-:W0:Y:S01]  /*10d20*/  @P4 LDC R243, c[0x0][0x228] ;  /* 0x00008a00fff34b82 */ /* 0x000e220000000800 */
[----:B------:R-:W-:Y:S02]  /*10d30*/  HFMA2.MMA R245, -RZ, RZ, -6.109375, 2 ;  /* 0xc61c4000fff57435 */ /* 0x000fe400000001ff */
[----:B------:R1:W-:Y:S05]  /*10d40*/  STL [R1+0x1bc], R247 ;  /* 0x0001bcf701007387 */ /* 0x0003ea0000100800 */
[----:B------:R-:W2:Y:S01]  /*10d50*/  @P5 LDC R241, c[0x0][0x228] ;  /* 0x00008a00fff15b82 */ /* 0x000ea20000000800 */
[----:B-1----:R-:W-:Y:S01]  /*10d60*/  MOV R247, 0xc61c4000 ;  /* 0xc61c400000f77802 */ /* 0x002fe20000000f00 */
[----:B0-----:R-:W-:Y:S01]  /*10d70*/  @P4 FMUL R247, R128, R243 ;  /* 0x000000f380f74220 */ /* 0x001fe20000400000 */
[----:B------:R-:W-:-:S02]  /*10d80*/  @P5 SHF.L.U32 R128, R129, 0x10, RZ ;  /* 0x0000001081805819 */ /* 0x000fc400000006ff */
[----:B------:R-:W-:Y:S02]  /*10d90*/  @P1 PRMT R129, R129, 0x7632, R129 ;  /* 0x0000763281811816 */ /* 0x000fe40000000081 */
[----:B------:R-:W-:Y:S01]  /*10da0*/  MOV R243, 0xc61c4000 ;  /* 0xc61c400000f37802 */ /* 0x000fe20000000f00 */
[----:B------:R1:W-:Y:S01]  /*10db0*/  STL [R1+0x198], R247 ;  /* 0x000198f701007387 */ /* 0x0003e20000100800 */
[----:B------:R-:W-:Y:S01]  /*10dc0*/  @P1 SHF.L.U32 R129, R129, 0x10, RZ ;  /* 0x0000001081811819 */ /* 0x000fe200000006ff */
[----:B--2---:R-:W-:Y:S02]  /*10dd0*/  @P5 FMUL R245, R128, R241 ;  /* 0x000000f180f55220 */ /* 0x004fe40000400000 */
[----:B------:R-:W0:Y:S03]  /*10de0*/  @P1 LDC R128, c[0x0][0x228] ;  /* 0x00008a00ff801b82 */ /* 0x000e260000000800 */
[----:B------:R1:W-:Y:S01]  /*10df0*/  STL [R1+0x1b0], R245 ;  /* 0x0001b0f501007387 */ /* 0x0003e20000100800 */
[----:B0-----:R-:W-:-:S05]  /*10e00*/  @P1 FMUL R243, R129, R128 ;  /* 0x0000008081f31220 */ /* 0x001fca0000400000 */
[----:B------:R1:W-:Y:S02]  /*10e10*/  STL [R1+0x1b4], R243 ;  /* 0x0001b4f301007387 */ /* 0x0003e40000100800 */
.L_x_213:
[----:B------:R-:W-:Y:S05]  /*10e20*/  BSYNC B0 ;  /* 0x0000000000007941 */ /* 0x000fea0003800000 */
.L_x_212:
        /* <DEDUP_REMOVED lines=9> */
[----:B-1----:R-:W5:Y:S04]  /*10ec0*/  LDG.E R245, desc[UR8][R126.64+0x3580] ;  /* 0x003580087ef57981 */ /* 0x002f68000c1e1900 */
        /* <DEDUP_REMOVED lines=27> */
[----:B------:R-:W1:Y:S03]  /*11080*/  @P0 LDC R128, c[0x0][0x228] ;  /* 0x00008a00ff800b82 */ /* 0x000e660000000800 */
[----:B------:R0:W-:Y:S01]  /*11090*/  STL [R1+0x1a4], R245 ;  /* 0x0001a4f501007387 */ /* 0x0001e20000100800 */
[----:B-1----:R-:W-:-:S05]  /*110a0*/  @P0 FMUL R243, R129, R128 ;  /* 0x0000008081f30220 */ /* 0x002fca0000400000 */
[----:B------:R0:W-:Y:S02]  /*110b0*/  STL [R1+0x1a8], R243 ;  /* 0x0001a8f301007387 */ /* 0x0001e40000100800 */
.L_x_215:
[----:B------:R-:W-:Y:S05]  /*110c0*/  BSYNC B0 ;  /* 0x0000000000007941 */ /* 0x000fea0003800000 */
.L_x_214:
        /* <DEDUP_REMOVED lines=13> */
[----:B------:R-:W2:Y:S01]  /*111a0*/  LDG.E.64 R128, desc[UR8][R124.64+0x6c00] ;  /* 0x006c00087c807981 */ /* 0x000ea2000c1e1b00 */
        /* <DEDUP_REMOVED lines=30> */
.L_x_217:
[----:B------:R-:W-:Y:S05]  /*11390*/  BSYNC B0 ;  /* 0x0000000000007941 */ /* 0x000fea0003800000 */
.L_x_216:
        /* <DEDUP_REMOVED lines=9> */
[----:B0-----:R-:W5:Y:S04]  /*11430*/  LDG.E R245, desc[UR8][R126.64+0x3680] ;  /* 0x003680087ef57981 */ /* 0x001f68000c1e1900 */
[----:B-1----:R-:W2:Y:S01]  /*11440*/  LDG.E.64 R128, desc[UR8][R124.64+0x6d00] ;  /* 0x006d00087c807981 */ /* 0x002ea2000c1e1b00 */
        /* <DEDUP_REMOVED lines=30> */
.L_x_219:
[----:B------:R-:W-:Y:S05]  /*11630*/  BSYNC B0 ;  /* 0x0000000000007941 */ /* 0x000fea0003800000 */
.L_x_218:
        /* <DEDUP_REMOVED lines=12> */
[----:B0-----:R-:W5:Y:S04]  /*11700*/  LDG.E R245, desc[UR8][R126.64+0x3700] ;  /* 0x003700087ef57981 */ /* 0x001f68000c1e1900 */
        /* <DEDUP_REMOVED lines=31> */
.L_x_221:
[----:B------:R-:W-:Y:S05]  /*11900*/  BSYNC B0 ;  /* 0x0000000000007941 */ /* 0x000fea0003800000 */
.L_x_220:
        /* <DEDUP_REMOVED lines=41> */
.L_x_223:
[----:B------:R-:W-:Y:S05]  /*11ba0*/  BSYNC B0 ;  /* 0x0000000000007941 */ /* 0x000fea0003800000 */
.L_x_222:
        /* <DEDUP_REMOVED lines=44> */
.L_x_225:
[----:B------:R-:W-:Y:S05]  /*11e70*/  BSYNC B0 ;  /* 0x0000000000007941 */ /* 0x000fea0003800000 */
.L_x_224:
        /* <DEDUP_REMOVED lines=41> */
.L_x_227:
[----:B------:R-:W-:Y:S05]  /*12110*/  BSYNC B0 ;  /* 0x0000000000007941 */ /* 0x000fea0003800000 */
.L_x_226:
        /* <DEDUP_REMOVED lines=44> */
.L_x_229:
[----:B------:R-:W-:Y:S05]  /*123e0*/  BSYNC B0 ;  /* 0x0000000000007941 */ /* 0x000fea0003800000 */
.L_x_228:
        /* <DEDUP_REMOVED lines=41> */
.L_x_231:
[----:B------:R-:W-:Y:S05]  /*12680*/  BSYNC B0 ;  /* 0x0000000000007941 */ /* 0x000fea0003800000 */
.L_x_230:
        /* <DEDUP_REMOVED lines=44> */
.L_x_233:
[----:B------:R-:W-:Y:S05]  /*12950*/  BSYNC B0 ;  /* 0x0000000000007941 */ /* 0x000fea0003800000 */
.L_x_232:
        /* <DEDUP_REMOVED lines=41> */
.L_x_235:
[----:B------:R-:W-:Y:S05]  /*12bf0*/  BSYNC B0 ;  /* 0x0000000000007941 */ /* 0x000fea0003800000 */
.L_x_234:
        /* <DEDUP_REMOVED lines=44> */
.L_x_237:
[----:B------:R-:W-:Y:S05]  /*12ec0*/  BSYNC B0 ;  /* 0x0000000000007941 */ /* 0x000fea0003800000 */
.L_x_236:
        /* <DEDUP_REMOVED lines=41> */
.L_x_239:
[----:B------:R-:W-:Y:S05]  /*13160*/  BSYNC B0 ;  /* 0x0000000000007941 */ /* 0x000fea0003800000 */
.L_x_238:
[----:B0-----:R-:W-:Y:S01]  /*13170*/  MOV R129, 0xff800000 ;  /* 0xff80000000817802 */ /* 0x001fe20000000f00 */
[----:B------:R-:W-:Y:S01]  /*13180*/  BSSY B0, `(.L_x_240) ;  /* 0x0000029000007945 */ /* 0x000fe20003800000 */
[----:B------:R-:W-:Y:S02]  /*13190*/  MOV R128, 0xff800000 ;  /* 0xff80000000807802 */ /* 0x000fe40000000f00 */
[----:B------:R-:W-:Y:S01]  /*131a0*/  ISETP.GE.AND P0, PT, R240, R147, PT ;  /* 0x00000093f000720c */ /* 0x000fe20003f06270 */
[----:B------:R0:W-:Y:S01]  /*131b0*/  STL [R1+0x60], R129 ;  /* 0x0000608101007387 */ /* 0x0001e20000100800 */
[----:B------:R-:W-:Y:S02]  /*131c0*/  MOV R240, 0xff800000 ;  /* 0xff80000000f07802 */ /* 0x000fe40000000f00 */
[----:B------:R-:W-:Y:S01]  /*131d0*/  IADD3 R241, R122, 0x3e00, RZ ;  /* 0x00003e007af17810 */ /* 0x000fe20007ffe0ff */
[----:B------:R0:W-:Y:S04]  /*131e0*/  STL [R1+0x6c], R128 ;  /* 0x00006c8001007387 */ /* 0x0001e80000100800 */
[----:B------:R0:W-:Y:S04]  /*131f0*/  STL [R1+0x70], R129 ;  /* 0x0000708101007387 */ /* 0x0001e80000100800 */
[----:B------:R0:W-:Y:S01]  /*13200*/  STL [R1+0x7c], R128 ;  /* 0x00007c8001007387 */ /* 0x0001e20000100800 */
[----:B------:R-:W-:Y:S05]  /*13210*/  @P3 BRA `(.L_x_241) ;  /* 0x00000000007c3947 */ /* 0x000fea0003800000 */
[----:B------:R-:W2:Y:S04]  /*13220*/  LDG.E R240, desc[UR8][R126.64+0x3c00] ;  /* 0x003c00087ef07981 */ /* 0x000ea8000c1e1900 */
[----:B0-----:R-:W5:Y:S01]  /*13230*/  LDG.E.64 R128, desc[UR8][R124.64+0x7800] ;  /* 0x007800087c807981 */ /* 0x001f62000c1e1b00 */
[----:B-1----:R-:W-:Y:S01]  /*13240*/  HFMA2.MMA R247, -RZ, RZ, -6.109375, 2 ;  /* 0xc61c4000fff77435 */ /* 0x002fe200000001ff */
[C---:B--234-:R-:W-:Y:S02]  /*13250*/  LOP3.LUT R243, R240.reuse, 0xff, RZ, 0xc0, !PT ;  /* 0x000000fff0f37812 */ /* 0x05cfe400078ec0ff */
[----:B------:R-:W-:Y:S02]  /*13260*/  LOP3.LUT R245, R240, 0xff00, RZ, 0xc0, !PT ;  /* 0x0000ff00f0f57812 */ /* 0x000fe400078ec0ff */
[----:B------:R-:W-:-:S02]  /*13270*/  ISETP.NE.AND P3, PT, R243, 0x1, PT ;  /* 0x00000001f300780c */ /* 0x000fc40003f65270 */
[----:B------:R-:W-:Y:S02]  /*13280*/  ISETP.NE.AND P4, PT, R245, 0x100, PT ;  /* 0x00000100f500780c */ /* 0x000fe40003f85270 */
[C---:B------:R-:W-:Y:S02]  /*13290*/  LOP3.LUT R245, R240.reuse, 0xff0000, RZ, 0xc0, !PT ;  /* 0x00ff0000f0f57812 */ /* 0x040fe400078ec0ff */
[----:B------:R-:W-:Y:S02]  /*132a0*/  LOP3.LUT R240, R240, 0xff000000, RZ, 0xc0, !PT ;  /* 0xff000000f0f07812 */ /* 0x000fe400078ec0ff */
[----:B------:R-:W-:-:S05]  /*132b0*/  ISETP.NE.AND P5, PT, R245, 0x10000, PT ;  /* 0x00010000f500780c */ /* 0x000fca0003fa5270 */
[----:B------:R-:W0:Y:S01]  /*132c0*/  @P3 LDC R243, c[0x0][0x228] ;  /* 0x00008a00fff33b82 */ /* 0x000e220000000800 */
[C---:B-----5:R-:W-:Y:S02]  /*132d0*/  @P3 SHF.L.U32 R245, R128.reuse, 0x10, RZ ;  /* 0x0000001080f53819 */ /* 0x060fe400000006ff */
        /* <DEDUP_REMOVED lines=12> */
[----:B------:R-:W-:Y:S02]  /*133a0*/  STL [R1+0x70], R247 ;  /* 0x000070f701007387 */ /* 0x000fe40000100800 */
[----:B------:R-:W-:Y:S01]  /*133b0*/  @P3 SHF.L.U32 R129, R129, 0x10, RZ ;  /* 0x0000001081813819 */ /* 0x000fe200000006ff */
[----:B--2---:R-:W-:Y:S02]  /*133c0*/  @P5 FMUL R240, R128, R245 ;  /* 0x000000f580f05220 */ /* 0x004fe40000400000 */
[----:B------:R-:W0:Y:S03]  /*133d0*/  @P3 LDC R128, c[0x0][0x228] ;  /* 0x00008a00ff803b82 */ /* 0x000e260000000800 */
[----:B------:R1:W-:Y:S02]  /*133e0*/  STL [R1+0x6c], R240 ;  /* 0x00006cf001007387 */ /* 0x0003e40000100800 */
[----:B-1----:R-:W-:Y:S01]  /*133f0*/  MOV R240, 0xc61c4000 ;  /* 0xc61c400000f07802 */ /* 0x002fe20000000f00 */
[----:B0-----:R-:W-:-:S07]  /*13400*/  @P3 FMUL R240, R129, R128 ;  /* 0x0000008081f03220 */ /* 0x001fce0000400000 */
.L_x_241:
[----:B------:R-:W-:Y:S05]  /*13410*/  BSYNC B0 ;  /* 0x0000000000007941 */ /* 0x000fea0003800000 */
.L_x_240:
[----:B0-----:R-:W-:Y:S01]  /*13420*/  MOV R128, 0xff800000 ;  /* 0xff80000000807802 */ /* 0x001fe20000000f00 */
[----:B------:R-:W-:Y:S01]  /*13430*/  BSSY B0, `(.L_x_242) ;  /* 0x0000026000007945 */ /* 0x000fe20003800000 */
[----:B------:R-:W-:Y:S02]  /*13440*/  ISETP.GE.AND P3, PT, R241, R147, PT ;  /* 0x00000093f100720c */ /* 0x000fe40003f66270 */
[----:B------:R-:W-:Y:S01]  /*13450*/  MOV R241, 0xff800000 ;  /* 0xff80000000f17802 */ /* 0x000fe20000000f00 */
[----:B------:R0:W-:Y:S01]  /*13460*/  STL [R1+0x58], R128 ;  /* 0x0000588001007387 */ /* 0x0001e20000100800 */
[----:B-1234-:R-:W-:-:S03]  /*13470*/  IADD3 R243, R122, 0x3e80, RZ ;  /* 0x00003e807af37810 */ /* 0x01efc60007ffe0ff */
[----:B------:R0:W-:Y:S01]  /*13480*/  STL [R1+0x64], R128 ;  /* 0x0000648001007387 */ /* 0x0001e20000100800 */
[----:B------:R-:W-:Y:S05]  /*13490*/  @P2 BRA `(.L_x_243) ;  /* 0x00000000007c2947 */ /* 0x000fea0003800000 */
[----:B------:R-:W2:Y:S04]  /*134a0*/  LDG.E R241, desc[UR8][R126.64+0x3c80] ;  /* 0x003c80087ef17981 */ /* 0x000ea8000c1e1900 */
        /* <DEDUP_REMOVED lines=8> */
[----:B------:R-:W-:-:S05]  /*13530*/  ISETP.NE.AND P5, PT, R247, 0x10000, PT ;  /* 0x00010000f700780c */ /* 0x000fca0003fa5270 */
[----:B------:R-:W0:Y:S01]  /*13540*/  @P2 LDC R245, c[0x0][0x228] ;  /* 0x00008a00fff52b82 */ /* 0x000e220000000800 */
[C---:B---3--:R-:W-:Y:S02]  /*13550*/  @P2 SHF.L.U32 R247, R128.reuse, 0x10, RZ ;  /* 0x0000001080f72819 */ /* 0x048fe400000006ff */
[----:B------:R-:W-:-:S04]  /*13560*/  @P4 PRMT R128, R128, 0x7632, R128 ;  /* 0x0000763280804816 */ /* 0x000fc80000000080 */
[----:B------:R-:W-:Y:S01]  /*13570*/  @P4 SHF.L.U32 R128, R128, 0x10, RZ ;  /* 0x0000001080804819 */ /* 0x000fe200000006ff */
[----:B0-----:R-:W-:Y:S01]  /*13580*/  @P2 FMUL R249, R247, R245 ;  /* 0x000000f5f7f92220 */ /* 0x001fe20000400000 */
[----:B------:R-:W-:Y:S01]  /*13590*/  ISETP.NE.AND P2, PT, R241, 0x1000000, PT ;  /* 0x01000000f100780c */ /* 0x000fe20003f45270 */
[----:B------:R-:W0:Y:S01]  /*135a0*/  @P4 LDC R245, c[0x0][0x228] ;  /* 0x00008a00fff54b82 */ /* 0x000e220000000800 */
[----:B------:R-:W-:Y:S02]  /*135b0*/  MOV R241, 0xc61c4000 ;  /* 0xc61c400000f17802 */ /* 0x000fe40000000f00 */
[----:B------:R1:W-:Y:S05]  /*135c0*/  STL [R1+0x64], R249 ;  /* 0x000064f901007387 */ /* 0x0003ea0000100800 */
[----:B------:R-:W2:Y:S01]  /*135d0*/  @P5 LDC R247, c[0x0][0x228] ;  /* 0x00008a00fff75b82 */ /* 0x000ea20000000800 */
[----:B-1----:R-:W-:Y:S01]  /*135e0*/  HFMA2.MMA R249, -RZ, RZ, -6.109375, 2 ;  /* 0xc61c4000fff97435 */ /* 0x002fe200000001ff */
[----:B0-----:R-:W-:Y:S01]  /*135f0*/  @P4 FMUL R241, R128, R245 ;  /* 0x000000f580f14220 */ /* 0x001fe20000400000 */
[----:B------:R-:W-:-:S02]  /*13600*/  @P5 SHF.L.U32 R128, R129, 0x10, RZ ;  /* 0x0000001081805819 */ /* 0x000fc400000006ff */
[----:B------:R-:W-:Y:S02]  /*13610*/  @P2 PRMT R129, R129, 0x7632, R129 ;  /* 0x0000763281812816 */ /* 0x000fe40000000081 */
[----:B------:R-:W-:Y:S02]  /*13620*/  MOV R245, 0xc61c4000 ;  /* 0xc61c400000f57802 */ /* 0x000fe40000000f00 */
[----:B------:R-:W-:Y:S01]  /*13630*/  @P2 SHF.L.U32 R129, R129, 0x10, RZ ;  /* 0x0000001081812819 */ /* 0x000fe200000006ff */
[----:B--2---:R-:W-:Y:S02]  /*13640*/  @P5 FMUL R249, R128, R247 ;  /* 0x000000f780f95220 */ /* 0x004fe40000400000 */
[----:B------:R-:W0:Y:S03]  /*13650*/  @P2 LDC R128, c[0x0][0x228] ;  /* 0x00008a00ff802b82 */ /* 0x000e260000000800 */
[----:B------:R1:W-:Y:S01]  /*13660*/  STL [R1+0x58], R249 ;  /* 0x000058f901007387 */ /* 0x0003e20000100800 */
[----:B0-----:R-:W-:-:S05]  /*13670*/  @P2 FMUL R245, R129, R128 ;  /* 0x0000008081f52220 */ /* 0x001fca0000400000 */
[----:B------:R1:W-:Y:S02]  /*13680*/  STL [R1+0x60], R245 ;  /* 0x000060f501007387 */ /* 0x0003e40000100800 */
.L_x_243:
[----:B------:R-:W-:Y:S05]  /*13690*/  BSYNC B0 ;  /* 0x0000000000007941 */ /* 0x000fea0003800000 */
.L_x_242:
[----:B------:R-:W-:Y:S01]  /*136a0*/  ISETP.GE.AND P2, PT, R243, R147, PT ;  /* 0x00000093f300720c */ /* 0x000fe20003f46270 */
[----:B------:R-:W-:Y:S01]  /*136b0*/  BSSY B0, `(.L_x_244) ;  /* 0x0000029000007945 */ /* 0x000fe20003800000 */
[----:B------:R-:W-:Y:S02]  /*136c0*/  MOV R243, 0xff800000 ;  /* 0xff80000000f37802 */ /* 0x000fe40000000f00 */
[----:B------:R-:W-:Y:S02]  /*136d0*/  MOV R129, 0xff800000 ;  /* 0xff80000000817802 */ /* 0x000fe40000000f00 */
[----:B0-----:R-:W-:Y:S01]  /*136e0*/  MOV R128, 0xff800000 ;  /* 0xff80000000807802 */ /* 0x001fe20000000f00 */
[----:B------:R0:W-:Y:S01]  /*136f0*/  STL [R1+0x54], R243 ;  /* 0x000054f301007387 */ /* 0x0001e20000100800 */
[----:B-1----:R-:W-:-:S03]  /*13700*/  IADD3 R245, R122, 0x3f00, RZ ;  /* 0x00003f007af57810 */ /* 0x002fc60007ffe0ff */
        /* <DEDUP_REMOVED lines=17> */
[----:B------:R-:W1:Y:S02]  /*13820*/  @P4 LDC R250, c[0x0][0x228] ;  /* 0x00008a00fffa4b82 */ /* 0x000e640000000800 */
[----:B------:R-:W-:Y:S01]  /*13830*/  @P4 SHF.L.U32 R128, R128, 0x10, RZ ;  /* 0x0000001080804819 */ /* 0x000fe200000006ff */
[----:B0-----:R-:W-:Y:S01]  /*13840*/  @P1 FMUL R251, R247, R249 ;  /* 0x000000f9f7fb1220 */ /* 0x001fe20000400000 */
[----:B------:R-:W-:-:S04]  /*13850*/  ISETP.NE.AND P1, PT, R243, 0x1000000, PT ;  /* 0x01000000f300780c */ /* 0x000fc80003f25270 */
[----:B------:R-:W0:Y:S01]  /*13860*/  @P5 LDC R247, c[0x0][0x228] ;  /* 0x00008a00fff75b82 */ /* 0x000e220000000800 */
[----:B------:R-:W-:Y:S01]  /*13870*/  MOV R243, 0xc61c4000 ;  /* 0xc61c400000f37802 */ /* 0x000fe20000000f00 */
[----:B------:R2:W-:Y:S01]  /*13880*/  STL [R1+0x5c], R251 ;  /* 0x00005cfb01007387 */ /* 0x0005e20000100800 */
[----:B-1----:R-:W-:Y:S01]  /*13890*/  @P4 FMUL R243, R128, R250 ;  /* 0x000000fa80f34220 */ /* 0x002fe20000400000 */
[----:B------:R-:W-:Y:S02]  /*138a0*/  @P5 SHF.L.U32 R128, R129, 0x10, RZ ;  /* 0x0000001081805819 */ /* 0x000fe400000006ff */
[----:B------:R-:W-:-:S03]  /*138b0*/  MOV R250, 0xc61c4000 ;  /* 0xc61c400000fa7802 */ /* 0x000fc60000000f00 */
[----:B------:R-:W1:Y:S01]  /*138c0*/  @P1 LDC R249, c[0x0][0x228] ;  /* 0x00008a00fff91b82 */ /* 0x000e620000000800 */
[----:B--2---:R-:W-:-:S06]  /*138d0*/  HFMA2.MMA R251, -RZ, RZ, -6.109375, 2 ;  /* 0xc61c4000fffb7435 */ /* 0x004fcc00000001ff */
[----:B0-----:R-:W-:Y:S01]  /*138e0*/  @P5 FMUL R251, R128, R247 ;  /* 0x000000f780fb5220 */ /* 0x001fe20000400000 */
[----:B------:R-:W-:-:S04]  /*138f0*/  @P1 PRMT R128, R129, 0x7632, R128 ;  /* 0x0000763281801816 */ /* 0x000fc80000000080 */
[----:B------:R-:W-:Y:S01]  /*13900*/  @P1 SHF.L.U32 R128, R128, 0x10, RZ ;  /* 0x0000001080801819 */ /* 0x000fe200000006ff */
[----:B------:R2:W-:Y:S04]  /*13910*/  STL [R1+0x44], R251 ;  /* 0x000044fb01007387 */ /* 0x0005e80000100800 */
[----:B-1----:R-:W-:-:S05]  /*13920*/  @P1 FMUL R250, R128, R249 ;  /* 0x000000f980fa1220 */ /* 0x002fca0000400000 */
[----:B------:R2:W-:Y:S02]  /*13930*/  STL [R1+0x50], R250 ;  /* 0x000050fa01007387 */ /* 0x0005e40000100800 */
.L_x_245:
[----:B------:R-:W-:Y:S05]  /*13940*/  BSYNC B0 ;  /* 0x0000000000007941 */ /* 0x000fea0003800000 */
.L_x_244:
        /* <DEDUP_REMOVED lines=8> */
[----:B------:R-:W3:Y:S04]  /*139d0*/  LDG.E R245, desc[UR8][R126.64+0x3d80] ;  /* 0x003d80087ef57981 */ /* 0x000ee8000c1e1900 */
[----:B0-----:R-:W4:Y:S04]  /*139e0*/  LDG.E.64 R128, desc[UR8][R124.64+0x7b00] ;  /* 0x007b00087c807981 */ /* 0x001f28000c1e1b00 */
[----:B------:R0:W-:Y:S02]  /*139f0*/  STL [R1+0x784], R0 ;  /* 0x0007840001007387 */ /* 0x0001e40000100800 */
[----:B0-----:R-:W-:Y:S01]  /*13a00*/  HFMA2.MMA R0, -RZ, RZ, -6.109375, 2 ;  /* 0xc61c4000ff007435 */ /* 0x001fe200000001ff */
[----:B---3--:R-:W-:-:S04]  /*13a10*/  LOP3.LUT R249, R245, 0xff, RZ, 0xc0, !PT ;  /* 0x000000fff5f97812 */ /* 0x008fc800078ec0ff */
[----:B------:R-:W-:Y:S02]  /*13a20*/  ISETP.NE.AND P0, PT, R249, 0x1, PT ;  /* 0x00000001f900780c */ /* 0x000fe40003f05270 */
[----:B------:R-:W-:-:S11]  /*13a30*/  LOP3.LUT R249, R245, 0xff00, RZ, 0xc0, !PT ;  /* 0x0000ff00f5f97812 */ /* 0x000fd600078ec0ff */
[----:B--2---:R-:W0:Y:S01]  /*13a40*/  @P0 LDC R250, c[0x0][0x228] ;  /* 0x00008a00fffa0b82 */ /* 0x004e220000000800 */
[----:B------:R-:W-:Y:S02]  /*13a50*/  ISETP.NE.AND P4, PT, R249, 0x100, PT ;  /* 0x00000100f900780c */ /* 0x000fe40003f85270 */
[----:B------:R-:W-:-:S04]  /*13a60*/  LOP3.LUT R249, R245, 0xff0000, RZ, 0xc0, !PT ;  /* 0x00ff0000f5f97812 */ /* 0x000fc800078ec0ff */
[----:B------:R-:W-:Y:S02]  /*13a70*/  ISETP.NE.AND P5, PT, R249, 0x10000, PT ;  /* 0x00010000f900780c */ /* 0x000fe40003fa5270 */
[----:B----4-:R-:W-:Y:S02]  /*13a80*/  @P0 SHF.L.U32 R249, R128, 0x10, RZ ;  /* 0x0000001080f90819 */ /* 0x010fe400000006ff */
[----:B------:R-:W-:-:S03]  /*13a90*/  LOP3.LUT R245, R245, 0xff000000, RZ, 0xc0, !PT ;  /* 0xff000000f5f57812 */ /* 0x000fc600078ec0ff */
[----:B------:R-:W1:Y:S01]  /*13aa0*/  @P4 LDC R251, c[0x0][0x228] ;  /* 0x00008a00fffb4b82 */ /* 0x000e620000000800 */
[----:B0-----:R-:W-:Y:S01]  /*13ab0*/  @P0 FMUL R0, R249, R250 ;  /* 0x000000faf9000220 */ /* 0x001fe20000400000 */
[----:B------:R-:W-:-:S06]  /*13ac0*/  ISETP.NE.AND P0, PT, R245, 0x1000000, PT ;  /* 0x01000000f500780c */ /* 0x000fcc0003f05270 */
[----:B------:R-:W0:Y:S01]  /*13ad0*/  @P5 LDC R249, c[0x0][0x228] ;  /* 0x00008a00fff95b82 */ /* 0x000e220000000800 */
[----:B------:R-:W-:-:S04]  /*13ae0*/  @P4 PRMT R128, R128, 0x7632, R128 ;  /* 0x0000763280804816 */ /* 0x000fc80000000080 */
[----:B------:R-:W-:-:S03]  /*13af0*/  @P4 SHF.L.U32 R128, R128, 0x10, RZ ;  /* 0x0000001080804819 */ /* 0x000fc600000006ff */
[----:B------:R-:W2:Y:S01]  /*13b00*/  @P0 LDC R250, c[0x0][0x228] ;  /* 0x00008a00fffa0b82 */ /* 0x000ea20000000800 */
[----:B------:R-:W-:Y:S01]  /*13b10*/  MOV R245, 0xc61c4000 ;  /* 0xc61c400000f57802 */ /* 0x000fe20000000f00 */
[----:B-1----:R-:W-:Y:S01]  /*13b20*/  @P4 FMUL R245, R128, R251 ;  /* 0x000000fb80f54220 */ /* 0x002fe20000400000 */
[----:B------:R-:W-:Y:S01]  /*13b30*/  HFMA2.MMA R251, -RZ, RZ, -6.109375, 2 ;  /* 0xc61c4000fffb7435 */ /* 0x000fe200000001ff */
[C---:B------:R-:W-:Y:S01]  /*13b40*/  @P5 SHF.L.U32 R128, R129.reuse, 0x10, RZ ;  /* 0x0000001081805819 */ /* 0x040fe200000006ff */
[----:B------:R1:W-:Y:S04]  /*13b50*/  STL [R1+0x4c], R0 ;  /* 0x00004c0001007387 */ /* 0x0003e80000100800 */
[----:B0-----:R-:W-:Y:S01]  /*13b60*/  @P5 FMUL R251, R128, R249 ;  /* 0x000000f980fb5220 */ /* 0x001fe20000400000 */
[----:B------:R-:W-:Y:S01]  /*13b70*/  @P0 PRMT R128, R129, 0x7632, R128 ;  /* 0x0000763281800816 */ /* 0x000fe20000000080 */
[----:B-1----:R1:W5:Y:S03]  /*13b80*/  LDL.LU R0, [R1+0x784] ;  /* 0x0007840001007983 */ /* 0x0023660000300800 */
[----:B------:R-:W-:Y:S01]  /*13b90*/  @P0 SHF.L.U32 R128, R128, 0x10, RZ ;  /* 0x0000001080800819 */ /* 0x000fe200000006ff */
[----:B------:R0:W-:Y:S02]  /*13ba0*/  STL [R1+0x40], R251 ;  /* 0x000040fb01007387 */ /* 0x0001e40000100800 */
[----:B0-----:R-:W-:-:S02]  /*13bb0*/  MOV R251, 0xc61c4000 ;  /* 0xc61c400000fb7802 */ /* 0x001fc40000000f00 */
[----:B--2---:R-:W-:-:S05]  /*13bc0*/  @P0 FMUL R251, R128, R250 ;  /* 0x000000fa80fb0220 */ /* 0x004fca0000400000 */
[----:B------:R1:W-:Y:S02]  /*13bd0*/  STL [R1+0x54], R251 ;  /* 0x000054fb01007387 */ /* 0x0003e40000100800 */
.L_x_247:
[----:B------:R-:W-:Y:S05]  /*13be0*/  BSYNC B0 ;  /* 0x0000000000007941 */ /* 0x000fea0003800000 */
.L_x_246:
[----:B------:R-:W-:Y:S01]  /*13bf0*/  ISETP.GE.AND P0, PT, R247, R147, PT ;  /* 0x00000093f700720c */ /* 0x000fe20003f06270 */
[----:B------:R-:W-:Y:S01]  /*13c00*/  BSSY B0, `(.L_x_248) ;  /* 0x0000027000007945 */ /* 0x000fe20003800000 */
[----:B------:R-:W-:Y:S02]  /*13c10*/  MOV R147, 0xff800000 ;  /* 0xff80000000937802 */ /* 0x000fe40000000f00 */
[----:B------:R-:W-:Y:S02]  /*13c20*/  MOV R129, 0xff800000 ;  /* 0xff80000000817802 */ /* 0x000fe40000000f00 */
[----:B0-----:R-:W-:Y:S01]  /*13c30*/  MOV R128, 0xff800000 ;  /* 0xff80000000807802 */ /* 0x001fe20000000f00 */
[----:B------:R0:W-:Y:S01]  /*13c40*/  STL [R1+0x48], R147 ;  /* 0x0000489301007387 */ /* 0x0001e20000100800 */
[----:B------:R-:W-:-:S03]  /*13c50*/  MOV R247, 0xff800000 ;  /* 0xff80000000f77802 */ /* 0x000fc60000000f00 */
[----:B------:R0:W-:Y:S04]  /*13c60*/  STL [R1+0x3c], R129 ;  /* 0x00003c8101007387 */ /* 0x0001e80000100800 */
[----:B------:R0:W-:Y:S01]  /*13c70*/  STL [R1+0x34], R128 ;  /* 0x0000348001007387 */ /* 0x0001e20000100800 */
[----:B------:R-:W-:Y:S05]  /*13c80*/  @P3 BRA `(.L_x_249) ;  /* 0x0000000000783947 */ /* 0x000fea0003800000 */
[----:B------:R-:W3:Y:S04]  /*13c90*/  LDG.E R247, desc[UR8][R126.64+0x3e00] ;  /* 0x003e00087ef77981 */ /* 0x000ee8000c1e1900 */
[----:B0-----:R-:W4:Y:S01]  /*13ca0*/  LDG.E.64 R128, desc[UR8][R124.64+0x7c00] ;  /* 0x007c00087c807981 */ /* 0x001f22000c1e1b00 */
[----:B---3--:R-:W-:-:S04]  /*13cb0*/  LOP3.LUT R147, R247, 0xff, RZ, 0xc0, !PT ;  /* 0x000000fff7937812 */ /* 0x008fc800078ec0ff */
[----:B------:R-:W-:Y:S02]  /*13cc0*/  ISETP.NE.AND P3, PT, R147, 0x1, PT ;  /* 0x000000019300780c */ /* 0x000fe40003f65270 */
[----:B------:R-:W-:-:S04]  /*13cd0*/  LOP3.LUT R147, R247, 0xff00, RZ, 0xc0, !PT ;  /* 0x0000ff00f7937812 */ /* 0x000fc800078ec0ff */
[----:B------:R-:W-:Y:S02]  /*13ce0*/  ISETP.NE.AND P4, PT, R147, 0x100, PT ;  /* 0x000001009300780c */ /* 0x000fe40003f85270 */
[C---:B------:R-:W-:Y:S02]  /*13cf0*/  LOP3.LUT R147, R247.reuse, 0xff0000, RZ, 0xc0, !PT ;  /* 0x00ff0000f7937812 */ /* 0x040fe400078ec0ff */
[----:B------:R-:W-:Y:S02]  /*13d00*/  LOP3.LUT R247, R247, 0xff000000, RZ, 0xc0, !PT ;  /* 0xff000000f7f77812 */ /* 0x000fe400078ec0ff */
[----:B------:R-:W-:Y:S01]  /*13d10*/  ISETP.NE.AND P5, PT, R147, 0x10000, PT ;  /* 0x000100009300780c */ /* 0x000fe20003fa5270 */
[----:B--2---:R-:W0:Y:S01]  /*13d20*/  @P3 LDC R250, c[0x0][0x228] ;  /* 0x00008a00fffa3b82 */ /* 0x004e220000000800 */
[----:B------:R-:W-:Y:S01]  /*13d30*/  HFMA2.MMA R147, -RZ, RZ, -6.109375, 2 ;  /* 0xc61c4000ff937435 */ /* 0x000fe200000001ff */
[----:B----4-:R-:W-:-:S04]  /*13d40*/  @P3 SHF.L.U32 R249, R128, 0x10, RZ ;  /* 0x0000001080f93819 */ /* 0x010fc800000006ff */
[----:B------:R-:W-:Y:S02]  /*13d50*/  @P4 PRMT R128, R128, 0x7632, R128 ;  /* 0x0000763280804816 */ /* 0x000fe40000000080 */
[----:B-1----:R-:W1:Y:S02]  /*13d60*/  @P4 LDC R251, c[0x0][0x228] ;  /* 0x00008a00fffb4b82 */ /* 0x002e640000000800 */
[----:B------:R-:W-:Y:S01]  /*13d70*/  @P4 SHF.L.U32 R128, R128, 0x10, RZ ;  /* 0x0000001080804819 */ /* 0x000fe200000006ff */
[----:B0-----:R-:W-:Y:S01]  /*13d80*/  @P3 FMUL R147, R249, R250 ;  /* 0x000000faf9933220 */ /* 0x001fe20000400000 */
[----:B------:R-:W-:-:S04]  /*13d90*/  ISETP.NE.AND P3, PT, R247, 0x1000000, PT ;  /* 0x01000000f700780c */ /* 0x000fc80003f65270 */
[----:B------:R-:W0:Y:S01]  /*13da0*/  @P5 LDC R249, c[0x0][0x228] ;  /* 0x00008a00fff95b82 */ /* 0x000e220000000800 */
[----:B------:R-:W-:Y:S01]  /*13db0*/  MOV R247, 0xc61c4000 ;  /* 0xc61c400000f77802 */ /* 0x000fe20000000f00 */
[----:B-1----:R-:W-:Y:S01]  /*13dc0*/  @P4 FMUL R247, R128, R251 ;  /* 0x000000fb80f74220 */ /* 0x002fe20000400000 */
[----:B------:R-:W-:Y:S01]  /*13dd0*/  HFMA2.MMA R251, -RZ, RZ, -6.109375, 2 ;  /* 0xc61c4000fffb7435 */ /* 0x000fe200000001ff */
[----:B------:R-:W-:-:S05]  /*13de0*/  @P5 SHF.L.U32 R128, R129, 0x10, RZ ;  /* 0x0000001081805819 */ /* 0x000fca00000006ff */
[----:B------:R-:W1:Y:S01]  /*13df0*/  @P3 LDC R250, c[0x0][0x228] ;  /* 0x00008a00fffa3b82 */ /* 0x000e620000000800 */
[----:B0-----:R-:W-:Y:S01]  /*13e00*/  @P5 FMUL R251, R128, R249 ;  /* 0x000000f980fb5220 */ /* 0x001fe20000400000 */
[----:B------:R-:W-:-:S04]  /*13e10*/  @P3 PRMT R128, R129, 0x7632, R128 ;  /* 0x0000763281803816 */ /* 0x000fc80000000080 */
[----:B------:R-:W-:Y:S01]  /*13e20*/  @P3 SHF.L.U32 R128, R128, 0x10, RZ ;  /* 0x0000001080803819 */ /* 0x000fe200000006ff */
[----:B------:R0:W-:Y:S02]  /*13e30*/  STL [R1+0x34], R251 ;  /* 0x000034fb01007387 */ /* 0x0001e40000100800 */
[----:B0-----:R-:W-:Y:S02]  /*13e40*/  MOV R251, 0xc61c4000 ;  /* 0xc61c400000fb7802 */ /* 0x001fe40000000f00 */
[----:B-1----:R-:W-:-:S05]  /*13e50*/  @P3 FMUL R251, R128, R250 ;  /* 0x000000fa80fb3220 */ /* 0x002fca0000400000 */
[----:B------:R3:W-:Y:S02]  /*13e60*/  STL [R1+0x3c], R251 ;  /* 0x00003cfb01007387 */ /* 0x0007e40000100800 */
.L_x_249:
[----:B------:R-:W-:Y:S05]  /*13e70*/  BSYNC B0 ;  /* 0x0000000000007941 */ /* 0x000fea0003800000 */
.L_x_248:
[----:B------:R-:W-:Y:S01]  /*13e80*/  MOV R249, 0xff800000 ;  /* 0xff80000000f97802 */ /* 0x000fe20000000f00 */
[----:B------:R-:W-:Y:S01]  /*13e90*/  BSSY B0, `(.L_x_250) ;  /* 0x0000029000007945 */ /* 0x000fe20003800000 */
[----:B0-----:R-:W-:Y:S02]  /*13ea0*/  MOV R128, 0xff800000 ;  /* 0xff80000000807802 */ /* 0x001fe40000000f00 */
[----:B------:R-:W-:Y:S01]  /*13eb0*/  MOV R129, 0xff800000 ;  /* 0xff80000000817802 */ /* 0x000fe20000000f00 */
[----:B------:R0:W-:Y:S04]  /*13ec0*/  STL [R1+0x30], R249 ;  /* 0x000030f901007387 */ /* 0x0001e80000100800 */
[----:B------:R0:W-:Y:S04]  /*13ed0*/  STL [R1+0x38], R128 ;  /* 0x0000388001007387 */ /* 0x0001e80000100800 */
[----:B------:R0:W-:Y:S01]  /*13ee0*/  STL [R1+0x28], R129 ;  /* 0x0000288101007387 */ /* 0x0001e20000100800 */
[----:B------:R-:W-:Y:S05]  /*13ef0*/  @P2 BRA `(.L_x_251) ;  /* 0x0000000000882947 */ /* 0x000fea0003800000 */
[----:B0-----:R-:W2:Y:S04]  /*13f00*/  LDG.E R249, desc[UR8][R126.64+0x3e80] ;  /* 0x003e80087ef97981 */ /* 0x001ea8000c1e1900 */
[----:B------:R-:W4:Y:S04]  /*13f10*/  LDG.E.64 R128, desc[UR8][R124.64+0x7d00] ;  /* 0x007d00087c807981 */ /* 0x000f28000c1e1b00 */
[----:B-----5:R0:W-:Y:S02]  /*13f20*/  STL [R1+0x784], R0 ;  /* 0x0007840001007387 */ /* 0x0201e40000100800 */
[----:B0-----:R-:W-:Y:S01]  /*13f30*/  HFMA2.MMA R0, -RZ, RZ, -6.109375, 2 ;  /* 0xc61c4000ff007435 */ /* 0x001fe200000001ff */
[----:B--2---:R-:W-:-:S04]  /*13f40*/  LOP3.LUT R250, R249, 0xff, RZ, 0xc0, !PT ;  /* 0x000000fff9fa7812 */ /* 0x004fc800078ec0ff */
[----:B------:R-:W-:Y:S02]  /*13f50*/  ISETP.NE.AND P2, PT, R250, 0x1, PT ;  /* 0x00000001fa00780c */ /* 0x000fe40003f45270 */
[----:B------:R-:W-:-:S11]  /*13f60*/  LOP3.LUT R250, R249, 0xff00, RZ, 0xc0, !PT ;  /* 0x0000ff00f9fa7812 */ /* 0x000fd600078ec0ff */
[----:B-1-3--:R-:W0:Y:S01]  /*13f70*/  @P2 LDC R251, c[0x0][0x228] ;  /* 0x00008a00fffb2b82 */ /* 0x00ae220000000800 */
[----:B------:R-:W-:Y:S02]  /*13f80*/  ISETP.NE.AND P3, PT, R250, 0x100, PT ;  /* 0x00000100fa00780c */ /* 0x000fe40003f65270 */
[----:B------:R-:W-:-:S04]  /*13f90*/  LOP3.LUT R250, R249, 0xff0000, RZ, 0xc0, !PT ;  /* 0x00ff0000f9fa7812 */ /* 0x000fc800078ec0ff */
[----:B------:R-:W-:Y:S02]  /*13fa0*/  ISETP.NE.AND P4, PT, R250, 0x10000, PT ;  /* 0x00010000fa00780c */ /* 0x000fe40003f85270 */
[----:B----4-:R-:W-:Y:S02]  /*13fb0*/  @P2 SHF.L.U32 R250, R128, 0x10, RZ ;  /* 0x0000001080fa2819 */ /* 0x010fe400000006ff */
[----:B------:R-:W-:-:S03]  /*13fc0*/  LOP3.LUT R249, R249, 0xff000000, RZ, 0xc0, !PT ;  /* 0xff000000f9f97812 */ /* 0x000fc600078ec0ff */
[----:B0-----:R-:W-:Y:S02]  /*13fd0*/  @P2 FMUL R0, R250, R251 ;  /* 0x000000fbfa002220 */ /* 0x001fe40000400000 */
[----:B------:R-:W0:Y:S01]  /*13fe0*/  @P3 LDC R250, c[0x0][0x228] ;  /* 0x00008a00fffa3b82 */ /* 0x000e220000000800 */
[----:B------:R-:W-:Y:S02]  /*13ff0*/  ISETP.NE.AND P2, PT, R249, 0x1000000, PT ;  /* 0x01000000f900780c */ /* 0x000fe40003f45270 */
[----:B------:R-:W-:-:S05]  /*14000*/  @P3 PRMT R128, R128, 0x7632, R128 ;  /* 0x0000763280803816 */ /* 0x000fca0000000080 */
[----:B------:R-:W1:Y:S01]  /*14010*/  @P4 LDC R249, c[0x0][0x228] ;  /* 0x00008a00fff94b82 */ /* 0x000e620000000800 */
[----:B------:R-:W-:Y:S02]  /*14020*/  @P3 SHF.L.U32 R128, R128, 0x10, RZ ;  /* 0x0000001080803819 */ /* 0x000fe400000006ff */
[----:B------:R-:W-:Y:S01]  /*14030*/  MOV R251, 0xc61c4000 ;  /* 0xc61c400000fb7802 */ /* 0x000fe20000000f00 */
[----:B------:R2:W-:Y:S04]  /*14040*/  STL [R1+0x38], R0 ;  /* 0x0000380001007387 */ /* 0x0005e80000100800 */
[----:B--2---:R4:W5:Y:S01]  /*14050*/  LDL.LU R0, [R1+0x784] ;  /* 0x0007840001007983 */ /* 0x0049620000300800 */
[----:B0-----:R-:W-:Y:S02]  /*14060*/  @P3 FMUL R251, R128, R250 ;  /* 0x000000fa80fb3220 */ /* 0x001fe40000400000 */
[----:B------:R-:W0:Y:S01]  /*14070*/  @P2 LDC R250, c[0x0][0x228] ;  /* 0x00008a00fffa2b82 */ /* 0x000e220000000800 */
[----:B------:R-:W-:-:S02]  /*14080*/  @P4 SHF.L.U32 R128, R129, 0x10, RZ ;  /* 0x0000001081804819 */ /* 0x000fc400000006ff */
[----:B------:R2:W-:Y:S02]  /*14090*/  STL [R1+0x28], R251 ;  /* 0x000028fb01007387 */ /* 0x0005e40000100800 */
[----:B--2---:R-:W-:-:S06]  /*140a0*/  HFMA2.MMA R251, -RZ, RZ, -6.109375, 2 ;  /* 0xc61c4000fffb7435 */ /* 0x004fcc00000001ff */
[----:B-1----:R-:W-:Y:S01]  /*140b0*/  @P4 FMUL R251, R128, R249 ;  /* 0x000000f980fb4220 */ /* 0x002fe20000400000 */
[----:B------:R-:W-:-:S04]  /*140c0*/  @P2 PRMT R128, R129, 0x7632, R128 ;  /* 0x0000763281802816 */ /* 0x000fc80000000080 */
[----:B------:R-:W-:Y:S01]  /*140d0*/  @P2 SHF.L.U32 R128, R128, 0x10, RZ ;  /* 0x0000001080802819 */ /* 0x000fe200000006ff */
[----:B------:R1:W-:Y:S02]  /*140e0*/  STL [R1+0x30], R251 ;  /* 0x000030fb01007387 */ /* 0x0003e40000100800 */
[----:B-1----:R-:W-:Y:S02]  /*140f0*/  MOV R251, 0xc61c4000 ;  /* 0xc61c400000fb7802 */ /* 0x002fe40000000f00 */
[----:B0-----:R-:W-:-:S05]  /*14100*/  @P2 FMUL R251, R128, R250 ;  /* 0x000000fa80fb2220 */ /* 0x001fca0000400000 */
[----:B------:R4:W-:Y:S02]  /*14110*/  STL [R1+0x48], R251 ;  /* 0x000048fb01007387 */ /* 0x0009e40000100800 */
.L_x_251:
[----:B------:R-:W-:Y:S05]  /*14120*/  BSYNC B0 ;  /* 0x0000000000007941 */ /* 0x000fea0003800000 */
.L_x_250:
[----:B0-----:R-:W-:Y:S01]  /*14130*/  MOV R129, 0xff800000 ;  /* 0xff80000000817802 */ /* 0x001fe20000000f00 */
[----:B------:R-:W-:Y:S01]  /*14140*/  BSSY B0, `(.L_x_252) ;  /* 0x000002d000007945 */ /* 0x000fe20003800000 */
[----:B--2---:R-:W-:Y:S02]  /*14150*/  MOV R250, 0xff800000 ;  /* 0xff80000000fa7802 */ /* 0x004fe40000000f00 */
[----:B------:R-:W-:Y:S01]  /*14160*/  MOV R249, 0xff800000 ;  /* 0xff80000000f97802 */ /* 0x000fe20000000f00 */
[----:B------:R0:W-:Y:S01]  /*14170*/  STL [R1+0x24], R129 ;  /* 0x0000248101007387 */ /* 0x0001e20000100800 */
[----:B------:R-:W-:-:S03]  /*14180*/  MOV R128, 0xff800000 ;  /* 0xff80000000807802 */ /* 0x000fc60000000f00 */
[----:B------:R0:W-:Y:S04]  /*14190*/  STL [R1+0x20], R250 ;  /* 0x000020fa01007387 */ /* 0x0001e80000100800 */
[----:B------:R0:W-:Y:S01]  /*141a0*/  STL [R1+0x2c], R129 ;  /* 0x00002c8101007387 */ /* 0x0001e20000100800 */
[----:B------:R-:W-:Y:S05]  /*141b0*/  @P1 BRA `(.L_x_253) ;  /* 0x0000000000941947 */ /* 0x000fea0003800000 */
[----:B0-----:R-:W1:Y:S04]  /*141c0*/  LDG.E R250, desc[UR8][R126.64+0x3f00] ;  /* 0x003f00087efa7981 */ /* 0x001e68000c1e1900 */
[----:B------:R-:W2:Y:S04]  /*141d0*/  LDG.E.64 R128, desc[UR8][R124.64+0x7e00] ;  /* 0x007e00087c807981 */ /* 0x000ea8000c1e1b00 */
[----:B------:R-:W-:Y:S04]  /*141e0*/  STL [R1+0x78c], R3 ;  /* 0x00078c0301007387 */ /* 0x000fe80000100800 */
[----:B------:R0:W-:Y:S04]  /*141f0*/  STL [R1+0x788], R2 ;  /* 0x0007880201007387 */ /* 0x0001e80000100800 */
[----:B-----5:R2:W-:Y:S01]  /*14200*/  STL [R1+0x784], R0 ;  /* 0x0007840001007387 */ /* 0x0205e20000100800 */
[----:B0-----:R-:W-:Y:S01]  /*14210*/  HFMA2.MMA R2, -RZ, RZ, -6.109375, 2 ;  /* 0xc61c4000ff027435 */ /* 0x001fe200000001ff */
[----:B-1-34-:R-:W-:-:S04]  /*14220*/  LOP3.LUT R251, R250, 0xff, RZ, 0xc0, !PT ;  /* 0x000000fffafb7812 */ /* 0x01afc800078ec0ff */
[----:B------:R-:W-:Y:S02]  /*14230*/  ISETP.NE.AND P1, PT, R251, 0x1, PT ;  /* 0x00000001fb00780c */ /* 0x000fe40003f25270 */
[----:B------:R-:W-:-:S04]  /*14240*/  LOP3.LUT R251, R250, 0xff00, RZ, 0xc0, !PT ;  /* 0x0000ff00fafb7812 */ /* 0x000fc800078ec0ff */
[----:B------:R-:W-:-:S07]  /*14250*/  ISETP.NE.AND P2, PT, R251, 0x100, PT ;  /* 0x00000100fb00780c */ /* 0x000fce0003f45270 */
[----:B------:R-:W0:Y:S01]  /*14260*/  @P1 LDC R3, c[0x0][0x228] ;  /* 0x00008a00ff031b82 */ /* 0x000e220000000800 */
[----:B------:R-:W-:-:S04]  /*14270*/  LOP3.LUT R251, R250, 0xff0000, RZ, 0xc0, !PT ;  /* 0x00ff0000fafb7812 */ /* 0x000fc800078ec0ff */
[----:B------:R-:W-:Y:S02]  /*14280*/  ISETP.NE.AND P3, PT, R251, 0x10000, PT ;  /* 0x00010000fb00780c */ /* 0x000fe40003f65270 */
[----:B--2---:R-:W-:Y:S01]  /*14290*/  @P1 SHF.L.U32 R251, R128, 0x10, RZ ;  /* 0x0000001080fb1819 */ /* 0x004fe200000006ff */
[----:B------:R-:W1:Y:S01]  /*142a0*/  @P2 LDC R0, c[0x0][0x228] ;  /* 0x00008a00ff002b82 */ /* 0x000e620000000800 */
[----:B------:R-:W-:-:S03]  /*142b0*/  LOP3.LUT R250, R250, 0xff000000, RZ, 0xc0, !PT ;  /* 0xff000000fafa7812 */ /* 0x000fc600078ec0ff */
[----:B0-----:R-:W-:-:S06]  /*142c0*/  @P1 FMUL R2, R251, R3 ;  /* 0x00000003fb021220 */ /* 0x001fcc0000400000 */
[----:B------:R-:W0:Y:S01]  /*142d0*/  @P3 LDC R251, c[0x0][0x228] ;  /* 0x00008a00fffb3b82 */ /* 0x000e220000000800 */
[----:B------:R-:W-:Y:S01]  /*142e0*/  ISETP.NE.AND P1, PT, R250, 0x1000000, PT ;  /* 0x01000000fa00780c */ /* 0x000fe20003f25270 */
[----:B------:R2:W5:Y:S01]  /*142f0*/  LDL.LU R3, [R1+0x78c] ;  /* 0x00078c0001037983 */ /* 0x0005620000300800 */
[----:B------:R-:W-:-:S04]  /*14300*/  @P2 PRMT R250, R128, 0x7632, R250 ;  /* 0x0000763280fa2816 */ /* 0x000fc800000000fa */
[----:B------:R-:W-:Y:S02]  /*14310*/  @P2 SHF.L.U32 R250, R250, 0x10, RZ ;  /* 0x00000010fafa2819 */ /* 0x000fe400000006ff */
[----:B------:R-:W-:-:S03]  /*14320*/  MOV R128, 0xc61c4000 ;  /* 0xc61c400000807802 */ /* 0x000fc60000000f00 */
[----:B-1----:R-:W-:Y:S01]  /*14330*/  @P2 FMUL R128, R250, R0 ;  /* 0x00000000fa802220 */ /* 0x002fe20000400000 */
[----:B------:R-:W-:Y:S01]  /*14340*/  HFMA2.MMA R0, -RZ, RZ, -6.109375, 2 ;  /* 0xc61c4000ff007435 */ /* 0x000fe200000001ff */
[----:B------:R-:W-:-:S05]  /*14350*/  @P3 SHF.L.U32 R250, R129, 0x10, RZ ;  /* 0x0000001081fa3819 */ /* 0x000fca00000006ff */
[----:B0-----:R-:W-:Y:S02]  /*14360*/  @P3 FMUL R0, R250, R251 ;  /* 0x000000fbfa003220 */ /* 0x001fe40000400000 */
[----:B------:R-:W0:Y:S01]  /*14370*/  @P1 LDC R250, c[0x0][0x228] ;  /* 0x00008a00fffa1b82 */ /* 0x000e220000000800 */
[----:B------:R-:W-:-:S04]  /*14380*/  @P1 PRMT R129, R129, 0x7632, R129 ;  /* 0x0000763281811816 */ /* 0x000fc80000000081 */
[----:B------:R-:W-:Y:S02]  /*14390*/  @P1 SHF.L.U32 R129, R129, 0x10, RZ ;  /* 0x0000001081811819 */ /* 0x000fe400000006ff */
[----:B------:R-:W-:Y:S01]  /*143a0*/  MOV R251, 0xc61c4000 ;  /* 0xc61c400000fb7802 */ /* 0x000fe20000000f00 */
[----:B------:R1:W-:Y:S04]  /*143b0*/  STL [R1+0x2c], R2 ;  /* 0x00002c0201007387 */ /* 0x0003e80000100800 */
[----:B-1----:R2:W5:Y:S01]  /*143c0*/  LDL.LU R2, [R1+0x788] ;  /* 0x0007880001027983 */ /* 0x0025620000300800 */
[----:B0-----:R-:W-:-:S03]  /*143d0*/  @P1 FMUL R251, R129, R250 ;  /* 0x000000fa81fb1220 */ /* 0x001fc60000400000 */
[----:B------:R0:W-:Y:S04]  /*143e0*/  STL [R1+0x20], R0 ;  /* 0x0000200001007387 */ /* 0x0001e80000100800 */
[----:B0-----:R2:W5:Y:S04]  /*143f0*/  LDL.LU R0, [R1+0x784] ;  /* 0x0007840001007983 */ /* 0x0015680000300800 */
[----:B------:R2:W-:Y:S02]  /*14400*/  STL [R1+0x24], R251 ;  /* 0x000024fb01007387 */ /* 0x0005e40000100800 */
.L_x_253:
[----:B------:R-:W-:Y:S05]  /*14410*/  BSYNC B0 ;  /* 0x0000000000007941 */ /* 0x000fea0003800000 */
.L_x_252:
[----:B------:R-:W-:Y:S01]  /*14420*/  BSSY B0, `(.L_x_254) ;  /* 0x0000021000007945 */ /* 0x000fe20003800000 */
[----:B0-----:R-:W-:Y:S02]  /*14430*/  MOV R250, 0xff800000 ;  /* 0xff80000000fa7802 */ /* 0x001fe40000000f00 */
[----:B-1234-:R-:W-:Y:S02]  /*14440*/  MOV R251, 0xff800000 ;  /* 0xff80000000fb7802 */ /* 0x01efe40000000f00 */
[----:B------:R-:W-:Y:S01]  /*14450*/  MOV R129, 0xff800000 ;  /* 0xff80000000817802 */ /* 0x000fe20000000f00 */
[----:B------:R-:W-:Y:S06]  /*14460*/  @P0 BRA `(.L_x_255) ;  /* 0x0000000000700947 */ /* 0x000fec0003800000 */
[----:B------:R-:W2:Y:S04]  /*14470*/  LDG.E R126, desc[UR8][R126.64+0x3f80] ;  /* 0x003f80087e7e7981 */ /* 0x000ea8000c1e1900 */
[----:B------:R-:W3:Y:S01]  /*14480*/  LDG.E.64 R124, desc[UR8][R124.64+0x7f00] ;  /* 0x007f00087c7c7981 */ /* 0x000ee2000c1e1b00 */
[----:B------:R-:W-:Y:S01]  /*14490*/  HFMA2.MMA R129, -RZ, RZ, -6.109375, 2 ;  /* 0xc61c4000ff817435 */ /* 0x000fe200000001ff */
[----:B------:R-:W-:Y:S01]  /*144a0*/  MOV R251, 0xc61c4000 ;  /* 0xc61c400000fb7802 */ /* 0x000fe20000000f00 */
[----:B------:R-:W-:Y:S01]  /*144b0*/  HFMA2.MMA R250, -RZ, RZ, -6.109375, 2 ;  /* 0xc61c4000fffa7435 */ /* 0x000fe200000001ff */
[----:B--2---:R-:W-:-:S04]  /*144c0*/  LOP3.LUT R127, R126, 0xff, RZ, 0xc0, !PT ;  /* 0x000000ff7e7f7812 */ /* 0x004fc800078ec0ff */
[----:B------:R-:W-:Y:S02]  /*144d0*/  ISETP.NE.AND P0, PT, R127, 0x1, PT ;  /* 0x000000017f00780c */ /* 0x000fe40003f05270 */
[----:B------:R-:W-:-:S04]  /*144e0*/  LOP3.LUT R127, R126, 0xff00, RZ, 0xc0, !PT ;  /* 0x0000ff007e7f7812 */ /* 0x000fc800078ec0ff */
[----:B------:R-:W-:-:S07]  /*144f0*/  ISETP.NE.AND P1, PT, R127, 0x100, PT ;  /* 0x000001007f00780c */ /* 0x000fce0003f25270 */
[----:B------:R-:W0:Y:S01]  /*14500*/  @P0 LDC R249, c[0x0][0x228] ;  /* 0x00008a00fff90b82 */ /* 0x000e220000000800 */
[----:B---3--:R-:W-:-:S05]  /*14510*/  @P0 SHF.L.U32 R127, R124, 0x10, RZ ;  /* 0x000000107c7f0819 */ /* 0x008fca00000006ff */
[----:B------:R-:W-:-:S04]  /*14520*/  @P1 PRMT R124, R124, 0x7632, R124 ;  /* 0x000076327c7c1816 */ /* 0x000fc8000000007c */
[----:B------:R-:W-:Y:S01]  /*14530*/  @P1 SHF.L.U32 R124, R124, 0x10, RZ ;  /* 0x000000107c7c1819 */ /* 0x000fe200000006ff */
[----:B0-----:R-:W-:Y:S01]  /*14540*/  @P0 FMUL R129, R127, R249 ;  /* 0x000000f97f810220 */ /* 0x001fe20000400000 */
[C---:B------:R-:W-:Y:S02]  /*14550*/  LOP3.LUT R127, R126.reuse, 0xff0000, RZ, 0xc0, !PT ;  /* 0x00ff00007e7f7812 */ /* 0x040fe400078ec0ff */
[----:B------:R-:W-:Y:S02]  /*14560*/  LOP3.LUT R126, R126, 0xff000000, RZ, 0xc0, !PT ;  /* 0xff0000007e7e7812 */ /* 0x000fe400078ec0ff */
[----:B------:R-:W-:Y:S02]  /*14570*/  ISETP.NE.AND P0, PT, R127, 0x10000, PT ;  /* 0x000100007f00780c */ /* 0x000fe40003f05270 */
[----:B------:R-:W0:Y:S01]  /*14580*/  @P1 LDC R127, c[0x0][0x228] ;  /* 0x00008a00ff7f1b82 */ /* 0x000e220000000800 */
[----:B------:R-:W-:-:S10]  /*14590*/  ISETP.NE.AND P2, PT, R126, 0x1000000, PT ;  /* 0x010000007e00780c */ /* 0x000fd40003f45270 */
[----:B------:R-:W1:Y:S08]  /*145a0*/  @P0 LDC R249, c[0x0][0x228] ;  /* 0x00008a00fff90b82 */ /* 0x000e700000000800 */
[----:B------:R-:W2:Y:S01]  /*145b0*/  @P2 LDC R126, c[0x0][0x228] ;  /* 0x00008a00ff7e2b82 */ /* 0x000ea20000000800 */
[----:B0-----:R-:W-:Y:S01]  /*145c0*/  @P1 FMUL R251, R124, R127 ;  /* 0x0000007f7cfb1220 */ /* 0x001fe20000400000 */
[----:B------:R-:W-:-:S05]  /*145d0*/  @P0 SHF.L.U32 R124, R125, 0x10, RZ ;  /* 0x000000107d7c0819 */ /* 0x000fca00000006ff */
[----:B-1----:R-:W-:Y:S01]  /*145e0*/  @P0 FMUL R250, R124, R249 ;  /* 0x000000f97cfa0220 */ /* 0x002fe20000400000 */
[----:B------:R-:W-:Y:S02]  /*145f0*/  @P2 PRMT R124, R125, 0x7632, R124 ;  /* 0x000076327d7c2816 */ /* 0x000fe4000000007c */
[----:B------:R-:W-:Y:S02]  /*14600*/  MOV R249, 0xc61c4000 ;  /* 0xc61c400000f97802 */ /* 0x000fe40000000f00 */
[----:B------:R-:W-:-:S05]  /*14610*/  @P2 SHF.L.U32 R124, R124, 0x10, RZ ;  /* 0x000000107c7c2819 */ /* 0x000fca00000006ff */
[----:B--2---:R-:W-:-:S07]  /*14620*/  @P2 FMUL R249, R124, R126 ;  /* 0x0000007e7cf92220 */ /* 0x004fce0000400000 */
.L_x_255:
[----:B------:R-:W-:Y:S05]  /*14630*/  BSYNC B0 ;  /* 0x0000000000007941 */ /* 0x000fea0003800000 */
.L_x_254:
[----:B------:R-:W2:Y:S04]  /*14640*/  LDL R125, [R1+0x104] ;  /* 0x00010400017d7983 */ /* 0x000ea80000100800 */
[----:B------:R-:W3:Y:S04]  /*14650*/  LDL R126, [R1+0x108] ;  /* 0x00010800017e7983 */ /* 0x000ee80000100800 */
[----:B------:R-:W4:Y:S04]  /*14660*/  LDL R127, [R1+0x8] ;  /* 0x00000800017f7983 */ /* 0x000f280000100800 */
[----:B------:R0:W-:Y:S04]  /*14670*/  STL [R1+0x7f4], R193 ;  /* 0x0007f4c101007387 */ /* 0x0001e80000100800 */
[----:B0-----:R-:W4:Y:S04]  /*14680*/  LDL R193, [R1+0x4] ;  /* 0x0000040001c17983 */ /* 0x001f280000100800 */
[----:B------:R0:W-:Y:S04]  /*14690*/  STL [R1+0x7f0], R192 ;  /* 0x0007f0c001007387 */ /* 0x0001e80000100800 */
[----:B0-----:R-:W4:Y:S01]  /*146a0*/  LDL R192, [R1] ;  /* 0x0000000001c07983 */ /* 0x001f220000100800 */
[----:B------:R-:W-:-:S03]  /*146b0*/  FSETP.GT.AND P0, PT, R248, R252, PT ;  /* 0x000000fcf800720b */ /* 0x000fc60003f04000 */
[----:B------:R-:W-:Y:S01]  /*146c0*/  STL [R1+0x7ec], R240 ;  /* 0x0007ecf001007387 */ /* 0x000fe20000100800 */
[----:B------:R-:W-:-:S03]  /*146d0*/  FSEL R124, R248, R252, P0 ;  /* 0x000000fcf87c7208 */ /* 0x000fc60000000000 */
[----:B------:R-:W-:Y:S04]  /*146e0*/  STL [R1+0x7e8], R241 ;  /* 0x0007e8f101007387 */ /* 0x000fe80000100800 */
        /* <DEDUP_REMOVED lines=9> */
[----:B------:R0:W-:Y:S04]  /*14780*/  STL [R1+0x78c], R122 ;  /* 0x00078c7a01007387 */ /* 0x0001e80000100800 */
[----:B0-----:R-:W4:Y:S04]  /*14790*/  LDL.LU R122, [R1+0x2c] ;  /* 0x00002c00017a7983 */ /* 0x001f280000300800 */
[----:B------:R0:W-:Y:S04]  /*147a0*/  STL [R1+0x788], R123 ;  /* 0x0007887b01007387 */ /* 0x0001e80000100800 */
[----:B0-----:R-:W4:Y:S04]  /*147b0*/  LDL.LU R123, [R1+0x20] ;  /* 0x00002000017b7983 */ /* 0x001f280000300800 */
[----:B-----5:R0:W-:Y:S04]  /*147c0*/  STL [R1+0x784], R2 ;  /* 0x0007840201007387 */ /* 0x0201e80000100800 */
[----:B0-----:R-:W4:Y:S04]  /*147d0*/  LDL.LU R2, [R1+0x24] ;  /* 0x0000240001027983 */ /* 0x001f280000300800 */
[----:B------:R-:W4:Y:S04]  /*147e0*/  LDL R240, [R1+0x10c] ;  /* 0x00010c0001f07983 */ /* 0x000f280000100800 */
[----:B------:R-:W4:Y:S04]  /*147f0*/  LDL R247, [R1+0x110] ;  /* 0x0001100001f77983 */ /* 0x000f280000100800 */
[----:B------:R-:W4:Y:S04]  /*14800*/  LDL R245, [R1+0x128] ;  /* 0x0001280001f57983 */ /* 0x000f280000100800 */
[----:B------:R-:W4:Y:S04]  /*14810*/  LDL R147, [R1+0x12c] ;  /* 0x00012c0001937983 */ /* 0x000f280000100800 */
[----:B------:R-:W4:Y:S04]  /*14820*/  LDL R128, [R1+0x370] ;  /* 0x0003700001807983 */ /* 0x000f280000100800 */
[----:B------:R-:W4:Y:S04]  /*14830*/  LDL R249, [R1+0x408] ;  /* 0x0004080001f97983 */ /* 0x000f280000100800 */
[----:B------:R-:W4:Y:S04]  /*14840*/  LDL R250, [R1+0x404] ;  /* 0x0004040001fa7983 */ /* 0x000f280000100800 */
[----:B------:R-:W4:Y:S04]  /*14850*/  LDL R251, [R1+0x40c] ;  /* 0x00040c0001fb7983 */ /* 0x000f280000100800 */
[----:B------:R-:W4:Y:S01]  /*14860*/  LDL R129, [R1+0x414] ;  /* 0x0004140001817983 */ /* 0x000f220000100800 */
[----:B--2---:R-:W-:-:S03]  /*14870*/  MOV R243, R125 ;  /* 0x0000007d00f37202 */ /* 0x004fc60000000f00 */
[----:B------:R-:W2:Y:S01]  /*14880*/  LDL R125, [R1+0x130] ;  /* 0x00013000017d7983 */ /* 0x000ea20000100800 */
[----:B---3--:R-:W-:-:S03]  /*14890*/  MOV R241, R126 ;  /* 0x0000007e00f17202 */ /* 0x008fc60000000f00 */
[----:B------:R-:W3:Y:S01]  /*148a0*/  LDL R126, [R1+0x11c] ;  /* 0x00011c00017e7983 */ /* 0x000ee20000100800 */
[----:B----4-:R-:W-:-:S04]  /*148b0*/  FSETP.GT.AND P0, PT, R124, R192, PT ;  /* 0x000000c07c00720b */ /* 0x010fc80003f04000 */
[----:B------:R-:W-:Y:S02]  /*148c0*/  FSEL R124, R124, R192, P0 ;  /* 0x000000c07c7c7208 */ /* 0x000fe40000000000 */
[----:B------:R-:W4:Y:S02]  /*148d0*/  LDL R192, [R1+0x118] ;  /* 0x0001180001c07983 */ /* 0x000f240000100800 */
[----:B------:R-:W-:-:S04]  /*148e0*/  FSETP.GT.AND P0, PT, R124, R193, PT ;  /* 0x000000c17c00720b */ /* 0x000fc80003f04000 */
[----:B------:R-:W-:Y:S02]  /*148f0*/  FSEL R124, R124, R193, P0 ;  /* 0x000000c17c7c7208 */ /* 0x000fe40000000000 */
[----:B------:R-:W2:Y:S02]  /*14900*/  LDL R193, [R1+0x124] ;  /* 0x0001240001c17983 */ /* 0x000ea40000100800 */
[----:B------:R-:W-:-:S04]  /*14910*/  FSETP.GT.AND P0, PT, R124, R242, PT ;  /* 0x000000f27c00720b */ /* 0x000fc80003f04000 */
[----:B------:R-:W-:-:S04]  /*14920*/  FSEL R124, R124, R242, P0 ;  /* 0x000000f27c7c7208 */ /* 0x000fc80000000000 */
[----:B------:R-:W-:-:S04]  /*14930*/  FSETP.GT.AND P0, PT, R124, R244, PT ;  /* 0x000000f47c00720b */ /* 0x000fc80003f04000 */
[----:B------:R-:W-:-:S04]  /*14940*/  FSEL R124, R124, R244, P0 ;  /* 0x000000f47c7c7208 */ /* 0x000fc80000000000 */
[----:B------:R-:W-:-:S04]  /*14950*/  FSETP.GT.AND P0, PT, R124, R246, PT ;  /* 0x000000f67c00720b */ /* 0x000fc80003f04000 */
[----:B------:R-:W-:-:S04]  /*14960*/  FSEL R124, R124, R246, P0 ;  /* 0x000000f67c7c7208 */ /* 0x000fc80000000000 */
[----:B------:R-:W-:-:S04]  /*14970*/  FSETP.GT.AND P0, PT, R124, R127, PT ;  /* 0x0000007f7c00720b */ /* 0x000fc80003f04000 */
[----:B------:R-:W-:Y:S02]  /*14980*/  FSEL R124, R124, R127, P0 ;  /* 0x0000007f7c7c7208 */ /* 0x000fe40000000000 */
[----:B------:R-:W3:Y:S02]  /*14990*/  LDL R127, [R1+0x114] ;  /* 0x00011400017f7983 */ /* 0x000ee40000100800 */
[----:B------:R-:W-:-:S04]  /*149a0*/  FSETP.GT.AND P0, PT, R124, R235, PT ;  /* 0x000000eb7c00720b */ /* 0x000fc80003f04000 */
[----:B------:R-:W-:-:S04]  /*149b0*/  FSEL R124, R124, R235, P0 ;  /* 0x000000eb7c7c7208 */ /* 0x000fc80000000000 */
        /* <DEDUP_REMOVED lines=222> */
[----:B------:R-:W2:Y:S02]  /*157a0*/  LDL R243, [R1+0x138] ;  /* 0x0001380001f37983 */ /* 0x000ea40000100800 */
        /* <DEDUP_REMOVED lines=9> */
[----:B---3--:R-:W-:-:S04]  /*15840*/  FSETP.GT.AND P0, PT, R124, R127, PT ;  /* 0x0000007f7c00720b */ /* 0x008fc80003f04000 */
[----:B------:R-:W-:Y:S02]  /*15850*/  FSEL R124, R124, R127, P0 ;  /* 0x0000007f7c7c7208 */ /* 0x000fe40000000000 */
[----:B------:R-:W3:Y:S02]  /*15860*/  LDL R127, [R1+0x148] ;  /* 0x00014800017f7983 */ /* 0x000ee40000100800 */
[----:B----4-:R-:W-:-:S04]  /*15870*/  FSETP.GT.AND P0, PT, R124, R192, PT ;  /* 0x000000c07c00720b */ /* 0x010fc80003f04000 */
[----:B------:R-:W-:Y:S02]  /*15880*/  FSEL R124, R124, R192, P0 ;  /* 0x000000c07c7c7208 */ /* 0x000fe40000000000 */
[----:B------:R-:W4:Y:S02]  /*15890*/  LDL R192, [R1+0x150] ;  /* 0x0001500001c07983 */ /* 0x000f240000100800 */
[----:B------:R-:W-:-:S04]  /*158a0*/  FSETP.GT.AND P0, PT, R124, R126, PT ;  /* 0x0000007e7c00720b */ /* 0x000fc80003f04000 */
[----:B------:R-:W-:Y:S02]  /*158b0*/  FSEL R124, R124, R126, P0 ;  /* 0x0000007e7c7c7208 */ /* 0x000fe40000000000 */
[----:B------:R-:W4:Y:S02]  /*158c0*/  LDL R126, [R1+0x154] ;  /* 0x00015400017e7983 */ /* 0x000f240000100800 */
[----:B--2---:R-:W-:-:S04]  /*158d0*/  FSETP.GT.AND P0, PT, R124, R193, PT ;  /* 0x000000c17c00720b */ /* 0x004fc80003f04000 */
        /* <DEDUP_REMOVED lines=358> */
[----:B------:R-:W-:-:S04]  /*16f40*/  FSETP.GT.AND P0, PT, R124, R147, PT ;  /* 0x000000937c00720b */ /* 0x000fc80003f04000 */
[----:B------:R-:W-:Y:S02]  /*16f50*/  FSEL R124, R124, R147, P0 ;  /* 0x000000937c7c7208 */ /* 0x000fe40000000000 */
[----:B------:R-:W3:Y:S02]  /*16f60*/  LDL R147, [R1+0x420] ;  /* 0x0004200001937983 */ /* 0x000ee40000100800 */
[----:B----4-:R-:W-:-:S04]  /*16f70*/  FSETP.GT.AND P0, PT, R124, R126, PT ;  /* 0x0000007e7c00720b */ /* 0x010fc80003f04000 */
        /* <DEDUP_REMOVED lines=29> */
[----:B--2---:R-:W-:-:S04]  /*17150*/  FSETP.GT.AND P0, PT, R124, R193, PT ;  /* 0x000000c17c00720b */ /* 0x004fc80003f04000 */
[----:B------:R-:W-:Y:S02]  /*17160*/  FSEL R124, R124, R193, P0 ;  /* 0x000000c17c7c7208 */ /* 0x000fe40000000000 */
[----:B------:R-:W2:Y:S02]  /*17170*/  LDL.LU R193, [R1+0x7f4] ;  /* 0x0007f40001c17983 */ /* 0x000ea40000300800 */
[----:B------:R-:W-:-:S04]  /*17180*/  FSETP.GT.AND P0, PT, R124, R192, PT ;  /* 0x000000c07c00720b */ /* 0x000fc80003f04000 */
[----:B------:R-:W-:Y:S02]  /*17190*/  FSEL R124, R124, R192, P0 ;  /* 0x000000c07c7c7208 */ /* 0x000fe40000000000 */
[----:B------:R-:W2:Y:S02]  /*171a0*/  LDL.LU R192, [R1+0x7f0] ;  /* 0x0007f00001c07983 */ /* 0x000ea40000300800 */
        /* <DEDUP_REMOVED lines=54> */
[----:B--2---:R-:W-:-:S04]  /*17510*/  FSETP.GT.AND P0, PT, R124, R125, PT ;  /* 0x0000007d7c00720b */ /* 0x004fc80003f04000 */
        /* <DEDUP_REMOVED lines=466> */
[----:B------:R-:W2:Y:S02]  /*19240*/  LDL.LU R243, [R1+0x7e4] ;  /* 0x0007e40001f37983 */ /* 0x000ea40000300800 */
[----:B------:R-:W-:-:S04]  /*19250*/  FSETP.GT.AND P0, PT, R124, R245, PT ;  /* 0x000000f57c00720b */ /* 0x000fc80003f04000 */
[----:B------:R-:W-:Y:S02]  /*19260*/  FSEL R124, R124, R245, P0 ;  /* 0x000000f57c7c7208 */ /* 0x000fe40000000000 */
[----:B------:R-:W2:Y:S02]  /*19270*/  LDL.LU R245, [R1+0x7e0] ;  /* 0x0007e00001f57983 */ /* 0x000ea40000300800 */
        /* <DEDUP_REMOVED lines=8> */
[----:B------:R-:W4:Y:S02]  /*19300*/  LDL.LU R147, [R1+0x7dc] ;  /* 0x0007dc0001937983 */ /* 0x000f240000300800 */
[----:B--2---:R-:W-:-:S04]  /*19310*/  FSETP.GT.AND P0, PT, R124, R125, PT ;  /* 0x0000007d7c00720b */ /* 0x004fc80003f04000 */
        /* <DEDUP_REMOVED lines=20> */
[CC--:B------:R-:W-:Y:S02]  /*19460*/  FSETP.GT.AND P0, PT, R124.reuse, R240.reuse, PT ;  /* 0x000000f07c00720b */ /* 0x0c0fe40003f04000 */
[----:B------:R0:W-:Y:S02]  /*19470*/  STL [R1+0x7c0], R240 ;  /* 0x0007c0f001007387 */ /* 0x0001e40000100800 */
[----:B------:R-:W-:Y:S02]  /*19480*/  FSEL R124, R124, R240, P0 ;  /* 0x000000f07c7c7208 */ /* 0x000fe40000000000 */
[----:B0-----:R-:W3:Y:S04]  /*19490*/  LDL R240, [R1+0x64] ;  /* 0x0000640001f07983 */ /* 0x001ee80000100800 */
[----:B------:R0:W-:Y:S01]  /*194a0*/  STL [R1+0x7bc], R241 ;  /* 0x0007bcf101007387 */ /* 0x0001e20000100800 */
[----:B---3--:R-:W-:-:S04]  /*194b0*/  FSETP.GT.AND P0, PT, R124, R240, PT ;  /* 0x000000f07c00720b */ /* 0x008fc80003f04000 */
[----:B------:R-:W-:Y:S02]  /*194c0*/  FSEL R124, R124, R240, P0 ;  /* 0x000000f07c7c7208 */ /* 0x000fe40000000000 */
[----:B------:R-:W3:Y:S02]  /*194d0*/  LDL R240, [R1+0x38] ;  /* 0x0000380001f07983 */ /* 0x000ee40000100800 */
[----:B------:R-:W-:-:S04]  /*194e0*/  FSETP.GT.AND P0, PT, R124, R241, PT ;  /* 0x000000f17c00720b */ /* 0x000fc80003f04000 */
[----:B------:R-:W-:Y:S02]  /*194f0*/  FSEL R124, R124, R241, P0 ;  /* 0x000000f17c7c7208 */ /* 0x000fe40000000000 */
[----:B0-----:R-:W3:Y:S02]  /*19500*/  LDL R241, [R1+0x3c] ;  /* 0x00003c0001f17983 */ /* 0x001ee40000100800 */
        /* <DEDUP_REMOVED lines=15> */
[CC--:B------:R-:W-:Y:S01]  /*19600*/  FSETP.GT.AND P0, PT, R124.reuse, R250.reuse, PT ;  /* 0x000000fa7c00720b */ /* 0x0c0fe20003f04000 */
[----:B------:R0:W-:Y:S03]  /*19610*/  STL [R1+0x7b8], R243 ;  /* 0x0007b8f301007387 */ /* 0x0001e60000100800 */
[----:B------:R-:W-:-:S04]  /*19620*/  FSEL R124, R124, R250, P0 ;  /* 0x000000fa7c7c7208 */ /* 0x000fc80000000000 */
[CC--:B------:R-:W-:Y:S01]  /*19630*/  FSETP.GT.AND P0, PT, R124.reuse, R245.reuse, PT ;  /* 0x000000f57c00720b */ /* 0x0c0fe20003f04000 */
[----:B0-----:R-:W3:Y:S03]  /*19640*/  LDL R243, [R1+0x34] ;  /* 0x0000340001f37983 */ /* 0x001ee60000100800 */
[----:B------:R-:W-:Y:S01]  /*19650*/  FSEL R124, R124, R245, P0 ;  /* 0x000000f57c7c7208 */ /* 0x000fe20000000000 */
[----:B------:R-:W2:Y:S04]  /*19660*/  LDL.LU R129, [R1+0x7d0] ;  /* 0x0007d00001817983 */ /* 0x000ea80000300800 */
[----:B------:R-:W2:Y:S04]  /*19670*/  LDL.LU R251, [R1+0x7cc] ;  /* 0x0007cc0001fb7983 */ /* 0x000ea80000300800 */
[----:B------:R-:W2:Y:S04]  /*19680*/  LDL.LU R250, [R1+0x7c8] ;  /* 0x0007c80001fa7983 */ /* 0x000ea80000300800 */
[----:B------:R0:W-:Y:S04]  /*19690*/  STL [R1+0x790], R245 ;  /* 0x000790f501007387 */ /* 0x0001e80000100800 */
[----:B0-----:R-:W4:Y:S01]  /*196a0*/  LDL R245, [R1+0x54] ;  /* 0x0000540001f57983 */ /* 0x001f220000100800 */
[----:B------:R-:W-:-:S04]  /*196b0*/  FSETP.GT.AND P0, PT, R124, R249, PT ;  /* 0x000000f97c00720b */ /* 0x000fc80003f04000 */
[----:B------:R-:W-:Y:S02]  /*196c0*/  FSEL R124, R124, R249, P0 ;  /* 0x000000f97c7c7208 */ /* 0x000fe40000000000 */
[----:B------:R-:W2:Y:S04]  /*196d0*/  LDL.LU R249, [R1+0x7c4] ;  /* 0x0007c40001f97983 */ /* 0x000ea80000300800 */
[----:B------:R-:W-:Y:S04]  /*196e0*/  STL [R1+0x794], R147 ;  /* 0x0007949301007387 */ /* 0x000fe80000100800 */
[----:B------:R-:W-:Y:S01]  /*196f0*/  STL [R1+0x798], R247 ;  /* 0x000798f701007387 */ /* 0x000fe20000100800 */
[----:B----4-:R-:W-:-:S04]  /*19700*/  FSETP.GT.AND P0, PT, R124, R245, PT ;  /* 0x000000f57c00720b */ /* 0x010fc80003f04000 */
[----:B------:R-:W-:-:S04]  /*19710*/  FSEL R124, R124, R245, P0 ;  /* 0x000000f57c7c7208 */ /* 0x000fc80000000000 */
[----:B------:R-:W-:-:S04]  /*19720*/  FSETP.GT.AND P0, PT, R124, R147, PT ;  /* 0x000000937c00720b */ /* 0x000fc80003f04000 */
[----:B------:R-:W-:-:S04]  /*19730*/  FSEL R124, R124, R147, P0 ;  /* 0x000000937c7c7208 */ /* 0x000fc80000000000 */
[----:B------:R-:W-:-:S04]  /*19740*/  FSETP.GT.AND P0, PT, R124, R247, PT ;  /* 0x000000f77c00720b */ /* 0x000fc80003f04000 */
[----:B------:R-:W-:-:S04]  /*19750*/  FSEL R124, R124, R247, P0 ;  /* 0x000000f77c7c7208 */ /* 0x000fc80000000000 */
[----:B---3--:R-:W-:-:S04]  /*19760*/  FSETP.GT.AND P0, PT, R124, R243, PT ;  /* 0x000000f37c00720b */ /* 0x008fc80003f04000 */
[----:B------:R-:W-:-:S04]  /*19770*/  FSEL R124, R124, R243, P0 ;  /* 0x000000f37c7c7208 */ /* 0x000fc80000000000 */
[----:B------:R-:W-:-:S04]  /*19780*/  FSETP.GT.AND P0, PT, R124, R241, PT ;  /* 0x000000f17c00720b */ /* 0x000fc80003f04000 */
[----:B------:R-:W-:Y:S02]  /*19790*/  FSEL R124, R124, R241, P0 ;  /* 0x000000f17c7c7208 */ /* 0x000fe40000000000 */
[----:B------:R-:W3:Y:S02]  /*197a0*/  LDL.LU R241, [R1] ;  /* 0x0000000001f17983 */ /* 0x000ee40000300800 */
[----:B------:R-:W-:-:S04]  /*197b0*/  FSETP.GT.AND P0, PT, R124, R240, PT ;  /* 0x000000f07c00720b */ /* 0x000fc80003f04000 */
[----:B------:R-:W-:Y:S02]  /*197c0*/  FSEL R124, R124, R240, P0 ;  /* 0x000000f07c7c7208 */ /* 0x000fe40000000000 */
[----:B------:R-:W4:Y:S02]  /*197d0*/  LDL.LU R240, [R1+0x4] ;  /* 0x0000040001f07983 */ /* 0x000f240000300800 */
[----:B------:R-:W-:-:S04]  /*197e0*/  FSETP.GT.AND P0, PT, R124, R127, PT ;  /* 0x0000007f7c00720b */ /* 0x000fc80003f04000 */
[----:B------:R-:W-:-:S04]  /*197f0*/  FSEL R124, R124, R127, P0 ;  /* 0x0000007f7c7c7208 */ /* 0x000fc80000000000 */
[----:B------:R-:W-:-:S04]  /*19800*/  FSETP.GT.AND P0, PT, R124, R126, PT ;  /* 0x0000007e7c00720b */ /* 0x000fc80003f04000 */
[----:B------:R-:W-:-:S04]  /*19810*/  FSEL R124, R124, R126, P0 ;  /* 0x0000007e7c7c7208 */ /* 0x000fc80000000000 */
[----:B--2---:R-:W-:-:S04]  /*19820*/  FSETP.GT.AND P0, PT, R124, R125, PT ;  /* 0x0000007d7c00720b */ /* 0x004fc80003f04000 */
        /* <DEDUP_REMOVED lines=16> */
[----:B------:R-:W-:-:S05]  /*19930*/  FSEL R125, R124, R249, P0 ;  /* 0x000000f97c7d7208 */ /* 0x000fca0000000000 */
[----:B------:R-:W0:Y:S02]  /*19940*/  SHFL.BFLY PT, R124, R125, 0x10, 0x1f ;  /* 0x0e001f007d7c7f89 */ /* 0x000e2400000e0000 */
[----:B0-----:R-:W-:-:S04]  /*19950*/  FSETP.GEU.AND P0, PT, R125, R124, PT ;  /* 0x0000007c7d00720b */ /* 0x001fc80003f0e000 */
[----:B------:R-:W-:-:S05]  /*19960*/  FSEL R125, R124, R125, !P0 ;  /* 0x0000007d7c7d7208 */ /* 0x000fca0004000000 */
        /* <DEDUP_REMOVED lines=9> */
[----:B------:R-:W0:Y:S01]  /*19a00*/  SHFL.BFLY PT, R124, R125, 0x1, 0x1f ;  /* 0x0c201f007d7c7f89 */ /* 0x000e2200000e0000 */
[----:B------:R-:W-:-:S03]  /*19a10*/  HFMA2.MMA R126, -RZ, RZ, 0.96630859375, -0.0022525787353515625 ;  /* 0x3bbb989dff7e7435 */ /* 0x000fc600000001ff */
[----:B------:R-:W-:Y:S01]  /*19a20*/  STL [R1+0x79c], R122 ;  /* 0x00079c7a01007387 */ /* 0x000fe20000100800 */
[----:B0-----:R-:W-:-:S04]  /*19a30*/  FSETP.GEU.AND P0, PT, R125, R124, PT ;  /* 0x0000007c7d00720b */ /* 0x001fc80003f0e000 */
[----:B------:R-:W-:Y:S02]  /*19a40*/  FSEL R125, R124, R125, !P0 ;  /* 0x0000007d7c7d7208 */ /* 0x000fe40004000000 */
[----:B------:R-:W-:-:S03]  /*19a50*/  MOV R124, 0x437c0000 ;  /* 0x437c0000007c7802 */ /* 0x000fc60000000f00 */
[C---:B------:R-:W-:Y:S01]  /*19a60*/  FADD R248, -R125.reuse, R248 ;  /* 0x000000f87df87221 */ /* 0x040fe20000000100 */
[----:B------:R-:W-:-:S03]  /*19a70*/  FADD R252, -R125, R252 ;  /* 0x000000fc7dfc7221 */ /* 0x000fc60000000100 */
[----:B------:R-:W-:-:S04]  /*19a80*/  FFMA.SAT R127, R248, R126, 0.5 ;  /* 0x3f000000f87f7423 */ /* 0x000fc8000000207e */
[----:B------:R-:W-:Y:S01]  /*19a90*/  FFMA.RM R147, R127, R124, 12582913 ;  /* 0x4b4000017f937423 */ /* 0x000fe2000000407c */
[----:B------:R-:W-:Y:S01]  /*19aa0*/  FFMA.SAT R127, R252, R126, 0.5 ;  /* 0x3f000000fc7f7423 */ /* 0x000fe2000000207e */
[----:B------:R0:W-:Y:S02]  /*19ab0*/  STL [R1+0x7a0], R128 ;  /* 0x0007a08001007387 */ /* 0x0001e40000100800 */
[----:B------:R-:W-:Y:S02]  /*19ac0*/  FADD R243, R147, -12583039 ;  /* 0xcb40007f93f37421 */ /* 0x000fe40000000000 */
[----:B------:R-:W-:Y:S04]  /*19ad0*/  STL [R1+0x7a4], R123 ;  /* 0x0007a47b01007387 */ /* 0x000fe80000100800 */
[----:B------:R1:W-:Y:S01]  /*19ae0*/  STL [R1+0x7a8], R2 ;  /* 0x0007a80201007387 */ /* 0x0003e20000100800 */
[----:B0-----:R-:W-:-:S04]  /*19af0*/  FFMA.RM R128, R127, R124, 12582913 ;  /* 0x4b4000017f807423 */ /* 0x001fc8000000407c */
[----:B------:R-:W-:Y:S01]  /*19b00*/  FADD R127, R128, -12583039 ;  /* 0xcb40007f807f7421 */ /* 0x000fe20000000000 */
[----:B-1----:R-:W-:-:S04]  /*19b10*/  FFMA R2, R248, 1.4426950216293334961, -R243 ;  /* 0x3fb8aa3bf8027823 */ /* 0x002fc800000008f3 */
[----:B------:R-:W-:Y:S01]  /*19b20*/  FFMA R2, R248, 1.925963033500011079e-08, R2 ;  /* 0x32a57060f8027823 */ /* 0x000fe20000000002 */
[----:B------:R-:W-:Y:S01]  /*19b30*/  FFMA R248, R252, 1.4426950216293334961, -R127 ;  /* 0x3fb8aa3bfcf87823 */ /* 0x000fe2000000087f */
[----:B---3--:R-:W-:-:S03]  /*19b40*/  FADD R127, -R125, R241 ;  /* 0x000000f17d7f7221 */ /* 0x008fc60000000100 */
[----:B------:R-:W-:Y:S01]  /*19b50*/  FFMA R122, R252, 1.925963033500011079e-08, R248 ;  /* 0x32a57060fc7a7823 */ /* 0x000fe200000000f8 */
[----:B------:R-:W-:Y:S01]  /*19b60*/  FFMA.SAT R252, R127, R126, 0.5 ;  /* 0x3f0000007ffc7423 */ /* 0x000fe2000000207e */
[----:B------:R0:W1:Y:S03]  /*19b70*/  MUFU.EX2 R123, R2 ;  /* 0x00000002007b7308 */ /* 0x0000660000000800 */
[----:B------:R-:W-:-:S04]  /*19b80*/  FFMA.RM R252, R252, R124, 12582913 ;  /* 0x4b400001fcfc7423 */ /* 0x000fc8000000407c */
[----:B------:R-:W-:-:S04]  /*19b90*/  FADD R248, R252, -12583039 ;  /* 0xcb40007ffcf87421 */ /* 0x000fc80000000000 */
[----:B------:R-:W-:-:S04]  /*19ba0*/  FFMA R248, R127, 1.4426950216293334961, -R248 ;  /* 0x3fb8aa3b7ff87823 */ /* 0x000fc800000008f8 */
[----:B0-----:R-:W-:Y:S01]  /*19bb0*/  FFMA R2, R127, 1.925963033500011079e-08, R248 ;  /* 0x32a570607f027823 */ /* 0x001fe200000000f8 */
[----:B------:R-:W-:Y:S01]  /*19bc0*/  SHF.L.U32 R127, R147, 0x17, RZ ;  /* 0x00000017937f7819 */ /* 0x000fe200000006ff */
[----:B------:R-:W-:Y:S04]  /*19bd0*/  STL [R1+0x7ac], R129 ;  /* 0x0007ac8101007387 */ /* 0x000fe80000100800 */
[----:B-1----:R-:W-:Y:S01]  /*19be0*/  FMUL R123, R127, R123 ;  /* 0x0000007b7f7b7220 */ /* 0x002fe20000400000 */
[----:B------:R-:W-:Y:S01]  /*19bf0*/  STL [R1+0x7b0], R251 ;  /* 0x0007b0fb01007387 */ /* 0x000fe20000100800 */
[----:B----4-:R-:W-:-:S03]  /*19c00*/  FADD R248, -R125, R240 ;  /* 0x000000f07df87221 */ /* 0x010fc60000000100 */
[----:B------:R-:W-:Y:S04]  /*19c10*/  STL [R1+0x7b4], R250 ;  /* 0x0007b4fa01007387 */ /* 0x000fe80000100800 */
[----:B------:R0:W-:Y:S04]  /*19c20*/  STL [R1+0x6c4], R123 ;  /* 0x0006c47b01007387 */ /* 0x0001e80000100800 */
[----:B------:R-:W2:Y:S01]  /*19c30*/  LDL.LU R240, [R1+0x8] ;  /* 0x0000080001f07983 */ /* 0x000ea20000300800 */
[----:B------:R-:W-:-:S04]  /*19c40*/  FFMA.SAT R127, R248, R126, 0.5 ;  /* 0x3f000000f87f7423 */ /* 0x000fc8000000207e */
[----:B------:R-:W-:Y:S01]  /*19c50*/  FFMA.RM R127, R127, R124, 12582913 ;  /* 0x4b4000017f7f7423 */ /* 0x000fe2000000407c */
[----:B0-----:R0:W1:Y:S03]  /*19c60*/  MUFU.EX2 R123, R122 ;  /* 0x0000007a007b7308 */ /* 0x0010660000000800 */
[----:B0-----:R-:W-:-:S04]  /*19c70*/  FADD R122, R127, -12583039 ;  /* 0xcb40007f7f7a7421 */ /* 0x001fc80000000000 */
[----:B------:R-:W-:-:S04]  /*19c80*/  FFMA R122, R248, 1.4426950216293334961, -R122 ;  /* 0x3fb8aa3bf87a7823 */ /* 0x000fc8000000087a */
[----:B------:R-:W-:Y:S01]  /*19c90*/  FFMA R122, R248, 1.925963033500011079e-08, R122 ;  /* 0x32a57060f87a7823 */ /* 0x000fe2000000007a */
[----:B------:R-:W-:-:S05]  /*19ca0*/  SHF.L.U32 R248, R128, 0x17, RZ ;  /* 0x0000001780f87819 */ /* 0x000fca00000006ff */
[----:B-1----:R-:W-:-:S05]  /*19cb0*/  FMUL R123, R248, R123 ;  /* 0x0000007bf87b7220 */ /* 0x002fca0000400000 */
[----:B------:R0:W-:Y:S02]  /*19cc0*/  STL [R1+0x778], R123 ;  /* 0x0007787b01007387 */ /* 0x0001e40000100800 */
[----:B0-----:R-:W0:Y:S01]  /*19cd0*/  MUFU.EX2 R123, R2 ;  /* 0x00000002007b7308 */ /* 0x001e220000000800 */
[----:B------:R-:W-:Y:S01]  /*19ce0*/  FADD R242, -R125, R242 ;  /* 0x000000f27df27221 */ /* 0x000fe20000000100 */
[----:B------:R-:W-:-:S03]  /*19cf0*/  SHF.L.U32 R252, R252, 0x17, RZ ;  /* 0x00000017fcfc7819 */ /* 0x000fc600000006ff */
[----:B------:R-:W-:-:S04]  /*19d00*/  FFMA.SAT R248, R242, R126, 0.5 ;  /* 0x3f000000f2f87423 */ /* 0x000fc8000000207e */
[----:B------:R-:W-:Y:S01]  /*19d10*/  FFMA.RM R248, R248, R124, 12582913 ;  /* 0x4b400001f8f87423 */ /* 0x000fe2000000407c */
[----:B0-----:R-:W-:-:S03]  /*19d20*/  FMUL R123, R252, R123 ;  /* 0x0000007bfc7b7220 */ /* 0x001fc60000400000 */
[----:B------:R-:W-:Y:S02]  /*19d30*/  FADD R2, R248, -12583039 ;  /* 0xcb40007ff8027421 */ /* 0x000fe40000000000 */
[----:B------:R0:W-:Y:S02]  /*19d40*/  STL [R1+0x770], R123 ;  /* 0x0007707b01007387 */ /* 0x0001e40000100800 */
[C---:B------:R-:W-:Y:S01]  /*19d50*/  FFMA R2, R242.reuse, 1.4426950216293334961, -R2 ;  /* 0x3fb8aa3bf2027823 */ /* 0x040fe20000000802 */
[----:B------:R-:W-:Y:S01]  /*19d60*/  FADD R244, -R125, R244 ;  /* 0x000000f47df47221 */ /* 0x000fe20000000100 */
[----:B0-----:R-:W0:Y:S02]  /*19d70*/  MUFU.EX2 R123, R122 ;  /* 0x0000007a007b7308 */ /* 0x001e240000000800 */
[----:B------:R-:W-:Y:S01]  /*19d80*/  FFMA R2, R242, 1.925963033500011079e-08, R2 ;  /* 0x32a57060f2027823 */ /* 0x000fe20000000002 */
[----:B------:R-:W-:Y:S01]  /*19d90*/  FFMA.SAT R242, R244, R126, 0.5 ;  /* 0x3f000000f4f27423 */ /* 0x000fe2000000207e */
[----:B------:R-:W-:Y:S01]  /*19da0*/  SHF.L.U32 R127, R127, 0x17, RZ ;  /* 0x000000177f7f7819 */ /* 0x000fe200000006ff */
[----:B------:R-:W-:-:S02]  /*19db0*/  FADD R246, -R125, R246 ;  /* 0x000000f67df67221 */ /* 0x000fc40000000100 */
[----:B------:R-:W-:-:S04]  /*19dc0*/  FFMA.RM R242, R242, R124, 12582913 ;  /* 0x4b400001f2f27423 */ /* 0x000fc8000000407c */
[----:B------:R-:W-:Y:S01]  /*19dd0*/  FADD R252, R242, -12583039 ;  /* 0xcb40007ff2fc7421 */ /* 0x000fe20000000000 */
[----:B0-----:R-:W-:Y:S01]  /*19de0*/  FMUL R123, R127, R123 ;  /* 0x0000007b7f7b7220 */ /* 0x001fe20000400000 */
[----:B------:R-:W-:Y:S02]  /*19df0*/  FFMA.SAT R127, R246, R126, 0.5 ;  /* 0x3f000000f67f7423 */ /* 0x000fe4000000207e */
[C---:B------:R-:W-:Y:S02]  /*19e00*/  FFMA R252, R244.reuse, 1.4426950216293334961, -R252 ;  /* 0x3fb8aa3bf4fc7823 */ /* 0x040fe400000008fc */
[----:B------:R-:W-:Y:S02]  /*19e10*/  FFMA.RM R127, R127, R124, 12582913 ;  /* 0x4b4000017f7f7423 */ /* 0x000fe4000000407c */
[----:B------:R-:W-:Y:S02]  /*19e20*/  FFMA R122, R244, 1.925963033500011079e-08, R252 ;  /* 0x32a57060f47a7823 */ /* 0x000fe400000000fc */
[----:B------:R-:W-:Y:S01]  /*19e30*/  FADD R244, R127, -12583039 ;  /* 0xcb40007f7ff47421 */ /* 0x000fe20000000000 */
[----:B------:R0:W1:Y:S03]  /*19e40*/  MUFU.EX2 R252, R2 ;  /* 0x0000000200fc7308 */ /* 0x0000660000000800 */
[----:B------:R-:W-:-:S04]  /*19e50*/  FFMA R244, R246, 1.4426950216293334961, -R244 ;  /* 0x3fb8aa3bf6f47823 */ /* 0x000fc800000008f4 */
[----:B0-----:R-:W-:Y:S01]  /*19e60*/  FFMA R2, R246, 1.925963033500011079e-08, R244 ;  /* 0x32a57060f6027823 */ /* 0x001fe200000000f4 */
[----:B------:R-:W-:Y:S01]  /*19e70*/  SHF.L.U32 R248, R248, 0x17, RZ ;  /* 0x00000017f8f87819 */ /* 0x000fe200000006ff */
[----:B------:R1:W-:Y:S04]  /*19e80*/  STL [R1+0x768], R123 ;  /* 0x0007687b01007387 */ /* 0x0003e80000100800 */
[----:B-1----:R-:W-:Y:S02]  /*19e90*/  FMUL R123, R248, R252 ;  /* 0x000000fcf87b7220 */ /* 0x002fe40000400000 */
[----:B------:R-:W0:Y:S01]  /*19ea0*/  MUFU.EX2 R248, R122 ;  /* 0x0000007a00f87308 */ /* 0x000e220000000800 */
[----:B------:R-:W-:Y:S01]  /*19eb0*/  SHF.L.U32 R242, R242, 0x17, RZ ;  /* 0x00000017f2f27819 */ /* 0x000fe200000006ff */
[----:B------:R-:W-:Y:S01]  /*19ec0*/  FADD R235, -R125, R235 ;  /* 0x000000eb7deb7221 */ /* 0x000fe20000000100 */
[----:B------:R-:W-:Y:S01]  /*19ed0*/  SHF.L.U32 R127, R127, 0x17, RZ ;  /* 0x000000177f7f7819 */ /* 0x000fe200000006ff */
[----:B------:R-:W-:-:S02]  /*19ee0*/  FADD R236, -R125, R236 ;  /* 0x000000ec7dec7221 */ /* 0x000fc40000000100 */
[----:B0-----:R-:W-:Y:S01]  /*19ef0*/  FMUL R122, R242, R248 ;  /* 0x000000f8f27a7220 */ /* 0x001fe20000400000 */
[----:B------:R-:W-:-:S04]  /*19f00*/  FFMA.SAT R242, R235, R126, 0.5 ;  /* 0x3f000000ebf27423 */ /* 0x000fc8000000207e */
[----:B------:R-:W-:-:S04]  /*19f10*/  FFMA.RM R242, R242, R124, 12582913 ;  /* 0x4b400001f2f27423 */ /* 0x000fc8000000407c */
[----:B------:R-:W-:-:S04]  /*19f20*/  FADD R248, R242, -12583039 ;  /* 0xcb40007ff2f87421 */ /* 0x000fc80000000000 */
[----:B------:R-:W-:-:S04]  /*19f30*/  FFMA R248, R235, 1.4426950216293334961, -R248 ;  /* 0x3fb8aa3bebf87823 */ /* 0x000fc800000008f8 */
[----:B------:R-:W-:Y:S01]  /*19f40*/  FFMA R248, R235, 1.925963033500011079e-08, R248 ;  /* 0x32a57060ebf87823 */ /* 0x000fe200000000f8 */
[----:B------:R-:W-:-:S05]  /*19f50*/  FADD R237, -R125, R237 ;  /* 0x000000ed7ded7221 */ /* 0x000fca0000000100 */
[----:B------:R-:W-:Y:S01]  /*19f60*/  MUFU.EX2 R248, R248 ;  /* 0x000000f800f87308 */ /* 0x000fe20000000800 */
[----:B------:R-:W-:Y:S01]  /*19f70*/  STL [R1+0x774], R123 ;  /* 0x0007747b01007387 */ /* 0x000fe20000100800 */
[----:B------:R-:W-:-:S03]  /*19f80*/  SHF.L.U32 R242, R242, 0x17, RZ ;  /* 0x00000017f2f27819 */ /* 0x000fc600000006ff */
[----:B------:R-:W-:Y:S01]  /*19f90*/  STL [R1+0x76c], R122 ;  /* 0x00076c7a01007387 */ /* 0x000fe20000100800 */
[C---:B------:R-:W-:Y:S01]  /*19fa0*/  FADD R238, -R125.reuse, R238 ;  /* 0x000000ee7dee7221 */ /* 0x040fe20000000100 */
[C---:B------:R-:W-:Y:S01]  /*19fb0*/  FADD R232, -R125.reuse, R232 ;  /* 0x000000e87de87221 */ /* 0x040fe20000000100 */
[C---:B------:R-:W-:Y:S01]  /*19fc0*/  FADD R233, -R125.reuse, R233 ;  /* 0x000000e97de97221 */ /* 0x040fe20000000100 */
[C---:B------:R-:W-:Y:S01]  /*19fd0*/  FADD R234, -R125.reuse, R234 ;  /* 0x000000ea7dea7221 */ /* 0x040fe20000000100 */
[C---:B------:R-:W-:Y:S01]  /*19fe0*/  FADD R239, -R125.reuse, R239 ;  /* 0x000000ef7def7221 */ /* 0x040fe20000000100 */
[----:B--2---:R-:W-:-:S04]  /*19ff0*/  FADD R244, -R125, R240 ;  /* 0x000000f07df47221 */ /* 0x004fc80000000100 */
[----:B------:R-:W-:-:S04]  /*1a000*/  FFMA.SAT R246, R244, R126, 0.5 ;  /* 0x3f000000f4f67423 */ /* 0x000fc8000000207e */
[----:B------:R-:W-:-:S04]  /*1a010*/  FFMA.RM R246, R246, R124, 12582913 ;  /* 0x4b400001f6f67423 */ /* 0x000fc8000000407c */
[----:B------:R-:W-:-:S04]  /*1a020*/  FADD R252, R246, -12583039 ;  /* 0xcb40007ff6fc7421 */ /* 0x000fc80000000000 */
[----:B------:R-:W-:-:S04]  /*1a030*/  FFMA R252, R244, 1.4426950216293334961, -R252 ;  /* 0x3fb8aa3bf4fc7823 */ /* 0x000fc800000008fc */
[----:B------:R-:W-:Y:S02]  /*1a040*/  FFMA R252, R244, 1.925963033500011079e-08, R252 ;  /* 0x32a57060f4fc7823 */ /* 0x000fe400000000fc */
[----:B------:R-:W0:Y:S02]  /*1a050*/  MUFU.EX2 R244, R2 ;  /* 0x0000000200f47308 */ /* 0x000e240000000800 */
[----:B0-----:R-:W-:Y:S01]  /*1a060*/  FMUL R2, R127, R244 ;  /* 0x000000f47f027220 */ /* 0x001fe20000400000 */
[----:B------:R-:W-:-:S04]  /*1a070*/  FFMA.SAT R127, R236, R126, 0.5 ;  /* 0x3f000000ec7f7423 */ /* 0x000fc8000000207e */
[----:B------:R-:W-:Y:S01]  /*1a080*/  FFMA.RM R127, R127, R124, 12582913 ;  /* 0x4b4000017f7f7423 */ /* 0x000fe2000000407c */
[----:B------:R-:W0:Y:S03]  /*1a090*/  MUFU.EX2 R252, R252 ;  /* 0x000000fc00fc7308 */ /* 0x000e260000000800 */
[----:B------:R-:W-:-:S04]  /*1a0a0*/  FADD R235, R127, -12583039 ;  /* 0xcb40007f7feb7421 */ /* 0x000fc80000000000 */
[----:B------:R-:W-:-:S04]  /*1a0b0*/  FFMA R235, R236, 1.4426950216293334961, -R235 ;  /* 0x3fb8aa3beceb7823 */ /* 0x000fc800000008eb */
[----:B------:R-:W-:Y:S01]  /*1a0c0*/  FFMA R235, R236, 1.925963033500011079e-08, R235 ;  /* 0x32a57060eceb7823 */ /* 0x000fe200000000eb */
[----:B------:R-:W-:Y:S01]  /*1a0d0*/  FFMA.SAT R236, R237, R126, 0.5 ;  /* 0x3f000000edec7423 */ /* 0x000fe2000000207e */
[----:B------:R-:W-:-:S04]  /*1a0e0*/  SHF.L.U32 R246, R246, 0x17, RZ ;  /* 0x00000017f6f67819 */ /* 0x000fc800000006ff */
[----:B------:R-:W1:Y:S01]  /*1a0f0*/  MUFU.EX2 R235, R235 ;  /* 0x000000eb00eb7308 */ /* 0x000e620000000800 */
[----:B------:R-:W-:Y:S01]  /*1a100*/  FFMA.RM R236, R236, R124, 12582913 ;  /* 0x4b400001ecec7423 */ /* 0x000fe2000000407c */
[----:B------:R0:W-:Y:S03]  /*1a110*/  STL [R1+0x764], R2 ;  /* 0x0007640201007387 */ /* 0x0001e60000100800 */
[----:B------:R-:W-:Y:S01]  /*1a120*/  FADD R244, R236, -12583039 ;  /* 0xcb40007fecf47421 */ /* 0x000fe20000000000 */
[----:B0-----:R-:W-:-:S03]  /*1a130*/  FMUL R2, R246, R252 ;  /* 0x000000fcf6027220 */ /* 0x001fc60000400000 */
[----:B------:R-:W-:Y:S01]  /*1a140*/  FFMA R244, R237, 1.4426950216293334961, -R244 ;  /* 0x3fb8aa3bedf47823 */ /* 0x000fe200000008f4 */
[----:B------:R-:W-:Y:S01]  /*1a150*/  SHF.L.U32 R127, R127, 0x17, RZ ;  /* 0x000000177f7f7819 */ /* 0x000fe200000006ff */
[----:B------:R0:W-:Y:S02]  /*1a160*/  STL [R1+0x75c], R2 ;  /* 0x00075c0201007387 */ /* 0x0001e40000100800 */
[----:B------:R-:W-:Y:S01]  /*1a170*/  FFMA R244, R237, 1.925963033500011079e-08, R244 ;  /* 0x32a57060edf47823 */ /* 0x000fe200000000f4 */
[----:B------:R-:W-:Y:S01]  /*1a180*/  FFMA.SAT R237, R238, R126, 0.5 ;  /* 0x3f000000eeed7423 */ /* 0x000fe2000000207e */
[----:B0-----:R-:W-:-:S03]  /*1a190*/  FMUL R2, R242, R248 ;  /* 0x000000f8f2027220 */ /* 0x001fc60000400000 */
[----:B------:R-:W-:Y:S02]  /*1a1a0*/  FFMA.RM R237, R237, R124, 12582913 ;  /* 0x4b400001eded7423 */ /* 0x000fe4000000407c */
[----:B------:R1:W-:Y:S02]  /*1a1b0*/  STL [R1+0x760], R2 ;  /* 0x0007600201007387 */ /* 0x0003e40000100800 */
[----:B------:R-:W-:Y:S01]  /*1a1c0*/  FADD R242, R237, -12583039 ;  /* 0xcb40007fedf27421 */ /* 0x000fe20000000000 */
[----:B------:R-:W0:Y:S01]  /*1a1d0*/  MUFU.EX2 R244, R244 ;  /* 0x000000f400f47308 */ /* 0x000e220000000800 */
[----:B-1----:R-:W-:Y:S01]  /*1a1e0*/  FMUL R2, R127, R235 ;  /* 0x000000eb7f027220 */ /* 0x002fe20000400000 */
[----:B------:R-:W-:-:S04]  /*1a1f0*/  FFMA.SAT R127, R232, R126, 0.5 ;  /* 0x3f000000e87f7423 */ /* 0x000fc8000000207e */
[----:B------:R-:W-:Y:S01]  /*1a200*/  FFMA.RM R127, R127, R124, 12582913 ;  /* 0x4b4000017f7f7423 */ /* 0x000fe2000000407c */
[----:B------:R-:W-:-:S03]  /*1a210*/  FFMA R242, R238, 1.4426950216293334961, -R242 ;  /* 0x3fb8aa3beef27823 */ /* 0x000fc600000008f2 */
[----:B------:R-:W-:Y:S01]  /*1a220*/  FADD R235, R127, -12583039 ;  /* 0xcb40007f7feb7421 */ /* 0x000fe20000000000 */
[----:B------:R-:W-:-:S03]  /*1a230*/  FFMA R242, R238, 1.925963033500011079e-08, R242 ;  /* 0x32a57060eef27823 */ /* 0x000fc600000000f2 */
[----:B------:R-:W-:Y:S01]  /*1a240*/  FFMA R235, R232, 1.4426950216293334961, -R235 ;  /* 0x3fb8aa3be8eb7823 */ /* 0x000fe200000008eb */
[----:B------:R-:W-:-:S03]  /*1a250*/  SHF.L.U32 R236, R236, 0x17, RZ ;  /* 0x00000017ecec7819 */ /* 0x000fc600000006ff */
[----:B------:R-:W-:Y:S01]  /*1a260*/  FFMA R235, R232, 1.925963033500011079e-08, R235 ;  /* 0x32a57060e8eb7823 */ /* 0x000fe200000000eb */
[----:B------:R-:W-:Y:S01]  /*1a270*/  FFMA.SAT R232, R233, R126, 0.5 ;  /* 0x3f000000e9e87423 */ /* 0x000fe2000000207e */
[----:B------:R-:W1:Y:S01]  /*1a280*/  MUFU.EX2 R242, R242 ;  /* 0x000000f200f27308 */ /* 0x000e620000000800 */
[----:B------:R0:W-:Y:S02]  /*1a290*/  STL [R1+0x758], R2 ;  /* 0x0007580201007387 */ /* 0x0001e40000100800 */
[----:B------:R-:W-:-:S05]  /*1a2a0*/  FFMA.RM R232, R232, R124, 12582913 ;  /* 0x4b400001e8e87423 */ /* 0x000fca000000407c */
[----:B------:R-:W2:Y:S01]  /*1a2b0*/  MUFU.EX2 R235, R235 ;  /* 0x000000eb00eb7308 */ /* 0x000ea20000000800 */
[----:B0-----:R-:W-:Y:S01]  /*1a2c0*/  FMUL R2, R236, R244 ;  /* 0x000000f4ec027220 */ /* 0x001fe20000400000 */
[----:B------:R-:W-:Y:S01]  /*1a2d0*/  FADD R236, R232, -12583039 ;  /* 0xcb40007fe8ec7421 */ /* 0x000fe20000000000 */
[----:B------:R-:W-:-:S03]  /*1a2e0*/  SHF.L.U32 R237, R237, 0x17, RZ ;  /* 0x00000017eded7819 */ /* 0x000fc600000006ff */
[C---:B------:R-:W-:Y:S01]  /*1a2f0*/  FFMA R236, R233.reuse, 1.4426950216293334961, -R236 ;  /* 0x3fb8aa3be9ec7823 */ /* 0x040fe200000008ec */
[----:B------:R1:W-:Y:S03]  /*1a300*/  STL [R1+0x754], R2 ;  /* 0x0007540201007387 */ /* 0x0003e60000100800 */
[----:B------:R-:W-:Y:S01]  /*1a310*/  FFMA R236, R233, 1.925963033500011079e-08, R236 ;  /* 0x32a57060e9ec7823 */ /* 0x000fe200000000ec */
[----:B------:R-:W-:Y:S01]  /*1a320*/  FFMA.SAT R233, R234, R126, 0.5 ;  /* 0x3f000000eae97423 */ /* 0x000fe2000000207e */
[----:B------:R-:W-:-:S03]  /*1a330*/  SHF.L.U32 R127, R127, 0x17, RZ ;  /* 0x000000177f7f7819 */ /* 0x000fc600000006ff */
[----:B------:R-:W-:Y:S01]  /*1a340*/  FFMA.RM R233, R233, R124, 12582913 ;  /* 0x4b400001e9e97423 */ /* 0x000fe2000000407c */
[----:B-1----:R-:W-:Y:S01]  /*1a350*/  FMUL R2, R237, R242 ;  /* 0x000000f2ed027220 */ /* 0x002fe20000400000 */
[----:B------:R-:W0:Y:S02]  /*1a360*/  MUFU.EX2 R236, R236 ;  /* 0x000000ec00ec7308 */ /* 0x000e240000000800 */
[----:B------:R-:W-:Y:S02]  /*1a370*/  FADD R237, R233, -12583039 ;  /* 0xcb40007fe9ed7421 */ /* 0x000fe40000000000 */
[----:B------:R2:W-:Y:S02]  /*1a380*/  STL [R1+0x74c], R2 ;  /* 0x00074c0201007387 */ /* 0x0005e40000100800 */
[----:B------:R-:W-:Y:S01]  /*1a390*/  FFMA R237, R234, 1.4426950216293334961, -R237 ;  /* 0x3fb8aa3beaed7823 */ /* 0x000fe200000008ed */
[----:B--2---:R-:W-:Y:S01]  /*1a3a0*/  FMUL R2, R127, R235 ;  /* 0x000000eb7f027220 */ /* 0x004fe20000400000 */
[----:B------:R-:W-:-:S02]  /*1a3b0*/  FFMA.SAT R127, R239, R126, 0.5 ;  /* 0x3f000000ef7f7423 */ /* 0x000fc4000000207e */
[----:B------:R-:W-:Y:S02]  /*1a3c0*/  FFMA R237, R234, 1.925963033500011079e-08, R237 ;  /* 0x32a57060eaed7823 */ /* 0x000fe400000000ed */
[----:B------:R-:W-:Y:S01]  /*1a3d0*/  FFMA.RM R127, R127, R124, 12582913 ;  /* 0x4b4000017f7f7423 */ /* 0x000fe2000000407c */
[----:B------:R-:W-:Y:S01]  /*1a3e0*/  SHF.L.U32 R232, R232, 0x17, RZ ;  /* 0x00000017e8e87819 */ /* 0x000fe200000006ff */
[----:B------:R-:W-:Y:S02]  /*1a3f0*/  FADD R227, -R125, R227 ;  /* 0x000000e37de37221 */ /* 0x000fe40000000100 */
[----:B------:R-:W-:Y:S01]  /*1a400*/  FADD R234, R127, -12583039 ;  /* 0xcb40007f7fea7421 */ /* 0x000fe20000000000 */
[----:B------:R0:W-:Y:S03]  /*1a410*/  STL [R1+0x750], R2 ;  /* 0x0007500201007387 */ /* 0x0001e60000100800 */
[C---:B------:R-:W-:Y:S01]  /*1a420*/  FFMA R234, R239.reuse, 1.4426950216293334961, -R234 ;  /* 0x3fb8aa3befea7823 */ /* 0x040fe200000008ea */
[----:B------:R-:W1:Y:S03]  /*1a430*/  MUFU.EX2 R237, R237 ;  /* 0x000000ed00ed7308 */ /* 0x000e660000000800 */
[----:B------:R-:W-:Y:S01]  /*1a440*/  FFMA R234, R239, 1.925963033500011079e-08, R234 ;  /* 0x32a57060efea7823 */ /* 0x000fe200000000ea */
[----:B0-----:R-:W-:Y:S01]  /*1a450*/  FMUL R2, R232, R236 ;  /* 0x000000ece8027220 */ /* 0x001fe20000400000 */
[----:B------:R-:W-:-:S04]  /*1a460*/  FFMA.SAT R232, R227, R126, 0.5 ;  /* 0x3f000000e3e87423 */ /* 0x000fc8000000207e */
[----:B------:R-:W-:Y:S01]  /*1a470*/  FFMA.RM R232, R232, R124, 12582913 ;  /* 0x4b400001e8e87423 */ /* 0x000fe2000000407c */
[----:B------:R-:W0:Y:S03]  /*1a480*/  MUFU.EX2 R234, R234 ;  /* 0x000000ea00ea7308 */ /* 0x000e260000000800 */
[----:B------:R-:W-:Y:S01]  /*1a490*/  FADD R235, R232, -12583039 ;  /* 0xcb40007fe8eb7421 */ /* 0x000fe20000000000 */
[----:B------:R-:W-:Y:S01]  /*1a4a0*/  FADD R228, -R125, R228 ;  /* 0x000000e47de47221 */ /* 0x000fe20000000100 */
[----:B------:R-:W-:Y:S02]  /*1a4b0*/  SHF.L.U32 R233, R233, 0x17, RZ ;  /* 0x00000017e9e97819 */ /* 0x000fe400000006ff */
[C---:B------:R-:W-:Y:S01]  /*1a4c0*/  FFMA R235, R227.reuse, 1.4426950216293334961, -R235 ;  /* 0x3fb8aa3be3eb7823 */ /* 0x040fe200000008eb */
[----:B------:R1:W-:Y:S03]  /*1a4d0*/  STL [R1+0x748], R2 ;  /* 0x0007480201007387 */ /* 0x0003e60000100800 */
[----:B------:R-:W-:Y:S01]  /*1a4e0*/  FFMA R235, R227, 1.925963033500011079e-08, R235 ;  /* 0x32a57060e3eb7823 */ /* 0x000fe200000000eb */
[----:B------:R-:W-:Y:S01]  /*1a4f0*/  FFMA.SAT R227, R228, R126, 0.5 ;  /* 0x3f000000e4e37423 */ /* 0x000fe2000000207e */
[----:B------:R-:W-:Y:S01]  /*1a500*/  SHF.L.U32 R127, R127, 0x17, RZ ;  /* 0x000000177f7f7819 */ /* 0x000fe200000006ff */
[----:B------:R-:W-:-:S02]  /*1a510*/  FADD R229, -R125, R229 ;  /* 0x000000e57de57221 */ /* 0x000fc40000000100 */
[----:B------:R-:W-:Y:S01]  /*1a520*/  FFMA.RM R227, R227, R124, 12582913 ;  /* 0x4b400001e3e37423 */ /* 0x000fe2000000407c */
[----:B-1----:R-:W-:-:S03]  /*1a530*/  FMUL R2, R233, R237 ;  /* 0x000000ede9027220 */ /* 0x002fc60000400000 */
[----:B------:R-:W-:Y:S02]  /*1a540*/  FADD R233, R227, -12583039 ;  /* 0xcb40007fe3e97421 */ /* 0x000fe40000000000 */
[----:B------:R0:W-:Y:S02]  /*1a550*/  STL [R1+0x744], R2 ;  /* 0x0007440201007387 */ /* 0x0001e40000100800 */
[C---:B------:R-:W-:Y:S01]  /*1a560*/  FFMA R233, R228.reuse, 1.4426950216293334961, -R233 ;  /* 0x3fb8aa3be4e97823 */ /* 0x040fe200000008e9 */
[----:B------:R-:W1:Y:S01]  /*1a570*/  MUFU.EX2 R235, R235 ;  /* 0x000000eb00eb7308 */ /* 0x000e620000000800 */
[----:B0-----:R-:W-:Y:S01]  /*1a580*/  FMUL R2, R127, R234 ;  /* 0x000000ea7f027220 */ /* 0x001fe20000400000 */
[----:B------:R-:W-:Y:S01]  /*1a590*/  FFMA.SAT R127, R229, R126, 0.5 ;  /* 0x3f000000e57f7423 */ /* 0x000fe2000000207e */
[----:B------:R-:W-:-:S03]  /*1a5a0*/  FFMA R233, R228, 1.925963033500011079e-08, R233 ;  /* 0x32a57060e4e97823 */ /* 0x000fc600000000e9 */
[----:B------:R-:W-:-:S04]  /*1a5b0*/  FFMA.RM R127, R127, R124, 12582913 ;  /* 0x4b4000017f7f7423 */ /* 0x000fc8000000407c */
[----:B------:R-:W-:Y:S01]  /*1a5c0*/  FADD R228, R127, -12583039 ;  /* 0xcb40007f7fe47421 */ /* 0x000fe20000000000 */
[----:B------:R-:W0:Y:S03]  /*1a5d0*/  MUFU.EX2 R233, R233 ;  /* 0x000000e900e97308 */ /* 0x000e260000000800 */
[----:B------:R-:W-:Y:S01]  /*1a5e0*/  FFMA R228, R229, 1.4426950216293334961, -R228 ;  /* 0x3fb8aa3be5e47823 */ /* 0x000fe200000008e4 */
[----:B------:R-:W-:-:S03]  /*1a5f0*/  FADD R230, -R125, R230 ;  /* 0x000000e67de67221 */ /* 0x000fc60000000100 */
[----:B------:R-:W-:Y:S01]  /*1a600*/  FFMA R228, R229, 1.925963033500011079e-08, R228 ;  /* 0x32a57060e5e47823 */ /* 0x000fe200000000e4 */
[----:B------:R-:W-:Y:S01]  /*1a610*/  SHF.L.U32 R232, R232, 0x17, RZ ;  /* 0x00000017e8e87819 */ /* 0x000fe200000006ff */
[----:B------:R-:W-:Y:S01]  /*1a620*/  FFMA.SAT R229, R230, R126, 0.5 ;  /* 0x3f000000e6e57423 */ /* 0x000fe2000000207e */
[----:B------:R1:W-:Y:S03]  /*1a630*/  STL [R1+0x73c], R2 ;  /* 0x00073c0201007387 */ /* 0x0003e60000100800 */
[----:B------:R-:W2:Y:S01]  /*1a640*/  MUFU.EX2 R228, R228 ;  /* 0x000000e400e47308 */ /* 0x000ea20000000800 */
[----:B------:R-:W-:Y:S01]  /*1a650*/  SHF.L.U32 R227, R227, 0x17, RZ ;  /* 0x00000017e3e37819 */ /* 0x000fe200000006ff */
[----:B------:R-:W-:Y:S01]  /*1a660*/  FFMA.RM R229, R229, R124, 12582913 ;  /* 0x4b400001e5e57423 */ /* 0x000fe2000000407c */
[----:B------:R-:W-:Y:S01]  /*1a670*/  FADD R224, -R125, R224 ;  /* 0x000000e07de07221 */ /* 0x000fe20000000100 */
[----:B-1----:R-:W-:-:S02]  /*1a680*/  FMUL R2, R232, R235 ;  /* 0x000000ebe8027220 */ /* 0x002fc40000400000 */
[----:B------:R-:W-:-:S03]  /*1a690*/  FADD R232, R229, -12583039 ;  /* 0xcb40007fe5e87421 */ /* 0x000fc60000000000 */
[----:B------:R0:W-:Y:S01]  /*1a6a0*/  STL [R1+0x740], R2 ;  /* 0x0007400201007387 */ /* 0x0001e20000100800 */
[----:B------:R-:W-:Y:S01]  /*1a6b0*/  FFMA R232, R230, 1.4426950216293334961, -R232 ;  /* 0x3fb8aa3be6e87823 */ /* 0x000fe200000008e8 */
[----:B------:R-:W-:Y:S01]  /*1a6c0*/  SHF.L.U32 R127, R127, 0x17, RZ ;  /* 0x000000177f7f7819 */ /* 0x000fe200000006ff */
[----:B------:R-:W-:Y:S01]  /*1a6d0*/  FADD R225, -R125, R225 ;  /* 0x000000e17de17221 */ /* 0x000fe20000000100 */
[----:B0-----:R-:W-:Y:S01]  /*1a6e0*/  FMUL R2, R227, R233 ;  /* 0x000000e9e3027220 */ /* 0x001fe20000400000 */
[----:B------:R-:W-:Y:S01]  /*1a6f0*/  FFMA.SAT R227, R224, R126, 0.5 ;  /* 0x3f000000e0e37423 */ /* 0x000fe2000000207e */
[----:B------:R-:W-:-:S03]  /*1a700*/  FFMA R232, R230, 1.925963033500011079e-08, R232 ;  /* 0x32a57060e6e87823 */ /* 0x000fc600000000e8 */
[----:B------:R-:W-:Y:S01]  /*1a710*/  FFMA.RM R227, R227, R124, 12582913 ;  /* 0x4b400001e3e37423 */ /* 0x000fe2000000407c */
[----:B------:R2:W-:Y:S03]  /*1a720*/  STL [R1+0x738], R2 ;  /* 0x0007380201007387 */ /* 0x0005e60000100800 */
[----:B------:R-:W-:Y:S01]  /*1a730*/  FADD R230, R227, -12583039 ;  /* 0xcb40007fe3e67421 */ /* 0x000fe20000000000 */
[----:B--2---:R-:W-:Y:S01]  /*1a740*/  FMUL R2, R127, R228 ;  /* 0x000000e47f027220 */ /* 0x004fe20000400000 */
[----:B------:R-:W-:Y:S02]  /*1a750*/  FFMA.SAT R127, R225, R126, 0.5 ;  /* 0x3f000000e17f7423 */ /* 0x000fe4000000207e */
[----:B------:R-:W-:Y:S02]  /*1a760*/  FFMA R230, R224, 1.4426950216293334961, -R230 ;  /* 0x3fb8aa3be0e67823 */ /* 0x000fe400000008e6 */
[----:B------:R-:W-:-:S02]  /*1a770*/  FFMA.RM R127, R127, R124, 12582913 ;  /* 0x4b4000017f7f7423 */ /* 0x000fc4000000407c */
[----:B------:R-:W-:Y:S01]  /*1a780*/  FFMA R230, R224, 1.925963033500011079e-08, R230 ;  /* 0x32a57060e0e67823 */ /* 0x000fe200000000e6 */
[----:B------:R-:W0:Y:S01]  /*1a790*/  MUFU.EX2 R232, R232 ;  /* 0x000000e800e87308 */ /* 0x000e220000000800 */
[----:B------:R-:W-:-:S04]  /*1a7a0*/  FADD R224, R127, -12583039 ;  /* 0xcb40007f7fe07421 */ /* 0x000fc80000000000 */
[----:B------:R-:W-:Y:S01]  /*1a7b0*/  FFMA R224, R225, 1.4426950216293334961, -R224 ;  /* 0x3fb8aa3be1e07823 */ /* 0x000fe200000008e0 */
[----:B------:R-:W-:Y:S02]  /*1a7c0*/  FADD R226, -R125, R226 ;  /* 0x000000e27de27221 */ /* 0x000fe40000000100 */
[----:B------:R-:W1:Y:S01]  /*1a7d0*/  MUFU.EX2 R230, R230 ;  /* 0x000000e600e67308 */ /* 0x000e620000000800 */
[----:B------:R-:W-:Y:S01]  /*1a7e0*/  FFMA R224, R225, 1.925963033500011079e-08, R224 ;  /* 0x32a57060e1e07823 */ /* 0x000fe200000000e0 */
[----:B------:R-:W-:Y:S01]  /*1a7f0*/  FFMA.SAT R225, R226, R126, 0.5 ;  /* 0x3f000000e2e17423 */ /* 0x000fe2000000207e */
[----:B------:R-:W-:-:S05]  /*1a800*/  SHF.L.U32 R229, R229, 0x17, RZ ;  /* 0x00000017e5e57819 */ /* 0x000fca00000006ff */
[----:B------:R-:W2:Y:S01]  /*1a810*/  MUFU.EX2 R224, R224 ;  /* 0x000000e000e07308 */ /* 0x000ea20000000800 */
[----:B------:R-:W-:Y:S01]  /*1a820*/  FFMA.RM R225, R225, R124, 12582913 ;  /* 0x4b400001e1e17423 */ /* 0x000fe2000000407c */
[----:B------:R0:W-:Y:S01]  /*1a830*/  STL [R1+0x734], R2 ;  /* 0x0007340201007387 */ /* 0x0001e20000100800 */
[----:B------:R-:W-:Y:S02]  /*1a840*/  SHF.L.U32 R227, R227, 0x17, RZ ;  /* 0x00000017e3e37819 */ /* 0x000fe400000006ff */
[----:B------:R-:W-:Y:S01]  /*1a850*/  FADD R228, R225, -12583039 ;  /* 0xcb40007fe1e47421 */ /* 0x000fe20000000000 */
[----:B------:R-:W-:Y:S01]  /*1a860*/  FADD R231, -R125, R231 ;  /* 0x000000e77de77221 */ /* 0x000fe20000000100 */
[----:B0-----:R-:W-:Y:S02]  /*1a870*/  FMUL R2, R229, R232 ;  /* 0x000000e8e5027220 */ /* 0x001fe40000400000 */
[----:B------:R-:W-:Y:S01]  /*1a880*/  FFMA R228, R226, 1.4426950216293334961, -R228 ;  /* 0x3fb8aa3be2e47823 */ /* 0x000fe200000008e4 */
[----:B------:R-:W-:-:S02]  /*1a890*/  SHF.L.U32 R127, R127, 0x17, RZ ;  /* 0x000000177f7f7819 */ /* 0x000fc400000006ff */
[----:B------:R1:W-:Y:S01]  /*1a8a0*/  STL [R1+0x72c], R2 ;  /* 0x00072c0201007387 */ /* 0x0003e20000100800 */
[----:B------:R-:W-:Y:S01]  /*1a8b0*/  FFMA R228, R226, 1.925963033500011079e-08, R228 ;  /* 0x32a57060e2e47823 */ /* 0x000fe200000000e4 */
[----:B------:R-:W-:Y:S01]  /*1a8c0*/  FADD R219, -R125, R219 ;  /* 0x000000db7ddb7221 */ /* 0x000fe20000000100 */
[----:B------:R-:W-:Y:S01]  /*1a8d0*/  FFMA.SAT R226, R231, R126, 0.5 ;  /* 0x3f000000e7e27423 */ /* 0x000fe2000000207e */
[----:B-1----:R-:W-:-:S03]  /*1a8e0*/  FMUL R2, R227, R230 ;  /* 0x000000e6e3027220 */ /* 0x002fc60000400000 */
[----:B------:R-:W-:Y:S02]  /*1a8f0*/  FFMA.RM R226, R226, R124, 12582913 ;  /* 0x4b400001e2e27423 */ /* 0x000fe4000000407c */
[----:B------:R2:W-:Y:S02]  /*1a900*/  STL [R1+0x730], R2 ;  /* 0x0007300201007387 */ /* 0x0005e40000100800 */
[----:B------:R-:W-:Y:S01]  /*1a910*/  FADD R227, R226, -12583039 ;  /* 0xcb40007fe2e37421 */ /* 0x000fe20000000000 */
[----:B------:R-:W0:Y:S01]  /*1a920*/  MUFU.EX2 R228, R228 ;  /* 0x000000e400e47308 */ /* 0x000e220000000800 */
[----:B--2---:R-:W-:Y:S01]  /*1a930*/  FMUL R2, R127, R224 ;  /* 0x000000e07f027220 */ /* 0x004fe20000400000 */
[----:B------:R-:W-:-:S04]  /*1a940*/  FFMA.SAT R127, R219, R126, 0.5 ;  /* 0x3f000000db7f7423 */ /* 0x000fc8000000207e */
[----:B------:R-:W-:Y:S01]  /*1a950*/  FFMA.RM R127, R127, R124, 12582913 ;  /* 0x4b4000017f7f7423 */ /* 0x000fe2000000407c */
[----:B------:R-:W-:-:S03]  /*1a960*/  FFMA R227, R231, 1.4426950216293334961, -R227 ;  /* 0x3fb8aa3be7e37823 */ /* 0x000fc600000008e3 */
[----:B------:R-:W-:Y:S01]  /*1a970*/  FADD R224, R127, -12583039 ;  /* 0xcb40007f7fe07421 */ /* 0x000fe20000000000 */
[----:B------:R-:W-:Y:S01]  /*1a980*/  FFMA R227, R231, 1.925963033500011079e-08, R227 ;  /* 0x32a57060e7e37823 */ /* 0x000fe200000000e3 */
[----:B------:R-:W-:Y:S02]  /*1a990*/  FADD R220, -R125, R220 ;  /* 0x000000dc7ddc7221 */ /* 0x000fe40000000100 */
        /* <DEDUP_REMOVED lines=52> */
[----:B------:R-:W-:Y:S01]  /*1ace0*/  FFMA R220, R217, 1.4426950216293334961, -R220 ;  /* 0x3fb8aa3bd9dc7823 */ /* 0x000fe200000008dc */
        /* <DEDUP_REMOVED lines=8> */
[----:B------:R-:W-:-:S03]  /*1ad70*/  SHF.L.U32 R219, R219, 0x17, RZ ;  /* 0x00000017dbdb7819 */ /* 0x000fc600000006ff */
[----:B------:R-:W-:Y:S01]  /*1ad80*/  FFMA R217, R218, 1.925963033500011079e-08, R217 ;  /* 0x32a57060dad97823 */ /* 0x000fe200000000d9 */
[----:B------:R1:W-:Y:S01]  /*1ad90*/  STL [R1+0x70c], R2 ;  /* 0x00070c0201007387 */ /* 0x0003e20000100800 */
[----:B------:R-:W-:Y:S01]  /*1ada0*/  FADD R223, -R125, R223 ;  /* 0x000000df7ddf7221 */ /* 0x000fe20000000100 */
[----:B------:R-:W-:-:S03]  /*1adb0*/  SHF.L.U32 R216, R216, 0x17, RZ ;  /* 0x00000017d8d87819 */ /* 0x000fc600000006ff */
[----:B------:R-:W2:Y:S01]  /*1adc0*/  MUFU.EX2 R217, R217 ;  /* 0x000000d900d97308 */ /* 0x000ea20000000800 */
[----:B------:R-:W-:Y:S01]  /*1add0*/  FADD R211, -R125, R211 ;  /* 0x000000d37dd37221 */ /* 0x000fe20000000100 */
[----:B-1----:R-:W-:Y:S01]  /*1ade0*/  FMUL R2, R219, R222 ;  /* 0x000000dedb027220 */ /* 0x002fe20000400000 */
[----:B------:R-:W-:-:S04]  /*1adf0*/  FFMA.SAT R218, R223, R126, 0.5 ;  /* 0x3f000000dfda7423 */ /* 0x000fc8000000207e */
[----:B------:R0:W-:Y:S01]  /*1ae00*/  STL [R1+0x710], R2 ;  /* 0x0007100201007387 */ /* 0x0001e20000100800 */
[----:B------:R-:W-:Y:S01]  /*1ae10*/  FFMA.RM R218, R218, R124, 12582913 ;  /* 0x4b400001dada7423 */ /* 0x000fe2000000407c */
[----:B------:R-:W-:Y:S01]  /*1ae20*/  SHF.L.U32 R127, R127, 0x17, RZ ;  /* 0x000000177f7f7819 */ /* 0x000fe200000006ff */
[----:B------:R-:W-:Y:S01]  /*1ae30*/  FADD R212, -R125, R212 ;  /* 0x000000d47dd47221 */ /* 0x000fe20000000100 */
[----:B0-----:R-:W-:Y:S01]  /*1ae40*/  FMUL R2, R216, R220 ;  /* 0x000000dcd8027220 */ /* 0x001fe20000400000 */
[----:B------:R-:W-:Y:S01]  /*1ae50*/  FFMA.SAT R216, R211, R126, 0.5 ;  /* 0x3f000000d3d87423 */ /* 0x000fe2000000207e */
[----:B------:R-:W-:-:S03]  /*1ae60*/  FADD R219, R218, -12583039 ;  /* 0xcb40007fdadb7421 */ /* 0x000fc60000000000 */
[----:B------:R-:W-:Y:S01]  /*1ae70*/  FFMA.RM R216, R216, R124, 12582913 ;  /* 0x4b400001d8d87423 */ /* 0x000fe2000000407c */
[----:B------:R2:W-:Y:S01]  /*1ae80*/  STL [R1+0x708], R2 ;  /* 0x0007080201007387 */ /* 0x0005e20000100800 */
[C---:B------:R-:W-:Y:S02]  /*1ae90*/  FFMA R219, R223.reuse, 1.4426950216293334961, -R219 ;  /* 0x3fb8aa3bdfdb7823 */ /* 0x040fe400000008db */
[----:B------:R-:W-:Y:S02]  /*1aea0*/  FADD R220, R216, -12583039 ;  /* 0xcb40007fd8dc7421 */ /* 0x000fe40000000000 */
[----:B------:R-:W-:Y:S01]  /*1aeb0*/  FFMA R219, R223, 1.925963033500011079e-08, R219 ;  /* 0x32a57060dfdb7823 */ /* 0x000fe200000000db */
[----:B--2---:R-:W-:Y:S01]  /*1aec0*/  FMUL R2, R127, R217 ;  /* 0x000000d97f027220 */ /* 0x004fe20000400000 */
[----:B------:R-:W-:Y:S01]  /*1aed0*/  FFMA.SAT R127, R212, R126, 0.5 ;  /* 0x3f000000d47f7423 */ /* 0x000fe2000000207e */
[----:B------:R-:W-:-:S03]  /*1aee0*/  FFMA R220, R211, 1.4426950216293334961, -R220 ;  /* 0x3fb8aa3bd3dc7823 */ /* 0x000fc600000008dc */
[----:B------:R-:W-:Y:S01]  /*1aef0*/  FFMA.RM R127, R127, R124, 12582913 ;  /* 0x4b4000017f7f7423 */ /* 0x000fe2000000407c */
[----:B------:R-:W-:Y:S01]  /*1af00*/  FFMA R220, R211, 1.925963033500011079e-08, R220 ;  /* 0x32a57060d3dc7823 */ /* 0x000fe200000000dc */
[----:B------:R-:W0:Y:S02]  /*1af10*/  MUFU.EX2 R219, R219 ;  /* 0x000000db00db7308 */ /* 0x000e240000000800 */
[----:B------:R-:W-:-:S04]  /*1af20*/  FADD R211, R127, -12583039 ;  /* 0xcb40007f7fd37421 */ /* 0x000fc80000000000 */
[C---:B------:R-:W-:Y:S01]  /*1af30*/  FFMA R211, R212.reuse, 1.4426950216293334961, -R211 ;  /* 0x3fb8aa3bd4d37823 */ /* 0x040fe200000008d3 */
[----:B------:R-:W-:Y:S01]  /*1af40*/  FADD R213, -R125, R213 ;  /* 0x000000d57dd57221 */ /* 0x000fe20000000100 */
[----:B------:R-:W1:Y:S02]  /*1af50*/  MUFU.EX2 R220, R220 ;  /* 0x000000dc00dc7308 */ /* 0x000e640000000800 */
[----:B------:R-:W-:Y:S01]  /*1af60*/  FFMA R211, R212, 1.925963033500011079e-08, R211 ;  /* 0x32a57060d4d37823 */ /* 0x000fe200000000d3 */
[----:B------:R-:W-:Y:S01]  /*1af70*/  FFMA.SAT R212, R213, R126, 0.5 ;  /* 0x3f000000d5d47423 */ /* 0x000fe2000000207e */
[----:B------:R-:W-:-:S04]  /*1af80*/  SHF.L.U32 R218, R218, 0x17, RZ ;  /* 0x00000017dada7819 */ /* 0x000fc800000006ff */
        /* <DEDUP_REMOVED lines=114> */
[----:B------:R-:W-:-:S03]  /*1b6b0*/  FFMA R200, R201, 1.4426950216293334961, -R200 ;  /* 0x3fb8aa3bc9c87823 */ /* 0x000fc600000008c8 */
[----:B------:R-:W1:Y:S01]  /*1b6c0*/  MUFU.EX2 R206, R206 ;  /* 0x000000ce00ce7308 */ /* 0x000e620000000800 */
[----:B------:R-:W-:Y:S01]  /*1b6d0*/  FFMA R200, R201, 1.925963033500011079e-08, R200 ;  /* 0x32a57060c9c87823 */ /* 0x000fe200000000c8 */
[----:B------:R-:W-:Y:S01]  /*1b6e0*/  FADD R202, -R125, R202 ;  /* 0x000000ca7dca7221 */ /* 0x000fe20000000100 */
[----:B------:R-:W-:-:S05]  /*1b6f0*/  SHF.L.U32 R205, R205, 0x17, RZ ;  /* 0x00000017cdcd7819 */ /* 0x000fca00000006ff */
[----:B------:R-:W2:Y:S01]  /*1b700*/  MUFU.EX2 R200, R200 ;  /* 0x000000c800c87308 */ /* 0x000ea20000000800 */
[----:B------:R-:W-:Y:S01]  /*1b710*/  FFMA.SAT R201, R202, R126, 0.5 ;  /* 0x3f000000cac97423 */ /* 0x000fe2000000207e */
[----:B------:R0:W-:Y:S01]  /*1b720*/  STL [R1+0x6d4], R2 ;  /* 0x0006d40201007387 */ /* 0x0001e20000100800 */
[----:B------:R-:W-:Y:S02]  /*1b730*/  SHF.L.U32 R203, R203, 0x17, RZ ;  /* 0x00000017cbcb7819 */ /* 0x000fe400000006ff */
[----:B------:R-:W-:Y:S01]  /*1b740*/  FFMA.RM R201, R201, R124, 12582913 ;  /* 0x4b400001c9c97423 */ /* 0x000fe2000000407c */
[----:B0-----:R-:W-:-:S03]  /*1b750*/  FMUL R2, R205, R208 ;  /* 0x000000d0cd027220 */ /* 0x001fc60000400000 */
[----:B------:R-:W-:Y:S01]  /*1b760*/  FADD R204, R201, -12583039 ;  /* 0xcb40007fc9cc7421 */ /* 0x000fe20000000000 */
[----:B------:R-:W-:Y:S01]  /*1b770*/  SHF.L.U32 R127, R127, 0x17, RZ ;  /* 0x000000177f7f7819 */ /* 0x000fe200000006ff */
[----:B------:R1:W-:Y:S01]  /*1b780*/  STL [R1+0x6cc], R2 ;  /* 0x0006cc0201007387 */ /* 0x0003e20000100800 */
[C---:B------:R-:W-:Y:S01]  /*1b790*/  FADD R195, -R125.reuse, R195 ;  /* 0x000000c37dc37221 */ /* 0x040fe20000000100 */
[C---:B------:R-:W-:Y:S01]  /*1b7a0*/  FFMA R204, R202.reuse, 1.4426950216293334961, -R204 ;  /* 0x3fb8aa3bcacc7823 */ /* 0x040fe200000008cc */
[----:B------:R-:W-:Y:S01]  /*1b7b0*/  FADD R207, -R125, R207 ;  /* 0x000000cf7dcf7221 */ /* 0x000fe20000000100 */
[----:B-1----:R-:W-:Y:S02]  /*1b7c0*/  FMUL R2, R203, R206 ;  /* 0x000000cecb027220 */ /* 0x002fe40000400000 */
[----:B------:R-:W-:-:S03]  /*1b7d0*/  FFMA R204, R202, 1.925963033500011079e-08, R204 ;  /* 0x32a57060cacc7823 */ /* 0x000fc600000000cc */
[----:B------:R2:W-:Y:S01]  /*1b7e0*/  STL [R1+0x6d0], R2 ;  /* 0x0006d00201007387 */ /* 0x0005e20000100800 */
[----:B------:R-:W-:Y:S02]  /*1b7f0*/  FFMA.SAT R202, R207, R126, 0.5 ;  /* 0x3f000000cfca7423 */ /* 0x000fe4000000207e */
[----:B------:R-:W0:Y:S01]  /*1b800*/  MUFU.EX2 R204, R204 ;  /* 0x000000cc00cc7308 */ /* 0x000e220000000800 */
[----:B--2---:R-:W-:Y:S01]  /*1b810*/  FMUL R2, R127, R200 ;  /* 0x000000c87f027220 */ /* 0x004fe20000400000 */
[----:B------:R-:W-:Y:S01]  /*1b820*/  FFMA.SAT R127, R195, R126, 0.5 ;  /* 0x3f000000c37f7423 */ /* 0x000fe2000000207e */
[----:B------:R-:W-:-:S03]  /*1b830*/  FFMA.RM R202, R202, R124, 12582913 ;  /* 0x4b400001caca7423 */ /* 0x000fc6000000407c */
[----:B------:R-:W-:Y:S01]  /*1b840*/  FFMA.RM R127, R127, R124, 12582913 ;  /* 0x4b4000017f7f7423 */ /* 0x000fe2000000407c */
[----:B------:R-:W-:-:S03]  /*1b850*/  FADD R203, R202, -12583039 ;  /* 0xcb40007fcacb7421 */ /* 0x000fc60000000000 */
[----:B------:R-:W-:Y:S01]  /*1b860*/  FADD R200, R127, -12583039 ;  /* 0xcb40007f7fc87421 */ /* 0x000fe20000000000 */
[----:B------:R-:W-:Y:S01]  /*1b870*/  FADD R196, -R125, R196 ;  /* 0x000000c47dc47221 */ /* 0x000fe20000000100 */
[----:B------:R-:W-:Y:S02]  /*1b880*/  FFMA R203, R207, 1.4426950216293334961, -R203 ;  /* 0x3fb8aa3bcfcb7823 */ /* 0x000fe400000008cb */
[----:B------:R-:W-:Y:S01]  /*1b890*/  FFMA R200, R195, 1.4426950216293334961, -R200 ;  /* 0x3fb8aa3bc3c87823 */ /* 0x000fe200000008c8 */
[----:B------:R-:W-:Y:S01]  /*1b8a0*/  SHF.L.U32 R201, R201, 0x17, RZ ;  /* 0x00000017c9c97819 */ /* 0x000fe200000006ff */
[----:B------:R-:W-:Y:S02]  /*1b8b0*/  FFMA R203, R207, 1.925963033500011079e-08, R203 ;  /* 0x32a57060cfcb7823 */ /* 0x000fe400000000cb */
[----:B------:R-:W-:Y:S01]  /*1b8c0*/  FFMA R200, R195, 1.925963033500011079e-08, R200 ;  /* 0x32a57060c3c87823 */ /* 0x000fe200000000c8 */
[----:B------:R-:W-:Y:S01]  /*1b8d0*/  FFMA.SAT R195, R196, R126, 0.5 ;  /* 0x3f000000c4c37423 */ /* 0x000fe2000000207e */
[----:B------:R0:W-:Y:S03]  /*1b8e0*/  STL [R1+0x6c8], R2 ;  /* 0x0006c80201007387 */ /* 0x0001e60000100800 */
[----:B------:R-:W-:Y:S01]  /*1b8f0*/  FFMA.RM R195, R195, R124, 12582913 ;  /* 0x4b400001c3c37423 */ /* 0x000fe2000000407c */
[----:B------:R-:W1:Y:S01]  /*1b900*/  MUFU.EX2 R203, R203 ;  /* 0x000000cb00cb7308 */ /* 0x000e620000000800 */
[----:B0-----:R-:W-:-:S02]  /*1b910*/  FMUL R2, R201, R204 ;  /* 0x000000ccc9027220 */ /* 0x001fc40000400000 */
[----:B------:R-:W-:-:S05]  /*1b920*/  FADD R201, R195, -12583039 ;  /* 0xcb40007fc3c97421 */ /* 0x000fca0000000000 */
[----:B------:R-:W0:Y:S01]  /*1b930*/  MUFU.EX2 R200, R200 ;  /* 0x000000c800c87308 */ /* 0x000e220000000800 */
        /* <DEDUP_REMOVED lines=28> */
[----:B------:R-:W-:Y:S01]  /*1bb00*/  FADD R198, R195, -12583039 ;  /* 0xcb40007fc3c67421 */ /* 0x000fe20000000000 */
[----:B------:R-:W-:-:S03]  /*1bb10*/  FADD R130, -R125, R130 ;  /* 0x000000827d827221 */ /* 0x000fc60000000100 */
[----:B------:R-:W-:Y:S01]  /*1bb20*/  FFMA R198, R121, 1.4426950216293334961, -R198 ;  /* 0x3fb8aa3b79c67823 */ /* 0x000fe200000008c6 */
[----:B------:R-:W-:-:S03]  /*1bb30*/  SHF.L.U32 R196, R196, 0x17, RZ ;  /* 0x00000017c4c47819 */ /* 0x000fc600000006ff */
[----:B------:R-:W-:Y:S01]  /*1bb40*/  FFMA R198, R121, 1.925963033500011079e-08, R198 ;  /* 0x32a5706079c67823 */ /* 0x000fe200000000c6 */
[----:B------:R-:W-:Y:S01]  /*1bb50*/  FFMA.SAT R121, R130, R126, 0.5 ;  /* 0x3f00000082797423 */ /* 0x000fe2000000207e */
[----:B------:R0:W-:Y:S03]  /*1bb60*/  STL [R1+0x6b4], R2 ;  /* 0x0006b40201007387 */ /* 0x0001e60000100800 */
[----:B------:R-:W-:Y:S01]  /*1bb70*/  FFMA.RM R121, R121, R124, 12582913 ;  /* 0x4b40000179797423 */ /* 0x000fe2000000407c */
[----:B------:R-:W1:Y:S01]  /*1bb80*/  MUFU.EX2 R197, R197 ;  /* 0x000000c500c57308 */ /* 0x000e620000000800 */
[----:B0-----:R-:W-:Y:S02]  /*1bb90*/  FMUL R2, R196, R202 ;  /* 0x000000cac4027220 */ /* 0x001fe40000400000 */
[----:B------:R-:W-:-:S04]  /*1bba0*/  FADD R196, R121, -12583039 ;  /* 0xcb40007f79c47421 */ /* 0x000fc80000000000 */
[C---:B------:R-:W-:Y:S01]  /*1bbb0*/  FFMA R196, R130.reuse, 1.4426950216293334961, -R196 ;  /* 0x3fb8aa3b82c47823 */ /* 0x040fe200000008c4 */
[----:B------:R-:W0:Y:S03]  /*1bbc0*/  MUFU.EX2 R198, R198 ;  /* 0x000000c600c67308 */ /* 0x000e260000000800 */
[----:B------:R-:W-:Y:S01]  /*1bbd0*/  FFMA R196, R130, 1.925963033500011079e-08, R196 ;  /* 0x32a5706082c47823 */ /* 0x000fe200000000c4 */
[----:B------:R-:W-:Y:S01]  /*1bbe0*/  SHF.L.U32 R127, R127, 0x17, RZ ;  /* 0x000000177f7f7819 */ /* 0x000fe200000006ff */
[----:B------:R-:W-:Y:S01]  /*1bbf0*/  FADD R194, -R125, R194 ;  /* 0x000000c27dc27221 */ /* 0x000fe20000000100 */
[----:B------:R1:W-:Y:S03]  /*1bc00*/  STL [R1+0x6b0], R2 ;  /* 0x0006b00201007387 */ /* 0x0003e60000100800 */
[----:B------:R-:W2:Y:S01]  /*1bc10*/  MUFU.EX2 R196, R196 ;  /* 0x000000c400c47308 */ /* 0x000ea20000000800 */
[----:B------:R-:W-:Y:S01]  /*1bc20*/  SHF.L.U32 R195, R195, 0x17, RZ ;  /* 0x00000017c3c37819 */ /* 0x000fe200000006ff */
[----:B-1----:R-:W-:Y:S01]  /*1bc30*/  FMUL R2, R127, R197 ;  /* 0x000000c57f027220 */ /* 0x002fe20000400000 */
[----:B------:R-:W-:-:S04]  /*1bc40*/  FFMA.SAT R127, R194, R126, 0.5 ;  /* 0x3f000000c27f7423 */ /* 0x000fc8000000207e */
[----:B------:R-:W-:Y:S01]  /*1bc50*/  FFMA.RM R127, R127, R124, 12582913 ;  /* 0x4b4000017f7f7423 */ /* 0x000fe2000000407c */
[----:B------:R0:W-:Y:S01]  /*1bc60*/  STL [R1+0x6a8], R2 ;  /* 0x0006a80201007387 */ /* 0x0001e20000100800 */
[----:B------:R-:W-:Y:S02]  /*1bc70*/  SHF.L.U32 R121, R121, 0x17, RZ ;  /* 0x0000001779797819 */ /* 0x000fe400000006ff */
[----:B------:R-:W-:Y:S01]  /*1bc80*/  FADD R130, R127, -12583039 ;  /* 0xcb40007f7f827421 */ /* 0x000fe20000000000 */
[----:B------:R-:W-:Y:S01]  /*1bc90*/  FADD R116, -R125, R116 ;  /* 0x000000747d747221 */ /* 0x000fe20000000100 */
[----:B0-----:R-:W-:Y:S02]  /*1bca0*/  FMUL R2, R195, R198 ;  /* 0x000000c6c3027220 */ /* 0x001fe40000400000 */
[----:B------:R-:W-:-:S03]  /*1bcb0*/  FFMA R130, R194, 1.4426950216293334961, -R130 ;  /* 0x3fb8aa3bc2827823 */ /* 0x000fc60000000882 */
[----:B------:R2:W-:Y:S01]  /*1bcc0*/  STL [R1+0x6ac], R2 ;  /* 0x0006ac0201007387 */ /* 0x0005e20000100800 */
[----:B------:R-:W-:Y:S01]  /*1bcd0*/  FFMA R130, R194, 1.925963033500011079e-08, R130 ;  /* 0x32a57060c2827823 */ /* 0x000fe20000000082 */
[----:B------:R-:W-:Y:S01]  /*1bce0*/  FADD R199, -R125, R199 ;  /* 0x000000c77dc77221 */ /* 0x000fe20000000100 */
[----:B--2---:R-:W-:Y:S01]  /*1bcf0*/  FMUL R2, R121, R196 ;  /* 0x000000c479027220 */ /* 0x004fe20000400000 */
[----:B------:R-:W-:-:S03]  /*1bd00*/  FFMA.SAT R121, R116, R126, 0.5 ;  /* 0x3f00000074797423 */ /* 0x000fc6000000207e */
[----:B------:R-:W0:Y:S01]  /*1bd10*/  MUFU.EX2 R130, R130 ;  /* 0x0000008200827308 */ /* 0x000e220000000800 */
[----:B------:R-:W-:Y:S01]  /*1bd20*/  FFMA.RM R121, R121, R124, 12582913 ;  /* 0x4b40000179797423 */ /* 0x000fe2000000407c */
[----:B------:R-:W-:-:S03]  /*1bd30*/  FFMA.SAT R194, R199, R126, 0.5 ;  /* 0x3f000000c7c27423 */ /* 0x000fc6000000207e */
[----:B------:R-:W-:Y:S01]  /*1bd40*/  FADD R196, R121, -12583039 ;  /* 0xcb40007f79c47421 */ /* 0x000fe20000000000 */
[----:B------:R-:W-:Y:S01]  /*1bd50*/  FFMA.RM R194, R194, R124, 12582913 ;  /* 0x4b400001c2c27423 */ /* 0x000fe2000000407c */
[----:B------:R-:W-:Y:S02]  /*1bd60*/  FADD R117, -R125, R117 ;  /* 0x000000757d757221 */ /* 0x000fe40000000100 */
[----:B------:R-:W-:Y:S01]  /*1bd70*/  FFMA R196, R116, 1.4426950216293334961, -R196 ;  /* 0x3fb8aa3b74c47823 */ /* 0x000fe200000008c4 */
[----:B------:R-:W-:-:S03]  /*1bd80*/  FADD R195, R194, -12583039 ;  /* 0xcb40007fc2c37421 */ /* 0x000fc60000000000 */
[----:B------:R-:W-:Y:S01]  /*1bd90*/  FFMA R196, R116, 1.925963033500011079e-08, R196 ;  /* 0x32a5706074c47823 */ /* 0x000fe200000000c4 */
[----:B------:R-:W-:Y:S01]  /*1bda0*/  FFMA.SAT R116, R117, R126, 0.5 ;  /* 0x3f00000075747423 */ /* 0x000fe2000000207e */
[----:B------:R-:W-:Y:S01]  /*1bdb0*/  SHF.L.U32 R127, R127, 0x17, RZ ;  /* 0x000000177f7f7819 */ /* 0x000fe200000006ff */
[C---:B------:R-:W-:Y:S02]  /*1bdc0*/  FFMA R195, R199.reuse, 1.4426950216293334961, -R195 ;  /* 0x3fb8aa3bc7c37823 */ /* 0x040fe400000008c3 */
[----:B------:R-:W-:Y:S01]  /*1bdd0*/  FFMA.RM R116, R116, R124, 12582913 ;  /* 0x4b40000174747423 */ /* 0x000fe2000000407c */
[----:B------:R0:W-:Y:S01]  /*1bde0*/  STL [R1+0x6a4], R2 ;  /* 0x0006a40201007387 */ /* 0x0001e20000100800 */
[----:B------:R-:W-:Y:S01]  /*1bdf0*/  FFMA R195, R199, 1.925963033500011079e-08, R195 ;  /* 0x32a57060c7c37823 */ /* 0x000fe200000000c3 */
[----:B------:R-:W-:Y:S01]  /*1be00*/  FADD R118, -R125, R118 ;  /* 0x000000767d767221 */ /* 0x000fe20000000100 */
[----:B0-----:R-:W-:Y:S01]  /*1be10*/  FMUL R2, R127, R130 ;  /* 0x000000827f027220 */ /* 0x001fe20000400000 */
[----:B------:R-:W-:-:S03]  /*1be20*/  FADD R127, R116, -12583039 ;  /* 0xcb40007f747f7421 */ /* 0x000fc60000000000 */
[----:B------:R-:W0:Y:S01]  /*1be30*/  MUFU.EX2 R195, R195 ;  /* 0x000000c300c37308 */ /* 0x000e220000000800 */
[----:B------:R-:W-:-:S04]  /*1be40*/  FFMA R127, R117, 1.4426950216293334961, -R127 ;  /* 0x3fb8aa3b757f7823 */ /* 0x000fc8000000087f */
[----:B------:R-:W-:Y:S01]  /*1be50*/  FFMA R127, R117, 1.925963033500011079e-08, R127 ;  /* 0x32a57060757f7823 */ /* 0x000fe2000000007f */
[----:B------:R-:W-:Y:S02]  /*1be60*/  FFMA.SAT R117, R118, R126, 0.5 ;  /* 0x3f00000076757423 */ /* 0x000fe4000000207e */
[----:B------:R-:W1:Y:S02]  /*1be70*/  MUFU.EX2 R196, R196 ;  /* 0x000000c400c47308 */ /* 0x000e640000000800 */
[----:B------:R-:W-:Y:S01]  /*1be80*/  FFMA.RM R117, R117, R124, 12582913 ;  /* 0x4b40000175757423 */ /* 0x000fe2000000407c */
[----:B------:R-:W-:-:S03]  /*1be90*/  SHF.L.U32 R194, R194, 0x17, RZ ;  /* 0x00000017c2c27819 */ /* 0x000fc600000006ff */
[----:B------:R-:W-:Y:S02]  /*1bea0*/  FADD R130, R117, -12583039 ;  /* 0xcb40007f75827421 */ /* 0x000fe40000000000 */
[----:B------:R-:W2:Y:S01]  /*1beb0*/  MUFU.EX2 R127, R127 ;  /* 0x0000007f007f7308 */ /* 0x000ea20000000800 */
[----:B------:R0:W-:Y:S01]  /*1bec0*/  STL [R1+0x6a0], R2 ;  /* 0x0006a00201007387 */ /* 0x0001e20000100800 */
[----:B------:R-:W-:Y:S01]  /*1bed0*/  FADD R119, -R125, R119 ;  /* 0x000000777d777221 */ /* 0x000fe20000000100 */
[----:B------:R-:W-:Y:S01]  /*1bee0*/  FFMA R130, R118, 1.4426950216293334961, -R130 ;  /* 0x3fb8aa3b76827823 */ /* 0x000fe20000000882 */
[----:B------:R-:W-:-:S03]  /*1bef0*/  SHF.L.U32 R121, R121, 0x17, RZ ;  /* 0x0000001779797819 */ /* 0x000fc600000006ff */
[----:B------:R-:W-:Y:S01]  /*1bf00*/  FFMA R130, R118, 1.925963033500011079e-08, R130 ;  /* 0x32a5706076827823 */ /* 0x000fe20000000082 */
[----:B0-----:R-:W-:Y:S01]  /*1bf10*/  FMUL R2, R194, R195 ;  /* 0x000000c3c2027220 */ /* 0x001fe20000400000 */
[----:B------:R-:W-:Y:S01]  /*1bf20*/  FFMA.SAT R118, R119, R126, 0.5 ;  /* 0x3f00000077767423 */ /* 0x000fe2000000207e */
[----:B------:R-:W-:-:S03]  /*1bf30*/  SHF.L.U32 R116, R116, 0x17, RZ ;  /* 0x0000001774747819 */ /* 0x000fc600000006ff */
[----:B------:R1:W-:Y:S01]  /*1bf40*/  STL [R1+0x698], R2 ;  /* 0x0006980201007387 */ /* 0x0003e20000100800 */
[----:B------:R-:W-:Y:S01]  /*1bf50*/  FFMA.RM R118, R118, R124, 12582913 ;  /* 0x4b40000176767423 */ /* 0x000fe2000000407c */
[----:B------:R-:W-:Y:S01]  /*1bf60*/  FADD R113, -R125, R113 ;  /* 0x000000717d717221 */ /* 0x000fe20000000100 */
[----:B-1----:R-:W-:Y:S02]  /*1bf70*/  FMUL R2, R121, R196 ;  /* 0x000000c479027220 */ /* 0x002fe40000400000 */
[----:B------:R-:W-:-:S03]  /*1bf80*/  FADD R121, R118, -12583039 ;  /* 0xcb40007f76797421 */ /* 0x000fc60000000000 */
[----:B------:R2:W-:Y:S01]  /*1bf90*/  STL [R1+0x69c], R2 ;  /* 0x00069c0201007387 */ /* 0x0005e20000100800 */
[----:B------:R-:W-:Y:S01]  /*1bfa0*/  FFMA R121, R119, 1.4426950216293334961, -R121 ;  /* 0x3fb8aa3b77797823 */ /* 0x000fe20000000879 */
[----:B------:R-:W0:Y:S01]  /*1bfb0*/  MUFU.EX2 R130, R130 ;  /* 0x0000008200827308 */ /* 0x000e220000000800 */
[----:B--2---:R-:W-:Y:S01]  /*1bfc0*/  FMUL R2, R116, R127 ;  /* 0x0000007f74027220 */ /* 0x004fe20000400000 */
[----:B------:R-:W-:Y:S01]  /*1bfd0*/  FFMA.SAT R116, R113, R126, 0.5 ;  /* 0x3f00000071747423 */ /* 0x000fe2000000207e */
[----:B------:R-:W-:-:S03]  /*1bfe0*/  FFMA R121, R119, 1.925963033500011079e-08, R121 ;  /* 0x32a5706077797823 */ /* 0x000fc60000000079 */
[----:B------:R-:W-:-:S04]  /*1bff0*/  FFMA.RM R116, R116, R124, 12582913 ;  /* 0x4b40000174747423 */ /* 0x000fc8000000407c */
        /* <DEDUP_REMOVED lines=14> */
[----:B------:R-:W-:Y:S01]  /*1c0e0*/  FADD R115, -R125, R115 ;  /* 0x000000737d737221 */ /* 0x000fe20000000100 */
[----:B------:R-:W-:-:S04]  /*1c0f0*/  SHF.L.U32 R118, R118, 0x17, RZ ;  /* 0x0000001776767819 */ /* 0x000fc800000006ff */
[----:B------:R-:W2:Y:S01]  /*1c100*/  MUFU.EX2 R117, R117 ;  /* 0x0000007500757308 */ /* 0x000ea20000000800 */
[----:B------:R-:W-:Y:S01]  /*1c110*/  FFMA.SAT R114, R115, R126, 0.5 ;  /* 0x3f00000073727423 */ /* 0x000fe2000000207e */
[----:B------:R1:W-:Y:S01]  /*1c120*/  STL [R1+0x690], R2 ;  /* 0x0006900201007387 */ /* 0x0003e20000100800 */
[----:B------:R-:W-:Y:S02]  /*1c130*/  SHF.L.U32 R116, R116, 0x17, RZ ;  /* 0x0000001774747819 */ /* 0x000fe400000006ff */
[----:B------:R-:W-:Y:S01]  /*1c140*/  FFMA.RM R114, R114, R124, 12582913 ;  /* 0x4b40000172727423 */ /* 0x000fe2000000407c */
[----:B-1----:R-:W-:-:S03]  /*1c150*/  FMUL R2, R118, R121 ;  /* 0x0000007976027220 */ /* 0x002fc60000400000 */
[----:B------:R-:W-:Y:S01]  /*1c160*/  FADD R118, R114, -12583039 ;  /* 0xcb40007f72767421 */ /* 0x000fe20000000000 */
[----:B------:R-:W-:Y:S01]  /*1c170*/  SHF.L.U32 R113, R113, 0x17, RZ ;  /* 0x0000001771717819 */ /* 0x000fe200000006ff */
[----:B------:R0:W-:Y:S01]  /*1c180*/  STL [R1+0x688], R2 ;  /* 0x0006880201007387 */ /* 0x0001e20000100800 */
[----:B------:R-:W-:Y:S01]  /*1c190*/  FADD R108, -R125, R108 ;  /* 0x0000006c7d6c7221 */ /* 0x000fe20000000100 */
[----:B------:R-:W-:Y:S01]  /*1c1a0*/  FFMA R118, R115, 1.4426950216293334961, -R118 ;  /* 0x3fb8aa3b73767823 */ /* 0x000fe20000000876 */
[----:B------:R-:W-:Y:S01]  /*1c1b0*/  FADD R120, -R125, R120 ;  /* 0x000000787d787221 */ /* 0x000fe20000000100 */
[----:B0-----:R-:W-:Y:S02]  /*1c1c0*/  FMUL R2, R116, R119 ;  /* 0x0000007774027220 */ /* 0x001fe40000400000 */
[----:B------:R-:W-:-:S03]  /*1c1d0*/  FFMA R118, R115, 1.925963033500011079e-08, R118 ;  /* 0x32a5706073767823 */ /* 0x000fc60000000076 */
[----:B------:R2:W-:Y:S01]  /*1c1e0*/  STL [R1+0x68c], R2 ;  /* 0x00068c0201007387 */ /* 0x0005e20000100800 */
[-C--:B------:R-:W-:Y:S02]  /*1c1f0*/  FFMA.SAT R115, R120, R126.reuse, 0.5 ;  /* 0x3f00000078737423 */ /* 0x080fe4000000207e */
        /* <DEDUP_REMOVED lines=18> */
[----:B------:R-:W-:Y:S01]  /*1c320*/  FADD R114, R108, -12583039 ;  /* 0xcb40007f6c727421 */ /* 0x000fe20000000000 */
[----:B------:R-:W-:-:S03]  /*1c330*/  FADD R110, -R125, R110 ;  /* 0x0000006e7d6e7221 */ /* 0x000fc60000000100 */
[----:B------:R-:W-:Y:S01]  /*1c340*/  FFMA R114, R109, 1.4426950216293334961, -R114 ;  /* 0x3fb8aa3b6d727823 */ /* 0x000fe20000000872 */
[----:B------:R-:W-:-:S03]  /*1c350*/  SHF.L.U32 R115, R115, 0x17, RZ ;  /* 0x0000001773737819 */ /* 0x000fc600000006ff */
[----:B------:R-:W-:Y:S01]  /*1c360*/  FFMA R114, R109, 1.925963033500011079e-08, R114 ;  /* 0x32a570606d727823 */ /* 0x000fe20000000072 */
[----:B------:R-:W-:Y:S01]  /*1c370*/  FFMA.SAT R109, R110, R126, 0.5 ;  /* 0x3f0000006e6d7423 */ /* 0x000fe2000000207e */
[----:B------:R-:W0:Y:S01]  /*1c380*/  MUFU.EX2 R117, R117 ;  /* 0x0000007500757308 */ /* 0x000e220000000800 */
[----:B------:R1:W-:Y:S02]  /*1c390*/  STL [R1+0x680], R2 ;  /* 0x0006800201007387 */ /* 0x0003e40000100800 */
[----:B------:R-:W-:-:S05]  /*1c3a0*/  FFMA.RM R109, R109, R124, 12582913 ;  /* 0x4b4000016d6d7423 */ /* 0x000fca000000407c */
[----:B------:R-:W2:Y:S01]  /*1c3b0*/  MUFU.EX2 R114, R114 ;  /* 0x0000007200727308 */ /* 0x000ea20000000800 */
[----:B-1----:R-:W-:Y:S01]  /*1c3c0*/  FMUL R2, R115, R116 ;  /* 0x0000007473027220 */ /* 0x002fe20000400000 */
        /* <DEDUP_REMOVED lines=10> */
[----:B0-----:R-:W-:-:S03]  /*1c470*/  FMUL R2, R113, R117 ;  /* 0x0000007571027220 */ /* 0x001fc60000400000 */
[----:B------:R-:W-:Y:S02]  /*1c480*/  FADD R113, R110, -12583039 ;  /* 0xcb40007f6e717421 */ /* 0x000fe40000000000 */
[----:B------:R2:W-:Y:S02]  /*1c490*/  STL [R1+0x67c], R2 ;  /* 0x00067c0201007387 */ /* 0x0005e40000100800 */
        /* <DEDUP_REMOVED lines=382> */
[----:B------:R-:W0:Y:S03]  /*1dc80*/  MUFU.EX2 R77, R77 ;  /* 0x0000004d004d7308 */ /* 0x000e260000000800 */
[----:B------:R-:W-:Y:S01]  /*1dc90*/  FFMA.RM R69, R69, R124, 12582913 ;  /* 0x4b40000145457423 */ /* 0x000fe2000000407c */
[----:B-1----:R-:W-:-:S03]  /*1dca0*/  FMUL R86, R75, R76 ;  /* 0x0000004c4b567220 */ /* 0x002fc60000400000 */
[----:B------:R-:W-:Y:S01]  /*1dcb0*/  FADD R75, R69, -12583039 ;  /* 0xcb40007f454b7421 */ /* 0x000fe20000000000 */
[----:B------:R-:W1:Y:S01]  /*1dcc0*/  MUFU.EX2 R74, R74 ;  /* 0x0000004a004a7308 */ /* 0x000e620000000800 */
[----:B------:R-:W-:Y:S02]  /*1dcd0*/  FADD R71, -R125, R71 ;  /* 0x000000477d477221 */ /* 0x000fe40000000100 */
[C---:B------:R-:W-:Y:S01]  /*1dce0*/  FFMA R75, R70.reuse, 1.4426950216293334961, -R75 ;  /* 0x3fb8aa3b464b7823 */ /* 0x040fe2000000084b */
[----:B------:R-:W-:Y:S01]  /*1dcf0*/  SHF.L.U32 R73, R73, 0x17, RZ ;  /* 0x0000001749497819 */ /* 0x000fe200000006ff */
[----:B------:R0:W-:Y:S02]  /*1dd00*/  STL [R1+0x5e0], R2 ;  /* 0x0005e00201007387 */ /* 0x0001e40000100800 */
[----:B------:R-:W-:Y:S01]  /*1dd10*/  FFMA R75, R70, 1.925963033500011079e-08, R75 ;  /* 0x32a57060464b7823 */ /* 0x000fe2000000004b */
[----:B------:R-:W-:Y:S01]  /*1dd20*/  FFMA.SAT R70, R71, R126, 0.5 ;  /* 0x3f00000047467423 */ /* 0x000fe2000000207e */
[----:B------:R-:W-:Y:S01]  /*1dd30*/  SHF.L.U32 R68, R68, 0x17, RZ ;  /* 0x0000001744447819 */ /* 0x000fe200000006ff */
[----:B------:R-:W-:-:S02]  /*1dd40*/  FADD R65, -R125, R65 ;  /* 0x000000417d417221 */ /* 0x000fc40000000100 */
[----:B------:R-:W-:Y:S01]  /*1dd50*/  FFMA.RM R70, R70, R124, 12582913 ;  /* 0x4b40000146467423 */ /* 0x000fe2000000407c */
[----:B0-----:R-:W-:Y:S01]  /*1dd60*/  FMUL R2, R73, R77 ;  /* 0x0000004d49027220 */ /* 0x001fe20000400000 */
[----:B------:R-:W-:Y:S02]  /*1dd70*/  STL [R1+0x5d8], R86 ;  /* 0x0005d85601007387 */ /* 0x000fe40000100800 */
[----:B------:R-:W-:Y:S02]  /*1dd80*/  FADD R73, R70, -12583039 ;  /* 0xcb40007f46497421 */ /* 0x000fe40000000000 */
[----:B------:R1:W-:Y:S02]  /*1dd90*/  STL [R1+0x5dc], R2 ;  /* 0x0005dc0201007387 */ /* 0x0003e40000100800 */
[----:B------:R-:W-:Y:S01]  /*1dda0*/  FFMA R73, R71, 1.4426950216293334961, -R73 ;  /* 0x3fb8aa3b47497823 */ /* 0x000fe20000000849 */
[----:B------:R-:W0:Y:S01]  /*1ddb0*/  MUFU.EX2 R75, R75 ;  /* 0x0000004b004b7308 */ /* 0x000e220000000800 */
[----:B-1----:R-:W-:Y:S01]  /*1ddc0*/  FMUL R2, R68, R74 ;  /* 0x0000004a44027220 */ /* 0x002fe20000400000 */
        /* <DEDUP_REMOVED lines=21> */
[----:B------:R-:W0:Y:S01]  /*1df20*/  MUFU.EX2 R71, R71 ;  /* 0x0000004700477308 */ /* 0x000e220000000800 */
[----:B-1----:R-:W-:Y:S02]  /*1df30*/  FMUL R2, R70, R73 ;  /* 0x0000004946027220 */ /* 0x002fe40000400000 */
[----:B------:R-:W-:Y:S01]  /*1df40*/  FADD R70, R66, -12583039 ;  /* 0xcb40007f42467421 */ /* 0x000fe20000000000 */
[----:B------:R-:W-:-:S03]  /*1df50*/  FADD R72, -R125, R72 ;  /* 0x000000487d487221 */ /* 0x000fc60000000100 */
[----:B------:R-:W-:Y:S01]  /*1df60*/  FFMA R70, R67, 1.4426950216293334961, -R70 ;  /* 0x3fb8aa3b43467823 */ /* 0x000fe20000000846 */
[----:B------:R-:W-:-:S03]  /*1df70*/  SHF.L.U32 R68, R68, 0x17, RZ ;  /* 0x0000001744447819 */ /* 0x000fc600000006ff */
[----:B------:R-:W-:Y:S01]  /*1df80*/  FFMA R70, R67, 1.925963033500011079e-08, R70 ;  /* 0x32a5706043467823 */ /* 0x000fe20000000046 */
[----:B------:R-:W-:Y:S01]  /*1df90*/  FFMA.SAT R67, R72, R126, 0.5 ;  /* 0x3f00000048437423 */ /* 0x000fe2000000207e */
[----:B------:R-:W1:Y:S01]  /*1dfa0*/  MUFU.EX2 R69, R69 ;  /* 0x0000004500457308 */ /* 0x000e620000000800 */
[----:B------:R0:W-:Y:S02]  /*1dfb0*/  STL [R1+0x5c8], R2 ;  /* 0x0005c80201007387 */ /* 0x0001e40000100800 */
[----:B------:R-:W-:Y:S01]  /*1dfc0*/  FFMA.RM R67, R67, R124, 12582913 ;  /* 0x4b40000143437423 */ /* 0x000fe2000000407c */
[----:B0-----:R-:W-:-:S03]  /*1dfd0*/  FMUL R2, R68, R71 ;  /* 0x0000004744027220 */ /* 0x001fc60000400000 */
[----:B------:R-:W-:Y:S01]  /*1dfe0*/  FADD R68, R67, -12583039 ;  /* 0xcb40007f43447421 */ /* 0x000fe20000000000 */
[----:B------:R-:W-:-:S03]  /*1dff0*/  SHF.L.U32 R65, R65, 0x17, RZ ;  /* 0x0000001741417819 */ /* 0x000fc600000006ff */
[C---:B------:R-:W-:Y:S01]  /*1e000*/  FFMA R68, R72.reuse, 1.4426950216293334961, -R68 ;  /* 0x3fb8aa3b48447823 */ /* 0x040fe20000000844 */
[----:B------:R-:W0:Y:S01]  /*1e010*/  MUFU.EX2 R70, R70 ;  /* 0x0000004600467308 */ /* 0x000e220000000800 */
[----:B------:R-:W-:Y:S02]  /*1e020*/  FADD R61, -R125, R61 ;  /* 0x0000003d7d3d7221 */ /* 0x000fe40000000100 */
[----:B------:R-:W-:Y:S01]  /*1e030*/  FFMA R68, R72, 1.925963033500011079e-08, R68 ;  /* 0x32a5706048447823 */ /* 0x000fe20000000044 */
[----:B------:R1:W-:Y:S05]  /*1e040*/  STL [R1+0x5cc], R2 ;  /* 0x0005cc0201007387 */ /* 0x0003ea0000100800 */
[----:B------:R-:W2:Y:S01]  /*1e050*/  MUFU.EX2 R68, R68 ;  /* 0x0000004400447308 */ /* 0x000ea20000000800 */
[----:B-1----:R-:W-:Y:S01]  /*1e060*/  FMUL R2, R65, R69 ;  /* 0x0000004541027220 */ /* 0x002fe20000400000 */
[----:B------:R-:W-:Y:S01]  /*1e070*/  FFMA.SAT R65, R61, R126, 0.5 ;  /* 0x3f0000003d417423 */ /* 0x000fe2000000207e */
[----:B------:R-:W-:-:S03]  /*1e080*/  SHF.L.U32 R66, R66, 0x17, RZ ;  /* 0x0000001742427819 */ /* 0x000fc600000006ff */
[----:B------:R-:W-:Y:S01]  /*1e090*/  FFMA.RM R65, R65, R124, 12582913 ;  /* 0x4b40000141417423 */ /* 0x000fe2000000407c */
[----:B------:R0:W-:Y:S03]  /*1e0a0*/  STL [R1+0x5c4], R2 ;  /* 0x0005c40201007387 */ /* 0x0001e60000100800 */
[----:B------:R-:W-:Y:S01]  /*1e0b0*/  FADD R69, R65, -12583039 ;  /* 0xcb40007f41457421 */ /* 0x000fe20000000000 */
[----:B------:R-:W-:-:S03]  /*1e0c0*/  SHF.L.U32 R67, R67, 0x17, RZ ;  /* 0x0000001743437819 */ /* 0x000fc600000006ff */
[----:B------:R-:W-:Y:S01]  /*1e0d0*/  FFMA R69, R61, 1.4426950216293334961, -R69 ;  /* 0x3fb8aa3b3d457823 */ /* 0x000fe20000000845 */
[----:B0-----:R-:W-:-:S03]  /*1e0e0*/  FMUL R2, R66, R70 ;  /* 0x0000004642027220 */ /* 0x001fc60000400000 */
[----:B------:R-:W-:Y:S02]  /*1e0f0*/  FFMA R69, R61, 1.925963033500011079e-08, R69 ;  /* 0x32a570603d457823 */ /* 0x000fe40000000045 */
[----:B------:R2:W-:Y:S04]  /*1e100*/  STL [R1+0x5c0], R2 ;  /* 0x0005c00201007387 */ /* 0x0005e80000100800 */
[----:B------:R-:W0:Y:S01]  /*1e110*/  MUFU.EX2 R69, R69 ;  /* 0x0000004500457308 */ /* 0x000e220000000800 */
[----:B--2---:R-:W-:-:S05]  /*1e120*/  FMUL R2, R67, R68 ;  /* 0x0000004443027220 */ /* 0x004fca0000400000 */
[----:B------:R0:W-:Y:S04]  /*1e130*/  STL [R1+0x5b8], R2 ;  /* 0x0005b80201007387 */ /* 0x0001e80000100800 */
[----:B------:R-:W2:Y:S01]  /*1e140*/  LDL.LU R243, [R1+0x104] ;  /* 0x0001040001f37983 */ /* 0x000ea20000300800 */
[----:B------:R-:W-:Y:S01]  /*1e150*/  FADD R62, -R125, R62 ;  /* 0x0000003e7d3e7221 */ /* 0x000fe20000000100 */
[----:B------:R-:W-:-:S03]  /*1e160*/  SHF.L.U32 R65, R65, 0x17, RZ ;  /* 0x0000001741417819 */ /* 0x000fc600000006ff */
[----:B------:R-:W-:Y:S02]  /*1e170*/  FFMA.SAT R61, R62, R126, 0.5 ;  /* 0x3f0000003e3d7423 */ /* 0x000fe4000000207e */
[----:B0-----:R-:W-:Y:S02]  /*1e180*/  FMUL R2, R65, R69 ;  /* 0x0000004541027220 */ /* 0x001fe40000400000 */
[----:B------:R-:W-:-:S03]  /*1e190*/  FFMA.RM R61, R61, R124, 12582913 ;  /* 0x4b4000013d3d7423 */ /* 0x000fc6000000407c */
[----:B------:R0:W-:Y:S01]  /*1e1a0*/  STL [R1+0x5bc], R2 ;  /* 0x0005bc0201007387 */ /* 0x0001e20000100800 */
[----:B------:R-:W-:-:S03]  /*1e1b0*/  FADD R66, R61, -12583039 ;  /* 0xcb40007f3d427421 */ /* 0x000fc60000000000 */
[----:B------:R-:W3:Y:S01]  /*1e1c0*/  LDL.LU R241, [R1+0x108] ;  /* 0x0001080001f17983 */ /* 0x000ee20000300800 */
[C---:B------:R-:W-:Y:S01]  /*1e1d0*/  FFMA R66, R62.reuse, 1.4426950216293334961, -R66 ;  /* 0x3fb8aa3b3e427823 */ /* 0x040fe20000000842 */
[----:B------:R-:W-:Y:S02]  /*1e1e0*/  FADD R63, -R125, R63 ;  /* 0x0000003f7d3f7221 */ /* 0x000fe40000000100 */
[----:B------:R-:W4:Y:S01]  /*1e1f0*/  LDL.LU R245, [R1+0x10c] ;  /* 0x00010c0001f57983 */ /* 0x000f220000300800 */
[----:B------:R-:W-:Y:S01]  /*1e200*/  FFMA R66, R62, 1.925963033500011079e-08, R66 ;  /* 0x32a570603e427823 */ /* 0x000fe20000000042 */
[----:B------:R-:W-:-:S04]  /*1e210*/  FFMA.SAT R62, R63, R126, 0.5 ;  /* 0x3f0000003f3e7423 */ /* 0x000fc8000000207e */
[----:B------:R-:W-:-:S04]  /*1e220*/  FFMA.RM R62, R62, R124, 12582913 ;  /* 0x4b4000013e3e7423 */ /* 0x000fc8000000407c */
[----:B------:R-:W-:-:S04]  /*1e230*/  FADD R67, R62, -12583039 ;  /* 0xcb40007f3e437421 */ /* 0x000fc80000000000 */
[----:B------:R-:W-:-:S04]  /*1e240*/  FFMA R67, R63, 1.4426950216293334961, -R67 ;  /* 0x3fb8aa3b3f437823 */ /* 0x000fc80000000843 */
[----:B------:R-:W-:Y:S01]  /*1e250*/  FFMA R67, R63, 1.925963033500011079e-08, R67 ;  /* 0x32a570603f437823 */ /* 0x000fe20000000043 */
[----:B------:R-:W0:Y:S08]  /*1e260*/  MUFU.EX2 R66, R66 ;  /* 0x0000004200427308 */ /* 0x000e300000000800 */
[----:B------:R-:W1:Y:S01]  /*1e270*/  MUFU.EX2 R67, R67 ;  /* 0x0000004300437308 */ /* 0x000e620000000800 */
[----:B------:R-:W-:-:S02]  /*1e280*/  SHF.L.U32 R61, R61, 0x17, RZ ;  /* 0x000000173d3d7819 */ /* 0x000fc400000006ff */
[----:B------:R-:W-:-:S03]  /*1e290*/  SHF.L.U32 R62, R62, 0x17, RZ ;  /* 0x000000173e3e7819 */ /* 0x000fc600000006ff */
[----:B0-----:R-:W-:Y:S02]  /*1e2a0*/  FMUL R2, R61, R66 ;  /* 0x000000423d027220 */ /* 0x001fe40000400000 */
[----:B-1----:R-:W-:-:S03]  /*1e2b0*/  FMUL R87, R62, R67 ;  /* 0x000000433e577220 */ /* 0x002fc60000400000 */
[----:B------:R0:W-:Y:S04]  /*1e2c0*/  STL [R1+0x5b4], R2 ;  /* 0x0005b40201007387 */ /* 0x0001e80000100800 */
[----:B------:R-:W-:Y:S04]  /*1e2d0*/  STL [R1+0x5b0], R87 ;  /* 0x0005b05701007387 */ /* 0x000fe80000100800 */
[----:B------:R-:W4:Y:S01]  /*1e2e0*/  LDL.LU R240, [R1+0x110] ;  /* 0x0001100001f07983 */ /* 0x000f220000300800 */
[----:B------:R-:W-:-:S04]  /*1e2f0*/  FADD R64, -R125, R64 ;  /* 0x000000407d407221 */ /* 0x000fc80000000100 */
[----:B------:R-:W-:Y:S01]  /*1e300*/  FFMA.SAT R63, R64, R126, 0.5 ;  /* 0x3f000000403f7423 */ /* 0x000fe2000000207e */
[----:B------:R-:W-:-:S03]  /*1e310*/  FADD R58, -R125, R58 ;  /* 0x0000003a7d3a7221 */ /* 0x000fc60000000100 */
[----:B------:R-:W-:Y:S01]  /*1e320*/  FFMA.RM R63, R63, R124, 12582913 ;  /* 0x4b4000013f3f7423 */ /* 0x000fe2000000407c */
[----:B------:R-:W-:-:S03]  /*1e330*/  FFMA.SAT R61, R58, R126, 0.5 ;  /* 0x3f0000003a3d7423 */ /* 0x000fc6000000207e */
[----:B------:R-:W-:Y:S01]  /*1e340*/  FADD R65, R63, -12583039 ;  /* 0xcb40007f3f417421 */ /* 0x000fe20000000000 */
[----:B------:R-:W-:-:S03]  /*1e350*/  FFMA.RM R61, R61, R124, 12582913 ;  /* 0x4b4000013d3d7423 */ /* 0x000fc6000000407c */
[----:B------:R-:W-:-:S04]  /*1e360*/  FFMA R65, R64, 1.4426950216293334961, -R65 ;  /* 0x3fb8aa3b40417823 */ /* 0x000fc80000000841 */
[----:B------:R-:W-:Y:S01]  /*1e370*/  FFMA R65, R64, 1.925963033500011079e-08, R65 ;  /* 0x32a5706040417823 */ /* 0x000fe20000000041 */
[----:B------:R-:W-:Y:S01]  /*1e380*/  FADD R64, R61, -12583039 ;  /* 0xcb40007f3d407421 */ /* 0x000fe20000000000 */
[----:B------:R-:W-:-:S03]  /*1e390*/  FADD R59, -R125, R59 ;  /* 0x0000003b7d3b7221 */ /* 0x000fc60000000100 */
[----:B------:R-:W-:-:S04]  /*1e3a0*/  FFMA R64, R58, 1.4426950216293334961, -R64 ;  /* 0x3fb8aa3b3a407823 */ /* 0x000fc80000000840 */
[----:B------:R-:W-:Y:S01]  /*1e3b0*/  FFMA R64, R58, 1.925963033500011079e-08, R64 ;  /* 0x32a570603a407823 */ /* 0x000fe20000000040 */
[----:B------:R-:W-:Y:S01]  /*1e3c0*/  FFMA.SAT R58, R59, R126, 0.5 ;  /* 0x3f0000003b3a7423 */ /* 0x000fe2000000207e */
[----:B------:R-:W0:Y:S03]  /*1e3d0*/  MUFU.EX2 R65, R65 ;  /* 0x0000004100417308 */ /* 0x000e260000000800 */
[----:B------:R-:W-:-:S04]  /*1e3e0*/  FFMA.RM R58, R58, R124, 12582913 ;  /* 0x4b4000013a3a7423 */ /* 0x000fc8000000407c */
[----:B------:R-:W-:Y:S01]  /*1e3f0*/  FADD R62, R58, -12583039 ;  /* 0xcb40007f3a3e7421 */ /* 0x000fe20000000000 */
[----:B------:R-:W-:-:S03]  /*1e400*/  FADD R60, -R125, R60 ;  /* 0x0000003c7d3c7221 */ /* 0x000fc60000000100 */
[----:B------:R-:W-:Y:S01]  /*1e410*/  FFMA R62, R59, 1.4426950216293334961, -R62 ;  /* 0x3fb8aa3b3b3e7823 */ /* 0x000fe2000000083e */
[----:B------:R-:W-:-:S03]  /*1e420*/  SHF.L.U32 R63, R63, 0x17, RZ ;  /* 0x000000173f3f7819 */ /* 0x000fc600000006ff */
[----:B------:R-:W-:Y:S01]  /*1e430*/  FFMA R62, R59, 1.925963033500011079e-08, R62 ;  /* 0x32a570603b3e7823 */ /* 0x000fe2000000003e */
[----:B------:R-:W-:Y:S01]  /*1e440*/  FFMA.SAT R59, R60, R126, 0.5 ;  /* 0x3f0000003c3b7423 */ /* 0x000fe2000000207e */
[----:B------:R-:W1:Y:S03]  /*1e450*/  MUFU.EX2 R64, R64 ;  /* 0x0000004000407308 */ /* 0x000e660000000800 */
[----:B------:R-:W-:Y:S01]  /*1e460*/  FFMA.RM R59, R59, R124, 12582913 ;  /* 0x4b4000013b3b7423 */ /* 0x000fe2000000407c */
[----:B0-----:R-:W-:-:S03]  /*1e470*/  FMUL R2, R63, R65 ;  /* 0x000000413f027220 */ /* 0x001fc60000400000 */
[----:B------:R-:W-:Y:S01]  /*1e480*/  FADD R63, R59, -12583039 ;  /* 0xcb40007f3b3f7421 */ /* 0x000fe20000000000 */
[----:B------:R-:W-:-:S03]  /*1e490*/  SHF.L.U32 R61, R61, 0x17, RZ ;  /* 0x000000173d3d7819 */ /* 0x000fc600000006ff */
[C---:B------:R-:W-:Y:S01]  /*1e4a0*/  FFMA R63, R60.reuse, 1.4426950216293334961, -R63 ;  /* 0x3fb8aa3b3c3f7823 */ /* 0x040fe2000000083f */
[----:B------:R1:W-:Y:S03]  /*1e4b0*/  STL [R1+0x5a8], R2 ;  /* 0x0005a80201007387 */ /* 0x0003e60000100800 */
[----:B------:R-:W-:Y:S01]  /*1e4c0*/  FFMA R63, R60, 1.925963033500011079e-08, R63 ;  /* 0x32a570603c3f7823 */ /* 0x000fe2000000003f */
[----:B-1----:R-:W-:Y:S01]  /*1e4d0*/  FMUL R2, R61, R64 ;  /* 0x000000403d027220 */ /* 0x002fe20000400000 */
[----:B------:R-:W0:Y:S01]  /*1e4e0*/  MUFU.EX2 R62, R62 ;  /* 0x0000003e003e7308 */ /* 0x000e220000000800 */
[----:B------:R-:W-:-:S07]  /*1e4f0*/  SHF.L.U32 R58, R58, 0x17, RZ ;  /* 0x000000173a3a7819 */ /* 0x000fce00000006ff */
[----:B------:R-:W1:Y:S01]  /*1e500*/  MUFU.EX2 R63, R63 ;  /* 0x0000003f003f7308 */ /* 0x000e620000000800 */
[----:B------:R-:W-:Y:S01]  /*1e510*/  SHF.L.U32 R59, R59, 0x17, RZ ;  /* 0x000000173b3b7819 */ /* 0x000fe200000006ff */
[----:B--2---:R-:W-:Y:S02]  /*1e520*/  FADD R60, -R125, R243 ;  /* 0x000000f37d3c7221 */ /* 0x004fe40000000100 */
[----:B------:R-:W2:Y:S02]  /*1e530*/  LDL.LU R243, [R1+0x114] ;  /* 0x0001140001f37983 */ /* 0x000ea40000300800 */
[----:B------:R-:W-:-:S04]  /*1e540*/  FFMA.SAT R61, R60, R126, 0.5 ;  /* 0x3f0000003c3d7423 */ /* 0x000fc8000000207e */
[----:B------:R-:W-:-:S04]  /*1e550*/  FFMA.RM R61, R61, R124, 12582913 ;  /* 0x4b4000013d3d7423 */ /* 0x000fc8000000407c */
[----:B------:R-:W-:-:S04]  /*1e560*/  FADD R64, R61, -12583039 ;  /* 0xcb40007f3d407421 */ /* 0x000fc80000000000 */
[C---:B------:R-:W-:Y:S01]  /*1e570*/  FFMA R64, R60.reuse, 1.4426950216293334961, -R64 ;  /* 0x3fb8aa3b3c407823 */ /* 0x040fe20000000840 */
[----:B------:R0:W-:Y:S03]  /*1e580*/  STL [R1+0x5ac], R2 ;  /* 0x0005ac0201007387 */ /* 0x0001e60000100800 */
[----:B------:R-:W-:Y:S01]  /*1e590*/  FFMA R64, R60, 1.925963033500011079e-08, R64 ;  /* 0x32a570603c407823 */ /* 0x000fe20000000040 */
[----:B---3--:R-:W-:Y:S02]  /*1e5a0*/  FADD R60, -R125, R241 ;  /* 0x000000f17d3c7221 */ /* 0x008fe40000000100 */
[----:B------:R-:W3:Y:S01]  /*1e5b0*/  LDL.LU R241, [R1+0x118] ;  /* 0x0001180001f17983 */ /* 0x000ee20000300800 */
[----:B0-----:R-:W-:Y:S01]  /*1e5c0*/  FMUL R2, R58, R62 ;  /* 0x0000003e3a027220 */ /* 0x001fe20000400000 */
[----:B------:R-:W-:-:S04]  /*1e5d0*/  FFMA.SAT R58, R60, R126, 0.5 ;  /* 0x3f0000003c3a7423 */ /* 0x000fc8000000207e */
[----:B------:R-:W-:-:S04]  /*1e5e0*/  FFMA.RM R58, R58, R124, 12582913 ;  /* 0x4b4000013a3a7423 */ /* 0x000fc8000000407c */
[----:B------:R-:W-:-:S04]  /*1e5f0*/  FADD R62, R58, -12583039 ;  /* 0xcb40007f3a3e7421 */ /* 0x000fc80000000000 */
[C---:B------:R-:W-:Y:S01]  /*1e600*/  FFMA R62, R60.reuse, 1.4426950216293334961, -R62 ;  /* 0x3fb8aa3b3c3e7823 */ /* 0x040fe2000000083e */
[----:B------:R1:W-:Y:S03]  /*1e610*/  STL [R1+0x5a4], R2 ;  /* 0x0005a40201007387 */ /* 0x0003e60000100800 */
[----:B------:R-:W-:Y:S01]  /*1e620*/  FFMA R62, R60, 1.925963033500011079e-08, R62 ;  /* 0x32a570603c3e7823 */ /* 0x000fe2000000003e */
[----:B----4-:R-:W-:Y:S02]  /*1e630*/  FADD R60, -R125, R245 ;  /* 0x000000f57d3c7221 */ /* 0x010fe40000000100 */
[----:B------:R-:W4:Y:S01]  /*1e640*/  LDL.LU R245, [R1+0x11c] ;  /* 0x00011c0001f57983 */ /* 0x000f220000300800 */
[----:B-1----:R-:W-:Y:S01]  /*1e650*/  FMUL R2, R59, R63 ;  /* 0x0000003f3b027220 */ /* 0x002fe20000400000 */
[----:B------:R-:W-:-:S04]  /*1e660*/  FFMA.SAT R59, R60, R126, 0.5 ;  /* 0x3f0000003c3b7423 */ /* 0x000fc8000000207e */
[----:B------:R-:W-:-:S04]  /*1e670*/  FFMA.RM R59, R59, R124, 12582913 ;  /* 0x4b4000013b3b7423 */ /* 0x000fc8000000407c */
[----:B------:R-:W-:-:S04]  /*1e680*/  FADD R63, R59, -12583039 ;  /* 0xcb40007f3b3f7421 */ /* 0x000fc80000000000 */
[C---:B------:R-:W-:Y:S01]  /*1e690*/  FFMA R63, R60.reuse, 1.4426950216293334961, -R63 ;  /* 0x3fb8aa3b3c3f7823 */ /* 0x040fe2000000083f */
[----:B------:R0:W-:Y:S03]  /*1e6a0*/  STL [R1+0x5a0], R2 ;  /* 0x0005a00201007387 */ /* 0x0001e60000100800 */
[----:B------:R-:W-:Y:S01]  /*1e6b0*/  FFMA R63, R60, 1.925963033500011079e-08, R63 ;  /* 0x32a570603c3f7823 */ /* 0x000fe2000000003f */
[----:B------:R-:W-:Y:S02]  /*1e6c0*/  FADD R60, -R125, R240 ;  /* 0x000000f07d3c7221 */ /* 0x000fe40000000100 */
[----:B------:R-:W4:Y:S01]  /*1e6d0*/  LDL.LU R240, [R1+0x124] ;  /* 0x0001240001f07983 */ /* 0x000f220000300800 */
[----:B------:R-:W0:Y:S01]  /*1e6e0*/  MUFU.EX2 R64, R64 ;  /* 0x0000004000407308 */ /* 0x000e220000000800 */
[----:B------:R-:W-:-:S07]  /*1e6f0*/  SHF.L.U32 R61, R61, 0x17, RZ ;  /* 0x000000173d3d7819 */ /* 0x000fce00000006ff */
[----:B------:R-:W1:Y:S01]  /*1e700*/  MUFU.EX2 R62, R62 ;  /* 0x0000003e003e7308 */ /* 0x000e620000000800 */
[----:B0-----:R-:W-:Y:S01]  /*1e710*/  FMUL R2, R61, R64 ;  /* 0x000000403d027220 */ /* 0x001fe20000400000 */
[----:B------:R-:W-:-:S04]  /*1e720*/  FFMA.SAT R61, R60, R126, 0.5 ;  /* 0x3f0000003c3d7423 */ /* 0x000fc8000000207e */
[----:B------:R-:W-:-:S04]  /*1e730*/  FFMA.RM R61, R61, R124, 12582913 ;  /* 0x4b4000013d3d7423 */ /* 0x000fc8000000407c */
        /* <DEDUP_REMOVED lines=27> */
[----:B----4-:R-:W-:Y:S01]  /*1e8f0*/  FADD R60, -R125, R245 ;  /* 0x000000f57d3c7221 */ /* 0x010fe20000000100 */
[----:B-1----:R-:W-:-:S03]  /*1e900*/  FMUL R2, R61, R64 ;  /* 0x000000403d027220 */ /* 0x002fc60000400000 */
        /* <DEDUP_REMOVED lines=21> */
[----:B------:R-:W-:-:S05]  /*1ea60*/  SHF.L.U32 R61, R61, 0x17, RZ ;  /* 0x000000173d3d7819 */ /* 0x000fca00000006ff */
[----:B0-----:R-:W-:Y:S01]  /*1ea70*/  FMUL R88, R61, R64 ;  /* 0x000000403d587220 */ /* 0x001fe20000400000 */
        /* <DEDUP_REMOVED lines=9> */
[----:B------:R-:W3:Y:S04]  /*1eb10*/  LDL.LU R241, [R1+0x13c] ;  /* 0x00013c0001f17983 */ /* 0x000ee80000300800 */
[----:B------:R-:W3:Y:S01]  /*1eb20*/  LDL.LU R245, [R1+0x140] ;  /* 0x0001400001f57983 */ /* 0x000ee20000300800 */
[----:B------:R-:W-:-:S04]  /*1eb30*/  FFMA.SAT R61, R60, R126, 0.5 ;  /* 0x3f0000003c3d7423 */ /* 0x000fc8000000207e */
[----:B------:R-:W-:-:S04]  /*1eb40*/  FFMA.RM R61, R61, R124, 12582913 ;  /* 0x4b4000013d3d7423 */ /* 0x000fc8000000407c */
[----:B------:R-:W-:-:S04]  /*1eb50*/  FADD R64, R61, -12583039 ;  /* 0xcb40007f3d407421 */ /* 0x000fc80000000000 */
[C---:B------:R-:W-:Y:S01]  /*1eb60*/  FFMA R64, R60.reuse, 1.4426950216293334961, -R64 ;  /* 0x3fb8aa3b3c407823 */ /* 0x040fe20000000840 */
[----:B------:R-:W-:Y:S03]  /*1eb70*/  STL [R1+0x584], R88 ;  /* 0x0005845801007387 */ /* 0x000fe60000100800 */
[----:B------:R-:W-:Y:S01]  /*1eb80*/  FFMA R64, R60, 1.925963033500011079e-08, R64 ;  /* 0x32a570603c407823 */ /* 0x000fe20000000040 */
[----:B----4-:R-:W-:Y:S02]  /*1eb90*/  FADD R60, -R125, R240 ;  /* 0x000000f07d3c7221 */ /* 0x010fe40000000100 */
        /* <DEDUP_REMOVED lines=34> */
[----:B------:R-:W-:Y:S02]  /*1edc0*/  FADD R60, -R125, R245 ;  /* 0x000000f57d3c7221 */ /* 0x000fe40000000100 */
[----:B------:R-:W3:Y:S01]  /*1edd0*/  LDL.LU R245, [R1+0x154] ;  /* 0x0001540001f57983 */ /* 0x000ee20000300800 */
[----:B-1----:R-:W-:Y:S01]  /*1ede0*/  FMUL R2, R58, R62 ;  /* 0x0000003e3a027220 */ /* 0x002fe20000400000 */
        /* <DEDUP_REMOVED lines=41> */
[----:B------:R-:W-:Y:S01]  /*1f080*/  FADD R60, -R125, R245 ;  /* 0x000000f57d3c7221 */ /* 0x000fe20000000100 */
[----:B-1----:R-:W-:-:S03]  /*1f090*/  FMUL R2, R59, R63 ;  /* 0x0000003f3b027220 */ /* 0x002fc60000400000 */
        /* <DEDUP_REMOVED lines=730> */
[----:B------:R-:W0:Y:S01]  /*21e40*/  MUFU.EX2 R64, R64 ;  /* 0x0000004000407308 */ /* 0x000e220000000800 */
[----:B------:R0:W-:Y:S02]  /*21e50*/  STL [R1+0x458], R2 ;  /* 0x0004580201007387 */ /* 0x0001e40000100800 */
[----:B------:R-:W-:Y:S01]  /*21e60*/  FFMA R63, R60, 1.925963033500011079e-08, R63 ;  /* 0x32a570603c3f7823 */ /* 0x000fe2000000003f */
[----:B----4-:R-:W-:Y:S02]  /*21e70*/  FADD R60, -R125, R240 ;  /* 0x000000f07d3c7221 */ /* 0x010fe40000000100 */
[----:B------:R-:W4:Y:S01]  /*21e80*/  LDL.LU R240, [R1+0x334] ;  /* 0x0003340001f07983 */ /* 0x000f220000300800 */
[----:B------:R-:W-:-:S05]  /*21e90*/  SHF.L.U32 R61, R61, 0x17, RZ ;  /* 0x000000173d3d7819 */ /* 0x000fca00000006ff */
[----:B0-----:R-:W-:-:S05]  /*21ea0*/  FMUL R2, R61, R64 ;  /* 0x000000403d027220 */ /* 0x001fca0000400000 */
[----:B------:R0:W-:Y:S04]  /*21eb0*/  STL [R1+0x45c], R2 ;  /* 0x00045c0201007387 */ /* 0x0001e80000100800 */
[----:B------:R-:W4:Y:S01]  /*21ec0*/  LDL.LU R245, [R1+0x338] ;  /* 0x0003380001f57983 */ /* 0x000f220000300800 */
[----:B------:R-:W-:Y:S01]  /*21ed0*/  FFMA.SAT R61, R60, R126, 0.5 ;  /* 0x3f0000003c3d7423 */ /* 0x000fe2000000207e */
[----:B------:R-:W0:Y:S03]  /*21ee0*/  MUFU.EX2 R62, R62 ;  /* 0x0000003e003e7308 */ /* 0x000e260000000800 */
[----:B------:R-:W-:-:S04]  /*21ef0*/  FFMA.RM R61, R61, R124, 12582913 ;  /* 0x4b4000013d3d7423 */ /* 0x000fc8000000407c */
[----:B------:R-:W-:Y:S01]  /*21f00*/  FADD R64, R61, -12583039 ;  /* 0xcb40007f3d407421 */ /* 0x000fe20000000000 */
[----:B------:R-:W-:-:S03]  /*21f10*/  SHF.L.U32 R58, R58, 0x17, RZ ;  /* 0x000000173a3a7819 */ /* 0x000fc600000006ff */
[----:B------:R-:W-:-:S04]  /*21f20*/  FFMA R64, R60, 1.4426950216293334961, -R64 ;  /* 0x3fb8aa3b3c407823 */ /* 0x000fc80000000840 */
[----:B------:R-:W-:Y:S01]  /*21f30*/  FFMA R64, R60, 1.925963033500011079e-08, R64 ;  /* 0x32a570603c407823 */ /* 0x000fe20000000040 */
[----:B0-----:R-:W-:Y:S01]  /*21f40*/  FMUL R2, R58, R62 ;  /* 0x0000003e3a027220 */ /* 0x001fe20000400000 */
[----:B------:R-:W0:Y:S01]  /*21f50*/  MUFU.EX2 R63, R63 ;  /* 0x0000003f003f7308 */ /* 0x000e220000000800 */
[----:B------:R-:W-:-:S07]  /*21f60*/  SHF.L.U32 R59, R59, 0x17, RZ ;  /* 0x000000173b3b7819 */ /* 0x000fce00000006ff */
[----:B------:R-:W1:Y:S01]  /*21f70*/  MUFU.EX2 R64, R64 ;  /* 0x0000004000407308 */ /* 0x000e620000000800 */
[----:B0-----:R-:W-:Y:S01]  /*21f80*/  FMUL R95, R59, R63 ;  /* 0x0000003f3b5f7220 */ /* 0x001fe20000400000 */
        /* <DEDUP_REMOVED lines=10> */
[----:B------:R-:W3:Y:S02]  /*22030*/  LDL.LU R241, [R1+0x340] ;  /* 0x0003400001f17983 */ /* 0x000ee40000300800 */
[----:B------:R-:W-:-:S04]  /*22040*/  FFMA.SAT R59, R60, R126, 0.5 ;  /* 0x3f0000003c3b7423 */ /* 0x000fc8000000207e */
[----:B------:R-:W-:-:S04]  /*22050*/  FFMA.RM R59, R59, R124, 12582913 ;  /* 0x4b4000013b3b7423 */ /* 0x000fc8000000407c */
[----:B------:R-:W-:-:S04]  /*22060*/  FADD R63, R59, -12583039 ;  /* 0xcb40007f3b3f7421 */ /* 0x000fc80000000000 */
[C---:B------:R-:W-:Y:S01]  /*22070*/  FFMA R63, R60.reuse, 1.4426950216293334961, -R63 ;  /* 0x3fb8aa3b3c3f7823 */ /* 0x040fe2000000083f */
[----:B------:R-:W0:Y:S01]  /*22080*/  MUFU.EX2 R62, R62 ;  /* 0x0000003e003e7308 */ /* 0x000e220000000800 */
[----:B------:R-:W-:Y:S02]  /*22090*/  STL [R1+0x450], R95 ;  /* 0x0004505f01007387 */ /* 0x000fe40000100800 */
[----:B------:R-:W-:Y:S01]  /*220a0*/  FFMA R63, R60, 1.925963033500011079e-08, R63 ;  /* 0x32a570603c3f7823 */ /* 0x000fe2000000003f */
[----:B-1----:R-:W-:Y:S01]  /*220b0*/  FMUL R2, R61, R64 ;  /* 0x000000403d027220 */ /* 0x002fe20000400000 */
[----:B------:R-:W-:Y:S01]  /*220c0*/  SHF.L.U32 R58, R58, 0x17, RZ ;  /* 0x000000173a3a7819 */ /* 0x000fe200000006ff */
[----:B----4-:R-:W-:Y:S02]  /*220d0*/  FADD R60, -R125, R240 ;  /* 0x000000f07d3c7221 */ /* 0x010fe40000000100 */
[----:B------:R-:W4:Y:S02]  /*220e0*/  LDL.LU R240, [R1+0x344] ;  /* 0x0003440001f07983 */ /* 0x000f240000300800 */
[----:B------:R-:W-:-:S04]  /*220f0*/  FFMA.SAT R61, R60, R126, 0.5 ;  /* 0x3f0000003c3d7423 */ /* 0x000fc8000000207e */
[----:B------:R-:W-:Y:S01]  /*22100*/  FFMA.RM R61, R61, R124, 12582913 ;  /* 0x4b4000013d3d7423 */ /* 0x000fe2000000407c */
[----:B------:R0:W-:Y:S03]  /*22110*/  STL [R1+0x448], R2 ;  /* 0x0004480201007387 */ /* 0x0001e60000100800 */
[----:B------:R-:W-:-:S04]  /*22120*/  FADD R64, R61, -12583039 ;  /* 0xcb40007f3d407421 */ /* 0x000fc80000000000 */
[----:B------:R-:W-:Y:S01]  /*22130*/  FFMA R64, R60, 1.4426950216293334961, -R64 ;  /* 0x3fb8aa3b3c407823 */ /* 0x000fe20000000840 */
[----:B0-----:R-:W-:-:S03]  /*22140*/  FMUL R2, R58, R62 ;  /* 0x0000003e3a027220 */ /* 0x001fc60000400000 */
[----:B------:R-:W-:Y:S01]  /*22150*/  FFMA R64, R60, 1.925963033500011079e-08, R64 ;  /* 0x32a570603c407823 */ /* 0x000fe20000000040 */
[----:B------:R-:W-:Y:S01]  /*22160*/  FADD R60, -R125, R245 ;  /* 0x000000f57d3c7221 */ /* 0x000fe20000000100 */
[----:B------:R0:W-:Y:S04]  /*22170*/  STL [R1+0x44c], R2 ;  /* 0x00044c0201007387 */ /* 0x0001e80000100800 */
[----:B------:R-:W4:Y:S01]  /*22180*/  LDL.LU R245, [R1+0x348] ;  /* 0x0003480001f57983 */ /* 0x000f220000300800 */
[----:B------:R-:W0:Y:S01]  /*22190*/  MUFU.EX2 R63, R63 ;  /* 0x0000003f003f7308 */ /* 0x000e220000000800 */
[----:B------:R-:W-:Y:S01]  /*221a0*/  FFMA.SAT R58, R60, R126, 0.5 ;  /* 0x3f0000003c3a7423 */ /* 0x000fe2000000207e */
[----:B------:R-:W-:-:S03]  /*221b0*/  SHF.L.U32 R59, R59, 0x17, RZ ;  /* 0x000000173b3b7819 */ /* 0x000fc600000006ff */
[----:B------:R-:W-:-:S04]  /*221c0*/  FFMA.RM R58, R58, R124, 12582913 ;  /* 0x4b4000013a3a7423 */ /* 0x000fc8000000407c */
[----:B------:R-:W-:-:S04]  /*221d0*/  FADD R62, R58, -12583039 ;  /* 0xcb40007f3a3e7421 */ /* 0x000fc80000000000 */
[----:B------:R-:W-:Y:S01]  /*221e0*/  FFMA R62, R60, 1.4426950216293334961, -R62 ;  /* 0x3fb8aa3b3c3e7823 */ /* 0x000fe2000000083e */
[----:B0-----:R-:W-:-:S03]  /*221f0*/  FMUL R2, R59, R63 ;  /* 0x0000003f3b027220 */ /* 0x001fc60000400000 */
[----:B------:R-:W-:Y:S01]  /*22200*/  FFMA R62, R60, 1.925963033500011079e-08, R62 ;  /* 0x32a570603c3e7823 */ /* 0x000fe2000000003e */
[----:B------:R-:W0:Y:S01]  /*22210*/  MUFU.EX2 R64, R64 ;  /* 0x0000004000407308 */ /* 0x000e220000000800 */
[----:B------:R0:W-:Y:S01]  /*22220*/  STL [R1+0x444], R2 ;  /* 0x0004440201007387 */ /* 0x0001e20000100800 */
[----:B------:R-:W-:-:S05]  /*22230*/  SHF.L.U32 R61, R61, 0x17, RZ ;  /* 0x000000173d3d7819 */ /* 0x000fca00000006ff */
[----:B0-----:R-:W-:Y:S01]  /*22240*/  FMUL R2, R61, R64 ;  /* 0x000000403d027220 */ /* 0x001fe20000400000 */
[----:B------:R-:W0:Y:S01]  /*22250*/  MUFU.EX2 R62, R62 ;  /* 0x0000003e003e7308 */ /* 0x000e220000000800 */
        /* <DEDUP_REMOVED lines=11> */
[----:B------:R-:W-:Y:S02]  /*22310*/  FFMA.SAT R61, R60, R126, 0.5 ;  /* 0x3f0000003c3d7423 */ /* 0x000fe4000000207e */
[----:B------:R-:W3:Y:S02]  /*22320*/  LDL.LU R147, [R1+0x354] ;  /* 0x0003540001937983 */ /* 0x000ee40000300800 */
[----:B------:R-:W-:-:S04]  /*22330*/  FFMA.RM R61, R61, R124, 12582913 ;  /* 0x4b4000013d3d7423 */ /* 0x000fc8000000407c */
[----:B------:R-:W-:-:S04]  /*22340*/  FADD R64, R61, -12583039 ;  /* 0xcb40007f3d407421 */ /* 0x000fc80000000000 */
[----:B------:R-:W-:-:S04]  /*22350*/  FFMA R64, R60, 1.4426950216293334961, -R64 ;  /* 0x3fb8aa3b3c407823 */ /* 0x000fc80000000840 */
[----:B------:R-:W-:Y:S01]  /*22360*/  FFMA R64, R60, 1.925963033500011079e-08, R64 ;  /* 0x32a570603c407823 */ /* 0x000fe20000000040 */
[----:B----4-:R-:W-:Y:S01]  /*22370*/  FADD R60, -R125, R240 ;  /* 0x000000f07d3c7221 */ /* 0x010fe20000000100 */
[----:B0-----:R-:W-:-:S03]  /*22380*/  FMUL R240, R58, R62 ;  /* 0x0000003e3af07220 */ /* 0x001fc60000400000 */
[----:B------:R-:W-:-:S04]  /*22390*/  FFMA.SAT R58, R60, R126, 0.5 ;  /* 0x3f0000003c3a7423 */ /* 0x000fc8000000207e */
[----:B------:R-:W-:-:S04]  /*223a0*/  FFMA.RM R58, R58, R124, 12582913 ;  /* 0x4b4000013a3a7423 */ /* 0x000fc8000000407c */
[----:B------:R-:W-:-:S04]  /*223b0*/  FADD R62, R58, -12583039 ;  /* 0xcb40007f3a3e7421 */ /* 0x000fc80000000000 */
[C---:B------:R-:W-:Y:S01]  /*223c0*/  FFMA R62, R60.reuse, 1.4426950216293334961, -R62 ;  /* 0x3fb8aa3b3c3e7823 */ /* 0x040fe2000000083e */
[----:B------:R-:W-:Y:S03]  /*223d0*/  STL [R1+0x340], R240 ;  /* 0x000340f001007387 */ /* 0x000fe60000100800 */
[----:B------:R-:W-:Y:S01]  /*223e0*/  FFMA R62, R60, 1.925963033500011079e-08, R62 ;  /* 0x32a570603c3e7823 */ /* 0x000fe2000000003e */
[----:B------:R-:W-:Y:S02]  /*223f0*/  FADD R60, -R125, R245 ;  /* 0x000000f57d3c7221 */ /* 0x000fe40000000100 */
[----:B------:R-:W4:Y:S01]  /*22400*/  LDL.LU R245, [R1+0x358] ;  /* 0x0003580001f57983 */ /* 0x000f220000300800 */
[----:B------:R-:W1:Y:S01]  /*22410*/  MUFU.EX2 R63, R63 ;  /* 0x0000003f003f7308 */ /* 0x000e620000000800 */
[----:B------:R-:W-:-:S07]  /*22420*/  SHF.L.U32 R59, R59, 0x17, RZ ;  /* 0x000000173b3b7819 */ /* 0x000fce00000006ff */
[----:B------:R-:W0:Y:S01]  /*22430*/  MUFU.EX2 R64, R64 ;  /* 0x0000004000407308 */ /* 0x000e220000000800 */
[----:B-1----:R-:W-:Y:S01]  /*22440*/  FMUL R2, R59, R63 ;  /* 0x0000003f3b027220 */ /* 0x002fe20000400000 */
[----:B------:R-:W-:-:S04]  /*22450*/  FFMA.SAT R59, R60, R126, 0.5 ;  /* 0x3f0000003c3b7423 */ /* 0x000fc8000000207e */
[----:B------:R-:W-:-:S04]  /*22460*/  FFMA.RM R59, R59, R124, 12582913 ;  /* 0x4b4000013b3b7423 */ /* 0x000fc8000000407c */
[----:B------:R-:W-:Y:S01]  /*22470*/  FADD R63, R59, -12583039 ;  /* 0xcb40007f3b3f7421 */ /* 0x000fe20000000000 */
[----:B------:R-:W-:-:S03]  /*22480*/  SHF.L.U32 R61, R61, 0x17, RZ ;  /* 0x000000173d3d7819 */ /* 0x000fc600000006ff */
[C---:B------:R-:W-:Y:S01]  /*22490*/  FFMA R63, R60.reuse, 1.4426950216293334961, -R63 ;  /* 0x3fb8aa3b3c3f7823 */ /* 0x040fe2000000083f */
[----:B------:R0:W-:Y:S03]  /*224a0*/  STL [R1+0x344], R2 ;  /* 0x0003440201007387 */ /* 0x0001e60000100800 */
[----:B------:R-:W-:Y:S01]  /*224b0*/  FFMA R63, R60, 1.925963033500011079e-08, R63 ;  /* 0x32a570603c3f7823 */ /* 0x000fe2000000003f */
[----:B0-----:R-:W-:Y:S01]  /*224c0*/  FMUL R2, R61, R64 ;  /* 0x000000403d027220 */ /* 0x001fe20000400000 */
        /* <DEDUP_REMOVED lines=172> */
[----:B------:R-:W-:Y:S03]  /*22f90*/  STL [R1+0x304], R97 ;  /* 0x0003046101007387 */ /* 0x000fe60000100800 */
[----:B------:R-:W-:Y:S01]  /*22fa0*/  FFMA R64, R60, 1.925963033500011079e-08, R64 ;  /* 0x32a570603c407823 */ /* 0x000fe20000000040 */
[----:B0-----:R-:W-:Y:S01]  /*22fb0*/  FMUL R2, R58, R62 ;  /* 0x0000003e3a027220 */ /* 0x001fe20000400000 */
[----:B------:R-:W0:Y:S01]  /*22fc0*/  MUFU.EX2 R63, R63 ;  /* 0x0000003f003f7308 */ /* 0x000e220000000800 */
[----:B------:R-:W-:-:S05]  /*22fd0*/  SHF.L.U32 R59, R59, 0x17, RZ ;  /* 0x000000173b3b7819 */ /* 0x000fca00000006ff */
[----:B0-----:R-:W-:Y:S02]  /*22fe0*/  FMUL R96, R59, R63 ;  /* 0x0000003f3b607220 */ /* 0x001fe40000400000 */
        /* <DEDUP_REMOVED lines=12> */
[----:B------:R-:W-:Y:S04]  /*230b0*/  STL [R1+0x2f8], R96 ;  /* 0x0002f86001007387 */ /* 0x000fe80000100800 */
[----:B------:R-:W3:Y:S04]  /*230c0*/  LDL.LU R247, [R1+0x3a0] ;  /* 0x0003a00001f77983 */ /* 0x000ee80000300800 */
[----:B------:R-:W3:Y:S01]  /*230d0*/  LDL.LU R147, [R1+0x3a4] ;  /* 0x0003a40001937983 */ /* 0x000ee20000300800 */
[----:B------:R-:W-:-:S04]  /*230e0*/  FFMA.SAT R59, R60, R126, 0.5 ;  /* 0x3f0000003c3b7423 */ /* 0x000fc8000000207e */
[----:B------:R-:W-:-:S04]  /*230f0*/  FFMA.RM R59, R59, R124, 12582913 ;  /* 0x4b4000013b3b7423 */ /* 0x000fc8000000407c */
[----:B------:R-:W-:Y:S01]  /*23100*/  FADD R63, R59, -12583039 ;  /* 0xcb40007f3b3f7421 */ /* 0x000fe20000000000 */
[----:B0-----:R-:W-:-:S03]  /*23110*/  FMUL R2, R61, R64 ;  /* 0x000000403d027220 */ /* 0x001fc60000400000 */
[C---:B------:R-:W-:Y:S02]  /*23120*/  FFMA R63, R60.reuse, 1.4426950216293334961, -R63 ;  /* 0x3fb8aa3b3c3f7823 */ /* 0x040fe4000000083f */
[----:B------:R0:W-:Y:S02]  /*23130*/  STL [R1+0x2f0], R2 ;  /* 0x0002f00201007387 */ /* 0x0001e40000100800 */
[----:B------:R-:W-:Y:S01]  /*23140*/  FFMA R63, R60, 1.925963033500011079e-08, R63 ;  /* 0x32a570603c3f7823 */ /* 0x000fe2000000003f */
[----:B----4-:R-:W-:Y:S02]  /*23150*/  FADD R60, -R125, R245 ;  /* 0x000000f57d3c7221 */ /* 0x010fe40000000100 */
[----:B------:R-:W4:Y:S01]  /*23160*/  LDL.LU R245, [R1+0x3a8] ;  /* 0x0003a80001f57983 */ /* 0x000f220000300800 */
[----:B------:R-:W0:Y:S01]  /*23170*/  MUFU.EX2 R62, R62 ;  /* 0x0000003e003e7308 */ /* 0x000e220000000800 */
[----:B------:R-:W-:-:S04]  /*23180*/  FFMA.SAT R61, R60, R126, 0.5 ;  /* 0x3f0000003c3d7423 */ /* 0x000fc8000000207e */
[----:B------:R-:W-:Y:S01]  /*23190*/  FFMA.RM R61, R61, R124, 12582913 ;  /* 0x4b4000013d3d7423 */ /* 0x000fe2000000407c */
[----:B------:R-:W-:-:S03]  /*231a0*/  SHF.L.U32 R58, R58, 0x17, RZ ;  /* 0x000000173a3a7819 */ /* 0x000fc600000006ff */
[----:B------:R-:W-:-:S04]  /*231b0*/  FADD R64, R61, -12583039 ;  /* 0xcb40007f3d407421 */ /* 0x000fc80000000000 */
[----:B------:R-:W-:Y:S01]  /*231c0*/  FFMA R64, R60, 1.4426950216293334961, -R64 ;  /* 0x3fb8aa3b3c407823 */ /* 0x000fe20000000840 */
[----:B0-----:R-:W-:-:S03]  /*231d0*/  FMUL R2, R58, R62 ;  /* 0x0000003e3a027220 */ /* 0x001fc60000400000 */
[----:B------:R-:W-:Y:S02]  /*231e0*/  FFMA R64, R60, 1.925963033500011079e-08, R64 ;  /* 0x32a570603c407823 */ /* 0x000fe40000000040 */
[----:B------:R0:W-:Y:S01]  /*231f0*/  STL [R1+0x2f4], R2 ;  /* 0x0002f40201007387 */ /* 0x0001e20000100800 */
[----:B------:R-:W-:Y:S01]  /*23200*/  MUFU.EX2 R63, R63 ;  /* 0x0000003f003f7308 */ /* 0x000fe20000000800 */
[----:B------:R-:W-:-:S07]  /*23210*/  SHF.L.U32 R59, R59, 0x17, RZ ;  /* 0x000000173b3b7819 */ /* 0x000fce00000006ff */
        /* <DEDUP_REMOVED lines=8> */
[----:B------:R-:W-:-:S04]  /*232a0*/  FFMA R62, R60, 1.4426950216293334961, -R62 ;  /* 0x3fb8aa3b3c3e7823 */ /* 0x000fc8000000083e */
[----:B------:R-:W-:Y:S01]  /*232b0*/  FFMA R62, R60, 1.925963033500011079e-08, R62 ;  /* 0x32a570603c3e7823 */ /* 0x000fe2000000003e */
[----:B---3--:R-:W-:Y:S01]  /*232c0*/  FADD R60, -R125, R241 ;  /* 0x000000f17d3c7221 */ /* 0x008fe20000000100 */
[----:B------:R-:W-:-:S03]  /*232d0*/  FMUL R241, R59, R63 ;  /* 0x0000003f3bf17220 */ /* 0x000fc60000400000 */
[----:B------:R-:W-:-:S04]  /*232e0*/  FFMA.SAT R59, R60, R126, 0.5 ;  /* 0x3f0000003c3b7423 */ /* 0x000fc8000000207e */
[----:B------:R-:W-:-:S04]  /*232f0*/  FFMA.RM R59, R59, R124, 12582913 ;  /* 0x4b4000013b3b7423 */ /* 0x000fc8000000407c */
[----:B------:R-:W-:-:S04]  /*23300*/  FADD R63, R59, -12583039 ;  /* 0xcb40007f3b3f7421 */ /* 0x000fc80000000000 */
[----:B------:R-:W-:-:S04]  /*23310*/  FFMA R63, R60, 1.4426950216293334961, -R63 ;  /* 0x3fb8aa3b3c3f7823 */ /* 0x000fc8000000083f */
[----:B------:R-:W-:Y:S01]  /*23320*/  FFMA R63, R60, 1.925963033500011079e-08, R63 ;  /* 0x32a570603c3f7823 */ /* 0x000fe2000000003f */
[----:B------:R-:W-:-:S04]  /*23330*/  FADD R60, -R125, R247 ;  /* 0x000000f77d3c7221 */ /* 0x000fc80000000100 */
[----:B------:R-:W-:-:S04]  /*23340*/  FFMA.SAT R61, R60, R126, 0.5 ;  /* 0x3f0000003c3d7423 */ /* 0x000fc8000000207e */
[----:B------:R-:W-:-:S04]  /*23350*/  FFMA.RM R61, R61, R124, 12582913 ;  /* 0x4b4000013d3d7423 */ /* 0x000fc8000000407c */
[----:B------:R-:W-:Y:S01]  /*23360*/  FADD R64, R61, -12583039 ;  /* 0xcb40007f3d407421 */ /* 0x000fe20000000000 */
[----:B------:R-:W0:Y:S03]  /*23370*/  MUFU.EX2 R62, R62 ;  /* 0x0000003e003e7308 */ /* 0x000e260000000800 */
[C---:B------:R-:W-:Y:S01]  /*23380*/  FFMA R64, R60.reuse, 1.4426950216293334961, -R64 ;  /* 0x3fb8aa3b3c407823 */ /* 0x040fe20000000840 */
[----:B------:R-:W-:Y:S03]  /*23390*/  STL [R1+0x2ec], R241 ;  /* 0x0002ecf101007387 */ /* 0x000fe60000100800 */
[----:B------:R-:W-:Y:S01]  /*233a0*/  FFMA R64, R60, 1.925963033500011079e-08, R64 ;  /* 0x32a570603c407823 */ /* 0x000fe20000000040 */
[----:B------:R0:W-:Y:S01]  /*233b0*/  STL [R1+0x2e8], R2 ;  /* 0x0002e80201007387 */ /* 0x0001e20000100800 */
[----:B------:R-:W-:-:S03]  /*233c0*/  FADD R60, -R125, R147 ;  /* 0x000000937d3c7221 */ /* 0x000fc60000000100 */
[----:B------:R-:W3:Y:S01]  /*233d0*/  LDL.LU R147, [R1+0x3b0] ;  /* 0x0003b00001937983 */ /* 0x000ee20000300800 */
[----:B------:R-:W-:-:S05]  /*233e0*/  SHF.L.U32 R58, R58, 0x17, RZ ;  /* 0x000000173a3a7819 */ /* 0x000fca00000006ff */
        /* <DEDUP_REMOVED lines=14> */
[----:B------:R1:W-:Y:S04]  /*234d0*/  STL [R1+0x2e4], R2 ;  /* 0x0002e40201007387 */ /* 0x0003e80000100800 */
[----:B------:R-:W4:Y:S01]  /*234e0*/  LDL.LU R247, [R1+0x3bc] ;  /* 0x0003bc0001f77983 */ /* 0x000f220000300800 */
[----:B------:R-:W-:Y:S01]  /*234f0*/  FFMA.RM R59, R59, R124, 12582913 ;  /* 0x4b4000013b3b7423 */ /* 0x000fe2000000407c */
[----:B------:R-:W-:-:S03]  /*23500*/  SHF.L.U32 R61, R61, 0x17, RZ ;  /* 0x000000173d3d7819 */ /* 0x000fc600000006ff */
[----:B------:R-:W-:Y:S02]  /*23510*/  FADD R63, R59, -12583039 ;  /* 0xcb40007f3b3f7421 */ /* 0x000fe40000000000 */
[----:B-1----:R-:W-:Y:S02]  /*23520*/  FMUL R2, R61, R64 ;  /* 0x000000403d027220 */ /* 0x002fe40000400000 */
[----:B------:R-:W-:-:S03]  /*23530*/  FFMA R63, R60, 1.4426950216293334961, -R63 ;  /* 0x3fb8aa3b3c3f7823 */ /* 0x000fc6000000083f */
[----:B------:R0:W-:Y:S01]  /*23540*/  STL [R1+0x2dc], R2 ;  /* 0x0002dc0201007387 */ /* 0x0001e20000100800 */
[----:B------:R-:W-:Y:S01]  /*23550*/  FFMA R63, R60, 1.925963033500011079e-08, R63 ;  /* 0x32a570603c3f7823 */ /* 0x000fe2000000003f */
[----:B------:R-:W0:Y:S01]  /*23560*/  MUFU.EX2 R62, R62 ;  /* 0x0000003e003e7308 */ /* 0x000e220000000800 */
[----:B------:R-:W-:Y:S01]  /*23570*/  SHF.L.U32 R58, R58, 0x17, RZ ;  /* 0x000000173a3a7819 */ /* 0x000fe200000006ff */
[----:B------:R-:W-:-:S04]  /*23580*/  FADD R57, -R125, R57 ;  /* 0x000000397d397221 */ /* 0x000fc80000000100 */
[----:B0-----:R-:W-:Y:S01]  /*23590*/  FMUL R2, R58, R62 ;  /* 0x0000003e3a027220 */ /* 0x001fe20000400000 */
[----:B------:R-:W-:-:S04]  /*235a0*/  FFMA.SAT R58, R57, R126, 0.5 ;  /* 0x3f000000393a7423 */ /* 0x000fc8000000207e */
[----:B------:R-:W-:Y:S01]  /*235b0*/  FFMA.RM R58, R58, R124, 12582913 ;  /* 0x4b4000013a3a7423 */ /* 0x000fe2000000407c */
[----:B------:R-:W0:Y:S01]  /*235c0*/  MUFU.EX2 R63, R63 ;  /* 0x0000003f003f7308 */ /* 0x000e220000000800 */
[----:B------:R-:W-:Y:S01]  /*235d0*/  SHF.L.U32 R59, R59, 0x17, RZ ;  /* 0x000000173b3b7819 */ /* 0x000fe200000006ff */
[----:B--2---:R-:W-:Y:S02]  /*235e0*/  FADD R60, -R125, R243 ;  /* 0x000000f37d3c7221 */ /* 0x004fe40000000100 */
[----:B------:R-:W2:Y:S02]  /*235f0*/  LDL.LU R243, [R1+0x3c0] ;  /* 0x0003c00001f37983 */ /* 0x000ea40000300800 */
[----:B------:R-:W-:-:S04]  /*23600*/  FFMA.SAT R61, R60, R126, 0.5 ;  /* 0x3f0000003c3d7423 */ /* 0x000fc8000000207e */
[----:B------:R-:W-:-:S04]  /*23610*/  FFMA.RM R61, R61, R124, 12582913 ;  /* 0x4b4000013d3d7423 */ /* 0x000fc8000000407c */
[----:B------:R-:W-:-:S04]  /*23620*/  FADD R64, R61, -12583039 ;  /* 0xcb40007f3d407421 */ /* 0x000fc80000000000 */
[----:B------:R-:W-:-:S04]  /*23630*/  FFMA R64, R60, 1.4426950216293334961, -R64 ;  /* 0x3fb8aa3b3c407823 */ /* 0x000fc80000000840 */
[----:B------:R-:W-:Y:S01]  /*23640*/  FFMA R64, R60, 1.925963033500011079e-08, R64 ;  /* 0x32a570603c407823 */ /* 0x000fe20000000040 */
[----:B------:R-:W-:-:S04]  /*23650*/  FADD R60, R58, -12583039 ;  /* 0xcb40007f3a3c7421 */ /* 0x000fc80000000000 */
[C---:B------:R-:W-:Y:S01]  /*23660*/  FFMA R60, R57.reuse, 1.4426950216293334961, -R60 ;  /* 0x3fb8aa3b393c7823 */ /* 0x040fe2000000083c */
[----:B------:R0:W-:Y:S03]  /*23670*/  STL [R1+0x2d8], R2 ;  /* 0x0002d80201007387 */ /* 0x0001e60000100800 */
[----:B------:R-:W-:Y:S01]  /*23680*/  FFMA R60, R57, 1.925963033500011079e-08, R60 ;  /* 0x32a57060393c7823 */ /* 0x000fe2000000003c */
[----:B0-----:R-:W-:Y:S01]  /*23690*/  FMUL R2, R59, R63 ;  /* 0x0000003f3b027220 */ /* 0x001fe20000400000 */
[----:B---3--:R-:W-:Y:S02]  /*236a0*/  FADD R57, -R125, R147 ;  /* 0x000000937d397221 */ /* 0x008fe40000000100 */
[----:B------:R-:W3:Y:S02]  /*236b0*/  LDL.LU R147, [R1+0x3c4] ;  /* 0x0003c40001937983 */ /* 0x000ee40000300800 */
        /* <DEDUP_REMOVED lines=19> */
[----:B------:R-:W-:Y:S02]  /*237f0*/  FADD R63, -R125, R247 ;  /* 0x000000f77d3f7221 */ /* 0x000fe40000000100 */
        /* <DEDUP_REMOVED lines=8> */
[----:B------:R-:W0:Y:S01]  /*23880*/  MUFU.EX2 R62, R62 ;  /* 0x0000003e003e7308 */ /* 0x000e220000000800 */
[----:B------:R-:W-:-:S05]  /*23890*/  SHF.L.U32 R59, R59, 0x17, RZ ;  /* 0x000000173b3b7819 */ /* 0x000fca00000006ff */
[----:B0-----:R-:W-:Y:S02]  /*238a0*/  FMUL R2, R59, R62 ;  /* 0x0000003e3b027220 */ /* 0x001fe40000400000 */
[----:B------:R0:W1:Y:S01]  /*238b0*/  MUFU.EX2 R62, R57 ;  /* 0x00000039003e7308 */ /* 0x0000620000000800 */
[----:B------:R-:W-:Y:S01]  /*238c0*/  SHF.L.U32 R61, R61, 0x17, RZ ;  /* 0x000000173d3d7819 */ /* 0x000fe200000006ff */
[----:B--2---:R-:W-:Y:S02]  /*238d0*/  FADD R63, -R125, R243 ;  /* 0x000000f37d3f7221 */ /* 0x004fe40000000100 */
[----:B------:R-:W2:Y:S02]  /*238e0*/  LDL.LU R243, [R1+0x3d0] ;  /* 0x0003d00001f37983 */ /* 0x000ea40000300800 */
[----:B------:R-:W-:-:S04]  /*238f0*/  FFMA.SAT R59, R63, R126, 0.5 ;  /* 0x3f0000003f3b7423 */ /* 0x000fc8000000207e */
[----:B------:R-:W-:-:S04]  /*23900*/  FFMA.RM R59, R59, R124, 12582913 ;  /* 0x4b4000013b3b7423 */ /* 0x000fc8000000407c */
[----:B0-----:R-:W-:-:S04]  /*23910*/  FADD R57, R59, -12583039 ;  /* 0xcb40007f3b397421 */ /* 0x001fc80000000000 */
[C---:B------:R-:W-:Y:S01]  /*23920*/  FFMA R57, R63.reuse, 1.4426950216293334961, -R57 ;  /* 0x3fb8aa3b3f397823 */ /* 0x040fe20000000839 */
[----:B------:R1:W-:Y:S03]  /*23930*/  STL [R1+0x2c8], R2 ;  /* 0x0002c80201007387 */ /* 0x0003e60000100800 */
[----:B------:R-:W-:Y:S01]  /*23940*/  FFMA R57, R63, 1.925963033500011079e-08, R57 ;  /* 0x32a570603f397823 */ /* 0x000fe20000000039 */
[----:B-1----:R-:W-:Y:S02]  /*23950*/  FMUL R2, R61, R62 ;  /* 0x0000003e3d027220 */ /* 0x002fe40000400000 */
[----:B------:R0:W1:Y:S01]  /*23960*/  MUFU.EX2 R62, R60 ;  /* 0x0000003c003e7308 */ /* 0x0000620000000800 */
[----:B---3--:R-:W-:Y:S02]  /*23970*/  FADD R63, -R125, R147 ;  /* 0x000000937d3f7221 */ /* 0x008fe40000000100 */
[----:B------:R-:W3:Y:S02]  /*23980*/  LDL.LU R147, [R1+0x3d4] ;  /* 0x0003d40001937983 */ /* 0x000ee40000300800 */
[----:B------:R-:W-:-:S04]  /*23990*/  FFMA.SAT R61, R63, R126, 0.5 ;  /* 0x3f0000003f3d7423 */ /* 0x000fc8000000207e */
[----:B------:R-:W-:-:S04]  /*239a0*/  FFMA.RM R61, R61, R124, 12582913 ;  /* 0x4b4000013d3d7423 */ /* 0x000fc8000000407c */
[----:B0-----:R-:W-:-:S04]  /*239b0*/  FADD R60, R61, -12583039 ;  /* 0xcb40007f3d3c7421 */ /* 0x001fc80000000000 */
[C---:B------:R-:W-:Y:S01]  /*239c0*/  FFMA R60, R63.reuse, 1.4426950216293334961, -R60 ;  /* 0x3fb8aa3b3f3c7823 */ /* 0x040fe2000000083c */
[----:B------:R1:W-:Y:S03]  /*239d0*/  STL [R1+0x2c0], R2 ;  /* 0x0002c00201007387 */ /* 0x0003e60000100800 */
[----:B------:R-:W-:Y:S01]  /*239e0*/  FFMA R60, R63, 1.925963033500011079e-08, R60 ;  /* 0x32a570603f3c7823 */ /* 0x000fe2000000003c */
[----:B----4-:R-:W-:Y:S02]  /*239f0*/  FADD R63, -R125, R245 ;  /* 0x000000f57d3f7221 */ /* 0x010fe40000000100 */
[----:B------:R-:W4:Y:S01]  /*23a00*/  LDL.LU R245, [R1+0x3ec] ;  /* 0x0003ec0001f57983 */ /* 0x000f220000300800 */
[----:B------:R-:W-:-:S05]  /*23a10*/  SHF.L.U32 R58, R58, 0x17, RZ ;  /* 0x000000173a3a7819 */ /* 0x000fca00000006ff */
[----:B-1----:R-:W-:Y:S01]  /*23a20*/  FMUL R2, R58, R62 ;  /* 0x0000003e3a027220 */ /* 0x002fe20000400000 */
[----:B------:R-:W-:Y:S01]  /*23a30*/  FFMA.SAT R58, R63, R126, 0.5 ;  /* 0x3f0000003f3a7423 */ /* 0x000fe2000000207e */
[----:B------:R0:W1:Y:S03]  /*23a40*/  MUFU.EX2 R62, R57 ;  /* 0x00000039003e7308 */ /* 0x0000660000000800 */
[----:B------:R-:W-:-:S04]  /*23a50*/  FFMA.RM R58, R58, R124, 12582913 ;  /* 0x4b4000013a3a7423 */ /* 0x000fc8000000407c */
[----:B0-----:R-:W-:Y:S01]  /*23a60*/  FADD R57, R58, -12583039 ;  /* 0xcb40007f3a397421 */ /* 0x001fe20000000000 */
[----:B------:R-:W-:-:S03]  /*23a70*/  SHF.L.U32 R59, R59, 0x17, RZ ;  /* 0x000000173b3b7819 */ /* 0x000fc600000006ff */
[C---:B------:R-:W-:Y:S01]  /*23a80*/  FFMA R57, R63.reuse, 1.4426950216293334961, -R57 ;  /* 0x3fb8aa3b3f397823 */ /* 0x040fe20000000839 */
[----:B------:R1:W-:Y:S03]  /*23a90*/  STL [R1+0x2c4], R2 ;  /* 0x0002c40201007387 */ /* 0x0003e60000100800 */
[----:B------:R-:W-:Y:S01]  /*23aa0*/  FFMA R57, R63, 1.925963033500011079e-08, R57 ;  /* 0x32a570603f397823 */ /* 0x000fe20000000039 */
[----:B-1----:R-:W-:Y:S01]  /*23ab0*/  FMUL R2, R59, R62 ;  /* 0x0000003e3b027220 */ /* 0x002fe20000400000 */
[----:B------:R-:W-:Y:S02]  /*23ac0*/  FADD R63, -R125, R247 ;  /* 0x000000f77d3f7221 */ /* 0x000fe40000000100 */
[----:B------:R-:W4:Y:S02]  /*23ad0*/  LDL.LU R247, [R1+0x3d8] ;  /* 0x0003d80001f77983 */ /* 0x000f240000300800 */
[----:B------:R-:W-:Y:S01]  /*23ae0*/  FFMA.SAT R59, R63, R126, 0.5 ;  /* 0x3f0000003f3b7423 */ /* 0x000fe2000000207e */
[----:B------:R0:W1:Y:S03]  /*23af0*/  MUFU.EX2 R62, R60 ;  /* 0x0000003c003e7308 */ /* 0x0000660000000800 */
[----:B------:R-:W-:-:S04]  /*23b00*/  FFMA.RM R59, R59, R124, 12582913 ;  /* 0x4b4000013b3b7423 */ /* 0x000fc8000000407c */
[----:B0-----:R-:W-:-:S04]  /*23b10*/  FADD R60, R59, -12583039 ;  /* 0xcb40007f3b3c7421 */ /* 0x001fc80000000000 */
[C---:B------:R-:W-:Y:S01]  /*23b20*/  FFMA R60, R63.reuse, 1.4426950216293334961, -R60 ;  /* 0x3fb8aa3b3f3c7823 */ /* 0x040fe2000000083c */
[----:B------:R1:W-:Y:S03]  /*23b30*/  STL [R1+0x2bc], R2 ;  /* 0x0002bc0201007387 */ /* 0x0003e60000100800 */
[----:B------:R-:W-:Y:S01]  /*23b40*/  FFMA R60, R63, 1.925963033500011079e-08, R60 ;  /* 0x32a570603f3c7823 */ /* 0x000fe2000000003c */
[----:B------:R-:W-:-:S05]  /*23b50*/  SHF.L.U32 R61, R61, 0x17, RZ ;  /* 0x000000173d3d7819 */ /* 0x000fca00000006ff */
[----:B-1----:R-:W-:Y:S02]  /*23b60*/  FMUL R2, R61, R62 ;  /* 0x0000003e3d027220 */ /* 0x002fe40000400000 */
        /* <DEDUP_REMOVED lines=33> */
[----:B------:R-:W-:-:S04]  /*23d80*/  FADD R63, -R125, R247 ;  /* 0x000000f77d3f7221 */ /* 0x000fc80000000100 */
        /* <DEDUP_REMOVED lines=9> */
[----:B------:R-:W0:Y:S01]  /*23e20*/  MUFU.EX2 R62, R57 ;  /* 0x00000039003e7308 */ /* 0x000e220000000800 */
[----:B------:R-:W-:-:S05]  /*23e30*/  SHF.L.U32 R59, R59, 0x17, RZ ;  /* 0x000000173b3b7819 */ /* 0x000fca00000006ff */
[----:B0-----:R-:W-:Y:S02]  /*23e40*/  FMUL R2, R59, R62 ;  /* 0x0000003e3b027220 */ /* 0x001fe40000400000 */
[----:B------:R0:W1:Y:S01]  /*23e50*/  MUFU.EX2 R62, R60 ;  /* 0x0000003c003e7308 */ /* 0x0000620000000800 */
[----:B--2---:R-:W-:Y:S02]  /*23e60*/  FADD R63, -R125, R243 ;  /* 0x000000f37d3f7221 */ /* 0x004fe40000000100 */
[----:B------:R-:W2:Y:S04]  /*23e70*/  LDL.LU R243, [R1+0x3e4] ;  /* 0x0003e40001f37983 */ /* 0x000ea80000300800 */
[----:B------:R-:W-:Y:S04]  /*23e80*/  STL [R1+0x2a8], R99 ;  /* 0x0002a86301007387 */ /* 0x000fe80000100800 */
[----:B------:R-:W2:Y:S01]  /*23e90*/  LDL.LU R247, [R1+0x3f0] ;  /* 0x0003f00001f77983 */ /* 0x000ea20000300800 */
        /* <DEDUP_REMOVED lines=10> */
[----:B0-----:R-:W-:-:S04]  /*23f40*/  FADD R60, R59, -12583039 ;  /* 0xcb40007f3b3c7421 */ /* 0x001fc80000000000 */
[----:B------:R-:W-:-:S04]  /*23f50*/  FFMA R60, R63, 1.4426950216293334961, -R60 ;  /* 0x3fb8aa3b3f3c7823 */ /* 0x000fc8000000083c */
        /* <DEDUP_REMOVED lines=8> */
[----:B0-----:R-:W-:-:S04]  /*23fe0*/  FADD R57, R61, -12583039 ;  /* 0xcb40007f3d397421 */ /* 0x001fc80000000000 */
[C---:B------:R-:W-:Y:S01]  /*23ff0*/  FFMA R57, R63.reuse, 1.4426950216293334961, -R57 ;  /* 0x3fb8aa3b3f397823 */ /* 0x040fe20000000839 */
[----:B------:R-:W-:Y:S03]  /*24000*/  STL [R1+0x2a4], R98 ;  /* 0x0002a46201007387 */ /* 0x000fe60000100800 */
[----:B------:R-:W-:Y:S01]  /*24010*/  FFMA R57, R63, 1.925963033500011079e-08, R57 ;  /* 0x32a570603f397823 */ /* 0x000fe20000000039 */
[----:B------:R-:W-:-:S05]  /*24020*/  SHF.L.U32 R58, R58, 0x17, RZ ;  /* 0x000000173a3a7819 */ /* 0x000fca00000006ff */
[----:B-1----:R-:W-:Y:S02]  /*24030*/  FMUL R2, R58, R62 ;  /* 0x0000003e3a027220 */ /* 0x002fe40000400000 */
[----:B------:R0:W1:Y:S01]  /*24040*/  MUFU.EX2 R62, R60 ;  /* 0x0000003c003e7308 */ /* 0x0000620000000800 */
[----:B------:R-:W-:Y:S02]  /*24050*/  SHF.L.U32 R59, R59, 0x17, RZ ;  /* 0x000000173b3b7819 */ /* 0x000fe400000006ff */
        /* <DEDUP_REMOVED lines=9> */
[----:B------:R-:W-:Y:S02]  /*240f0*/  FADD R63, -R125, R247 ;  /* 0x000000f77d3f7221 */ /* 0x000fe40000000100 */
[----:B------:R-:W2:Y:S01]  /*24100*/  LDL.LU R247, [R1+0x3fc] ;  /* 0x0003fc0001f77983 */ /* 0x000ea20000300800 */
[----:B-1----:R-:W-:Y:S01]  /*24110*/  FMUL R2, R59, R62 ;  /* 0x0000003e3b027220 */ /* 0x002fe20000400000 */
[----:B------:R-:W-:Y:S01]  /*24120*/  FFMA.SAT R59, R63, R126, 0.5 ;  /* 0x3f0000003f3b7423 */ /* 0x000fe2000000207e */
[----:B------:R0:W1:Y:S03]  /*24130*/  MUFU.EX2 R62, R57 ;  /* 0x00000039003e7308 */ /* 0x0000660000000800 */
[----:B------:R-:W-:-:S04]  /*24140*/  FFMA.RM R59, R59, R124, 12582913 ;  /* 0x4b4000013b3b7423 */ /* 0x000fc8000000407c */
[----:B0-----:R-:W-:-:S04]  /*24150*/  FADD R57, R59, -12583039 ;  /* 0xcb40007f3b397421 */ /* 0x001fc80000000000 */
[C---:B------:R-:W-:Y:S01]  /*24160*/  FFMA R57, R63.reuse, 1.4426950216293334961, -R57 ;  /* 0x3fb8aa3b3f397823 */ /* 0x040fe20000000839 */
[----:B------:R1:W-:Y:S03]  /*24170*/  STL [R1+0x298], R2 ;  /* 0x0002980201007387 */ /* 0x0003e60000100800 */
[----:B------:R-:W-:Y:S01]  /*24180*/  FFMA R57, R63, 1.925963033500011079e-08, R57 ;  /* 0x32a570603f397823 */ /* 0x000fe20000000039 */
[----:B---3--:R-:W-:Y:S02]  /*24190*/  FADD R63, -R125, R147 ;  /* 0x000000937d3f7221 */ /* 0x008fe40000000100 */
[----:B------:R-:W3:Y:S01]  /*241a0*/  LDL.LU R147, [R1+0x400] ;  /* 0x0004000001937983 */ /* 0x000ee20000300800 */
        /* <DEDUP_REMOVED lines=27> */
[----:B------:R-:W-:Y:S01]  /*24360*/  FFMA.RM R59, R59, R124, 12582913 ;  /* 0x4b4000013b3b7423 */ /* 0x000fe2000000407c */
[----:B------:R1:W-:Y:S03]  /*24370*/  STL [R1+0x28c], R2 ;  /* 0x00028c0201007387 */ /* 0x0003e60000100800 */
[----:B0-----:R-:W-:-:S04]  /*24380*/  FADD R60, R59, -12583039 ;  /* 0xcb40007f3b3c7421 */ /* 0x001fc80000000000 */
[----:B------:R-:W-:Y:S01]  /*24390*/  FFMA R60, R63, 1.4426950216293334961, -R60 ;  /* 0x3fb8aa3b3f3c7823 */ /* 0x000fe2000000083c */
[----:B-1----:R-:W-:-:S03]  /*243a0*/  FMUL R2, R61, R62 ;  /* 0x0000003e3d027220 */ /* 0x002fc60000400000 */
[----:B------:R-:W-:Y:S01]  /*243b0*/  FFMA R60, R63, 1.925963033500011079e-08, R60 ;  /* 0x32a570603f3c7823 */ /* 0x000fe2000000003c */
[----:B------:R-:W-:Y:S01]  /*243c0*/  FADD R63, -R125, R247 ;  /* 0x000000f77d3f7221 */ /* 0x000fe20000000100 */
[----:B------:R0:W1:Y:S01]  /*243d0*/  MUFU.EX2 R62, R57 ;  /* 0x00000039003e7308 */ /* 0x0000620000000800 */
[----:B------:R1:W-:Y:S04]  /*243e0*/  STL [R1+0x288], R2 ;  /* 0x0002880201007387 */ /* 0x0003e80000100800 */
[----:B------:R-:W2:Y:S01]  /*243f0*/  LDL.LU R247, [R1+0x40c] ;  /* 0x00040c0001f77983 */ /* 0x000ea20000300800 */
[----:B------:R-:W-:-:S04]  /*24400*/  FFMA.SAT R61, R63, R126, 0.5 ;  /* 0x3f0000003f3d7423 */ /* 0x000fc8000000207e */
[----:B------:R-:W-:-:S04]  /*24410*/  FFMA.RM R61, R61, R124, 12582913 ;  /* 0x4b4000013d3d7423 */ /* 0x000fc8000000407c */
[----:B0-----:R-:W-:Y:S01]  /*24420*/  FADD R57, R61, -12583039 ;  /* 0xcb40007f3d397421 */ /* 0x001fe20000000000 */
[----:B-1----:R-:W-:-:S03]  /*24430*/  FMUL R2, R58, R62 ;  /* 0x0000003e3a027220 */ /* 0x002fc60000400000 */
[C---:B------:R-:W-:Y:S02]  /*24440*/  FFMA R57, R63.reuse, 1.4426950216293334961, -R57 ;  /* 0x3fb8aa3b3f397823 */ /* 0x040fe40000000839 */
[----:B------:R0:W-:Y:S02]  /*24450*/  STL [R1+0x280], R2 ;  /* 0x0002800201007387 */ /* 0x0001e40000100800 */
[----:B------:R-:W-:Y:S01]  /*24460*/  FFMA R57, R63, 1.925963033500011079e-08, R57 ;  /* 0x32a570603f397823 */ /* 0x000fe20000000039 */
[----:B------:R1:W0:Y:S01]  /*24470*/  MUFU.EX2 R62, R60 ;  /* 0x0000003c003e7308 */ /* 0x0002220000000800 */
[----:B---3--:R-:W-:Y:S02]  /*24480*/  FADD R63, -R125, R147 ;  /* 0x000000937d3f7221 */ /* 0x008fe40000000100 */
[----:B------:R-:W3:Y:S02]  /*24490*/  LDL.LU R147, [R1+0x414] ;  /* 0x0004140001937983 */ /* 0x000ee40000300800 */
[----:B------:R-:W-:Y:S01]  /*244a0*/  FFMA.SAT R58, R63, R126, 0.5 ;  /* 0x3f0000003f3a7423 */ /* 0x000fe2000000207e */
[----:B------:R-:W-:-:S03]  /*244b0*/  SHF.L.U32 R59, R59, 0x17, RZ ;  /* 0x000000173b3b7819 */ /* 0x000fc600000006ff */
[----:B------:R-:W-:-:S04]  /*244c0*/  FFMA.RM R58, R58, R124, 12582913 ;  /* 0x4b4000013a3a7423 */ /* 0x000fc8000000407c */
[----:B-1----:R-:W-:Y:S01]  /*244d0*/  FADD R60, R58, -12583039 ;  /* 0xcb40007f3a3c7421 */ /* 0x002fe20000000000 */
[----:B0-----:R-:W-:-:S03]  /*244e0*/  FMUL R2, R59, R62 ;  /* 0x0000003e3b027220 */ /* 0x001fc60000400000 */
[C---:B------:R-:W-:Y:S02]  /*244f0*/  FFMA R60, R63.reuse, 1.4426950216293334961, -R60 ;  /* 0x3fb8aa3b3f3c7823 */ /* 0x040fe4000000083c */
[----:B------:R0:W-:Y:S02]  /*24500*/  STL [R1+0x284], R2 ;  /* 0x0002840201007387 */ /* 0x0001e40000100800 */
[----:B------:R-:W-:Y:S01]  /*24510*/  FFMA R60, R63, 1.925963033500011079e-08, R60 ;  /* 0x32a570603f3c7823 */ /* 0x000fe2000000003c */
[----:B----4-:R-:W-:Y:S02]  /*24520*/  FADD R63, -R125, R245 ;  /* 0x000000f57d3f7221 */ /* 0x010fe40000000100 */
[----:B------:R-:W4:Y:S02]  /*24530*/  LDL.LU R245, [R1+0x430] ;  /* 0x0004300001f57983 */ /* 0x000f240000300800 */
[----:B------:R-:W-:Y:S01]  /*24540*/  FFMA.SAT R59, R63, R126, 0.5 ;  /* 0x3f0000003f3b7423 */ /* 0x000fe2000000207e */
[----:B------:R1:W0:Y:S03]  /*24550*/  MUFU.EX2 R62, R57 ;  /* 0x00000039003e7308 */ /* 0x0002260000000800 */
[----:B------:R-:W-:-:S04]  /*24560*/  FFMA.RM R59, R59, R124, 12582913 ;  /* 0x4b4000013b3b7423 */ /* 0x000fc8000000407c */
[----:B-1----:R-:W-:-:S04]  /*24570*/  FADD R57, R59, -12583039 ;  /* 0xcb40007f3b397421 */ /* 0x002fc80000000000 */
[----:B------:R-:W-:-:S04]  /*24580*/  FFMA R57, R63, 1.4426950216293334961, -R57 ;  /* 0x3fb8aa3b3f397823 */ /* 0x000fc80000000839 */
[----:B------:R-:W-:Y:S01]  /*24590*/  FFMA R57, R63, 1.925963033500011079e-08, R57 ;  /* 0x32a570603f397823 */ /* 0x000fe20000000039 */
[----:B------:R-:W-:-:S05]  /*245a0*/  SHF.L.U32 R61, R61, 0x17, RZ ;  /* 0x000000173d3d7819 */ /* 0x000fca00000006ff */
[----:B0-----:R-:W-:Y:S02]  /*245b0*/  FMUL R100, R61, R62 ;  /* 0x0000003e3d647220 */ /* 0x001fe40000400000 */
        /* <DEDUP_REMOVED lines=9> */
[----:B------:R-:W-:-:S04]  /*24650*/  FADD R60, R61, -12583039 ;  /* 0xcb40007f3d3c7421 */ /* 0x000fc80000000000 */
[C---:B------:R-:W-:Y:S01]  /*24660*/  FFMA R60, R63.reuse, 1.4426950216293334961, -R60 ;  /* 0x3fb8aa3b3f3c7823 */ /* 0x040fe2000000083c */
[----:B------:R-:W-:Y:S03]  /*24670*/  STL [R1+0x27c], R100 ;  /* 0x00027c6401007387 */ /* 0x000fe60000100800 */
[----:B------:R-:W-:Y:S01]  /*24680*/  FFMA R60, R63, 1.925963033500011079e-08, R60 ;  /* 0x32a570603f3c7823 */ /* 0x000fe2000000003c */
[----:B------:R-:W-:Y:S02]  /*24690*/  FADD R63, -R125, R247 ;  /* 0x000000f77d3f7221 */ /* 0x000fe40000000100 */
[----:B------:R-:W2:Y:S02]  /*246a0*/  LDL.LU R247, [R1+0x41c] ;  /* 0x00041c0001f77983 */ /* 0x000ea40000300800 */
[----:B------:R-:W-:-:S04]  /*246b0*/  FFMA.SAT R58, R63, R126, 0.5 ;  /* 0x3f0000003f3a7423 */ /* 0x000fc8000000207e */
        /* <DEDUP_REMOVED lines=63> */
[----:B------:R-:W-:-:S04]  /*24ab0*/  FFMA.SAT R58, R63, R126, 0.5 ;  /* 0x3f0000003f3a7423 */ /* 0x000fc8000000207e */
[----:B------:R-:W-:-:S04]  /*24ac0*/  FFMA.RM R58, R58, R124, 12582913 ;  /* 0x4b4000013a3a7423 */ /* 0x000fc8000000407c */
[----:B------:R-:W-:-:S04]  /*24ad0*/  FADD R62, R58, -12583039 ;  /* 0xcb40007f3a3e7421 */ /* 0x000fc80000000000 */
[C---:B------:R-:W-:Y:S01]  /*24ae0*/  FFMA R62, R63.reuse, 1.4426950216293334961, -R62 ;  /* 0x3fb8aa3b3f3e7823 */ /* 0x040fe2000000083e */
[----:B------:R0:W-:Y:S01]  /*24af0*/  STL [R1+0x264], R2 ;  /* 0x0002640201007387 */ /* 0x0001e20000100800 */
[----:B------:R-:W0:Y:S02]  /*24b00*/  MUFU.EX2 R57, R57 ;  /* 0x0000003900397308 */ /* 0x000e240000000800 */
[----:B------:R-:W-:Y:S01]  /*24b10*/  FFMA R63, R63, 1.925963033500011079e-08, R62 ;  /* 0x32a570603f3f7823 */ /* 0x000fe2000000003e */
[----:B------:R-:W-:-:S05]  /*24b20*/  SHF.L.U32 R62, R59, 0x17, RZ ;  /* 0x000000173b3e7819 */ /* 0x000fca00000006ff */
[----:B0-----:R-:W-:Y:S02]  /*24b30*/  FMUL R2, R62, R57 ;  /* 0x000000393e027220 */ /* 0x001fe40000400000 */
[----:B------:R0:W1:Y:S08]  /*24b40*/  MUFU.EX2 R57, R60 ;  /* 0x0000003c00397308 */ /* 0x0000700000000800 */
[----:B------:R-:W1:Y:S01]  /*24b50*/  MUFU.EX2 R63, R63 ;  /* 0x0000003f003f7308 */ /* 0x000e620000000800 */
[----:B--2---:R-:W-:-:S02]  /*24b60*/  FADD R59, -R125, R243 ;  /* 0x000000f37d3b7221 */ /* 0x004fc40000000100 */
[----:B------:R-:W2:Y:S02]  /*24b70*/  LDL.LU R243, [R1+0x3b8] ;  /* 0x0003b80001f37983 */ /* 0x000ea40000300800 */
[----:B------:R-:W-:-:S04]  /*24b80*/  FFMA.SAT R62, R59, R126, 0.5 ;  /* 0x3f0000003b3e7423 */ /* 0x000fc8000000207e */
[----:B------:R-:W-:-:S04]  /*24b90*/  FFMA.RM R62, R62, R124, 12582913 ;  /* 0x4b4000013e3e7423 */ /* 0x000fc8000000407c */
[----:B0-----:R-:W-:-:S04]  /*24ba0*/  FADD R60, R62, -12583039 ;  /* 0xcb40007f3e3c7421 */ /* 0x001fc80000000000 */
[----:B------:R-:W-:-:S04]  /*24bb0*/  FFMA R60, R59, 1.4426950216293334961, -R60 ;  /* 0x3fb8aa3b3b3c7823 */ /* 0x000fc8000000083c */
[----:B------:R-:W-:Y:S01]  /*24bc0*/  FFMA R60, R59, 1.925963033500011079e-08, R60 ;  /* 0x32a570603b3c7823 */ /* 0x000fe2000000003c */
[----:B------:R-:W-:Y:S01]  /*24bd0*/  SHF.L.U32 R59, R61, 0x17, RZ ;  /* 0x000000173d3b7819 */ /* 0x000fe200000006ff */
[----:B------:R1:W-:Y:S01]  /*24be0*/  STL [R1+0x25c], R2 ;  /* 0x00025c0201007387 */ /* 0x0003e20000100800 */
[----:B------:R-:W-:-:S03]  /*24bf0*/  FADD R61, -R125, R247 ;  /* 0x000000f77d3d7221 */ /* 0x000fc60000000100 */
[----:B-1----:R-:W-:Y:S01]  /*24c00*/  FMUL R2, R59, R57 ;  /* 0x000000393b027220 */ /* 0x002fe20000400000 */
[----:B------:R-:W-:-:S04]  /*24c10*/  FFMA.SAT R57, R61, R126, 0.5 ;  /* 0x3f0000003d397423 */ /* 0x000fc8000000207e */
[----:B------:R-:W-:-:S04]  /*24c20*/  FFMA.RM R57, R57, R124, 12582913 ;  /* 0x4b40000139397423 */ /* 0x000fc8000000407c */
[----:B------:R-:W-:-:S04]  /*24c30*/  FADD R59, R57, -12583039 ;  /* 0xcb40007f393b7421 */ /* 0x000fc80000000000 */
[----:B------:R-:W-:-:S04]  /*24c40*/  FFMA R59, R61, 1.4426950216293334961, -R59 ;  /* 0x3fb8aa3b3d3b7823 */ /* 0x000fc8000000083b */
[----:B------:R-:W-:Y:S01]  /*24c50*/  FFMA R61, R61, 1.925963033500011079e-08, R59 ;  /* 0x32a570603d3d7823 */ /* 0x000fe2000000003b */
[----:B------:R-:W-:Y:S01]  /*24c60*/  SHF.L.U32 R59, R58, 0x17, RZ ;  /* 0x000000173a3b7819 */ /* 0x000fe200000006ff */
[----:B------:R0:W-:Y:S01]  /*24c70*/  STL [R1+0x258], R2 ;  /* 0x0002580201007387 */ /* 0x0001e20000100800 */
[----:B------:R-:W1:Y:S03]  /*24c80*/  MUFU.EX2 R60, R60 ;  /* 0x0000003c003c7308 */ /* 0x000e660000000800 */
[----:B0-----:R-:W-:Y:S01]  /*24c90*/  FMUL R2, R59, R63 ;  /* 0x0000003f3b027220 */ /* 0x001fe20000400000 */
[----:B---3--:R-:W-:-:S04]  /*24ca0*/  FADD R58, -R125, R147 ;  /* 0x000000937d3a7221 */ /* 0x008fc80000000100 */
[----:B------:R-:W-:-:S04]  /*24cb0*/  FFMA.SAT R59, R58, R126, 0.5 ;  /* 0x3f0000003a3b7423 */ /* 0x000fc8000000207e */
[----:B------:R-:W-:-:S04]  /*24cc0*/  FFMA.RM R59, R59, R124, 12582913 ;  /* 0x4b4000013b3b7423 */ /* 0x000fc8000000407c */
[----:B------:R-:W-:-:S04]  /*24cd0*/  FADD R63, R59, -12583039 ;  /* 0xcb40007f3b3f7421 */ /* 0x000fc80000000000 */
[----:B------:R-:W-:-:S04]  /*24ce0*/  FFMA R63, R58, 1.4426950216293334961, -R63 ;  /* 0x3fb8aa3b3a3f7823 */ /* 0x000fc8000000083f */
[----:B------:R-:W-:Y:S01]  /*24cf0*/  FFMA R63, R58, 1.925963033500011079e-08, R63 ;  /* 0x32a570603a3f7823 */ /* 0x000fe2000000003f */
[----:B------:R-:W-:Y:S01]  /*24d00*/  SHF.L.U32 R58, R62, 0x17, RZ ;  /* 0x000000173e3a7819 */ /* 0x000fe200000006ff */
[----:B------:R0:W-:Y:S04]  /*24d10*/  STL [R1+0x254], R2 ;  /* 0x0002540201007387 */ /* 0x0001e80000100800 */
[----:B-1----:R-:W-:-:S05]  /*24d20*/  FMUL R101, R58, R60 ;  /* 0x0000003c3a657220 */ /* 0x002fca0000400000 */
[----:B------:R-:W-:Y:S01]  /*24d30*/  STL [R1+0x250], R101 ;  /* 0x0002506501007387 */ /* 0x000fe20000100800 */
[----:B----4-:R-:W-:-:S03]  /*24d40*/  FADD R62, -R125, R245 ;  /* 0x000000f57d3e7221 */ /* 0x010fc60000000100 */
[----:B------:R-:W3:Y:S01]  /*24d50*/  LDL.LU R245, [R1+0x438] ;  /* 0x0004380001f57983 */ /* 0x000ee20000300800 */
[----:B------:R-:W-:Y:S01]  /*24d60*/  FFMA.SAT R58, R62, R126, 0.5 ;  /* 0x3f0000003e3a7423 */ /* 0x000fe2000000207e */
[----:B------:R-:W0:Y:S03]  /*24d70*/  MUFU.EX2 R61, R61 ;  /* 0x0000003d003d7308 */ /* 0x000e260000000800 */
[----:B------:R-:W-:-:S04]  /*24d80*/  FFMA.RM R58, R58, R124, 12582913 ;  /* 0x4b4000013a3a7423 */ /* 0x000fc8000000407c */
[----:B------:R-:W-:Y:S01]  /*24d90*/  FADD R60, R58, -12583039 ;  /* 0xcb40007f3a3c7421 */ /* 0x000fe20000000000 */
[----:B------:R-:W-:-:S03]  /*24da0*/  FADD R54, -R125, R54 ;  /* 0x000000367d367221 */ /* 0x000fc60000000100 */
[----:B------:R-:W-:Y:S01]  /*24db0*/  FFMA R60, R62, 1.4426950216293334961, -R60 ;  /* 0x3fb8aa3b3e3c7823 */ /* 0x000fe2000000083c */
[----:B------:R-:W-:Y:S01]  /*24dc0*/  SHF.L.U32 R231, R59, 0x17, RZ ;  /* 0x000000173be77819 */ /* 0x000fe200000006ff */
[----:B------:R-:W-:Y:S01]  /*24dd0*/  FFMA.SAT R59, R54, R126, 0.5 ;  /* 0x3f000000363b7423 */ /* 0x000fe2000000207e */
[----:B------:R-:W-:Y:S01]  /*24de0*/  SHF.L.U32 R57, R57, 0x17, RZ ;  /* 0x0000001739397819 */ /* 0x000fe200000006ff */
[----:B------:R-:W-:Y:S02]  /*24df0*/  FFMA R60, R62, 1.925963033500011079e-08, R60 ;  /* 0x32a570603e3c7823 */ /* 0x000fe4000000003c */
[----:B------:R-:W-:Y:S02]  /*24e00*/  FFMA.RM R59, R59, R124, 12582913 ;  /* 0x4b4000013b3b7423 */ /* 0x000fe4000000407c */
[----:B------:R1:W4:Y:S01]  /*24e10*/  MUFU.EX2 R230, R60 ;  /* 0x0000003c00e67308 */ /* 0x0003220000000800 */
[----:B0-----:R-:W-:Y:S01]  /*24e20*/  FMUL R2, R57, R61 ;  /* 0x0000003d39027220 */ /* 0x001fe20000400000 */
[----:B------:R-:W-:Y:S01]  /*24e30*/  SHF.L.U32 R58, R58, 0x17, RZ ;  /* 0x000000173a3a7819 */ /* 0x000fe200000006ff */
[----:B-1----:R-:W-:-:S04]  /*24e40*/  FADD R60, R59, -12583039 ;  /* 0xcb40007f3b3c7421 */ /* 0x002fc80000000000 */
[----:B------:R-:W-:-:S04]  /*24e50*/  FFMA R60, R54, 1.4426950216293334961, -R60 ;  /* 0x3fb8aa3b363c7823 */ /* 0x000fc8000000083c */
[----:B------:R-:W-:Y:S01]  /*24e60*/  FFMA R60, R54, 1.925963033500011079e-08, R60 ;  /* 0x32a57060363c7823 */ /* 0x000fe2000000003c */
[----:B------:R-:W-:Y:S01]  /*24e70*/  FADD R54, -R125, R55 ;  /* 0x000000377d367221 */ /* 0x000fe20000000100 */
[----:B----4-:R-:W-:-:S03]  /*24e80*/  FMUL R230, R58, R230 ;  /* 0x000000e63ae67220 */ /* 0x010fc60000400000 */
[----:B------:R-:W-:-:S04]  /*24e90*/  FFMA.SAT R58, R54, R126, 0.5 ;  /* 0x3f000000363a7423 */ /* 0x000fc8000000207e */
[----:B------:R-:W-:-:S04]  /*24ea0*/  FFMA.RM R58, R58, R124, 12582913 ;  /* 0x4b4000013a3a7423 */ /* 0x000fc8000000407c */
[----:B------:R-:W-:Y:S01]  /*24eb0*/  FADD R55, R58, -12583039 ;  /* 0xcb40007f3a377421 */ /* 0x000fe20000000000 */
[----:B------:R-:W-:-:S03]  /*24ec0*/  FADD R56, -R125, R56 ;  /* 0x000000387d387221 */ /* 0x000fc60000000100 */
[----:B------:R-:W-:-:S04]  /*24ed0*/  FFMA R55, R54, 1.4426950216293334961, -R55 ;  /* 0x3fb8aa3b36377823 */ /* 0x000fc80000000837 */
[----:B------:R-:W-:Y:S01]  /*24ee0*/  FFMA R54, R54, 1.925963033500011079e-08, R55 ;  /* 0x32a5706036367823 */ /* 0x000fe20000000037 */
[----:B------:R-:W-:-:S04]  /*24ef0*/  FFMA.SAT R55, R56, R126, 0.5 ;  /* 0x3f00000038377423 */ /* 0x000fc8000000207e */
[----:B------:R-:W-:Y:S01]  /*24f00*/  FFMA.RM R55, R55, R124, 12582913 ;  /* 0x4b40000137377423 */ /* 0x000fe2000000407c */
[----:B------:R-:W0:Y:S01]  /*24f10*/  MUFU.EX2 R234, R54 ;  /* 0x0000003600ea7308 */ /* 0x000e220000000800 */
[----:B------:R-:W-:-:S03]  /*24f20*/  FADD R53, -R125, R53 ;  /* 0x000000357d357221 */ /* 0x000fc60000000100 */
[----:B------:R-:W-:Y:S01]  /*24f30*/  SHF.L.U32 R233, R55, 0x17, RZ ;  /* 0x0000001737e97819 */ /* 0x000fe200000006ff */
[----:B------:R-:W-:Y:S01]  /*24f40*/  FADD R52, -R125, R52 ;  /* 0x000000347d347221 */ /* 0x000fe20000000100 */
[----:B------:R-:W-:-:S05]  /*24f50*/  SHF.L.U32 R58, R58, 0x17, RZ ;  /* 0x000000173a3a7819 */ /* 0x000fca00000006ff */
[----:B0-----:R-:W-:Y:S01]  /*24f60*/  FMUL R234, R58, R234 ;  /* 0x000000ea3aea7220 */ /* 0x001fe20000400000 */
[C---:B------:R-:W-:Y:S01]  /*24f70*/  FADD R46, -R125.reuse, R46 ;  /* 0x0000002e7d2e7221 */ /* 0x040fe20000000100 */
[----:B--2---:R-:W-:-:S04]  /*24f80*/  FADD R62, -R125, R243 ;  /* 0x000000f37d3e7221 */ /* 0x004fc80000000100 */
[----:B------:R-:W-:-:S04]  /*24f90*/  FFMA.SAT R57, R62, R126, 0.5 ;  /* 0x3f0000003e397423 */ /* 0x000fc8000000207e */
[----:B------:R-:W-:-:S04]  /*24fa0*/  FFMA.RM R57, R57, R124, 12582913 ;  /* 0x4b40000139397423 */ /* 0x000fc8000000407c */
[----:B------:R-:W-:-:S04]  /*24fb0*/  FADD R61, R57, -12583039 ;  /* 0xcb40007f393d7421 */ /* 0x000fc80000000000 */
[----:B------:R-:W-:-:S04]  /*24fc0*/  FFMA R61, R62, 1.4426950216293334961, -R61 ;  /* 0x3fb8aa3b3e3d7823 */ /* 0x000fc8000000083d */
[----:B------:R-:W-:-:S06]  /*24fd0*/  FFMA R61, R62, 1.925963033500011079e-08, R61 ;  /* 0x32a570603e3d7823 */ /* 0x000fcc000000003d */
[----:B------:R-:W0:Y:S01]  /*24fe0*/  MUFU.EX2 R61, R61 ;  /* 0x0000003d003d7308 */ /* 0x000e220000000800 */
[----:B------:R-:W-:-:S05]  /*24ff0*/  SHF.L.U32 R57, R57, 0x17, RZ ;  /* 0x0000001739397819 */ /* 0x000fca00000006ff */
[----:B0-----:R-:W-:Y:S01]  /*25000*/  FMUL R243, R57, R61 ;  /* 0x0000003d39f37220 */ /* 0x001fe20000400000 */
[----:B------:R-:W-:-:S04]  /*25010*/  FADD R57, R55, -12583039 ;  /* 0xcb40007f37397421 */ /* 0x000fc80000000000 */
[----:B------:R-:W-:-:S04]  /*25020*/  FFMA R57, R56, 1.4426950216293334961, -R57 ;  /* 0x3fb8aa3b38397823 */ /* 0x000fc80000000839 */
[----:B------:R-:W-:Y:S01]  /*25030*/  FFMA R57, R56, 1.925963033500011079e-08, R57 ;  /* 0x32a5706038397823 */ /* 0x000fe20000000039 */
[----:B------:R-:W-:-:S04]  /*25040*/  FADD R56, -R125, R51 ;  /* 0x000000337d387221 */ /* 0x000fc80000000100 */
[----:B------:R-:W-:-:S04]  /*25050*/  FFMA.SAT R51, R56, R126, 0.5 ;  /* 0x3f00000038337423 */ /* 0x000fc8000000207e */
[----:B------:R-:W-:-:S04]  /*25060*/  FFMA.RM R51, R51, R124, 12582913 ;  /* 0x4b40000133337423 */ /* 0x000fc8000000407c */
[----:B------:R-:W-:-:S04]  /*25070*/  FADD R54, R51, -12583039 ;  /* 0xcb40007f33367421 */ /* 0x000fc80000000000 */
[----:B------:R-:W-:Y:S01]  /*25080*/  FFMA R54, R56, 1.4426950216293334961, -R54 ;  /* 0x3fb8aa3b38367823 */ /* 0x000fe20000000836 */
[----:B------:R-:W-:-:S03]  /*25090*/  FFMA.SAT R55, R53, R126, 0.5 ;  /* 0x3f00000035377423 */ /* 0x000fc6000000207e */
[----:B------:R-:W-:Y:S01]  /*250a0*/  FFMA R54, R56, 1.925963033500011079e-08, R54 ;  /* 0x32a5706038367823 */ /* 0x000fe20000000036 */
[----:B------:R-:W-:-:S03]  /*250b0*/  FFMA.RM R55, R55, R124, 12582913 ;  /* 0x4b40000137377423 */ /* 0x000fc6000000407c */
[----:B------:R0:W1:Y:S01]  /*250c0*/  MUFU.EX2 R238, R54 ;  /* 0x0000003600ee7308 */ /* 0x0000620000000800 */
[----:B------:R-:W-:Y:S01]  /*250d0*/  FFMA.SAT R56, R52, R126, 0.5 ;  /* 0x3f00000034387423 */ /* 0x000fe2000000207e */
[----:B------:R-:W-:-:S03]  /*250e0*/  SHF.L.U32 R51, R51, 0x17, RZ ;  /* 0x0000001733337819 */ /* 0x000fc600000006ff */
[----:B------:R-:W-:Y:S01]  /*250f0*/  FFMA.RM R56, R56, R124, 12582913 ;  /* 0x4b40000138387423 */ /* 0x000fe2000000407c */
[----:B0-----:R-:W-:-:S04]  /*25100*/  FADD R54, R55, -12583039 ;  /* 0xcb40007f37367421 */ /* 0x001fc80000000000 */
[----:B------:R-:W-:Y:S01]  /*25110*/  FFMA R54, R53, 1.4426950216293334961, -R54 ;  /* 0x3fb8aa3b35367823 */ /* 0x000fe20000000836 */
[----:B------:R-:W-:-:S03]  /*25120*/  FADD R58, R56, -12583039 ;  /* 0xcb40007f383a7421 */ /* 0x000fc60000000000 */
[----:B------:R-:W-:Y:S01]  /*25130*/  FFMA R54, R53, 1.925963033500011079e-08, R54 ;  /* 0x32a5706035367823 */ /* 0x000fe20000000036 */
[C---:B------:R-:W-:Y:S01]  /*25140*/  FFMA R58, R52.reuse, 1.4426950216293334961, -R58 ;  /* 0x3fb8aa3b343a7823 */ /* 0x040fe2000000083a */
[----:B-1----:R-:W-:Y:S01]  /*25150*/  FMUL R238, R51, R238 ;  /* 0x000000ee33ee7220 */ /* 0x002fe20000400000 */
[----:B---3--:R-:W-:Y:S02]  /*25160*/  FADD R53, -R125, R245 ;  /* 0x000000f57d357221 */ /* 0x008fe40000000100 */
[----:B------:R-:W-:Y:S02]  /*25170*/  FFMA R52, R52, 1.925963033500011079e-08, R58 ;  /* 0x32a5706034347823 */ /* 0x000fe4000000003a */
[----:B------:R-:W-:Y:S02]  /*25180*/  FFMA.SAT R51, R53, R126, 0.5 ;  /* 0x3f00000035337423 */ /* 0x000fe4000000207e */
[----:B------:R0:W-:Y:S02]  /*25190*/  MUFU.EX2 R237, R52 ;  /* 0x0000003400ed7308 */ /* 0x0001e40000000800 */
[----:B------:R-:W-:-:S04]  /*251a0*/  FFMA.RM R51, R51, R124, 12582913 ;  /* 0x4b40000133337423 */ /* 0x000fc8000000407c */
[----:B0-----:R-:W-:-:S04]  /*251b0*/  FADD R52, R51, -12583039 ;  /* 0xcb40007f33347421 */ /* 0x001fc80000000000 */
[----:B------:R-:W-:-:S04]  /*251c0*/  FFMA R52, R53, 1.4426950216293334961, -R52 ;  /* 0x3fb8aa3b35347823 */ /* 0x000fc80000000834 */
[----:B------:R-:W-:Y:S01]  /*251d0*/  FFMA R52, R53, 1.925963033500011079e-08, R52 ;  /* 0x32a5706035347823 */ /* 0x000fe20000000034 */
[----:B------:R-:W-:Y:S01]  /*251e0*/  FFMA.SAT R53, R46, R126, 0.5 ;  /* 0x3f0000002e357423 */ /* 0x000fe2000000207e */
[----:B------:R0:W-:Y:S03]  /*251f0*/  MUFU.EX2 R236, R54 ;  /* 0x0000003600ec7308 */ /* 0x0001e60000000800 */
[----:B------:R-:W-:-:S05]  /*25200*/  FFMA.RM R53, R53, R124, 12582913 ;  /* 0x4b40000135357423 */ /* 0x000fca000000407c */
[----:B------:R-:W1:Y:S01]  /*25210*/  MUFU.EX2 R232, R52 ;  /* 0x0000003400e87308 */ /* 0x000e620000000800 */
[----:B0-----:R-:W-:Y:S01]  /*25220*/  FADD R54, R53, -12583039 ;  /* 0xcb40007f35367421 */ /* 0x001fe20000000000 */
[----:B------:R-:W-:-:S03]  /*25230*/  FADD R47, -R125, R47 ;  /* 0x0000002f7d2f7221 */ /* 0x000fc60000000100 */
[----:B------:R-:W-:-:S04]  /*25240*/  FFMA R54, R46, 1.4426950216293334961, -R54 ;  /* 0x3fb8aa3b2e367823 */ /* 0x000fc80000000836 */
[----:B------:R-:W-:Y:S01]  /*25250*/  FFMA R54, R46, 1.925963033500011079e-08, R54 ;  /* 0x32a570602e367823 */ /* 0x000fe20000000036 */
[----:B------:R-:W-:Y:S01]  /*25260*/  FFMA.SAT R46, R47, R126, 0.5 ;  /* 0x3f0000002f2e7423 */ /* 0x000fe2000000207e */
[----:B------:R-:W-:Y:S01]  /*25270*/  SHF.L.U32 R51, R51, 0x17, RZ ;  /* 0x0000001733337819 */ /* 0x000fe200000006ff */
[----:B------:R-:W-:Y:S02]  /*25280*/  FADD R48, -R125, R48 ;  /* 0x000000307d307221 */ /* 0x000fe40000000100 */
[----:B------:R-:W-:Y:S02]  /*25290*/  FFMA.RM R46, R46, R124, 12582913 ;  /* 0x4b4000012e2e7423 */ /* 0x000fe4000000407c */
[----:B-1----:R-:W-:Y:S02]  /*252a0*/  FMUL R232, R51, R232 ;  /* 0x000000e833e87220 */ /* 0x002fe40000400000 */
[----:B------:R-:W-:Y:S01]  /*252b0*/  FADD R52, R46, -12583039 ;  /* 0xcb40007f2e347421 */ /* 0x000fe20000000000 */
[----:B------:R-:W-:-:S03]  /*252c0*/  FFMA.SAT R51, R48, R126, 0.5 ;  /* 0x3f00000030337423 */ /* 0x000fc6000000207e */
[----:B------:R-:W-:Y:S01]  /*252d0*/  FFMA R52, R47, 1.4426950216293334961, -R52 ;  /* 0x3fb8aa3b2f347823 */ /* 0x000fe20000000834 */
[----:B------:R-:W-:Y:S01]  /*252e0*/  FFMA.RM R51, R51, R124, 12582913 ;  /* 0x4b40000133337423 */ /* 0x000fe2000000407c */
[----:B------:R-:W-:Y:S02]  /*252f0*/  FADD R43, -R125, R43 ;  /* 0x0000002b7d2b7221 */ /* 0x000fe40000000100 */
[----:B------:R-:W-:Y:S01]  /*25300*/  FFMA R52, R47, 1.925963033500011079e-08, R52 ;  /* 0x32a570602f347823 */ /* 0x000fe20000000034 */
[----:B------:R-:W-:Y:S01]  /*25310*/  FADD R47, R51, -12583039 ;  /* 0xcb40007f332f7421 */ /* 0x000fe20000000000 */
[----:B------:R-:W-:Y:S01]  /*25320*/  SHF.L.U32 R246, R46, 0x17, RZ ;  /* 0x000000172ef67819 */ /* 0x000fe200000006ff */
[----:B------:R-:W-:Y:S02]  /*25330*/  FFMA.SAT R46, R43, R126, 0.5 ;  /* 0x3f0000002b2e7423 */ /* 0x000fe4000000207e */
[----:B------:R-:W-:Y:S02]  /*25340*/  FFMA R47, R48, 1.4426950216293334961, -R47 ;  /* 0x3fb8aa3b302f7823 */ /* 0x000fe4000000082f */
[----:B------:R-:W-:-:S02]  /*25350*/  FFMA.RM R46, R46, R124, 12582913 ;  /* 0x4b4000012e2e7423 */ /* 0x000fc4000000407c */
[----:B------:R-:W-:Y:S01]  /*25360*/  FFMA R48, R48, 1.925963033500011079e-08, R47 ;  /* 0x32a5706030307823 */ /* 0x000fe2000000002f */
[----:B------:R-:W-:-:S03]  /*25370*/  FADD R49, -R125, R49 ;  /* 0x000000317d317221 */ /* 0x000fc60000000100 */
[----:B------:R0:W1:Y:S01]  /*25380*/  MUFU.EX2 R244, R48 ;  /* 0x0000003000f47308 */ /* 0x0000620000000800 */
[----:B------:R-:W-:Y:S01]  /*25390*/  FFMA.SAT R47, R49, R126, 0.5 ;  /* 0x3f000000312f7423 */ /* 0x000fe2000000207e */
[----:B0-----:R-:W-:-:S04]  /*253a0*/  FADD R48, R46, -12583039 ;  /* 0xcb40007f2e307421 */ /* 0x001fc80000000000 */
[----:B------:R-:W-:Y:S01]  /*253b0*/  FFMA R48, R43, 1.4426950216293334961, -R48 ;  /* 0x3fb8aa3b2b307823 */ /* 0x000fe20000000830 */
[----:B------:R-:W-:-:S03]  /*253c0*/  FFMA.RM R47, R47, R124, 12582913 ;  /* 0x4b4000012f2f7423 */ /* 0x000fc6000000407c */
[----:B------:R-:W-:Y:S01]  /*253d0*/  FFMA R48, R43, 1.925963033500011079e-08, R48 ;  /* 0x32a570602b307823 */ /* 0x000fe20000000030 */
[----:B------:R-:W-:Y:S01]  /*253e0*/  FADD R43, -R125, R44 ;  /* 0x0000002c7d2b7221 */ /* 0x000fe20000000100 */
[----:B------:R-:W-:Y:S01]  /*253f0*/  SHF.L.U32 R248, R53, 0x17, RZ ;  /* 0x0000001735f87819 */ /* 0x000fe200000006ff */
[----:B------:R-:W-:Y:S02]  /*25400*/  FADD R53, R47, -12583039 ;  /* 0xcb40007f2f357421 */ /* 0x000fe40000000000 */
[----:B------:R-:W-:Y:S01]  /*25410*/  FFMA.SAT R44, R43, R126, 0.5 ;  /* 0x3f0000002b2c7423 */ /* 0x000fe2000000207e */
[----:B------:R-:W-:Y:S01]  /*25420*/  SHF.L.U32 R51, R51, 0x17, RZ ;  /* 0x0000001733337819 */ /* 0x000fe200000006ff */
[----:B------:R-:W0:Y:S01]  /*25430*/  MUFU.EX2 R48, R48 ;  /* 0x0000003000307308 */ /* 0x000e220000000800 */
[----:B------:R-:W-:Y:S01]  /*25440*/  FFMA R53, R49, 1.4426950216293334961, -R53 ;  /* 0x3fb8aa3b31357823 */ /* 0x000fe20000000835 */
[----:B------:R-:W-:Y:S02]  /*25450*/  FFMA.RM R44, R44, R124, 12582913 ;  /* 0x4b4000012c2c7423 */ /* 0x000fe4000000407c */
[----:B-1----:R-:W-:Y:S01]  /*25460*/  FMUL R244, R51, R244 ;  /* 0x000000f433f47220 */ /* 0x002fe20000400000 */
[----:B------:R-:W-:Y:S01]  /*25470*/  FFMA R49, R49, 1.925963033500011079e-08, R53 ;  /* 0x32a5706031317823 */ /* 0x000fe20000000035 */
[----:B------:R-:W-:Y:S01]  /*25480*/  FADD R51, R44, -12583039 ;  /* 0xcb40007f2c337421 */ /* 0x000fe20000000000 */
[----:B------:R-:W-:-:S03]  /*25490*/  SHF.L.U32 R46, R46, 0x17, RZ ;  /* 0x000000172e2e7819 */ /* 0x000fc600000006ff */
[C---:B------:R-:W-:Y:S01]  /*254a0*/  FFMA R51, R43.reuse, 1.4426950216293334961, -R51 ;  /* 0x3fb8aa3b2b337823 */ /* 0x040fe20000000833 */
[----:B------:R-:W1:Y:S01]  /*254b0*/  MUFU.EX2 R49, R49 ;  /* 0x0000003100317308 */ /* 0x000e620000000800 */
[----:B------:R0:W-:Y:S02]  /*254c0*/  STL [R1+0x24c], R2 ;  /* 0x00024c0201007387 */ /* 0x0001e40000100800 */
[----:B------:R-:W-:Y:S01]  /*254d0*/  FFMA R43, R43, 1.925963033500011079e-08, R51 ;  /* 0x32a570602b2b7823 */ /* 0x000fe20000000033 */
[----:B------:R-:W-:Y:S01]  /*254e0*/  FADD R45, -R125, R45 ;  /* 0x0000002d7d2d7221 */ /* 0x000fe20000000100 */
[----:B------:R-:W-:Y:S01]  /*254f0*/  SHF.L.U32 R242, R47, 0x17, RZ ;  /* 0x000000172ff27819 */ /* 0x000fe200000006ff */
[----:B0-----:R-:W-:Y:S02]  /*25500*/  FMUL R2, R46, R48 ;  /* 0x000000302e027220 */ /* 0x001fe40000400000 */
[----:B------:R-:W0:Y:S01]  /*25510*/  MUFU.EX2 R48, R43 ;  /* 0x0000002b00307308 */ /* 0x000e220000000800 */
[----:B------:R-:W-:Y:S01]  /*25520*/  FFMA.SAT R47, R45, R126, 0.5 ;  /* 0x3f0000002d2f7423 */ /* 0x000fe2000000207e */
[----:B------:R-:W-:-:S03]  /*25530*/  SHF.L.U32 R44, R44, 0x17, RZ ;  /* 0x000000172c2c7819 */ /* 0x000fc600000006ff */
[----:B------:R-:W-:Y:S01]  /*25540*/  FFMA.RM R47, R47, R124, 12582913 ;  /* 0x4b4000012f2f7423 */ /* 0x000fe2000000407c */
[----:B-1----:R-:W-:Y:S01]  /*25550*/  FMUL R242, R242, R49 ;  /* 0x00000031f2f27220 */ /* 0x002fe20000400000 */
[----:B------:R-:W-:Y:S02]  /*25560*/  FADD R38, -R125, R38 ;  /* 0x000000267d267221 */ /* 0x000fe40000000100 */
[----:B------:R-:W-:Y:S01]  /*25570*/  FADD R49, R47, -12583039 ;  /* 0xcb40007f2f317421 */ /* 0x000fe20000000000 */
[----:B------:R-:W-:Y:S01]  /*25580*/  STL [R1+0x248], R243 ;  /* 0x000248f301007387 */ /* 0x000fe20000100800 */
[----:B------:R-:W-:Y:S02]  /*25590*/  FADD R50, -R125, R50 ;  /* 0x000000327d327221 */ /* 0x000fe40000000100 */
[----:B------:R-:W-:Y:S01]  /*255a0*/  FFMA R49, R45, 1.4426950216293334961, -R49 ;  /* 0x3fb8aa3b2d317823 */ /* 0x000fe20000000831 */
[----:B------:R0:W-:Y:S01]  /*255b0*/  STL [R1+0x4], R2 ;  /* 0x0000040201007387 */ /* 0x0001e20000100800 */
[----:B------:R-:W-:-:S02]  /*255c0*/  FFMA.SAT R46, R50, R126, 0.5 ;  /* 0x3f000000322e7423 */ /* 0x000fc4000000207e */
[----:B------:R-:W-:Y:S01]  /*255d0*/  FFMA R45, R45, 1.925963033500011079e-08, R49 ;  /* 0x32a570602d2d7823 */ /* 0x000fe20000000031 */
[----:B0-----:R-:W-:Y:S01]  /*255e0*/  FMUL R2, R44, R48 ;  /* 0x000000302c027220 */ /* 0x001fe20000400000 */
[----:B------:R-:W-:Y:S02]  /*255f0*/  FFMA.SAT R44, R38, R126, 0.5 ;  /* 0x3f000000262c7423 */ /* 0x000fe4000000207e */
[----:B------:R0:W-:Y:S02]  /*25600*/  MUFU.EX2 R252, R45 ;  /* 0x0000002d00fc7308 */ /* 0x0001e40000000800 */
[-C--:B------:R-:W-:Y:S01]  /*25610*/  FFMA.RM R44, R44, R124.reuse, 12582913 ;  /* 0x4b4000012c2c7423 */ /* 0x080fe2000000407c */
[----:B------:R-:W-:-:S03]  /*25620*/  FFMA.RM R46, R46, R124, 12582913 ;  /* 0x4b4000012e2e7423 */ /* 0x000fc6000000407c */
[----:B0-----:R-:W-:Y:S01]  /*25630*/  FADD R45, R44, -12583039 ;  /* 0xcb40007f2c2d7421 */ /* 0x001fe20000000000 */
[----:B------:R-:W-:Y:S01]  /*25640*/  FADD R43, R46, -12583039 ;  /* 0xcb40007f2e2b7421 */ /* 0x000fe20000000000 */
[----:B------:R-:W-:Y:S02]  /*25650*/  FADD R39, -R125, R39 ;  /* 0x000000277d277221 */ /* 0x000fe40000000100 */
[----:B------:R-:W-:Y:S01]  /*25660*/  FFMA R45, R38, 1.4426950216293334961, -R45 ;  /* 0x3fb8aa3b262d7823 */ /* 0x000fe2000000082d */
[----:B------:R-:W-:-:S03]  /*25670*/  FFMA R43, R50, 1.4426950216293334961, -R43 ;  /* 0x3fb8aa3b322b7823 */ /* 0x000fc6000000082b */
[----:B------:R-:W-:Y:S01]  /*25680*/  FFMA R45, R38, 1.925963033500011079e-08, R45 ;  /* 0x32a57060262d7823 */ /* 0x000fe2000000002d */
[----:B------:R-:W-:Y:S01]  /*25690*/  FFMA.SAT R38, R39, R126, 0.5 ;  /* 0x3f00000027267423 */ /* 0x000fe2000000207e */
[----:B------:R-:W-:-:S03]  /*256a0*/  FFMA R43, R50, 1.925963033500011079e-08, R43 ;  /* 0x32a57060322b7823 */ /* 0x000fc6000000002b */
[----:B------:R-:W-:Y:S01]  /*256b0*/  FFMA.RM R38, R38, R124, 12582913 ;  /* 0x4b40000126267423 */ /* 0x000fe2000000407c */
[----:B------:R0:W1:Y:S01]  /*256c0*/  MUFU.EX2 R239, R43 ;  /* 0x0000002b00ef7308 */ /* 0x0000620000000800 */
[----:B------:R-:W-:Y:S02]  /*256d0*/  FADD R40, -R125, R40 ;  /* 0x000000287d287221 */ /* 0x000fe40000000100 */
[----:B0-----:R-:W-:-:S04]  /*256e0*/  FADD R43, R38, -12583039 ;  /* 0xcb40007f262b7421 */ /* 0x001fc80000000000 */
[----:B------:R-:W-:Y:S01]  /*256f0*/  FFMA R43, R39, 1.4426950216293334961, -R43 ;  /* 0x3fb8aa3b272b7823 */ /* 0x000fe2000000082b */
[----:B------:R-:W-:-:S03]  /*25700*/  SHF.L.U32 R46, R46, 0x17, RZ ;  /* 0x000000172e2e7819 */ /* 0x000fc600000006ff */
[----:B------:R-:W-:Y:S01]  /*25710*/  FFMA R43, R39, 1.925963033500011079e-08, R43 ;  /* 0x32a57060272b7823 */ /* 0x000fe2000000002b */
[----:B------:R-:W-:Y:S01]  /*25720*/  FFMA.SAT R39, R40, R126, 0.5 ;  /* 0x3f00000028277423 */ /* 0x000fe2000000207e */
[----:B------:R-:W0:Y:S03]  /*25730*/  MUFU.EX2 R45, R45 ;  /* 0x0000002d002d7308 */ /* 0x000e260000000800 */
[----:B------:R-:W-:Y:S01]  /*25740*/  FFMA.RM R39, R39, R124, 12582913 ;  /* 0x4b40000127277423 */ /* 0x000fe2000000407c */
[----:B-1----:R-:W-:-:S03]  /*25750*/  FMUL R239, R46, R239 ;  /* 0x000000ef2eef7220 */ /* 0x002fc60000400000 */
[----:B------:R-:W-:-:S04]  /*25760*/  FADD R46, R39, -12583039 ;  /* 0xcb40007f272e7421 */ /* 0x000fc80000000000 */
[----:B------:R-:W-:-:S04]  /*25770*/  FFMA R46, R40, 1.4426950216293334961, -R46 ;  /* 0x3fb8aa3b282e7823 */ /* 0x000fc8000000082e */
[----:B------:R-:W-:Y:S01]  /*25780*/  FFMA R40, R40, 1.925963033500011079e-08, R46 ;  /* 0x32a5706028287823 */ /* 0x000fe2000000002e */
[----:B------:R-:W-:Y:S01]  /*25790*/  SHF.L.U32 R46, R44, 0x17, RZ ;  /* 0x000000172c2e7819 */ /* 0x000fe200000006ff */
[----:B------:R0:W-:Y:S01]  /*257a0*/  STL [R1], R2 ;  /* 0x0000000201007387 */ /* 0x0001e20000100800 */
[----:B------:R-:W-:-:S04]  /*257b0*/  FADD R44, -R125, R41 ;  /* 0x000000297d2c7221 */ /* 0x000fc80000000100 */
[----:B------:R-:W-:Y:S01]  /*257c0*/  FFMA.SAT R41, R44, R126, 0.5 ;  /* 0x3f0000002c297423 */ /* 0x000fe2000000207e */
[----:B0-----:R-:W-:Y:S02]  /*257d0*/  FMUL R2, R46, R45 ;  /* 0x0000002d2e027220 */ /* 0x001fe40000400000 */
[----:B------:R0:W1:Y:S01]  /*257e0*/  MUFU.EX2 R45, R43 ;  /* 0x0000002b002d7308 */ /* 0x0000620000000800 */
[----:B------:R-:W-:Y:S01]  /*257f0*/  FFMA.RM R41, R41, R124, 12582913 ;  /* 0x4b40000129297423 */ /* 0x000fe2000000407c */
[----:B------:R-:W-:Y:S01]  /*25800*/  SHF.L.U32 R38, R38, 0x17, RZ ;  /* 0x0000001726267819 */ /* 0x000fe200000006ff */
[----:B------:R-:W-:Y:S01]  /*25810*/  FADD R35, -R125, R35 ;  /* 0x000000237d237221 */ /* 0x000fe20000000100 */
[----:B------:R1:W-:Y:S01]  /*25820*/  STL [R1+0x18], R2 ;  /* 0x0000180201007387 */ /* 0x0003e20000100800 */
[----:B0-----:R-:W-:-:S04]  /*25830*/  FADD R43, R41, -12583039 ;  /* 0xcb40007f292b7421 */ /* 0x001fc80000000000 */
[----:B------:R-:W-:Y:S01]  /*25840*/  FFMA R43, R44, 1.4426950216293334961, -R43 ;  /* 0x3fb8aa3b2c2b7823 */ /* 0x000fe2000000082b */
[----:B-1----:R-:W-:Y:S01]  /*25850*/  FMUL R2, R38, R45 ;  /* 0x0000002d26027220 */ /* 0x002fe20000400000 */
[----:B------:R-:W-:Y:S02]  /*25860*/  FFMA.SAT R38, R35, R126, 0.5 ;  /* 0x3f00000023267423 */ /* 0x000fe4000000207e */
[----:B------:R-:W-:Y:S02]  /*25870*/  FFMA R43, R44, 1.925963033500011079e-08, R43 ;  /* 0x32a570602c2b7823 */ /* 0x000fe4000000002b */
[----:B------:R0:W1:Y:S01]  /*25880*/  MUFU.EX2 R44, R40 ;  /* 0x00000028002c7308 */ /* 0x0000620000000800 */
[----:B------:R-:W-:Y:S01]  /*25890*/  FFMA.RM R38, R38, R124, 12582913 ;  /* 0x4b40000126267423 */ /* 0x000fe2000000407c */
[----:B------:R-:W-:-:S03]  /*258a0*/  SHF.L.U32 R39, R39, 0x17, RZ ;  /* 0x0000001727277819 */ /* 0x000fc600000006ff */
[----:B0-----:R-:W-:-:S04]  /*258b0*/  FADD R40, R38, -12583039 ;  /* 0xcb40007f26287421 */ /* 0x001fc80000000000 */
[----:B------:R-:W-:-:S04]  /*258c0*/  FFMA R40, R35, 1.4426950216293334961, -R40 ;  /* 0x3fb8aa3b23287823 */ /* 0x000fc80000000828 */
[----:B------:R-:W-:Y:S01]  /*258d0*/  FFMA R40, R35, 1.925963033500011079e-08, R40 ;  /* 0x32a5706023287823 */ /* 0x000fe20000000028 */
[----:B------:R-:W-:Y:S01]  /*258e0*/  FADD R35, -R125, R36 ;  /* 0x000000247d237221 */ /* 0x000fe20000000100 */
[----:B-1----:R-:W-:-:S03]  /*258f0*/  FMUL R103, R39, R44 ;  /* 0x0000002c27677220 */ /* 0x002fc60000400000 */
[----:B------:R-:W-:-:S04]  /*25900*/  FFMA.SAT R39, R35, R126, 0.5 ;  /* 0x3f00000023277423 */ /* 0x000fc8000000207e */
[----:B------:R-:W-:Y:S01]  /*25910*/  FFMA.RM R39, R39, R124, 12582913 ;  /* 0x4b40000127277423 */ /* 0x000fe2000000407c */
[----:B------:R-:W0:Y:S03]  /*25920*/  MUFU.EX2 R40, R40 ;  /* 0x0000002800287308 */ /* 0x000e260000000800 */
[----:B------:R-:W-:-:S04]  /*25930*/  FADD R36, R39, -12583039 ;  /* 0xcb40007f27247421 */ /* 0x000fc80000000000 */
[C---:B------:R-:W-:Y:S01]  /*25940*/  FFMA R36, R35.reuse, 1.4426950216293334961, -R36 ;  /* 0x3fb8aa3b23247823 */ /* 0x040fe20000000824 */
[----:B------:R-:W1:Y:S03]  /*25950*/  MUFU.EX2 R43, R43 ;  /* 0x0000002b002b7308 */ /* 0x000e660000000800 */
[----:B------:R-:W-:Y:S01]  /*25960*/  FFMA R35, R35, 1.925963033500011079e-08, R36 ;  /* 0x32a5706023237823 */ /* 0x000fe20000000024 */
[----:B------:R-:W-:Y:S01]  /*25970*/  FADD R36, -R125, R37 ;  /* 0x000000257d247221 */ /* 0x000fe20000000100 */
[----:B------:R-:W-:-:S03]  /*25980*/  SHF.L.U32 R38, R38, 0x17, RZ ;  /* 0x0000001726267819 */ /* 0x000fc600000006ff */
[----:B------:R-:W-:Y:S01]  /*25990*/  FFMA.SAT R37, R36, R126, 0.5 ;  /* 0x3f00000024257423 */ /* 0x000fe2000000207e */
[----:B------:R-:W-:Y:S01]  /*259a0*/  SHF.L.U32 R41, R41, 0x17, RZ ;  /* 0x0000001729297819 */ /* 0x000fe200000006ff */
[----:B0-----:R-:W-:Y:S02]  /*259b0*/  FMUL R102, R38, R40 ;  /* 0x0000002826667220 */ /* 0x001fe40000400000 */
[----:B------:R-:W-:Y:S01]  /*259c0*/  FFMA.RM R37, R37, R124, 12582913 ;  /* 0x4b40000125257423 */ /* 0x000fe2000000407c */
[----:B------:R-:W0:Y:S01]  /*259d0*/  MUFU.EX2 R40, R35 ;  /* 0x0000002300287308 */ /* 0x000e220000000800 */
[----:B------:R1:W-:Y:S02]  /*259e0*/  STL [R1+0x14], R2 ;  /* 0x0000140201007387 */ /* 0x0003e40000100800 */
[----:B-1----:R-:W-:Y:S01]  /*259f0*/  FMUL R2, R41, R43 ;  /* 0x0000002b29027220 */ /* 0x002fe20000400000 */
[----:B------:R-:W-:-:S04]  /*25a00*/  FADD R41, R37, -12583039 ;  /* 0xcb40007f25297421 */ /* 0x000fc80000000000 */
[----:B------:R-:W-:-:S04]  /*25a10*/  FFMA R41, R36, 1.4426950216293334961, -R41 ;  /* 0x3fb8aa3b24297823 */ /* 0x000fc80000000829 */
[----:B------:R-:W-:Y:S01]  /*25a20*/  FFMA R36, R36, 1.925963033500011079e-08, R41 ;  /* 0x32a5706024247823 */ /* 0x000fe20000000029 */
[----:B------:R-:W-:Y:S01]  /*25a30*/  SHF.L.U32 R41, R39, 0x17, RZ ;  /* 0x0000001727297819 */ /* 0x000fe200000006ff */
[----:B------:R-:W-:-:S04]  /*25a40*/  FADD R42, -R125, R42 ;  /* 0x0000002a7d2a7221 */ /* 0x000fc80000000100 */
[----:B0-----:R-:W-:Y:S02]  /*25a50*/  FMUL R127, R41, R40 ;  /* 0x00000028297f7220 */ /* 0x001fe40000400000 */
[----:B------:R0:W1:Y:S01]  /*25a60*/  MUFU.EX2 R40, R36 ;  /* 0x0000002400287308 */ /* 0x0000620000000800 */
[----:B------:R-:W-:Y:S01]  /*25a70*/  FADD R39, -R125, R30 ;  /* 0x0000001e7d277221 */ /* 0x000fe20000000100 */
[----:B------:R-:W-:-:S03]  /*25a80*/  FFMA.SAT R38, R42, R126, 0.5 ;  /* 0x3f0000002a267423 */ /* 0x000fc6000000207e */
[----:B------:R-:W-:Y:S01]  /*25a90*/  FFMA.SAT R30, R39, R126, 0.5 ;  /* 0x3f000000271e7423 */ /* 0x000fe2000000207e */
[-C--:B------:R-:W-:Y:S01]  /*25aa0*/  FFMA.RM R38, R38, R124.reuse, 12582913 ;  /* 0x4b40000126267423 */ /* 0x080fe2000000407c */
[----:B------:R-:W-:Y:S02]  /*25ab0*/  SHF.L.U32 R37, R37, 0x17, RZ ;  /* 0x0000001725257819 */ /* 0x000fe400000006ff */
[----:B------:R-:W-:Y:S01]  /*25ac0*/  FFMA.RM R30, R30, R124, 12582913 ;  /* 0x4b4000011e1e7423 */ /* 0x000fe2000000407c */
[----:B------:R-:W-:Y:S01]  /*25ad0*/  FADD R35, R38, -12583039 ;  /* 0xcb40007f26237421 */ /* 0x000fe20000000000 */
[----:B------:R-:W-:Y:S01]  /*25ae0*/  FADD R31, -R125, R31 ;  /* 0x0000001f7d1f7221 */ /* 0x000fe20000000100 */
[----:B------:R-:W-:Y:S01]  /*25af0*/  STL [R1+0x10], R103 ;  /* 0x0000106701007387 */ /* 0x000fe20000100800 */
[----:B0-----:R-:W-:Y:S01]  /*25b00*/  FADD R36, R30, -12583039 ;  /* 0xcb40007f1e247421 */ /* 0x001fe20000000000 */
[C---:B------:R-:W-:Y:S02]  /*25b10*/  FFMA R35, R42.reuse, 1.4426950216293334961, -R35 ;  /* 0x3fb8aa3b2a237823 */ /* 0x040fe40000000823 */
[----:B------:R1:W-:Y:S01]  /*25b20*/  STL [R1+0xc], R2 ;  /* 0x00000c0201007387 */ /* 0x0003e20000100800 */
[----:B------:R-:W-:Y:S01]  /*25b30*/  FFMA R36, R39, 1.4426950216293334961, -R36 ;  /* 0x3fb8aa3b27247823 */ /* 0x000fe20000000824 */
[----:B------:R-:W-:Y:S01]  /*25b40*/  FFMA R35, R42, 1.925963033500011079e-08, R35 ;  /* 0x32a570602a237823 */ /* 0x000fe20000000023 */
[----:B-1----:R-:W-:Y:S01]  /*25b50*/  FMUL R2, R37, R40 ;  /* 0x0000002825027220 */ /* 0x002fe20000400000 */
        /* <DEDUP_REMOVED lines=10> */
[----:B-1----:R-:W-:-:S03]  /*25c00*/  FMUL R250, R38, R39 ;  /* 0x0000002726fa7220 */ /* 0x002fc60000400000 */
[----:B------:R-:W-:Y:S01]  /*25c10*/  FFMA.RM R31, R31, R124, 12582913 ;  /* 0x4b4000011f1f7423 */ /* 0x000fe2000000407c */
[----:B------:R0:W1:Y:S03]  /*25c20*/  MUFU.EX2 R38, R36 ;  /* 0x0000002400267308 */ /* 0x0000660000000800 */
[----:B0-----:R-:W-:-:S04]  /*25c30*/  FADD R36, R31, -12583039 ;  /* 0xcb40007f1f247421 */ /* 0x001fc80000000000 */
[----:B------:R-:W-:-:S04]  /*25c40*/  FFMA R36, R32, 1.4426950216293334961, -R36 ;  /* 0x3fb8aa3b20247823 */ /* 0x000fc80000000824 */
[----:B------:R-:W-:Y:S02]  /*25c50*/  FFMA R36, R32, 1.925963033500011079e-08, R36 ;  /* 0x32a5706020247823 */ /* 0x000fe40000000024 */
[----:B------:R0:W2:Y:S01]  /*25c60*/  MUFU.EX2 R32, R35 ;  /* 0x0000002300207308 */ /* 0x0000a20000000800 */
[----:B------:R-:W-:Y:S01]  /*25c70*/  SHF.L.U32 R30, R30, 0x17, RZ ;  /* 0x000000171e1e7819 */ /* 0x000fe200000006ff */
[----:B------:R-:W-:-:S04]  /*25c80*/  FADD R33, -R125, R33 ;  /* 0x000000217d217221 */ /* 0x000fc80000000100 */
[----:B-1----:R-:W-:Y:S01]  /*25c90*/  FMUL R251, R30, R38 ;  /* 0x000000261efb7220 */ /* 0x002fe20000400000 */
[----:B------:R-:W-:Y:S01]  /*25ca0*/  FFMA.SAT R30, R33, R126, 0.5 ;  /* 0x3f000000211e7423 */ /* 0x000fe2000000207e */
[----:B------:R-:W-:Y:S01]  /*25cb0*/  SHF.L.U32 R37, R37, 0x17, RZ ;  /* 0x0000001725257819 */ /* 0x000fe200000006ff */
[----:B------:R-:W-:Y:S02]  /*25cc0*/  FADD R27, -R125, R27 ;  /* 0x0000001b7d1b7221 */ /* 0x000fe40000000100 */
[----:B------:R-:W-:-:S04]  /*25cd0*/  FFMA.RM R30, R30, R124, 12582913 ;  /* 0x4b4000011e1e7423 */ /* 0x000fc8000000407c */
[----:B0-----:R-:W-:Y:S01]  /*25ce0*/  FADD R35, R30, -12583039 ;  /* 0xcb40007f1e237421 */ /* 0x001fe20000000000 */
[----:B--2---:R-:W-:Y:S01]  /*25cf0*/  FMUL R129, R37, R32 ;  /* 0x0000002025817220 */ /* 0x004fe20000400000 */
[----:B------:R-:W-:Y:S02]  /*25d00*/  FFMA.SAT R32, R27, R126, 0.5 ;  /* 0x3f0000001b207423 */ /* 0x000fe4000000207e */
[C---:B------:R-:W-:Y:S01]  /*25d10*/  FFMA R35, R33.reuse, 1.4426950216293334961, -R35 ;  /* 0x3fb8aa3b21237823 */ /* 0x040fe20000000823 */
[----:B------:R-:W0:Y:S01]  /*25d20*/  MUFU.EX2 R36, R36 ;  /* 0x0000002400247308 */ /* 0x000e220000000800 */
[----:B------:R-:W-:Y:S02]  /*25d30*/  FFMA.RM R32, R32, R124, 12582913 ;  /* 0x4b40000120207423 */ /* 0x000fe4000000407c */
[----:B------:R-:W-:Y:S02]  /*25d40*/  FFMA R35, R33, 1.925963033500011079e-08, R35 ;  /* 0x32a5706021237823 */ /* 0x000fe40000000023 */
[----:B------:R-:W-:Y:S01]  /*25d50*/  FADD R33, R32, -12583039 ;  /* 0xcb40007f20217421 */ /* 0x000fe20000000000 */
[----:B------:R-:W-:Y:S03]  /*25d60*/  STL [R1+0x108], R102 ;  /* 0x0001086601007387 */ /* 0x000fe60000100800 */
[----:B------:R-:W-:Y:S01]  /*25d70*/  FFMA R33, R27, 1.4426950216293334961, -R33 ;  /* 0x3fb8aa3b1b217823 */ /* 0x000fe20000000821 */
[----:B------:R-:W-:Y:S01]  /*25d80*/  SHF.L.U32 R31, R31, 0x17, RZ ;  /* 0x000000171f1f7819 */ /* 0x000fe200000006ff */
[----:B------:R-:W-:Y:S02]  /*25d90*/  STL [R1+0x104], R127 ;  /* 0x0001047f01007387 */ /* 0x000fe40000100800 */
[----:B------:R-:W-:Y:S01]  /*25da0*/  FFMA R33, R27, 1.925963033500011079e-08, R33 ;  /* 0x32a570601b217823 */ /* 0x000fe20000000021 */
[----:B------:R-:W-:Y:S01]  /*25db0*/  FADD R27, -R125, R28 ;  /* 0x0000001c7d1b7221 */ /* 0x000fe20000000100 */
[----:B------:R-:W2:Y:S04]  /*25dc0*/  LDL.LU R83, [R1+0x23c] ;  /* 0x00023c0001537983 */ /* 0x000ea80000300800 */
[----:B------:R-:W3:Y:S04]  /*25dd0*/  LDL.LU R82, [R1+0x21c] ;  /* 0x00021c0001527983 */ /* 0x000ee80000300800 */
[----:B------:R0:W-:Y:S01]  /*25de0*/  STL [R1+0x1c], R2 ;  /* 0x00001c0201007387 */ /* 0x0001e20000100800 */
[----:B------:R-:W1:Y:S01]  /*25df0*/  MUFU.EX2 R35, R35 ;  /* 0x0000002300237308 */ /* 0x000e620000000800 */
[----:B------:R-:W-:-:S02]  /*25e00*/  SHF.L.U32 R30, R30, 0x17, RZ ;  /* 0x000000171e1e7819 */ /* 0x000fc400000006ff */
[----:B------:R-:W-:Y:S01]  /*25e10*/  SHF.L.U32 R32, R32, 0x17, RZ ;  /* 0x0000001720207819 */ /* 0x000fe200000006ff */
[C---:B------:R-:W-:Y:S01]  /*25e20*/  FADD R34, -R125.reuse, R34 ;  /* 0x000000227d227221 */ /* 0x040fe20000000100 */
[C---:B------:R-:W-:Y:S01]  /*25e30*/  FADD R24, -R125.reuse, R24 ;  /* 0x000000187d187221 */ /* 0x040fe20000000100 */
[C---:B------:R-:W-:Y:S01]  /*25e40*/  FADD R25, -R125.reuse, R25 ;  /* 0x000000197d197221 */ /* 0x040fe20000000100 */
[----:B------:R-:W-:Y:S01]  /*25e50*/  FADD R21, -R125, R21 ;  /* 0x000000157d157221 */ /* 0x000fe20000000100 */
[----:B------:R-:W4:Y:S01]  /*25e60*/  MUFU.EX2 R33, R33 ;  /* 0x0000002100217308 */ /* 0x000f220000000800 */
[----:B0-----:R-:W-:Y:S01]  /*25e70*/  FMUL R2, R31, R36 ;  /* 0x000000241f027220 */ /* 0x001fe20000400000 */
[----:B------:R-:W-:Y:S01]  /*25e80*/  FFMA.SAT R31, R27, R126, 0.5 ;  /* 0x3f0000001b1f7423 */ /* 0x000fe2000000207e */
[C---:B------:R-:W-:Y:S01]  /*25e90*/  FADD R26, -R125.reuse, R26 ;  /* 0x0000001a7d1a7221 */ /* 0x040fe20000000100 */
[C---:B------:R-:W-:Y:S01]  /*25ea0*/  FADD R16, -R125.reuse, R16 ;  /* 0x000000107d107221 */ /* 0x040fe20000000100 */
[----:B------:R-:W-:Y:S01]  /*25eb0*/  FADD R17, -R125, R17 ;  /* 0x000000117d117221 */ /* 0x000fe20000000100 */
[----:B------:R-:W-:Y:S01]  /*25ec0*/  FFMA.RM R31, R31, R124, 12582913 ;  /* 0x4b4000011f1f7423 */ /* 0x000fe2000000407c */
[C---:B------:R-:W-:Y:S01]  /*25ed0*/  FADD R13, -R125.reuse, R13 ;  /* 0x0000000d7d0d7221 */ /* 0x040fe20000000100 */
[C---:B------:R-:W-:Y:S01]  /*25ee0*/  FADD R18, -R125.reuse, R18 ;  /* 0x000000127d127221 */ /* 0x040fe20000000100 */
[----:B------:R-:W-:Y:S01]  /*25ef0*/  FADD R8, -R125, R8 ;  /* 0x000000087d087221 */ /* 0x000fe20000000100 */
[----:B------:R-:W-:Y:S01]  /*25f00*/  FADD R28, R31, -12583039 ;  /* 0xcb40007f1f1c7421 */ /* 0x000fe20000000000 */
[C---:B------:R-:W-:Y:S01]  /*25f10*/  FADD R5, -R125.reuse, R5 ;  /* 0x000000057d057221 */ /* 0x040fe20000000100 */
[C---:B------:R-:W-:Y:S01]  /*25f20*/  FADD R9, -R125.reuse, R9 ;  /* 0x000000097d097221 */ /* 0x040fe20000000100 */
[----:B------:R-:W-:Y:S01]  /*25f30*/  FADD R132, -R125, R132 ;  /* 0x000000847d847221 */ /* 0x000fe20000000100 */
[----:B------:R-:W-:Y:S01]  /*25f40*/  FFMA R28, R27, 1.4426950216293334961, -R28 ;  /* 0x3fb8aa3b1b1c7823 */ /* 0x000fe2000000081c */
[C---:B------:R-:W-:Y:S01]  /*25f50*/  FADD R10, -R125.reuse, R10 ;  /* 0x0000000a7d0a7221 */ /* 0x040fe20000000100 */
[C---:B------:R-:W-:Y:S01]  /*25f60*/  FADD R131, -R125.reuse, R131 ;  /* 0x000000837d837221 */ /* 0x040fe20000000100 */
[----:B------:R-:W-:Y:S01]  /*25f70*/  FADD R134, -R125, R134 ;  /* 0x000000867d867221 */ /* 0x000fe20000000100 */
[----:B------:R-:W-:Y:S01]  /*25f80*/  FFMA R27, R27, 1.925963033500011079e-08, R28 ;  /* 0x32a570601b1b7823 */ /* 0x000fe2000000001c */
[C---:B------:R-:W-:Y:S01]  /*25f90*/  FADD R28, -R125.reuse, R29 ;  /* 0x0000001d7d1c7221 */ /* 0x040fe20000000100 */
[----:B-1----:R-:W-:Y:S01]  /*25fa0*/  FMUL R123, R30, R35 ;  /* 0x000000231e7b7220 */ /* 0x002fe20000400000 */
[----:B----4-:R-:W-:Y:S01]  /*25fb0*/  FMUL R128, R32, R33 ;  /* 0x0000002120807220 */ /* 0x010fe20000400000 */
[C---:B------:R-:W-:Y:S01]  /*25fc0*/  FADD R133, -R125.reuse, R133 ;  /* 0x000000857d857221 */ /* 0x040fe20000000100 */
[----:B------:R-:W-:Y:S01]  /*25fd0*/  FFMA.SAT R30, R28, R126, 0.5 ;  /* 0x3f0000001c1e7423 */ /* 0x000fe2000000207e */
[----:B------:R-:W0:Y:S01]  /*25fe0*/  MUFU.EX2 R32, R27 ;  /* 0x0000001b00207308 */ /* 0x000e220000000800 */
[C---:B------:R-:W-:Y:S01]  /*25ff0*/  FADD R136, -R125.reuse, R136 ;  /* 0x000000887d887221 */ /* 0x040fe20000000100 */
[----:B------:R-:W-:Y:S01]  /*26000*/  FADD R137, -R125, R137 ;  /* 0x000000897d897221 */ /* 0x000fe20000000100 */
[----:B------:R-:W-:Y:S01]  /*26010*/  FFMA.RM R30, R30, R124, 12582913 ;  /* 0x4b4000011e1e7423 */ /* 0x000fe2000000407c */
[----:B------:R-:W-:Y:S01]  /*26020*/  SHF.L.U32 R33, R31, 0x17, RZ ;  /* 0x000000171f217819 */ /* 0x000fe200000006ff */
[C---:B------:R-:W-:Y:S01]  /*26030*/  FADD R31, -R125.reuse, R22 ;  /* 0x000000167d1f7221 */ /* 0x040fe20000000100 */
[C---:B------:R-:W-:Y:S01]  /*26040*/  FADD R135, -R125.reuse, R135 ;  /* 0x000000877d877221 */ /* 0x040fe20000000100 */
[----:B------:R-:W-:Y:S01]  /*26050*/  FADD R29, R30, -12583039 ;  /* 0xcb40007f1e1d7421 */ /* 0x000fe20000000000 */
[----:B------:R-:W-:Y:S01]  /*26060*/  FADD R138, -R125, R138 ;  /* 0x0000008a7d8a7221 */ /* 0x000fe20000000100 */
[----:B------:R-:W-:Y:S01]  /*26070*/  FFMA.SAT R22, R31, R126, 0.5 ;  /* 0x3f0000001f167423 */ /* 0x000fe2000000207e */
[C---:B------:R-:W-:Y:S01]  /*26080*/  FADD R139, -R125.reuse, R139 ;  /* 0x0000008b7d8b7221 */ /* 0x040fe20000000100 */
[----:B------:R-:W-:Y:S01]  /*26090*/  FFMA R29, R28, 1.4426950216293334961, -R29 ;  /* 0x3fb8aa3b1c1d7823 */ /* 0x000fe2000000081d */
[C---:B------:R-:W-:Y:S01]  /*260a0*/  FADD R140, -R125.reuse, R140 ;  /* 0x0000008c7d8c7221 */ /* 0x040fe20000000100 */
[----:B------:R-:W-:Y:S01]  /*260b0*/  FFMA.RM R22, R22, R124, 12582913 ;  /* 0x4b40000116167423 */ /* 0x000fe2000000407c */
[C---:B------:R-:W-:Y:S01]  /*260c0*/  FADD R142, -R125.reuse, R142 ;  /* 0x0000008e7d8e7221 */ /* 0x040fe20000000100 */
[----:B------:R-:W-:Y:S01]  /*260d0*/  FFMA R28, R28, 1.925963033500011079e-08, R29 ;  /* 0x32a570601c1c7823 */ /* 0x000fe2000000001d */
[----:B------:R-:W-:Y:S01]  /*260e0*/  FADD R141, -R125, R141 ;  /* 0x0000008d7d8d7221 */ /* 0x000fe20000000100 */
[----:B0-----:R-:W-:Y:S01]  /*260f0*/  FMUL R104, R33, R32 ;  /* 0x0000002021687220 */ /* 0x001fe20000400000 */
[C---:B------:R-:W-:Y:S01]  /*26100*/  FADD R144, -R125.reuse, R144 ;  /* 0x000000907d907221 */ /* 0x040fe20000000100 */
[----:B------:R0:W1:Y:S01]  /*26110*/  MUFU.EX2 R32, R28 ;  /* 0x0000001c00207308 */ /* 0x0000620000000800 */
[----:B------:R-:W-:Y:S01]  /*26120*/  FFMA.SAT R29, R34, R126, 0.5 ;  /* 0x3f000000221d7423 */ /* 0x000fe2000000207e */
[C---:B------:R-:W-:Y:S01]  /*26130*/  FADD R145, -R125.reuse, R145 ;  /* 0x000000917d917221 */ /* 0x040fe20000000100 */
[C---:B------:R-:W-:Y:S01]  /*26140*/  FADD R143, -R125.reuse, R143 ;  /* 0x0000008f7d8f7221 */ /* 0x040fe20000000100 */
[C---:B------:R-:W-:Y:S01]  /*26150*/  FADD R146, -R125.reuse, R146 ;  /* 0x000000927d927221 */ /* 0x040fe20000000100 */
[C---:B------:R-:W-:Y:S01]  /*26160*/  FADD R148, -R125.reuse, R148 ;  /* 0x000000947d947221 */ /* 0x040fe20000000100 */
[C---:B------:R-:W-:Y:S01]  /*26170*/  FADD R149, -R125.reuse, R149 ;  /* 0x000000957d957221 */ /* 0x040fe20000000100 */
[C---:B------:R-:W-:Y:S01]  /*26180*/  FADD R151, -R125.reuse, R151 ;  /* 0x000000977d977221 */ /* 0x040fe20000000100 */
[----:B------:R-:W-:Y:S01]  /*26190*/  FADD R150, -R125, R150 ;  /* 0x000000967d967221 */ /* 0x000fe20000000100 */
[----:B0-----:R-:W-:Y:S01]  /*261a0*/  FADD R28, R22, -12583039 ;  /* 0xcb40007f161c7421 */ /* 0x001fe20000000000 */
[----:B------:R-:W-:Y:S01]  /*261b0*/  FFMA.RM R29, R29, R124, 12582913 ;  /* 0x4b4000011d1d7423 */ /* 0x000fe2000000407c */
[C---:B------:R-:W-:Y:S01]  /*261c0*/  FADD R153, -R125.reuse, R153 ;  /* 0x000000997d997221 */ /* 0x040fe20000000100 */
[----:B------:R-:W-:Y:S01]  /*261d0*/  FADD R154, -R125, R154 ;  /* 0x0000009a7d9a7221 */ /* 0x000fe20000000100 */
[----:B------:R-:W-:Y:S01]  /*261e0*/  FFMA R28, R31, 1.4426950216293334961, -R28 ;  /* 0x3fb8aa3b1f1c7823 */ /* 0x000fe2000000081c */
[----:B------:R-:W-:Y:S01]  /*261f0*/  FADD R27, R29, -12583039 ;  /* 0xcb40007f1d1b7421 */ /* 0x000fe20000000000 */
[C---:B------:R-:W-:Y:S01]  /*26200*/  FADD R152, -R125.reuse, R152 ;  /* 0x000000987d987221 */ /* 0x040fe20000000100 */
[----:B------:R-:W-:Y:S01]  /*26210*/  FADD R155, -R125, R155 ;  /* 0x0000009b7d9b7221 */ /* 0x000fe20000000100 */
[----:B------:R-:W-:Y:S01]  /*26220*/  FFMA R28, R31, 1.925963033500011079e-08, R28 ;  /* 0x32a570601f1c7823 */ /* 0x000fe2000000001c */
[----:B------:R-:W-:Y:S01]  /*26230*/  SHF.L.U32 R31, R30, 0x17, RZ ;  /* 0x000000171e1f7819 */ /* 0x000fe200000006ff */
[C---:B------:R-:W-:Y:S01]  /*26240*/  FADD R30, -R125.reuse, R23 ;  /* 0x000000177d1e7221 */ /* 0x040fe20000000100 */
[----:B------:R-:W-:Y:S01]  /*26250*/  FFMA R27, R34, 1.4426950216293334961, -R27 ;  /* 0x3fb8aa3b221b7823 */ /* 0x000fe2000000081b */
[C---:B------:R-:W-:Y:S01]  /*26260*/  FADD R156, -R125.reuse, R156 ;  /* 0x0000009c7d9c7221 */ /* 0x040fe20000000100 */
[----:B------:R-:W-:Y:S01]  /*26270*/  FADD R157, -R125, R157 ;  /* 0x0000009d7d9d7221 */ /* 0x000fe20000000100 */
[----:B------:R-:W-:Y:S01]  /*26280*/  FFMA.SAT R23, R30, R126, 0.5 ;  /* 0x3f0000001e177423 */ /* 0x000fe2000000207e */
[----:B------:R-:W-:Y:S01]  /*26290*/  FFMA R27, R34, 1.925963033500011079e-08, R27 ;  /* 0x32a57060221b7823 */ /* 0x000fe2000000001b */
[----:B-1----:R-:W-:Y:S01]  /*262a0*/  FMUL R122, R31, R32 ;  /* 0x000000201f7a7220 */ /* 0x002fe20000400000 */
[----:B------:R-:W-:Y:S01]  /*262b0*/  FADD R159, -R125, R159 ;  /* 0x0000009f7d9f7221 */ /* 0x000fe20000000100 */
[----:B------:R-:W-:Y:S01]  /*262c0*/  FFMA.RM R23, R23, R124, 12582913 ;  /* 0x4b40000117177423 */ /* 0x000fe2000000407c */
[----:B------:R0:W-:Y:S01]  /*262d0*/  MUFU.EX2 R31, R27 ;  /* 0x0000001b001f7308 */ /* 0x0001e20000000800 */
[C---:B------:R-:W-:Y:S01]  /*262e0*/  FADD R158, -R125.reuse, R158 ;  /* 0x0000009e7d9e7221 */ /* 0x040fe20000000100 */
        /* <DEDUP_REMOVED lines=8> */
[----:B------:R-:W0:Y:S01]  /*26370*/  MUFU.EX2 R28, R28 ;  /* 0x0000001c001c7308 */ /* 0x000e220000000800 */
[C---:B------:R-:W-:Y:S01]  /*26380*/  FADD R170, -R125.reuse, R170 ;  /* 0x000000aa7daa7221 */ /* 0x040fe20000000100 */
[C---:B------:R-:W-:Y:S01]  /*26390*/  FADD R168, -R125.reuse, R168 ;  /* 0x000000a87da87221 */ /* 0x040fe20000000100 */
[C---:B------:R-:W-:Y:S01]  /*263a0*/  FFMA R27, R30.reuse, 1.4426950216293334961, -R27 ;  /* 0x3fb8aa3b1e1b7823 */ /* 0x040fe2000000081b */
[C---:B------:R-:W-:Y:S01]  /*263b0*/  FADD R171, -R125.reuse, R171 ;  /* 0x000000ab7dab7221 */ /* 0x040fe20000000100 */
[C---:B------:R-:W-:Y:S01]  /*263c0*/  FADD R172, -R125.reuse, R172 ;  /* 0x000000ac7dac7221 */ /* 0x040fe20000000100 */
[C---:B------:R-:W-:Y:S01]  /*263d0*/  FADD R173, -R125.reuse, R173 ;  /* 0x000000ad7dad7221 */ /* 0x040fe20000000100 */
[----:B------:R-:W-:Y:S01]  /*263e0*/  FFMA R27, R30, 1.925963033500011079e-08, R27 ;  /* 0x32a570601e1b7823 */ /* 0x000fe2000000001b */
[----:B------:R-:W-:Y:S01]  /*263f0*/  SHF.L.U32 R22, R22, 0x17, RZ ;  /* 0x0000001716167819 */ /* 0x000fe200000006ff */
[C---:B------:R-:W-:Y:S01]  /*26400*/  FADD R175, -R125.reuse, R175 ;  /* 0x000000af7daf7221 */ /* 0x040fe20000000100 */
[C---:B------:R-:W-:Y:S01]  /*26410*/  FADD R174, -R125.reuse, R174 ;  /* 0x000000ae7dae7221 */ /* 0x040fe20000000100 */
[C---:B------:R-:W-:Y:S01]  /*26420*/  FADD R177, -R125.reuse, R177 ;  /* 0x000000b17db17221 */ /* 0x040fe20000000100 */
[C---:B------:R-:W-:Y:S01]  /*26430*/  FADD R178, -R125.reuse, R178 ;  /* 0x000000b27db27221 */ /* 0x040fe20000000100 */
[----:B------:R-:W1:Y:S01]  /*26440*/  MUFU.EX2 R27, R27 ;  /* 0x0000001b001b7308 */ /* 0x000e620000000800 */
[C---:B------:R-:W-:Y:S01]  /*26450*/  FADD R176, -R125.reuse, R176 ;  /* 0x000000b07db07221 */ /* 0x040fe20000000100 */
[C---:B------:R-:W-:Y:S01]  /*26460*/  FADD R179, -R125.reuse, R179 ;  /* 0x000000b37db37221 */ /* 0x040fe20000000100 */
[----:B------:R-:W-:Y:S01]  /*26470*/  FADD R180, -R125, R180 ;  /* 0x000000b47db47221 */ /* 0x000fe20000000100 */
[----:B0-----:R-:W-:Y:S01]  /*26480*/  FMUL R247, R22, R28 ;  /* 0x0000001c16f77220 */ /* 0x001fe20000400000 */
[----:B------:R-:W-:Y:S01]  /*26490*/  FFMA.SAT R22, R24, R126, 0.5 ;  /* 0x3f00000018167423 */ /* 0x000fe2000000207e */
[----:B------:R-:W-:Y:S01]  /*264a0*/  SHF.L.U32 R23, R23, 0x17, RZ ;  /* 0x0000001717177819 */ /* 0x000fe200000006ff */
[----:B------:R-:W4:Y:S02]  /*264b0*/  LDL.LU R85, [R1+0x230] ;  /* 0x0002300001557983 */ /* 0x000f240000300800 */
[----:B------:R-:W-:-:S02]  /*264c0*/  FFMA.RM R22, R22, R124, 12582913 ;  /* 0x4b40000116167423 */ /* 0x000fc4000000407c */
[----:B------:R-:W4:Y:S02]  /*264d0*/  LDL.LU R84, [R1+0x238] ;  /* 0x0002380001547983 */ /* 0x000f240000300800 */
[----:B------:R-:W-:Y:S01]  /*264e0*/  FADD R28, R22, -12583039 ;  /* 0xcb40007f161c7421 */ /* 0x000fe20000000000 */
[----:B-1----:R-:W-:Y:S01]  /*264f0*/  FMUL R147, R23, R27 ;  /* 0x0000001b17937220 */ /* 0x002fe20000400000 */
[----:B------:R-:W-:Y:S02]  /*26500*/  FFMA.SAT R23, R25, R126, 0.5 ;  /* 0x3f00000019177423 */ /* 0x000fe4000000207e */
[C---:B------:R-:W-:Y:S02]  /*26510*/  FFMA R28, R24.reuse, 1.4426950216293334961, -R28 ;  /* 0x3fb8aa3b181c7823 */ /* 0x040fe4000000081c */
[----:B------:R-:W-:Y:S02]  /*26520*/  FFMA.RM R23, R23, R124, 12582913 ;  /* 0x4b40000117177423 */ /* 0x000fe4000000407c */
[----:B------:R-:W-:-:S02]  /*26530*/  FFMA R24, R24, 1.925963033500011079e-08, R28 ;  /* 0x32a5706018187823 */ /* 0x000fc4000000001c */
[----:B------:R-:W-:-:S04]  /*26540*/  FADD R27, R23, -12583039 ;  /* 0xcb40007f171b7421 */ /* 0x000fc80000000000 */
[----:B------:R-:W0:Y:S01]  /*26550*/  MUFU.EX2 R24, R24 ;  /* 0x0000001800187308 */ /* 0x000e220000000800 */
[----:B------:R-:W-:-:S04]  /*26560*/  FFMA R27, R25, 1.4426950216293334961, -R27 ;  /* 0x3fb8aa3b191b7823 */ /* 0x000fc8000000081b */
[----:B------:R-:W-:Y:S01]  /*26570*/  FFMA R25, R25, 1.925963033500011079e-08, R27 ;  /* 0x32a5706019197823 */ /* 0x000fe2000000001b */
[----:B------:R-:W-:Y:S01]  /*26580*/  SHF.L.U32 R27, R22, 0x17, RZ ;  /* 0x00000017161b7819 */ /* 0x000fe200000006ff */
[----:B------:R-:W-:-:S04]  /*26590*/  FADD R22, -R125, R19 ;  /* 0x000000137d167221 */ /* 0x000fc80000000100 */
[----:B------:R-:W-:-:S04]  /*265a0*/  FFMA.SAT R19, R22, R126, 0.5 ;  /* 0x3f00000016137423 */ /* 0x000fc8000000207e */
[----:B------:R-:W-:Y:S01]  /*265b0*/  FFMA.RM R19, R19, R124, 12582913 ;  /* 0x4b40000113137423 */ /* 0x000fe2000000407c */
[----:B0-----:R-:W-:-:S03]  /*265c0*/  FMUL R245, R27, R24 ;  /* 0x000000181bf57220 */ /* 0x001fc60000400000 */
[----:B------:R-:W-:Y:S01]  /*265d0*/  FADD R24, R19, -12583039 ;  /* 0xcb40007f13187421 */ /* 0x000fe20000000000 */
[----:B------:R-:W0:Y:S03]  /*265e0*/  MUFU.EX2 R25, R25 ;  /* 0x0000001900197308 */ /* 0x000e260000000800 */
        /* <DEDUP_REMOVED lines=11> */
[----:B------:R-:W-:-:S05]  /*266a0*/  SHF.L.U32 R19, R19, 0x17, RZ ;  /* 0x0000001713137819 */ /* 0x000fca00000006ff */
[----:B------:R-:W1:Y:S01]  /*266b0*/  MUFU.EX2 R23, R23 ;  /* 0x0000001700177308 */ /* 0x000e620000000800 */
[----:B0-----:R-:W-:Y:S01]  /*266c0*/  FMUL R119, R19, R22 ;  /* 0x0000001613777220 */ /* 0x001fe20000400000 */
[----:B------:R-:W-:Y:S01]  /*266d0*/  FFMA.SAT R19, R21, R126, 0.5 ;  /* 0x3f00000015137423 */ /* 0x000fe2000000207e */
[----:B------:R-:W-:-:S03]  /*266e0*/  SHF.L.U32 R20, R20, 0x17, RZ ;  /* 0x0000001714147819 */ /* 0x000fc600000006ff */
[----:B------:R-:W-:-:S04]  /*266f0*/  FFMA.RM R19, R19, R124, 12582913 ;  /* 0x4b40000113137423 */ /* 0x000fc8000000407c */
[----:B------:R-:W-:Y:S01]  /*26700*/  FADD R22, R19, -12583039 ;  /* 0xcb40007f13167421 */ /* 0x000fe20000000000 */
[----:B-1----:R-:W-:Y:S01]  /*26710*/  FMUL R118, R20, R23 ;  /* 0x0000001714767220 */ /* 0x002fe20000400000 */
[----:B------:R-:W-:Y:S02]  /*26720*/  FFMA.SAT R20, R26, R126, 0.5 ;  /* 0x3f0000001a147423 */ /* 0x000fe4000000207e */
[C---:B------:R-:W-:Y:S02]  /*26730*/  FFMA R22, R21.reuse, 1.4426950216293334961, -R22 ;  /* 0x3fb8aa3b15167823 */ /* 0x040fe40000000816 */
[----:B------:R-:W-:Y:S02]  /*26740*/  FFMA.RM R20, R20, R124, 12582913 ;  /* 0x4b40000114147423 */ /* 0x000fe4000000407c */
[----:B------:R-:W-:Y:S02]  /*26750*/  FFMA R21, R21, 1.925963033500011079e-08, R22 ;  /* 0x32a5706015157823 */ /* 0x000fe40000000016 */
        /* <DEDUP_REMOVED lines=77> */
[----:B------:R-:W-:-:S04]  /*26c30*/  FADD R13, R6, -12583039 ;  /* 0xcb40007f060d7421 */ /* 0x000fc80000000000 */
[----:B------:R-:W-:-:S04]  /*26c40*/  FFMA R13, R11, 1.4426950216293334961, -R13 ;  /* 0x3fb8aa3b0b0d7823 */ /* 0x000fc8000000080d */
[----:B------:R-:W-:-:S06]  /*26c50*/  FFMA R11, R11, 1.925963033500011079e-08, R13 ;  /* 0x32a570600b0b7823 */ /* 0x000fcc000000000d */
[----:B------:R-:W0:Y:S01]  /*26c60*/  MUFU.EX2 R11, R11 ;  /* 0x0000000b000b7308 */ /* 0x000e220000000800 */
[----:B------:R-:W-:-:S05]  /*26c70*/  SHF.L.U32 R6, R6, 0x17, RZ ;  /* 0x0000001706067819 */ /* 0x000fca00000006ff */
[----:B0-----:R-:W-:Y:S01]  /*26c80*/  FMUL R108, R6, R11 ;  /* 0x0000000b066c7220 */ /* 0x001fe20000400000 */
[----:B------:R-:W-:-:S04]  /*26c90*/  FFMA.SAT R6, R8, R126, 0.5 ;  /* 0x3f00000008067423 */ /* 0x000fc8000000207e */
[----:B------:R-:W-:-:S04]  /*26ca0*/  FFMA.RM R6, R6, R124, 12582913 ;  /* 0x4b40000106067423 */ /* 0x000fc8000000407c */
[----:B------:R-:W-:-:S04]  /*26cb0*/  FADD R11, R6, -12583039 ;  /* 0xcb40007f060b7421 */ /* 0x000fc80000000000 */
[----:B------:R-:W-:-:S04]  /*26cc0*/  FFMA R11, R8, 1.4426950216293334961, -R11 ;  /* 0x3fb8aa3b080b7823 */ /* 0x000fc8000000080b */
[----:B------:R-:W-:Y:S01]  /*26cd0*/  FFMA R8, R8, 1.925963033500011079e-08, R11 ;  /* 0x32a5706008087823 */ /* 0x000fe2000000000b */
[----:B------:R-:W-:-:S05]  /*26ce0*/  SHF.L.U32 R229, R6, 0x17, RZ ;  /* 0x0000001706e57819 */ /* 0x000fca00000006ff */
[----:B------:R-:W0:Y:S01]  /*26cf0*/  MUFU.EX2 R8, R8 ;  /* 0x0000000800087308 */ /* 0x000e220000000800 */
        /* <DEDUP_REMOVED lines=8> */
[----:B------:R-:W-:Y:S02]  /*26d80*/  SHF.L.U32 R3, R3, 0x17, RZ ;  /* 0x0000001703037819 */ /* 0x000fe400000006ff */
[----:B------:R-:W-:-:S05]  /*26d90*/  SHF.L.U32 R13, R12, 0x17, RZ ;  /* 0x000000170c0d7819 */ /* 0x000fca00000006ff */
[----:B------:R-:W1:Y:S01]  /*26da0*/  MUFU.EX2 R18, R18 ;  /* 0x0000001200127308 */ /* 0x000e620000000800 */
[----:B------:R-:W-:Y:S01]  /*26db0*/  FADD R12, -R125, R7 ;  /* 0x000000077d0c7221 */ /* 0x000fe20000000100 */
[----:B0-----:R-:W-:Y:S01]  /*26dc0*/  FMUL R106, R3, R6 ;  /* 0x00000006036a7220 */ /* 0x001fe20000400000 */
[-C--:B------:R-:W-:Y:S02]  /*26dd0*/  FFMA.SAT R3, R5, R126.reuse, 0.5 ;  /* 0x3f00000005037423 */ /* 0x080fe4000000207e */
[----:B------:R-:W-:Y:S02]  /*26de0*/  FFMA.SAT R7, R12, R126, 0.5 ;  /* 0x3f0000000c077423 */ /* 0x000fe4000000207e */
[-C--:B------:R-:W-:Y:S02]  /*26df0*/  FFMA.RM R3, R3, R124.reuse, 12582913 ;  /* 0x4b40000103037423 */ /* 0x080fe4000000407c */
[----:B------:R-:W-:Y:S02]  /*26e00*/  FFMA.RM R7, R7, R124, 12582913 ;  /* 0x4b40000107077423 */ /* 0x000fe4000000407c */
[----:B------:R-:W-:Y:S01]  /*26e10*/  FADD R6, R3, -12583039 ;  /* 0xcb40007f03067421 */ /* 0x000fe20000000000 */
[----:B-1----:R-:W-:Y:S01]  /*26e20*/  FMUL R109, R13, R18 ;  /* 0x000000120d6d7220 */ /* 0x002fe20000400000 */
[----:B------:R-:W-:-:S02]  /*26e30*/  FADD R13, R7, -12583039 ;  /* 0xcb40007f070d7421 */ /* 0x000fc40000000000 */
[C---:B------:R-:W-:Y:S02]  /*26e40*/  FFMA R6, R5.reuse, 1.4426950216293334961, -R6 ;  /* 0x3fb8aa3b05067823 */ /* 0x040fe40000000806 */
[C---:B------:R-:W-:Y:S02]  /*26e50*/  FFMA R13, R12.reuse, 1.4426950216293334961, -R13 ;  /* 0x3fb8aa3b0c0d7823 */ /* 0x040fe4000000080d */
[----:B------:R-:W-:Y:S02]  /*26e60*/  FFMA R5, R5, 1.925963033500011079e-08, R6 ;  /* 0x32a5706005057823 */ /* 0x000fe40000000006 */
[----:B------:R-:W-:-:S04]  /*26e70*/  FFMA R12, R12, 1.925963033500011079e-08, R13 ;  /* 0x32a570600c0c7823 */ /* 0x000fc8000000000d */
[----:B------:R-:W0:Y:S01]  /*26e80*/  MUFU.EX2 R5, R5 ;  /* 0x0000000500057308 */ /* 0x000e220000000800 */
[----:B------:R-:W-:Y:S01]  /*26e90*/  SHF.L.U32 R226, R3, 0x17, RZ ;  /* 0x0000001703e27819 */ /* 0x000fe200000006ff */
[----:B------:R-:W-:-:S06]  /*26ea0*/  FADD R3, -R125, R0 ;  /* 0x000000007d037221 */ /* 0x000fcc0000000100 */
[----:B------:R-:W1:Y:S01]  /*26eb0*/  MUFU.EX2 R12, R12 ;  /* 0x0000000c000c7308 */ /* 0x000e620000000800 */
[----:B------:R-:W-:Y:S01]  /*26ec0*/  FFMA.SAT R0, R3, R126, 0.5 ;  /* 0x3f00000003007423 */ /* 0x000fe2000000207e */
[----:B------:R-:W-:-:S03]  /*26ed0*/  SHF.L.U32 R7, R7, 0x17, RZ ;  /* 0x0000001707077819 */ /* 0x000fc600000006ff */
[----:B------:R-:W-:Y:S01]  /*26ee0*/  FFMA.RM R0, R0, R124, 12582913 ;  /* 0x4b40000100007423 */ /* 0x000fe2000000407c */
[----:B0-----:R-:W-:-:S03]  /*26ef0*/  FMUL R226, R226, R5 ;  /* 0x00000005e2e27220 */ /* 0x001fc60000400000 */
[----:B------:R-:W-:-:S04]  /*26f00*/  FADD R5, R0, -12583039 ;  /* 0xcb40007f00057421 */ /* 0x000fc80000000000 */
[----:B------:R-:W-:Y:S01]  /*26f10*/  FFMA R5, R3, 1.4426950216293334961, -R5 ;  /* 0x3fb8aa3b03057823 */ /* 0x000fe20000000805 */
[----:B-1----:R-:W-:Y:S01]  /*26f20*/  FMUL R107, R7, R12 ;  /* 0x0000000c076b7220 */ /* 0x002fe20000400000 */
[----:B------:R-:W-:Y:S02]  /*26f30*/  FFMA.SAT R7, R9, R126, 0.5 ;  /* 0x3f00000009077423 */ /* 0x000fe4000000207e */
[----:B------:R-:W-:Y:S02]  /*26f40*/  FFMA R3, R3, 1.925963033500011079e-08, R5 ;  /* 0x32a5706003037823 */ /* 0x000fe40000000005 */
[----:B------:R-:W-:-:S04]  /*26f50*/  FFMA.RM R7, R7, R124, 12582913 ;  /* 0x4b40000107077423 */ /* 0x000fc8000000407c */
[----:B------:R-:W0:Y:S01]  /*26f60*/  MUFU.EX2 R3, R3 ;  /* 0x0000000300037308 */ /* 0x000e220000000800 */
[C---:B------:R-:W-:Y:S01]  /*26f70*/  FADD R11, R7.reuse, -12583039 ;  /* 0xcb40007f070b7421 */ /* 0x040fe20000000000 */
[----:B------:R-:W-:Y:S01]  /*26f80*/  SHF.L.U32 R228, R7, 0x17, RZ ;  /* 0x0000001707e47819 */ /* 0x000fe200000006ff */
[----:B------:R-:W-:-:S04]  /*26f90*/  FADD R7, -R125, R4 ;  /* 0x000000047d077221 */ /* 0x000fc80000000100 */
[-C--:B------:R-:W-:Y:S01]  /*26fa0*/  FFMA.SAT R4, R7, R126.reuse, 0.5 ;  /* 0x3f00000007047423 */ /* 0x080fe2000000207e */
[----:B------:R-:W-:Y:S01]  /*26fb0*/  SHF.L.U32 R225, R0, 0x17, RZ ;  /* 0x0000001700e17819 */ /* 0x000fe200000006ff */
[----:B------:R-:W-:Y:S02]  /*26fc0*/  FFMA.SAT R0, R132, R126, 0.5 ;  /* 0x3f00000084007423 */ /* 0x000fe4000000207e */
[-C--:B------:R-:W-:Y:S02]  /*26fd0*/  FFMA.RM R4, R4, R124.reuse, 12582913 ;  /* 0x4b40000104047423 */ /* 0x080fe4000000407c */
[----:B------:R-:W-:Y:S02]  /*26fe0*/  FFMA.RM R0, R0, R124, 12582913 ;  /* 0x4b40000100007423 */ /* 0x000fe4000000407c */
[C---:B------:R-:W-:Y:S01]  /*26ff0*/  FADD R8, R4.reuse, -12583039 ;  /* 0xcb40007f04087421 */ /* 0x040fe20000000000 */
[----:B------:R-:W-:Y:S01]  /*27000*/  SHF.L.U32 R227, R4, 0x17, RZ ;  /* 0x0000001704e37819 */ /* 0x000fe200000006ff */
[----:B------:R-:W-:Y:S01]  /*27010*/  FFMA.SAT R4, R10, R126, 0.5 ;  /* 0x3f0000000a047423 */ /* 0x000fe2000000207e */
[----:B0-----:R-:W-:Y:S01]  /*27020*/  FMUL R225, R225, R3 ;  /* 0x00000003e1e17220 */ /* 0x001fe20000400000 */
[----:B------:R-:W-:-:S02]  /*27030*/  FADD R3, R0, -12583039 ;  /* 0xcb40007f00037421 */ /* 0x000fc40000000000 */
[----:B------:R-:W-:Y:S02]  /*27040*/  FFMA.RM R4, R4, R124, 12582913 ;  /* 0x4b40000104047423 */ /* 0x000fe4000000407c */
[----:B------:R-:W-:Y:S02]  /*27050*/  FFMA R3, R132, 1.4426950216293334961, -R3 ;  /* 0x3fb8aa3b84037823 */ /* 0x000fe40000000803 */
[C---:B------:R-:W-:Y:S01]  /*27060*/  FADD R6, R4.reuse, -12583039 ;  /* 0xcb40007f04067421 */ /* 0x040fe20000000000 */
[----:B------:R-:W-:Y:S01]  /*27070*/  SHF.L.U32 R224, R4, 0x17, RZ ;  /* 0x0000001704e07819 */ /* 0x000fe200000006ff */
[-C--:B------:R-:W-:Y:S01]  /*27080*/  FFMA.SAT R4, R131, R126.reuse, 0.5 ;  /* 0x3f00000083047423 */ /* 0x080fe2000000207e */
[----:B------:R-:W-:Y:S01]  /*27090*/  FFMA R132, R132, 1.925963033500011079e-08, R3 ;  /* 0x32a5706084847823 */ /* 0x000fe20000000003 */
[----:B------:R-:W-:Y:S02]  /*270a0*/  FFMA.SAT R3, R134, R126, 0.5 ;  /* 0x3f00000086037423 */ /* 0x000fe4000000207e */
[----:B------:R-:W-:-:S02]  /*270b0*/  FFMA.RM R4, R4, R124, 12582913 ;  /* 0x4b40000104047423 */ /* 0x000fc4000000407c */
[----:B------:R-:W-:Y:S01]  /*270c0*/  FFMA.RM R3, R3, R124, 12582913 ;  /* 0x4b40000103037423 */ /* 0x000fe2000000407c */
[----:B------:R-:W-:Y:S01]  /*270d0*/  SHF.L.U32 R222, R0, 0x17, RZ ;  /* 0x0000001700de7819 */ /* 0x000fe200000006ff */
[C---:B------:R-:W-:Y:S01]  /*270e0*/  FADD R5, R4.reuse, -12583039 ;  /* 0xcb40007f04057421 */ /* 0x040fe20000000000 */
[----:B------:R-:W-:Y:S01]  /*270f0*/  SHF.L.U32 R223, R4, 0x17, RZ ;  /* 0x0000001704df7819 */ /* 0x000fe200000006ff */
[----:B------:R-:W-:Y:S01]  /*27100*/  FADD R4, R3, -12583039 ;  /* 0xcb40007f03047421 */ /* 0x000fe20000000000 */
[----:B------:R-:W-:-:S03]  /*27110*/  FFMA.SAT R0, R133, R126, 0.5 ;  /* 0x3f00000085007423 */ /* 0x000fc6000000207e */
[----:B------:R-:W-:Y:S01]  /*27120*/  FFMA R4, R134, 1.4426950216293334961, -R4 ;  /* 0x3fb8aa3b86047823 */ /* 0x000fe20000000804 */
[----:B------:R-:W-:Y:S01]  /*27130*/  FFMA.RM R0, R0, R124, 12582913 ;  /* 0x4b40000100007423 */ /* 0x000fe2000000407c */
[----:B------:R-:W-:Y:S02]  /*27140*/  SHF.L.U32 R220, R3, 0x17, RZ ;  /* 0x0000001703dc7819 */ /* 0x000fe400000006ff */
[----:B------:R-:W-:Y:S01]  /*27150*/  FFMA R134, R134, 1.925963033500011079e-08, R4 ;  /* 0x32a5706086867823 */ /* 0x000fe20000000004 */
        /* <DEDUP_REMOVED lines=159> */
[----:B------:R-:W-:-:S03]  /*27b50*/  FFMA.RM R3, R3, R124, 12582913 ;  /* 0x4b40000103037423 */ /* 0x000fc6000000407c */
[----:B------:R-:W-:Y:S01]  /*27b60*/  FFMA R162, R162, 1.925963033500011079e-08, R4 ;  /* 0x32a57060a2a27823 */ /* 0x000fe20000000004 */
[----:B------:R-:W-:-:S04]  /*27b70*/  FADD R4, R3, -12583039 ;  /* 0xcb40007f03047421 */ /* 0x000fc80000000000 */
[----:B------:R-:W-:Y:S01]  /*27b80*/  FFMA R4, R160, 1.4426950216293334961, -R4 ;  /* 0x3fb8aa3ba0047823 */ /* 0x000fe20000000804 */
[----:B------:R-:W-:-:S03]  /*27b90*/  SHF.L.U32 R194, R0, 0x17, RZ ;  /* 0x0000001700c27819 */ /* 0x000fc600000006ff */
[----:B------:R-:W-:Y:S01]  /*27ba0*/  FFMA R160, R160, 1.925963033500011079e-08, R4 ;  /* 0x32a57060a0a07823 */ /* 0x000fe20000000004 */
[----:B------:R-:W-:-:S04]  /*27bb0*/  FFMA.SAT R0, R163, R126, 0.5 ;  /* 0x3f000000a3007423 */ /* 0x000fc8000000207e */
[----:B------:R-:W-:Y:S01]  /*27bc0*/  FFMA.RM R0, R0, R124, 12582913 ;  /* 0x4b40000100007423 */ /* 0x000fe2000000407c */
[----:B------:R-:W0:Y:S03]  /*27bd0*/  MUFU.EX2 R160, R160 ;  /* 0x000000a000a07308 */ /* 0x000e260000000800 */
[----:B------:R-:W-:Y:S01]  /*27be0*/  FADD R4, R0, -12583039 ;  /* 0xcb40007f00047421 */ /* 0x000fe20000000000 */
[----:B------:R-:W-:-:S03]  /*27bf0*/  SHF.L.U32 R3, R3, 0x17, RZ ;  /* 0x0000001703037819 */ /* 0x000fc600000006ff */
[----:B------:R-:W-:-:S04]  /*27c00*/  FFMA R4, R163, 1.4426950216293334961, -R4 ;  /* 0x3fb8aa3ba3047823 */ /* 0x000fc80000000804 */
[----:B------:R-:W-:Y:S01]  /*27c10*/  FFMA R163, R163, 1.925963033500011079e-08, R4 ;  /* 0x32a57060a3a37823 */ /* 0x000fe20000000004 */
[----:B------:R-:W-:Y:S01]  /*27c20*/  FADD R4, -R125, R164 ;  /* 0x000000a47d047221 */ /* 0x000fe20000000100 */
[----:B------:R-:W-:Y:S01]  /*27c30*/  FFMA R5, R131, 1.4426950216293334961, -R5 ;  /* 0x3fb8aa3b83057823 */ /* 0x000fe20000000805 */
[----:B0-----:R-:W-:Y:S02]  /*27c40*/  FMUL R164, R3, R160 ;  /* 0x000000a003a47220 */ /* 0x001fe40000400000 */
[----:B------:R-:W-:Y:S01]  /*27c50*/  FFMA.SAT R3, R4, R126, 0.5 ;  /* 0x3f00000004037423 */ /* 0x000fe2000000207e */
[----:B------:R-:W-:-:S03]  /*27c60*/  FFMA R131, R131, 1.925963033500011079e-08, R5 ;  /* 0x32a5706083837823 */ /* 0x000fc60000000005 */
[----:B------:R-:W-:-:S04]  /*27c70*/  FFMA.RM R3, R3, R124, 12582913 ;  /* 0x4b40000103037423 */ /* 0x000fc8000000407c */
[----:B------:R-:W-:Y:S01]  /*27c80*/  FADD R5, R3, -12583039 ;  /* 0xcb40007f03057421 */ /* 0x000fe20000000000 */
[----:B------:R-:W0:Y:S03]  /*27c90*/  MUFU.EX2 R163, R163 ;  /* 0x000000a300a37308 */ /* 0x000e260000000800 */
[----:B------:R-:W-:-:S04]  /*27ca0*/  FFMA R5, R4, 1.4426950216293334961, -R5 ;  /* 0x3fb8aa3b04057823 */ /* 0x000fc80000000805 */
[----:B------:R-:W-:Y:S01]  /*27cb0*/  FFMA R4, R4, 1.925963033500011079e-08, R5 ;  /* 0x32a5706004047823 */ /* 0x000fe20000000005 */
[----:B------:R-:W-:-:S05]  /*27cc0*/  SHF.L.U32 R0, R0, 0x17, RZ ;  /* 0x0000001700007819 */ /* 0x000fca00000006ff */
[----:B------:R-:W1:Y:S01]  /*27cd0*/  MUFU.EX2 R4, R4 ;  /* 0x0000000400047308 */ /* 0x000e620000000800 */
[----:B------:R-:W-:Y:S01]  /*27ce0*/  FADD R5, -R125, R165 ;  /* 0x000000a57d057221 */ /* 0x000fe20000000100 */
[----:B0-----:R-:W-:Y:S01]  /*27cf0*/  FMUL R165, R0, R163 ;  /* 0x000000a300a57220 */ /* 0x001fe20000400000 */
[----:B------:R-:W-:Y:S01]  /*27d00*/  SHF.L.U32 R163, R3, 0x17, RZ ;  /* 0x0000001703a37819 */ /* 0x000fe200000006ff */
[----:B------:R-:W-:-:S04]  /*27d10*/  FFMA.SAT R3, R167, R126, 0.5 ;  /* 0x3f000000a7037423 */ /* 0x000fc8000000207e */
[----:B------:R-:W0:Y:S01]  /*27d20*/  MUFU.EX2 R162, R162 ;  /* 0x000000a200a27308 */ /* 0x000e220000000800 */
[----:B------:R-:W-:Y:S01]  /*27d30*/  FFMA.RM R3, R3, R124, 12582913 ;  /* 0x4b40000103037423 */ /* 0x000fe2000000407c */
[----:B------:R-:W-:Y:S01]  /*27d40*/  FFMA.SAT R0, R5, R126, 0.5 ;  /* 0x3f00000005007423 */ /* 0x000fe2000000207e */
[----:B------:R-:W-:Y:S01]  /*27d50*/  FFMA R6, R10, 1.4426950216293334961, -R6 ;  /* 0x3fb8aa3b0a067823 */ /* 0x000fe20000000806 */
[----:B-1----:R-:W-:Y:S01]  /*27d60*/  FMUL R163, R163, R4 ;  /* 0x00000004a3a37220 */ /* 0x002fe20000400000 */
[----:B------:R-:W-:Y:S01]  /*27d70*/  FADD R4, R3, -12583039 ;  /* 0xcb40007f03047421 */ /* 0x000fe20000000000 */
[----:B------:R-:W-:-:S03]  /*27d80*/  FFMA.RM R0, R0, R124, 12582913 ;  /* 0x4b40000100007423 */ /* 0x000fc6000000407c */
[C---:B------:R-:W-:Y:S01]  /*27d90*/  FFMA R4, R167.reuse, 1.4426950216293334961, -R4 ;  /* 0x3fb8aa3ba7047823 */ /* 0x040fe20000000804 */
[----:B------:R-:W-:Y:S01]  /*27da0*/  FFMA R10, R10, 1.925963033500011079e-08, R6 ;  /* 0x32a570600a0a7823 */ /* 0x000fe20000000006 */
[----:B------:R-:W-:Y:S01]  /*27db0*/  FADD R6, R0, -12583039 ;  /* 0xcb40007f00067421 */ /* 0x000fe20000000000 */
[----:B0-----:R-:W-:Y:S01]  /*27dc0*/  FMUL R194, R194, R162 ;  /* 0x000000a2c2c27220 */ /* 0x001fe20000400000 */
[----:B------:R-:W-:Y:S01]  /*27dd0*/  FFMA R167, R167, 1.925963033500011079e-08, R4 ;  /* 0x32a57060a7a77823 */ /* 0x000fe20000000004 */
[----:B------:R-:W-:Y:S01]  /*27de0*/  SHF.L.U32 R162, R0, 0x17, RZ ;  /* 0x0000001700a27819 */ /* 0x000fe200000006ff */
[----:B------:R-:W-:Y:S01]  /*27df0*/  FFMA.SAT R0, R166, R126, 0.5 ;  /* 0x3f000000a6007423 */ /* 0x000fe2000000207e */
[----:B------:R-:W0:Y:S03]  /*27e00*/  MUFU.EX2 R161, R161 ;  /* 0x000000a100a17308 */ /* 0x000e260000000800 */
[----:B------:R-:W-:-:S05]  /*27e10*/  FFMA.RM R0, R0, R124, 12582913 ;  /* 0x4b40000100007423 */ /* 0x000fca000000407c */
[----:B------:R-:W1:Y:S01]  /*27e20*/  MUFU.EX2 R160, R167 ;  /* 0x000000a700a07308 */ /* 0x000e620000000800 */
[----:B------:R-:W-:Y:S01]  /*27e30*/  FADD R4, R0, -12583039 ;  /* 0xcb40007f00047421 */ /* 0x000fe20000000000 */
[----:B------:R-:W-:-:S03]  /*27e40*/  SHF.L.U32 R3, R3, 0x17, RZ ;  /* 0x0000001703037819 */ /* 0x000fc600000006ff */
[----:B------:R-:W-:-:S04]  /*27e50*/  FFMA R4, R166, 1.4426950216293334961, -R4 ;  /* 0x3fb8aa3ba6047823 */ /* 0x000fc80000000804 */
[----:B------:R-:W-:Y:S01]  /*27e60*/  FFMA R166, R166, 1.925963033500011079e-08, R4 ;  /* 0x32a57060a6a67823 */ /* 0x000fe20000000004 */
[----:B0-----:R-:W-:-:S03]  /*27e70*/  FMUL R195, R195, R161 ;  /* 0x000000a1c3c37220 */ /* 0x001fc60000400000 */
[----:B------:R-:W0:Y:S01]  /*27e80*/  MUFU.EX2 R161, R166 ;  /* 0x000000a600a17308 */ /* 0x000e220000000800 */
[----:B-1----:R-:W-:Y:S01]  /*27e90*/  FMUL R160, R3, R160 ;  /* 0x000000a003a07220 */ /* 0x002fe20000400000 */
[----:B------:R-:W-:-:S06]  /*27ea0*/  FFMA.SAT R3, R169, R126, 0.5 ;  /* 0x3f000000a9037423 */ /* 0x000fcc000000207e */
[----:B------:R-:W1:Y:S01]  /*27eb0*/  MUFU.EX2 R159, R159 ;  /* 0x0000009f009f7308 */ /* 0x000e620000000800 */
[----:B------:R-:W-:Y:S01]  /*27ec0*/  FFMA.RM R3, R3, R124, 12582913 ;  /* 0x4b40000103037423 */ /* 0x000fe2000000407c */
[----:B------:R-:W-:-:S03]  /*27ed0*/  SHF.L.U32 R0, R0, 0x17, RZ ;  /* 0x0000001700007819 */ /* 0x000fc600000006ff */
[----:B------:R-:W-:-:S04]  /*27ee0*/  FADD R4, R3, -12583039 ;  /* 0xcb40007f03047421 */ /* 0x000fc80000000000 */
[C---:B------:R-:W-:Y:S01]  /*27ef0*/  FFMA R4, R169.reuse, 1.4426950216293334961, -R4 ;  /* 0x3fb8aa3ba9047823 */ /* 0x040fe20000000804 */
[----:B0-----:R-:W-:Y:S01]  /*27f00*/  FMUL R161, R0, R161 ;  /* 0x000000a100a17220 */ /* 0x001fe20000400000 */
[----:B------:R-:W-:Y:S02]  /*27f10*/  FFMA.SAT R0, R170, R126, 0.5 ;  /* 0x3f000000aa007423 */ /* 0x000fe4000000207e */
[----:B------:R-:W-:Y:S01]  /*27f20*/  FFMA R169, R169, 1.925963033500011079e-08, R4 ;  /* 0x32a57060a9a97823 */ /* 0x000fe20000000004 */
[----:B------:R-:W0:Y:S01]  /*27f30*/  MUFU.EX2 R158, R158 ;  /* 0x0000009e009e7308 */ /* 0x000e220000000800 */
[----:B------:R-:W-:Y:S01]  /*27f40*/  FFMA.RM R0, R0, R124, 12582913 ;  /* 0x4b40000100007423 */ /* 0x000fe2000000407c */
[----:B-1----:R-:W-:-:S06]  /*27f50*/  FMUL R196, R196, R159 ;  /* 0x0000009fc4c47220 */ /* 0x002fcc0000400000 */
        /* <DEDUP_REMOVED lines=13> */
[----:B------:R-:W-:Y:S01]  /*28030*/  FFMA R4, R168, 1.4426950216293334961, -R4 ;  /* 0x3fb8aa3ba8047823 */ /* 0x000fe20000000804 */
        /* <DEDUP_REMOVED lines=98> */
[----:B------:R-:W-:Y:S01]  /*28660*/  FADD R4, R3, -12583039 ;  /* 0xcb40007f03047421 */ /* 0x000fe20000000000 */
[----:B------:R-:W-:-:S03]  /*28670*/  FADD R181, -R125, R181 ;  /* 0x000000b57db57221 */ /* 0x000fc60000000100 */
        /* <DEDUP_REMOVED lines=10> */
[----:B------:R-:W-:Y:S01]  /*28720*/  FFMA R4, R181, 1.4426950216293334961, -R4 ;  /* 0x3fb8aa3bb5047823 */ /* 0x000fe20000000804 */
[----:B------:R-:W-:-:S03]  /*28730*/  FADD R183, -R125, R183 ;  /* 0x000000b77db77221 */ /* 0x000fc60000000100 */
        /* <DEDUP_REMOVED lines=124> */
[C---:B------:R-:W-:Y:S01]  /*28f00*/  FFMA R6, R5.reuse, 1.4426950216293334961, -R6 ;  /* 0x3fb8aa3b05067823 */ /* 0x040fe20000000806 */
[----:B------:R-:W-:Y:S01]  /*28f10*/  FFMA.RM R0, R0, R124, 12582913 ;  /* 0x4b40000100007423 */ /* 0x000fe2000000407c */
[----:B-1----:R-:W-:Y:S02]  /*28f20*/  FMUL R216, R216, R135 ;  /* 0x00000087d8d87220 */ /* 0x002fe40000400000 */
[----:B------:R-:W0:Y:S01]  /*28f30*/  MUFU.EX2 R135, R193 ;  /* 0x000000c100877308 */ /* 0x000e220000000800 */
[----:B------:R-:W-:Y:S01]  /*28f40*/  FFMA R5, R5, 1.925963033500011079e-08, R6 ;  /* 0x32a5706005057823 */ /* 0x000fe20000000006 */
[----:B------:R-:W-:-:S06]  /*28f50*/  FADD R4, R0, -12583039 ;  /* 0xcb40007f00047421 */ /* 0x000fcc0000000000 */
[----:B------:R-:W1:Y:S01]  /*28f60*/  MUFU.EX2 R134, R134 ;  /* 0x0000008600867308 */ /* 0x000e620000000800 */
[----:B------:R-:W-:Y:S01]  /*28f70*/  FFMA R4, R192, 1.4426950216293334961, -R4 ;  /* 0x3fb8aa3bc0047823 */ /* 0x000fe20000000804 */
[----:B------:R-:W-:-:S06]  /*28f80*/  SHF.L.U32 R3, R3, 0x17, RZ ;  /* 0x0000001703037819 */ /* 0x000fcc00000006ff */
[----:B------:R-:W3:Y:S01]  /*28f90*/  MUFU.EX2 R5, R5 ;  /* 0x0000000500057308 */ /* 0x000ee20000000800 */
[----:B------:R-:W-:Y:S01]  /*28fa0*/  FFMA R192, R192, 1.925963033500011079e-08, R4 ;  /* 0x32a57060c0c07823 */ /* 0x000fe20000000004 */
[----:B--2---:R-:W-:Y:S01]  /*28fb0*/  FADD R4, -R125, R83 ;  /* 0x000000537d047221 */ /* 0x004fe20000000100 */
[----:B0-----:R-:W-:-:S03]  /*28fc0*/  FMUL R135, R3, R135 ;  /* 0x0000008703877220 */ /* 0x001fc60000400000 */
[----:B------:R-:W-:Y:S01]  /*28fd0*/  FFMA.SAT R3, R4, R126, 0.5 ;  /* 0x3f00000004037423 */ /* 0x000fe2000000207e */
[----:B-1----:R-:W-:-:S03]  /*28fe0*/  FMUL R220, R220, R134 ;  /* 0x00000086dcdc7220 */ /* 0x002fc60000400000 */
[----:B------:R-:W-:Y:S01]  /*28ff0*/  FFMA.RM R3, R3, R124, 12582913 ;  /* 0x4b40000103037423 */ /* 0x000fe2000000407c */
[----:B------:R-:W0:Y:S01]  /*29000*/  MUFU.EX2 R134, R192 ;  /* 0x000000c000867308 */ /* 0x000e220000000800 */
[----:B------:R1:W-:Y:S01]  /*29010*/  STL [R1+0x8], R250 ;  /* 0x000008fa01007387 */ /* 0x0003e20000100800 */
[----:B---3--:R-:W-:Y:S01]  /*29020*/  FMUL R162, R162, R5 ;  /* 0x00000005a2a27220 */ /* 0x008fe20000400000 */
[----:B------:R-:W-:Y:S02]  /*29030*/  FADD R5, R3, -12583039 ;  /* 0xcb40007f03057421 */ /* 0x000fe40000000000 */
[----:B------:R2:W-:Y:S01]  /*29040*/  STL [R1+0x118], R251 ;  /* 0x000118fb01007387 */ /* 0x0005e20000100800 */
[----:B------:R-:W-:-:S03]  /*29050*/  FFMA R8, R7, 1.4426950216293334961, -R8 ;  /* 0x3fb8aa3b07087823 */ /* 0x000fc60000000808 */
[----:B------:R3:W-:Y:S01]  /*29060*/  STL [R1+0x114], R129 ;  /* 0x0001148101007387 */ /* 0x0007e20000100800 */
[----:B------:R-:W-:-:S03]  /*29070*/  FFMA R5, R4, 1.4426950216293334961, -R5 ;  /* 0x3fb8aa3b04057823 */ /* 0x000fc60000000805 */
[----:B------:R3:W-:Y:S01]  /*29080*/  STL [R1+0x110], R2 ;  /* 0x0001100201007387 */ /* 0x0007e20000100800 */
[----:B------:R-:W-:-:S03]  /*29090*/  SHF.L.U32 R0, R0, 0x17, RZ ;  /* 0x0000001700007819 */ /* 0x000fc600000006ff */
[----:B------:R3:W-:Y:S01]  /*290a0*/  STL [R1+0x10c], R123 ;  /* 0x00010c7b01007387 */ /* 0x0007e20000100800 */
[----:B------:R-:W-:-:S03]  /*290b0*/  FFMA R4, R4, 1.925963033500011079e-08, R5 ;  /* 0x32a5706004047823 */ /* 0x000fc60000000005 */
[----:B------:R-:W-:Y:S01]  /*290c0*/  STL [R1+0x128], R128 ;  /* 0x0001288001007387 */ /* 0x000fe20000100800 */
[----:B------:R-:W-:-:S03]  /*290d0*/  FFMA R7, R7, 1.925963033500011079e-08, R8 ;  /* 0x32a5706007077823 */ /* 0x000fc60000000008 */
[----:B------:R3:W-:Y:S01]  /*290e0*/  STL [R1+0x124], R104 ;  /* 0x0001246801007387 */ /* 0x0007e20000100800 */
[----:B------:R-:W-:-:S03]  /*290f0*/  FADD R5, -R125, R82 ;  /* 0x000000527d057221 */ /* 0x000fc60000000100 */
[----:B------:R3:W-:Y:S04]  /*29100*/  STL [R1+0x11c], R122 ;  /* 0x00011c7a01007387 */ /* 0x0007e80000100800 */
[----:B------:R3:W-:Y:S01]  /*29110*/  STL [R1+0x140], R247 ;  /* 0x000140f701007387 */ /* 0x0007e20000100800 */
[----:B0-----:R-:W-:-:S03]  /*29120*/  FMUL R134, R0, R134 ;  /* 0x0000008600867220 */ /* 0x001fc60000400000 */
[----:B------:R0:W-:Y:S01]  /*29130*/  STL [R1+0x13c], R147 ;  /* 0x00013c9301007387 */ /* 0x0001e20000100800 */
[----:B------:R-:W-:-:S03]  /*29140*/  FFMA.SAT R0, R5, R126, 0.5 ;  /* 0x3f00000005007423 */ /* 0x000fc6000000207e */
[----:B------:R0:W-:Y:S04]  /*29150*/  STL [R1+0x138], R245 ;  /* 0x000138f501007387 */ /* 0x0001e80000100800 */
[----:B------:R0:W-:Y:S01]  /*29160*/  STL [R1+0x130], R130 ;  /* 0x0001308201007387 */ /* 0x0001e20000100800 */
[----:B------:R-:W1:Y:S03]  /*29170*/  MUFU.EX2 R7, R7 ;  /* 0x0000000700077308 */ /* 0x000e660000000800 */
[----:B------:R-:W-:Y:S04]  /*29180*/  STL [R1+0x150], R119 ;  /* 0x0001507701007387 */ /* 0x000fe80000100800 */
[----:B------:R-:W-:Y:S01]  /*29190*/  STL [R1+0x148], R118 ;  /* 0x0001487601007387 */ /* 0x000fe20000100800 */
[----:B------:R-:W-:-:S03]  /*291a0*/  FFMA.RM R0, R0, R124, 12582913 ;  /* 0x4b40000100007423 */ /* 0x000fc6000000407c */
[----:B------:R-:W-:Y:S04]  /*291b0*/  STL [R1+0x144], R117 ;  /* 0x0001447501007387 */ /* 0x000fe80000100800 */
[----:B------:R-:W-:Y:S04]  /*291c0*/  STL [R1+0x12c], R116 ;  /* 0x00012c7401007387 */ /* 0x000fe80000100800 */
[----:B------:R0:W-:Y:S04]  /*291d0*/  STL [R1+0x164], R105 ;  /* 0x0001646901007387 */ /* 0x0001e80000100800 */
[----:B------:R-:W-:Y:S01]  /*291e0*/  STL [R1+0x160], R115 ;  /* 0x0001607301007387 */ /* 0x000fe20000100800 */
[----:B------:R-:W-:-:S03]  /*291f0*/  FADD R6, R0, -12583039 ;  /* 0xcb40007f00067421 */ /* 0x000fc60000000000 */
[----:B------:R-:W-:Y:S04]  /*29200*/  STL [R1+0x15c], R114 ;  /* 0x00015c7201007387 */ /* 0x000fe80000100800 */
[----:B------:R-:W-:Y:S04]  /*29210*/  STL [R1+0x158], R113 ;  /* 0x0001587101007387 */ /* 0x000fe80000100800 */
[----:B------:R-:W-:Y:S04]  /*29220*/  STL [R1+0x174], R112 ;  /* 0x0001747001007387 */ /* 0x000fe80000100800 */
[----:B------:R-:W-:Y:S01]  /*29230*/  STL [R1+0x170], R111 ;  /* 0x0001706f01007387 */ /* 0x000fe20000100800 */
[----:B------:R-:W-:-:S03]  /*29240*/  FFMA R6, R5, 1.4426950216293334961, -R6 ;  /* 0x3fb8aa3b05067823 */ /* 0x000fc60000000806 */
[----:B------:R-:W-:Y:S04]  /*29250*/  STL [R1+0x168], R110 ;  /* 0x0001686e01007387 */ /* 0x000fe80000100800 */
[----:B------:R-:W-:Y:S04]  /*29260*/  STL [R1+0x154], R109 ;  /* 0x0001546d01007387 */ /* 0x000fe80000100800 */
[----:B------:R-:W-:Y:S04]  /*29270*/  STL [R1+0x240], R108 ;  /* 0x0002406c01007387 */ /* 0x000fe80000100800 */
[----:B------:R0:W-:Y:S01]  /*29280*/  STL [R1+0x17c], R107 ;  /* 0x00017c6b01007387 */ /* 0x0001e20000100800 */
[----:B------:R-:W-:-:S03]  /*29290*/  FFMA R5, R5, 1.925963033500011079e-08, R6 ;  /* 0x32a5706005057823 */ /* 0x000fc60000000006 */
[----:B------:R0:W-:Y:S01]  /*292a0*/  STL [R1+0x244], R106 ;  /* 0x0002446a01007387 */ /* 0x0001e20000100800 */
[----:B----4-:R-:W-:-:S03]  /*292b0*/  FADD R6, -R125, R85 ;  /* 0x000000557d067221 */ /* 0x010fc60000000100 */
[----:B------:R-:W4:Y:S01]  /*292c0*/  LDL.LU R83, [R1+0x234] ;  /* 0x0002340001537983 */ /* 0x000f220000300800 */
[----:B-1----:R-:W-:-:S03]  /*292d0*/  FMUL R227, R227, R7 ;  /* 0x00000007e3e37220 */ /* 0x002fc60000400000 */
[----:B------:R-:W2:Y:S01]  /*292e0*/  LDL.LU R82, [R1+0x220] ;  /* 0x0002200001527983 */ /* 0x000ea20000300800 */
[----:B------:R-:W-:-:S03]  /*292f0*/  FADD R7, -R125, R84 ;  /* 0x000000547d077221 */ /* 0x000fc60000000100 */
[----:B------:R-:W3:Y:S04]  /*29300*/  LDL.LU R85, [R1+0x224] ;  /* 0x0002240001557983 */ /* 0x000ee80000300800 */
[----:B------:R-:W3:Y:S01]  /*29310*/  LDL.LU R84, [R1+0x228] ;  /* 0x0002280001547983 */ /* 0x000ee20000300800 */
[----:B------:R-:W-:-:S04]  /*29320*/  FFMA R11, R9, 1.4426950216293334961, -R11 ;  /* 0x3fb8aa3b090b7823 */ /* 0x000fc8000000080b */
[----:B------:R-:W-:Y:S01]  /*29330*/  FFMA R9, R9, 1.925963033500011079e-08, R11 ;  /* 0x32a5706009097823 */ /* 0x000fe2000000000b */
[----:B------:R-:W1:Y:S08]  /*29340*/  MUFU.EX2 R10, R10 ;  /* 0x0000000a000a7308 */ /* 0x000e700000000800 */
[----:B------:R-:W0:Y:S01]  /*29350*/  MUFU.EX2 R9, R9 ;  /* 0x0000000900097308 */ /* 0x000e220000000800 */
[----:B-1----:R-:W-:Y:S01]  /*29360*/  FMUL R224, R224, R10 ;  /* 0x0000000ae0e07220 */ /* 0x002fe20000400000 */
[----:B0-----:R-:W-:Y:S01]  /*29370*/  FMUL R228, R228, R9 ;  /* 0x00000009e4e47220 */ /* 0x001fe20000400000 */
[----:B----4-:R-:W-:-:S02]  /*29380*/  FADD R8, -R125, R83 ;  /* 0x000000537d087221 */ /* 0x010fc40000000100 */
[----:B------:R-:W4:Y:S01]  /*29390*/  LDL.LU R83, [R1+0x22c] ;  /* 0x00022c0001537983 */ /* 0x000f220000300800 */
[----:B--2---:R-:W-:-:S03]  /*293a0*/  FADD R9, -R125, R82 ;  /* 0x000000527d097221 */ /* 0x004fc60000000100 */
[----:B------:R-:W2:Y:S01]  /*293b0*/  LDL.LU R82, [R1+0x1fc] ;  /* 0x0001fc0001527983 */ /* 0x000ea20000300800 */
[----:B---3--:R-:W-:-:S03]  /*293c0*/  FADD R10, -R125, R85 ;  /* 0x000000557d0a7221 */ /* 0x008fc60000000100 */
[----:B------:R-:W3:Y:S01]  /*293d0*/  LDL.LU R85, [R1+0x210] ;  /* 0x0002100001557983 */ /* 0x000ee20000300800 */
[----:B------:R-:W-:-:S03]  /*293e0*/  FADD R11, -R125, R84 ;  /* 0x000000547d0b7221 */ /* 0x000fc60000000100 */
[----:B------:R-:W3:Y:S01]  /*293f0*/  LDL.LU R84, [R1+0x218] ;  /* 0x0002180001547983 */ /* 0x000ee20000300800 */
[----:B----4-:R-:W-:-:S03]  /*29400*/  FADD R12, -R125, R83 ;  /* 0x000000537d0c7221 */ /* 0x010fc60000000100 */
        /* <DEDUP_REMOVED lines=23> */
[C---:B------:R-:W-:Y:S01]  /*29580*/  FADD R120, -R125.reuse, R249 ;  /* 0x000000f97d787221 */ /* 0x040fe20000000100 */
[C---:B----4-:R-:W-:Y:S02]  /*29590*/  FADD R24, -R125.reuse, R83 ;  /* 0x000000537d187221 */ /* 0x050fe40000000100 */
[----:B------:R-:W4:Y:S01]  /*295a0*/  LDL.LU R83, [R1+0x1ec] ;  /* 0x0001ec0001537983 */ /* 0x000f220000300800 */
[----:B--2---:R-:W-:-:S03]  /*295b0*/  FADD R25, -R125, R82 ;  /* 0x000000527d197221 */ /* 0x004fc60000000100 */
[----:B------:R-:W2:Y:S01]  /*295c0*/  LDL.LU R82, [R1+0x1b8] ;  /* 0x0001b80001527983 */ /* 0x000ea20000300800 */
[----:B---3--:R-:W-:-:S03]  /*295d0*/  FADD R26, -R125, R85 ;  /* 0x000000557d1a7221 */ /* 0x008fc60000000100 */
[----:B------:R-:W3:Y:S01]  /*295e0*/  LDL.LU R85, [R1+0x1d0] ;  /* 0x0001d00001557983 */ /* 0x000ee20000300800 */
[----:B------:R-:W-:-:S03]  /*295f0*/  FADD R27, -R125, R84 ;  /* 0x000000547d1b7221 */ /* 0x000fc60000000100 */
[----:B------:R-:W3:Y:S01]  /*29600*/  LDL.LU R84, [R1+0x1d8] ;  /* 0x0001d80001547983 */ /* 0x000ee20000300800 */
[----:B------:R-:W-:Y:S01]  /*29610*/  FFMA.SAT R121, R120, R126, 0.5 ;  /* 0x3f00000078797423 */ /* 0x000fe2000000207e */
[----:B------:R-:W-:-:S03]  /*29620*/  SHF.L.U32 R29, R29, 0x17, RZ ;  /* 0x000000171d1d7819 */ /* 0x000fc600000006ff */
[----:B------:R-:W-:Y:S02]  /*29630*/  FFMA.RM R121, R121, R124, 12582913 ;  /* 0x4b40000179797423 */ /* 0x000fe4000000407c */
[----:B------:R-:W-:Y:S02]  /*29640*/  FMUL R249, R29, R31 ;  /* 0x0000001f1df97220 */ /* 0x000fe40000400000 */
[----:B------:R-:W-:-:S04]  /*29650*/  FADD R29, R121, -12583039 ;  /* 0xcb40007f791d7421 */ /* 0x000fc80000000000 */
[----:B------:R-:W-:-:S04]  /*29660*/  FFMA R29, R120, 1.4426950216293334961, -R29 ;  /* 0x3fb8aa3b781d7823 */ /* 0x000fc8000000081d */
[----:B------:R-:W-:Y:S01]  /*29670*/  FFMA R120, R120, 1.925963033500011079e-08, R29 ;  /* 0x32a5706078787823 */ /* 0x000fe2000000001d */
        /* <DEDUP_REMOVED lines=32> */
[----:B------:R-:W-:-:S05]  /*29880*/  SHF.L.U32 R47, R47, 0x17, RZ ;  /* 0x000000172f2f7819 */ /* 0x000fca00000006ff */
[----:B------:R-:W-:Y:S01]  /*29890*/  FMUL R252, R47, R252 ;  /* 0x000000fc2ffc7220 */ /* 0x000fe20000400000 */
        /* <DEDUP_REMOVED lines=8> */
[----:B------:R-:W0:Y:S01]  /*29920*/  MUFU.EX2 R52, R52 ;  /* 0x0000003400347308 */ /* 0x000e220000000800 */
        /* <DEDUP_REMOVED lines=8> */
[----:B------:R-:W1:Y:S01]  /*299b0*/  MUFU.EX2 R54, R54 ;  /* 0x0000003600367308 */ /* 0x000e620000000800 */
[----:B0-----:R-:W-:Y:S01]  /*299c0*/  FMUL R246, R246, R52 ;  /* 0x00000034f6f67220 */ /* 0x001fe20000400000 */
[----:B------:R-:W-:-:S05]  /*299d0*/  SHF.L.U32 R55, R55, 0x17, RZ ;  /* 0x0000001737377819 */ /* 0x000fca00000006ff */
[----:B------:R-:W-:Y:S01]  /*299e0*/  FMUL R236, R55, R236 ;  /* 0x000000ec37ec7220 */ /* 0x000fe20000400000 */
[----:B-1----:R-:W-:Y:S01]  /*299f0*/  FMUL R248, R248, R54 ;  /* 0x00000036f8f87220 */ /* 0x002fe20000400000 */
        /* <DEDUP_REMOVED lines=9> */
[----:B------:R-:W-:-:S05]  /*29a90*/  SHF.L.U32 R56, R56, 0x17, RZ ;  /* 0x0000001738387819 */ /* 0x000fca00000006ff */
[----:B------:R-:W-:Y:S01]  /*29aa0*/  FMUL R237, R56, R237 ;  /* 0x000000ed38ed7220 */ /* 0x000fe20000400000 */
[----:B------:R-:W-:Y:S01]  /*29ab0*/  SHF.L.U32 R235, R59, 0x17, RZ ;  /* 0x000000173beb7819 */ /* 0x000fe200000006ff */
[----:B0-----:R-:W-:Y:S01]  /*29ac0*/  FMUL R233, R233, R57 ;  /* 0x00000039e9e97220 */ /* 0x001fe20000400000 */
        /* <DEDUP_REMOVED lines=11> */
[----:B------:R-:W-:Y:S01]  /*29b80*/  SHF.L.U32 R133, R3, 0x17, RZ ;  /* 0x0000001703857819 */ /* 0x000fe200000006ff */
[----:B------:R-:W-:-:S04]  /*29b90*/  FFMA.SAT R3, R6, R126, 0.5 ;  /* 0x3f00000006037423 */ /* 0x000fc8000000207e */
[----:B------:R-:W-:Y:S01]  /*29ba0*/  FFMA.RM R3, R3, R124, 12582913 ;  /* 0x4b40000103037423 */ /* 0x000fe2000000407c */
[----:B------:R-:W0:Y:S01]  /*29bb0*/  MUFU.EX2 R5, R5 ;  /* 0x0000000500057308 */ /* 0x000e220000000800 */
[----:B-1----:R-:W-:Y:S02]  /*29bc0*/  FMUL R133, R133, R4 ;  /* 0x0000000485857220 */ /* 0x002fe40000400000 */
[----:B------:R-:W-:-:S05]  /*29bd0*/  FADD R4, R3, -12583039 ;  /* 0xcb40007f03047421 */ /* 0x000fca0000000000 */
[----:B------:R-:W1:Y:S01]  /*29be0*/  MUFU.EX2 R60, R60 ;  /* 0x0000003c003c7308 */ /* 0x000e620000000800 */
[----:B------:R-:W-:Y:S01]  /*29bf0*/  FFMA R4, R6, 1.4426950216293334961, -R4 ;  /* 0x3fb8aa3b06047823 */ /* 0x000fe20000000804 */
[----:B------:R-:W-:-:S03]  /*29c00*/  SHF.L.U32 R0, R0, 0x17, RZ ;  /* 0x0000001700007819 */ /* 0x000fc600000006ff */
[----:B------:R-:W-:-:S03]  /*29c10*/  FFMA R6, R6, 1.925963033500011079e-08, R4 ;  /* 0x32a5706006067823 */ /* 0x000fc60000000004 */
[----:B------:R-:W1:Y:S01]  /*29c20*/  MUFU.EX2 R63, R63 ;  /* 0x0000003f003f7308 */ /* 0x000e620000000800 */
[----:B------:R-:W-:Y:S01]  /*29c30*/  FFMA.SAT R4, R7, R126, 0.5 ;  /* 0x3f00000007047423 */ /* 0x000fe2000000207e */
[----:B0-----:R-:W-:-:S03]  /*29c40*/  FMUL R0, R0, R5 ;  /* 0x0000000500007220 */ /* 0x001fc60000400000 */
[----:B------:R-:W-:-:S03]  /*29c50*/  FFMA.RM R4, R4, R124, 12582913 ;  /* 0x4b40000104047423 */ /* 0x000fc6000000407c */
[----:B------:R-:W0:Y:S01]  /*29c60*/  MUFU.EX2 R6, R6 ;  /* 0x0000000600067308 */ /* 0x000e220000000800 */
[----:B------:R-:W-:Y:S01]  /*29c70*/  FADD R5, R4, -12583039 ;  /* 0xcb40007f04057421 */ /* 0x000fe20000000000 */
[----:B-1----:R-:W-:-:S03]  /*29c80*/  FMUL R235, R235, R60 ;  /* 0x0000003cebeb7220 */ /* 0x002fc60000400000 */
[----:B------:R-:W-:Y:S01]  /*29c90*/  FFMA R5, R7, 1.4426950216293334961, -R5 ;  /* 0x3fb8aa3b07057823 */ /* 0x000fe20000000805 */
[----:B------:R-:W-:-:S03]  /*29ca0*/  SHF.L.U32 R3, R3, 0x17, RZ ;  /* 0x0000001703037819 */ /* 0x000fc600000006ff */
[----:B------:R-:W-:Y:S01]  /*29cb0*/  FFMA R7, R7, 1.925963033500011079e-08, R5 ;  /* 0x32a5706007077823 */ /* 0x000fe20000000005 */
[----:B------:R-:W-:Y:S01]  /*29cc0*/  FMUL R231, R231, R63 ;  /* 0x0000003fe7e77220 */ /* 0x000fe20000400000 */
[----:B------:R-:W-:-:S04]  /*29cd0*/  FFMA.SAT R5, R8, R126, 0.5 ;  /* 0x3f00000008057423 */ /* 0x000fc8000000207e */
[----:B------:R-:W-:Y:S01]  /*29ce0*/  FFMA.RM R5, R5, R124, 12582913 ;  /* 0x4b40000105057423 */ /* 0x000fe2000000407c */
[----:B------:R-:W1:Y:S01]  /*29cf0*/  MUFU.EX2 R7, R7 ;  /* 0x0000000700077308 */ /* 0x000e620000000800 */
[----:B0-----:R-:W-:Y:S02]  /*29d00*/  FMUL R3, R3, R6 ;  /* 0x0000000603037220 */ /* 0x001fe40000400000 */
[----:B------:R-:W-:-:S04]  /*29d10*/  FADD R6, R5, -12583039 ;  /* 0xcb40007f05067421 */ /* 0x000fc80000000000 */
[----:B------:R-:W-:Y:S01]  /*29d20*/  FFMA R6, R8, 1.4426950216293334961, -R6 ;  /* 0x3fb8aa3b08067823 */ /* 0x000fe20000000806 */
[----:B------:R-:W-:-:S03]  /*29d30*/  SHF.L.U32 R4, R4, 0x17, RZ ;  /* 0x0000001704047819 */ /* 0x000fc600000006ff */
[----:B------:R-:W-:Y:S01]  /*29d40*/  FFMA R8, R8, 1.925963033500011079e-08, R6 ;  /* 0x32a5706008087823 */ /* 0x000fe20000000006 */
[----:B------:R-:W-:-:S04]  /*29d50*/  FFMA.SAT R6, R9, R126, 0.5 ;  /* 0x3f00000009067423 */ /* 0x000fc8000000207e */
[----:B------:R-:W-:Y:S01]  /*29d60*/  FFMA.RM R6, R6, R124, 12582913 ;  /* 0x4b40000106067423 */ /* 0x000fe2000000407c */
[----:B-1----:R-:W-:Y:S01]  /*29d70*/  FMUL R4, R4, R7 ;  /* 0x0000000704047220 */ /* 0x002fe20000400000 */
[----:B------:R-:W0:Y:S02]  /*29d80*/  MUFU.EX2 R8, R8 ;  /* 0x0000000800087308 */ /* 0x000e240000000800 */
[----:B------:R-:W-:-:S04]  /*29d90*/  FADD R7, R6, -12583039 ;  /* 0xcb40007f06077421 */ /* 0x000fc80000000000 */
[----:B------:R-:W-:Y:S01]  /*29da0*/  FFMA R7, R9, 1.4426950216293334961, -R7 ;  /* 0x3fb8aa3b09077823 */ /* 0x000fe20000000807 */
[----:B------:R-:W-:-:S03]  /*29db0*/  SHF.L.U32 R5, R5, 0x17, RZ ;  /* 0x0000001705057819 */ /* 0x000fc600000006ff */
[----:B------:R-:W-:Y:S01]  /*29dc0*/  FFMA R9, R9, 1.925963033500011079e-08, R7 ;  /* 0x32a5706009097823 */ /* 0x000fe20000000007 */
        /* <DEDUP_REMOVED lines=46> */
[----:B------:R-:W-:Y:S01]  /*2a0b0*/  FFMA R14, R14, 1.925963033500011079e-08, R12 ;  /* 0x32a570600e0e7823 */ /* 0x000fe2000000000c */
[----:B------:R-:W-:Y:S01]  /*2a0c0*/  FFMA.SAT R12, R15, R126, 0.5 ;  /* 0x3f0000000f0c7423 */ /* 0x000fe2000000207e */
[----:B------:R-:W-:-:S03]  /*2a0d0*/  SHF.L.U32 R10, R10, 0x17, RZ ;  /* 0x000000170a0a7819 */ /* 0x000fc600000006ff */
[----:B------:R-:W-:Y:S01]  /*2a0e0*/  FFMA.RM R12, R12, R124, 12582913 ;  /* 0x4b4000010c0c7423 */ /* 0x000fe2000000407c */
[----:B------:R-:W0:Y:S01]  /*2a0f0*/  MUFU.EX2 R14, R14 ;  /* 0x0000000e000e7308 */ /* 0x000e220000000800 */
[----:B-1----:R-:W-:Y:S02]  /*2a100*/  FMUL R10, R10, R13 ;  /* 0x0000000d0a0a7220 */ /* 0x002fe40000400000 */
[----:B------:R-:W-:-:S04]  /*2a110*/  FADD R13, R12, -12583039 ;  /* 0xcb40007f0c0d7421 */ /* 0x000fc80000000000 */
[----:B------:R-:W-:Y:S01]  /*2a120*/  FFMA R13, R15, 1.4426950216293334961, -R13 ;  /* 0x3fb8aa3b0f0d7823 */ /* 0x000fe2000000080d */
[----:B------:R-:W-:-:S03]  /*2a130*/  SHF.L.U32 R11, R11, 0x17, RZ ;  /* 0x000000170b0b7819 */ /* 0x000fc600000006ff */
[----:B------:R-:W-:Y:S01]  /*2a140*/  FFMA R15, R15, 1.925963033500011079e-08, R13 ;  /* 0x32a570600f0f7823 */ /* 0x000fe2000000000d */
[----:B------:R-:W-:-:S04]  /*2a150*/  FFMA.SAT R13, R16, R126, 0.5 ;  /* 0x3f000000100d7423 */ /* 0x000fc8000000207e */
[----:B------:R-:W-:Y:S01]  /*2a160*/  FFMA.RM R13, R13, R124, 12582913 ;  /* 0x4b4000010d0d7423 */ /* 0x000fe2000000407c */
[----:B0-----:R-:W-:Y:S01]  /*2a170*/  FMUL R11, R11, R14 ;  /* 0x0000000e0b0b7220 */ /* 0x001fe20000400000 */
        /* <DEDUP_REMOVED lines=97> */
[----:B------:R-:W-:Y:S01]  /*2a790*/  FADD R26, R25, -12583039 ;  /* 0xcb40007f191a7421 */ /* 0x000fe20000000000 */
        /* <DEDUP_REMOVED lines=8> */
[----:B------:R-:W-:Y:S01]  /*2a820*/  FFMA R26, R28, 1.4426950216293334961, -R26 ;  /* 0x3fb8aa3b1c1a7823 */ /* 0x000fe2000000081a */
[----:B------:R-:W-:-:S03]  /*2a830*/  SHF.L.U32 R24, R24, 0x17, RZ ;  /* 0x0000001718187819 */ /* 0x000fc600000006ff */
[----:B------:R-:W-:Y:S01]  /*2a840*/  FFMA R28, R28, 1.925963033500011079e-08, R26 ;  /* 0x32a570601c1c7823 */ /* 0x000fe2000000001a */
[----:B------:R-:W-:Y:S01]  /*2a850*/  FFMA.SAT R26, R29, R126, 0.5 ;  /* 0x3f0000001d1a7423 */ /* 0x000fe2000000207e */
[----:B0-----:R-:W-:-:S03]  /*2a860*/  FMUL R24, R24, R27 ;  /* 0x0000001b18187220 */ /* 0x001fc60000400000 */
[----:B------:R-:W-:Y:S01]  /*2a870*/  FFMA.RM R26, R26, R124, 12582913 ;  /* 0x4b4000011a1a7423 */ /* 0x000fe2000000407c */
[----:B------:R-:W0:Y:S03]  /*2a880*/  MUFU.EX2 R28, R28 ;  /* 0x0000001c001c7308 */ /* 0x000e260000000800 */
        /* <DEDUP_REMOVED lines=126> */
[----:B-1----:R-:W-:Y:S01]  /*2b070*/  FMUL R39, R39, R42 ;  /* 0x0000002a27277220 */ /* 0x002fe20000400000 */
[----:B------:R-:W0:Y:S01]  /*2b080*/  MUFU.EX2 R43, R43 ;  /* 0x0000002b002b7308 */ /* 0x000e220000000800 */
[C---:B------:R-:W-:Y:S01]  /*2b090*/  FADD R42, R41.reuse, -12583039 ;  /* 0xcb40007f292a7421 */ /* 0x040fe20000000000 */
[----:B------:R-:W-:Y:S01]  /*2b0a0*/  SHF.L.U32 R40, R40, 0x17, RZ ;  /* 0x0000001728287819 */ /* 0x000fe200000006ff */
[----:B------:R-:W3:Y:S02]  /*2b0b0*/  LDL.LU R79, [R1+0xc0] ;  /* 0x0000c000014f7983 */ /* 0x000ee40000300800 */
[C---:B------:R-:W-:Y:S01]  /*2b0c0*/  FFMA R42, R44.reuse, 1.4426950216293334961, -R42 ;  /* 0x3fb8aa3b2c2a7823 */ /* 0x040fe2000000082a */
[----:B------:R-:W-:Y:S01]  /*2b0d0*/  SHF.L.U32 R41, R41, 0x17, RZ ;  /* 0x0000001729297819 */ /* 0x000fe200000006ff */
[----:B------:R-:W3:Y:S02]  /*2b0e0*/  LDL R81, [R1+0x778] ;  /* 0x0007780001517983 */ /* 0x000ee40000100800 */
[----:B------:R-:W-:Y:S01]  /*2b0f0*/  FFMA R44, R44, 1.925963033500011079e-08, R42 ;  /* 0x32a570602c2c7823 */ /* 0x000fe2000000002a */
[----:B------:R-:W-:-:S04]  /*2b100*/  FFMA.SAT R42, R45, R126, 0.5 ;  /* 0x3f0000002d2a7423 */ /* 0x000fc8000000207e */
[----:B------:R-:W-:Y:S01]  /*2b110*/  FFMA.RM R42, R42, R124, 12582913 ;  /* 0x4b4000012a2a7423 */ /* 0x000fe2000000407c */
[----:B------:R-:W1:Y:S01]  /*2b120*/  MUFU.EX2 R44, R44 ;  /* 0x0000002c002c7308 */ /* 0x000e620000000800 */
[----:B0-----:R-:W-:Y:S02]  /*2b130*/  FMUL R40, R40, R43 ;  /* 0x0000002b28287220 */ /* 0x001fe40000400000 */
[----:B------:R-:W-:-:S04]  /*2b140*/  FADD R43, R42, -12583039 ;  /* 0xcb40007f2a2b7421 */ /* 0x000fc80000000000 */
[----:B------:R-:W-:-:S04]  /*2b150*/  FFMA R43, R45, 1.4426950216293334961, -R43 ;  /* 0x3fb8aa3b2d2b7823 */ /* 0x000fc8000000082b */
        /* <DEDUP_REMOVED lines=110> */
[----:B------:R-:W0:Y:S03]  /*2b840*/  MUFU.EX2 R58, R58 ;  /* 0x0000003a003a7308 */ /* 0x000e260000000800 */
[----:B------:R-:W-:Y:S01]  /*2b850*/  FFMA R57, R59, 1.4426950216293334961, -R57 ;  /* 0x3fb8aa3b3b397823 */ /* 0x000fe20000000839 */
[----:B------:R-:W-:-:S03]  /*2b860*/  SHF.L.U32 R55, R55, 0x17, RZ ;  /* 0x0000001737377819 */ /* 0x000fc600000006ff */
[----:B------:R-:W-:Y:S01]  /*2b870*/  FFMA R59, R59, 1.925963033500011079e-08, R57 ;  /* 0x32a570603b3b7823 */ /* 0x000fe20000000039 */
[----:B------:R-:W-:Y:S01]  /*2b880*/  FFMA.SAT R57, R60, R126, 0.5 ;  /* 0x3f0000003c397423 */ /* 0x000fe2000000207e */
[----:B-1----:R-:W-:Y:S02]  /*2b890*/  FMUL R223, R223, R131 ;  /* 0x00000083dfdf7220 */ /* 0x002fe40000400000 */
[----:B------:R-:W3:Y:S01]  /*2b8a0*/  LDL R131, [R1+0x6c4] ;  /* 0x0006c40001837983 */ /* 0x000ee20000100800 */
[----:B------:R-:W-:Y:S01]  /*2b8b0*/  FFMA.RM R57, R57, R124, 12582913 ;  /* 0x4b40000139397423 */ /* 0x000fe2000000407c */
[----:B------:R-:W1:Y:S01]  /*2b8c0*/  MUFU.EX2 R59, R59 ;  /* 0x0000003b003b7308 */ /* 0x000e620000000800 */
[----:B0-----:R-:W-:Y:S02]  /*2b8d0*/  FMUL R55, R55, R58 ;  /* 0x0000003a37377220 */ /* 0x001fe40000400000 */
[----:B------:R-:W-:-:S04]  /*2b8e0*/  FADD R58, R57, -12583039 ;  /* 0xcb40007f393a7421 */ /* 0x000fc80000000000 */
[----:B------:R-:W-:Y:S01]  /*2b8f0*/  FFMA R58, R60, 1.4426950216293334961, -R58 ;  /* 0x3fb8aa3b3c3a7823 */ /* 0x000fe2000000083a */
[----:B------:R-:W-:-:S03]  /*2b900*/  SHF.L.U32 R56, R56, 0x17, RZ ;  /* 0x0000001738387819 */ /* 0x000fc600000006ff */
[----:B------:R-:W-:Y:S01]  /*2b910*/  FFMA R60, R60, 1.925963033500011079e-08, R58 ;  /* 0x32a570603c3c7823 */ /* 0x000fe2000000003a */
[----:B----4-:R-:W-:Y:S02]  /*2b920*/  FADD R72, -R125, R83 ;  /* 0x000000537d487221 */ /* 0x010fe40000000100 */
[----:B------:R-:W4:Y:S01]  /*2b930*/  LDL R83, [R1+0x770] ;  /* 0x0007700001537983 */ /* 0x000f220000100800 */
[----:B------:R-:W-:Y:S01]  /*2b940*/  FFMA.SAT R58, R61, R126, 0.5 ;  /* 0x3f0000003d3a7423 */ /* 0x000fe2000000207e */
[C---:B--2---:R-:W-:Y:S01]  /*2b950*/  FADD R73, -R125.reuse, R82 ;  /* 0x000000527d497221 */ /* 0x044fe20000000100 */
[C---:B---3--:R-:W-:Y:S02]  /*2b960*/  FADD R74, -R125.reuse, R85 ;  /* 0x000000557d4a7221 */ /* 0x048fe40000000100 */
[----:B------:R-:W2:Y:S01]  /*2b970*/  LDL R85, [R1+0x768] ;  /* 0x0007680001557983 */ /* 0x000ea20000100800 */
[----:B------:R-:W-:Y:S01]  /*2b980*/  FFMA.RM R58, R58, R124, 12582913 ;  /* 0x4b4000013a3a7423 */ /* 0x000fe2000000407c */
[----:B------:R-:W-:-:S02]  /*2b990*/  FADD R75, -R125, R84 ;  /* 0x000000547d4b7221 */ /* 0x000fc40000000100 */
[----:B------:R-:W3:Y:S01]  /*2b9a0*/  LDL.LU R84, [R1+0xb8] ;  /* 0x0000b80001547983 */ /* 0x000ee20000300800 */
[----:B-1----:R-:W-:Y:S01]  /*2b9b0*/  FMUL R56, R56, R59 ;  /* 0x0000003b38387220 */ /* 0x002fe20000400000 */
[----:B------:R-:W0:Y:S02]  /*2b9c0*/  MUFU.EX2 R60, R60 ;  /* 0x0000003c003c7308 */ /* 0x000e240000000800 */
[----:B------:R-:W3:Y:S01]  /*2b9d0*/  LDL R82, [R1+0x774] ;  /* 0x0007740001527983 */ /* 0x000ee20000100800 */
[----:B------:R-:W-:-:S03]  /*2b9e0*/  FADD R59, R58, -12583039 ;  /* 0xcb40007f3a3b7421 */ /* 0x000fc60000000000 */
[----:B------:R-:W3:Y:S01]  /*2b9f0*/  LDL R169, [R1+0x76c] ;  /* 0x00076c0001a97983 */ /* 0x000ee20000100800 */
[----:B------:R-:W-:Y:S01]  /*2ba00*/  FFMA R59, R61, 1.4426950216293334961, -R59 ;  /* 0x3fb8aa3b3d3b7823 */ /* 0x000fe2000000083b */
[----:B------:R-:W-:Y:S02]  /*2ba10*/  SHF.L.U32 R57, R57, 0x17, RZ ;  /* 0x0000001739397819 */ /* 0x000fe400000006ff */
[----:B------:R-:W3:Y:S01]  /*2ba20*/  LDL R170, [R1+0x764] ;  /* 0x0007640001aa7983 */ /* 0x000ee20000100800 */
[----:B------:R-:W-:Y:S01]  /*2ba30*/  FFMA R61, R61, 1.925963033500011079e-08, R59 ;  /* 0x32a570603d3d7823 */ /* 0x000fe2000000003b */
[----:B------:R-:W-:Y:S02]  /*2ba40*/  FFMA.SAT R59, R62, R126, 0.5 ;  /* 0x3f0000003e3b7423 */ /* 0x000fe4000000207e */
[----:B------:R-:W3:Y:S02]  /*2ba50*/  LDL R166, [R1+0x75c] ;  /* 0x00075c0001a67983 */ /* 0x000ee40000100800 */
[----:B------:R-:W-:Y:S01]  /*2ba60*/  FFMA.RM R59, R59, R124, 12582913 ;  /* 0x4b4000013b3b7423 */ /* 0x000fe2000000407c */
[----:B0-----:R-:W-:Y:S01]  /*2ba70*/  FMUL R57, R57, R60 ;  /* 0x0000003c39397220 */ /* 0x001fe20000400000 */
[----:B------:R-:W0:Y:S01]  /*2ba80*/  MUFU.EX2 R61, R61 ;  /* 0x0000003d003d7308 */ /* 0x000e220000000800 */
[----:B------:R-:W3:Y:S01]  /*2ba90*/  LDL R167, [R1+0x760] ;  /* 0x0007600001a77983 */ /* 0x000ee20000100800 */
[----:B------:R-:W-:-:S03]  /*2baa0*/  FADD R60, R59, -12583039 ;  /* 0xcb40007f3b3c7421 */ /* 0x000fc60000000000 */
[----:B------:R-:W3:Y:S01]  /*2bab0*/  LDL R78, [R1+0x758] ;  /* 0x00075800014e7983 */ /* 0x000ee20000100800 */
[----:B------:R-:W-:Y:S01]  /*2bac0*/  FFMA R60, R62, 1.4426950216293334961, -R60 ;  /* 0x3fb8aa3b3e3c7823 */ /* 0x000fe2000000083c */
[----:B------:R-:W-:Y:S02]  /*2bad0*/  SHF.L.U32 R58, R58, 0x17, RZ ;  /* 0x000000173a3a7819 */ /* 0x000fe400000006ff */
[----:B------:R-:W3:Y:S01]  /*2bae0*/  LDL R80, [R1+0x754] ;  /* 0x0007540001507983 */ /* 0x000ee20000100800 */
        /* <DEDUP_REMOVED lines=94> */
[----:B------:R-:W-:-:S04]  /*2c0d0*/  FFMA R72, R74, 1.4426950216293334961, -R72 ;  /* 0x3fb8aa3b4a487823 */ /* 0x000fc80000000848 */
[----:B------:R-:W-:Y:S01]  /*2c0e0*/  FFMA R74, R74, 1.925963033500011079e-08, R72 ;  /* 0x32a570604a4a7823 */ /* 0x000fe20000000048 */
[----:B------:R-:W-:Y:S01]  /*2c0f0*/  FFMA.SAT R72, R75, R126, 0.5 ;  /* 0x3f0000004b487423 */ /* 0x000fe2000000207e */
[----:B------:R-:W-:-:S03]  /*2c100*/  SHF.L.U32 R70, R70, 0x17, RZ ;  /* 0x0000001746467819 */ /* 0x000fc600000006ff */
[----:B------:R-:W-:Y:S01]  /*2c110*/  FFMA.RM R72, R72, R124, 12582913 ;  /* 0x4b40000148487423 */ /* 0x000fe2000000407c */
[----:B------:R-:W1:Y:S01]  /*2c120*/  MUFU.EX2 R74, R74 ;  /* 0x0000004a004a7308 */ /* 0x000e620000000800 */
[----:B0-----:R-:W-:Y:S02]  /*2c130*/  FMUL R70, R70, R73 ;  /* 0x0000004946467220 */ /* 0x001fe40000400000 */
[----:B------:R-:W-:Y:S01]  /*2c140*/  FADD R73, R72, -12583039 ;  /* 0xcb40007f48497421 */ /* 0x000fe20000000000 */
[----:B------:R-:W-:-:S03]  /*2c150*/  SHF.L.U32 R71, R71, 0x17, RZ ;  /* 0x0000001747477819 */ /* 0x000fc600000006ff */
[----:B------:R-:W-:-:S04]  /*2c160*/  FFMA R73, R75, 1.4426950216293334961, -R73 ;  /* 0x3fb8aa3b4b497823 */ /* 0x000fc80000000849 */
[----:B------:R-:W-:Y:S01]  /*2c170*/  FFMA R75, R75, 1.925963033500011079e-08, R73 ;  /* 0x32a570604b4b7823 */ /* 0x000fe20000000049 */
[----:B------:R-:W-:Y:S01]  /*2c180*/  FADD R73, -R125, R79 ;  /* 0x0000004f7d497221 */ /* 0x000fe20000000100 */
[----:B------:R-:W-:Y:S01]  /*2c190*/  SHF.L.U32 R72, R72, 0x17, RZ ;  /* 0x0000001748487819 */ /* 0x000fe200000006ff */
[----:B------:R-:W3:Y:S01]  /*2c1a0*/  LDL R79, [R1+0x74c] ;  /* 0x00074c00014f7983 */ /* 0x000ee20000100800 */
[----:B-1----:R-:W-:Y:S01]  /*2c1b0*/  FMUL R71, R71, R74 ;  /* 0x0000004a47477220 */ /* 0x002fe20000400000 */
[----:B------:R-:W-:-:S04]  /*2c1c0*/  FFMA.SAT R74, R73, R126, 0.5 ;  /* 0x3f000000494a7423 */ /* 0x000fc8000000207e */
[----:B------:R-:W-:Y:S01]  /*2c1d0*/  FFMA.RM R74, R74, R124, 12582913 ;  /* 0x4b4000014a4a7423 */ /* 0x000fe2000000407c */
[----:B------:R-:W0:Y:S03]  /*2c1e0*/  MUFU.EX2 R75, R75 ;  /* 0x0000004b004b7308 */ /* 0x000e260000000800 */
[----:B------:R-:W-:-:S04]  /*2c1f0*/  FADD R76, R74, -12583039 ;  /* 0xcb40007f4a4c7421 */ /* 0x000fc80000000000 */
[----:B------:R-:W-:-:S04]  /*2c200*/  FFMA R76, R73, 1.4426950216293334961, -R76 ;  /* 0x3fb8aa3b494c7823 */ /* 0x000fc8000000084c */
[----:B------:R-:W-:-:S06]  /*2c210*/  FFMA R73, R73, 1.925963033500011079e-08, R76 ;  /* 0x32a5706049497823 */ /* 0x000fcc000000004c */
[----:B------:R-:W1:Y:S01]  /*2c220*/  MUFU.EX2 R73, R73 ;  /* 0x0000004900497308 */ /* 0x000e620000000800 */
[----:B0-----:R-:W-:Y:S01]  /*2c230*/  FMUL R72, R72, R75 ;  /* 0x0000004b48487220 */ /* 0x001fe20000400000 */
[----:B------:R-:W-:Y:S01]  /*2c240*/  FADD R75, RZ, R131 ;  /* 0x00000083ff4b7221 */ /* 0x000fe20000000000 */
[----:B------:R-:W-:-:S03]  /*2c250*/  SHF.L.U32 R74, R74, 0x17, RZ ;  /* 0x000000174a4a7819 */ /* 0x000fc600000006ff */
[----:B------:R-:W-:Y:S02]  /*2c260*/  FADD R75, R75, R81 ;  /* 0x000000514b4b7221 */ /* 0x000fe40000000000 */
[----:B------:R-:W3:Y:S02]  /*2c270*/  LDL R81, [R1+0x750] ;  /* 0x0007500001517983 */ /* 0x000ee40000100800 */
[----:B----4-:R-:W-:Y:S02]  /*2c280*/  FADD R75, R75, R83 ;  /* 0x000000534b4b7221 */ /* 0x010fe40000000000 */
[----:B------:R-:W4:Y:S01]  /*2c290*/  LDL R83, [R1+0x748] ;  /* 0x0007480001537983 */ /* 0x000f220000100800 */
[----:B-1----:R-:W-:Y:S01]  /*2c2a0*/  FMUL R73, R74, R73 ;  /* 0x000000494a497220 */ /* 0x002fe20000400000 */
[----:B--2---:R-:W-:Y:S02]  /*2c2b0*/  FADD R74, R75, R85 ;  /* 0x000000554b4a7221 */ /* 0x004fe40000000000 */
[----:B------:R-:W2:Y:S01]  /*2c2c0*/  LDL R85, [R1+0x744] ;  /* 0x0007440001557983 */ /* 0x000ea20000100800 */
[----:B---3--:R-:W-:-:S03]  /*2c2d0*/  FADD R75, -R125, R84 ;  /* 0x000000547d4b7221 */ /* 0x008fc60000000100 */
[----:B------:R-:W3:Y:S01]  /*2c2e0*/  LDL.LU R84, [R1+0x90] ;  /* 0x0000900001547983 */ /* 0x000ee20000300800 */
[----:B------:R-:W-:-:S03]  /*2c2f0*/  FADD R77, R74, R82 ;  /* 0x000000524a4d7221 */ /* 0x000fc60000000000 */
[----:B------:R-:W3:Y:S01]  /*2c300*/  LDL R82, [R1+0x73c] ;  /* 0x00073c0001527983 */ /* 0x000ee20000100800 */
[----:B------:R-:W-:-:S03]  /*2c310*/  FADD R77, R77, R169 ;  /* 0x000000a94d4d7221 */ /* 0x000fc60000000000 */
[----:B------:R-:W3:Y:S01]  /*2c320*/  LDL R169, [R1+0x740] ;  /* 0x0007400001a97983 */ /* 0x000ee20000100800 */
[----:B------:R-:W-:-:S03]  /*2c330*/  FFMA.SAT R74, R75, R126, 0.5 ;  /* 0x3f0000004b4a7423 */ /* 0x000fc6000000207e */
[----:B------:R-:W3:Y:S01]  /*2c340*/  LDL R168, [R1+0x738] ;  /* 0x0007380001a87983 */ /* 0x000ee20000100800 */
[----:B------:R-:W-:Y:S01]  /*2c350*/  FADD R77, R77, R170 ;  /* 0x000000aa4d4d7221 */ /* 0x000fe20000000000 */
[----:B------:R-:W-:Y:S02]  /*2c360*/  FFMA.RM R74, R74, R124, 12582913 ;  /* 0x4b4000014a4a7423 */ /* 0x000fe4000000407c */
[----:B------:R-:W3:Y:S01]  /*2c370*/  LDL R170, [R1+0x734] ;  /* 0x0007340001aa7983 */ /* 0x000ee20000100800 */
[----:B------:R-:W-:Y:S01]  /*2c380*/  FADD R77, R77, R166 ;  /* 0x000000a64d4d7221 */ /* 0x000fe20000000000 */
[----:B------:R-:W-:Y:S02]  /*2c390*/  FADD R76, R74, -12583039 ;  /* 0xcb40007f4a4c7421 */ /* 0x000fe40000000000 */
[----:B------:R-:W3:Y:S02]  /*2c3a0*/  LDL R166, [R1+0x72c] ;  /* 0x00072c0001a67983 */ /* 0x000ee40000100800 */
[----:B------:R-:W-:-:S04]  /*2c3b0*/  FFMA R76, R75, 1.4426950216293334961, -R76 ;  /* 0x3fb8aa3b4b4c7823 */ /* 0x000fc8000000084c */
[----:B------:R-:W-:Y:S01]  /*2c3c0*/  FFMA R76, R75, 1.925963033500011079e-08, R76 ;  /* 0x32a570604b4c7823 */ /* 0x000fe2000000004c */
[----:B------:R-:W-:Y:S02]  /*2c3d0*/  FADD R75, R77, R167 ;  /* 0x000000a74d4b7221 */ /* 0x000fe40000000000 */
[----:B------:R-:W3:Y:S02]  /*2c3e0*/  LDL R167, [R1+0x730] ;  /* 0x0007300001a77983 */ /* 0x000ee40000100800 */
[----:B------:R-:W-:Y:S01]  /*2c3f0*/  FADD R75, R75, R78 ;  /* 0x0000004e4b4b7221 */ /* 0x000fe20000000000 */
[----:B------:R-:W0:Y:S03]  /*2c400*/  MUFU.EX2 R76, R76 ;  /* 0x0000004c004c7308 */ /* 0x000e260000000800 */
[----:B------:R-:W-:Y:S02]  /*2c410*/  FADD R75, R75, R80 ;  /* 0x000000504b4b7221 */ /* 0x000fe40000000000 */
[----:B------:R-:W3:Y:S01]  /*2c420*/  LDL R80, [R1+0x728] ;  /* 0x0007280001507983 */ /* 0x000ee20000100800 */
[----:B------:R-:W-:-:S05]  /*2c430*/  SHF.L.U32 R74, R74, 0x17, RZ ;  /* 0x000000174a4a7819 */ /* 0x000fca00000006ff */
[----:B0-----:R-:W-:Y:S01]  /*2c440*/  FMUL R74, R74, R76 ;  /* 0x0000004c4a4a7220 */ /* 0x001fe20000400000 */
[----:B------:R-:W-:Y:S02]  /*2c450*/  FADD R75, R75, R79 ;  /* 0x0000004f4b4b7221 */ /* 0x000fe40000000000 */
[----:B------:R-:W3:Y:S02]  /*2c460*/  LDL R79, [R1+0x724] ;  /* 0x00072400014f7983 */ /* 0x000ee40000100800 */
[----:B------:R-:W-:Y:S02]  /*2c470*/  FADD R75, R75, R81 ;  /* 0x000000514b4b7221 */ /* 0x000fe40000000000 */
[----:B------:R-:W3:Y:S02]  /*2c480*/  LDL R81, [R1+0x71c] ;  /* 0x00071c0001517983 */ /* 0x000ee40000100800 */
[----:B----4-:R-:W-:Y:S02]  /*2c490*/  FADD R75, R75, R83 ;  /* 0x000000534b4b7221 */ /* 0x010fe40000000000 */
[----:B------:R-:W4:Y:S02]  /*2c4a0*/  LDL R83, [R1+0x720] ;  /* 0x0007200001537983 */ /* 0x000f240000100800 */
[----:B--2---:R-:W-:-:S02]  /*2c4b0*/  FADD R75, R75, R85 ;  /* 0x000000554b4b7221 */ /* 0x004fc40000000000 */
        /* <DEDUP_REMOVED lines=9> */
[----:B------:R-:W-:Y:S01]  /*2c550*/  FFMA.RM R75, R75, R124, 12582913 ;  /* 0x4b4000014b4b7423 */ /* 0x000fe2000000407c */
[----:B------:R-:W-:Y:S02]  /*2c560*/  FADD R78, R78, R168 ;  /* 0x000000a84e4e7221 */ /* 0x000fe40000000000 */
[----:B------:R-:W3:Y:S01]  /*2c570*/  LDL R168, [R1+0x708] ;  /* 0x0007080001a87983 */ /* 0x000ee20000100800 */
[----:B------:R-:W-:Y:S01]  /*2c580*/  FADD R77, R75, -12583039 ;  /* 0xcb40007f4b4d7421 */ /* 0x000fe20000000000 */
[----:B------:R-:W-:Y:S02]  /*2c590*/  FADD R78, R78, R170 ;  /* 0x000000aa4e4e7221 */ /* 0x000fe40000000000 */
[----:B------:R-:W3:Y:S01]  /*2c5a0*/  LDL R170, [R1+0x6fc] ;  /* 0x0006fc0001aa7983 */ /* 0x000ee20000100800 */
[----:B------:R-:W-:-:S04]  /*2c5b0*/  FFMA R77, R76, 1.4426950216293334961, -R77 ;  /* 0x3fb8aa3b4c4d7823 */ /* 0x000fc8000000084d */
[----:B------:R-:W-:Y:S01]  /*2c5c0*/  FFMA R77, R76, 1.925963033500011079e-08, R77 ;  /* 0x32a570604c4d7823 */ /* 0x000fe2000000004d */
[----:B------:R-:W-:Y:S02]  /*2c5d0*/  FADD R76, R78, R166 ;  /* 0x000000a64e4c7221 */ /* 0x000fe40000000000 */
[----:B------:R-:W3:Y:S02]  /*2c5e0*/  LDL R166, [R1+0x704] ;  /* 0x0007040001a67983 */ /* 0x000ee40000100800 */
[----:B------:R-:W-:Y:S02]  /*2c5f0*/  FADD R76, R76, R167 ;  /* 0x000000a74c4c7221 */ /* 0x000fe40000000000 */
[----:B------:R-:W3:Y:S01]  /*2c600*/  LDL R167, [R1+0x700] ;  /* 0x0007000001a77983 */ /* 0x000ee20000100800 */
[----:B------:R-:W0:Y:S01]  /*2c610*/  MUFU.EX2 R77, R77 ;  /* 0x0000004d004d7308 */ /* 0x000e220000000800 */
[----:B------:R-:W-:Y:S02]  /*2c620*/  FADD R76, R76, R80 ;  /* 0x000000504c4c7221 */ /* 0x000fe40000000000 */
[----:B------:R-:W3:Y:S01]  /*2c630*/  LDL R80, [R1+0x6f8] ;  /* 0x0006f80001507983 */ /* 0x000ee20000100800 */
[----:B------:R-:W-:-:S05]  /*2c640*/  SHF.L.U32 R75, R75, 0x17, RZ ;  /* 0x000000174b4b7819 */ /* 0x000fca00000006ff */
[----:B0-----:R-:W-:Y:S01]  /*2c650*/  FMUL R75, R75, R77 ;  /* 0x0000004d4b4b7220 */ /* 0x001fe20000400000 */
[----:B------:R-:W-:-:S04]  /*2c660*/  FADD R76, R76, R79 ;  /* 0x0000004f4c4c7221 */ /* 0x000fc80000000000 */
[----:B------:R-:W-:Y:S02]  /*2c670*/  FADD R76, R76, R81 ;  /* 0x000000514c4c7221 */ /* 0x000fe40000000000 */
[----:B------:R-:W3:Y:S02]  /*2c680*/  LDL R81, [R1+0x6f4] ;  /* 0x0006f40001517983 */ /* 0x000ee40000100800 */
[----:B----4-:R-:W-:Y:S02]  /*2c690*/  FADD R76, R76, R83 ;  /* 0x000000534c4c7221 */ /* 0x010fe40000000000 */
[----:B------:R-:W4:Y:S02]  /*2c6a0*/  LDL R83, [R1+0x6ec] ;  /* 0x0006ec0001537983 */ /* 0x000f240000100800 */
        /* <DEDUP_REMOVED lines=8> */
[----:B------:R-:W-:Y:S01]  /*2c730*/  FFMA.SAT R76, R77, R126, 0.5 ;  /* 0x3f0000004d4c7423 */ /* 0x000fe2000000207e */
[----:B------:R-:W-:Y:S02]  /*2c740*/  FADD R79, R79, R171 ;  /* 0x000000ab4f4f7221 */ /* 0x000fe40000000000 */
[----:B------:R-:W3:Y:S01]  /*2c750*/  LDL R171, [R1+0x6dc] ;  /* 0x0006dc0001ab7983 */ /* 0x000ee20000100800 */
[----:B------:R-:W-:-:S03]  /*2c760*/  FFMA.RM R76, R76, R124, 12582913 ;  /* 0x4b4000014c4c7423 */ /* 0x000fc6000000407c */
        /* <DEDUP_REMOVED lines=8> */
[----:B------:R-:W-:Y:S01]  /*2c7f0*/  FADD R77, R77, R170 ;  /* 0x000000aa4d4d7221 */ /* 0x000fe20000000000 */
[----:B------:R-:W0:Y:S01]  /*2c800*/  MUFU.EX2 R78, R78 ;  /* 0x0000004e004e7308 */ /* 0x000e220000000800 */
[----:B------:R-:W3:Y:S02]  /*2c810*/  LDL R170, [R1+0x6d0] ;  /* 0x0006d00001aa7983 */ /* 0x000ee40000100800 */
[----:B------:R-:W-:Y:S02]  /*2c820*/  FADD R77, R77, R167 ;  /* 0x000000a74d4d7221 */ /* 0x000fe40000000000 */
[----:B------:R-:W3:Y:S02]  /*2c830*/  LDL R167, [R1+0x6cc] ;  /* 0x0006cc0001a77983 */ /* 0x000ee40000100800 */
[----:B------:R-:W-:Y:S01]  /*2c840*/  FADD R77, R77, R80 ;  /* 0x000000504d4d7221 */ /* 0x000fe20000000000 */
[----:B------:R-:W-:-:S05]  /*2c850*/  SHF.L.U32 R76, R76, 0x17, RZ ;  /* 0x000000174c4c7819 */ /* 0x000fca00000006ff */
[----:B0-----:R-:W-:Y:S01]  /*2c860*/  FMUL R76, R76, R78 ;  /* 0x0000004e4c4c7220 */ /* 0x001fe20000400000 */
        /* <DEDUP_REMOVED lines=25> */
[----:B------:R-:W3:Y:S02]  /*2ca00*/  LDL R168, [R1+0x698] ;  /* 0x0006980001a87983 */ /* 0x000ee40000100800 */
[----:B------:R-:W-:Y:S02]  /*2ca10*/  FADD R78, R78, R167 ;  /* 0x000000a74e4e7221 */ /* 0x000fe40000000000 */
[----:B------:R-:W3:Y:S01]  /*2ca20*/  LDL R167, [R1+0x6a0] ;  /* 0x0006a00001a77983 */ /* 0x000ee20000100800 */
[----:B------:R-:W0:Y:S01]  /*2ca30*/  MUFU.EX2 R79, R79 ;  /* 0x0000004f004f7308 */ /* 0x000e220000000800 */
[----:B------:R-:W-:-:S02]  /*2ca40*/  FADD R78, R78, R170 ;  /* 0x000000aa4e4e7221 */ /* 0x000fc40000000000 */
[----:B------:R-:W3:Y:S01]  /*2ca50*/  LDL R170, [R1+0x69c] ;  /* 0x00069c0001aa7983 */ /* 0x000ee20000100800 */
[----:B------:R-:W-:-:S05]  /*2ca60*/  SHF.L.U32 R77, R77, 0x17, RZ ;  /* 0x000000174d4d7819 */ /* 0x000fca00000006ff */
[----:B0-----:R-:W-:Y:S01]  /*2ca70*/  FMUL R77, R77, R79 ;  /* 0x0000004f4d4d7220 */ /* 0x001fe20000400000 */
[----:B------:R-:W-:-:S04]  /*2ca80*/  FADD R78, R78, R81 ;  /* 0x000000514e4e7221 */ /* 0x000fc80000000000 */
        /* <DEDUP_REMOVED lines=25> */
[----:B------:R-:W3:Y:S02]  /*2cc20*/  LDL R167, [R1+0x674] ;  /* 0x0006740001a77983 */ /* 0x000ee40000100800 */
[----:B------:R-:W-:-:S02]  /*2cc30*/  FADD R79, R79, R168 ;  /* 0x000000a84f4f7221 */ /* 0x000fc40000000000 */
[----:B------:R-:W3:Y:S01]  /*2cc40*/  LDL R168, [R1+0x668] ;  /* 0x0006680001a87983 */ /* 0x000ee20000100800 */
[----:B------:R-:W0:Y:S01]  /*2cc50*/  MUFU.EX2 R80, R80 ;  /* 0x0000005000507308 */ /* 0x000e220000000800 */
[----:B------:R-:W-:Y:S02]  /*2cc60*/  FADD R79, R79, R170 ;  /* 0x000000aa4f4f7221 */ /* 0x000fe40000000000 */
[----:B------:R-:W3:Y:S01]  /*2cc70*/  LDL R170, [R1+0x66c] ;  /* 0x00066c0001aa7983 */ /* 0x000ee20000100800 */
[----:B------:R-:W-:-:S05]  /*2cc80*/  SHF.L.U32 R78, R78, 0x17, RZ ;  /* 0x000000174e4e7819 */ /* 0x000fca00000006ff */
[----:B0-----:R-:W-:Y:S01]  /*2cc90*/  FMUL R78, R78, R80 ;  /* 0x000000504e4e7220 */ /* 0x001fe20000400000 */
[----:B----4-:R-:W-:Y:S02]  /*2cca0*/  FADD R79, R79, R83 ;  /* 0x000000534f4f7221 */ /* 0x010fe40000000000 */
[----:B------:R-:W4:Y:S02]  /*2ccb0*/  LDL R83, [R1+0x664] ;  /* 0x0006640001537983 */ /* 0x000f240000100800 */
[----:B--2---:R-:W-:Y:S02]  /*2ccc0*/  FADD R79, R79, R85 ;  /* 0x000000554f4f7221 */ /* 0x004fe40000000000 */
[----:B------:R-:W2:Y:S01]  /*2ccd0*/  LDL.LU R85, [R1+0x9c] ;  /* 0x00009c0001557983 */ /* 0x000ea20000300800 */
[----:B---3--:R-:W-:-:S03]  /*2cce0*/  FADD R80, -R125, R84 ;  /* 0x000000547d507221 */ /* 0x008fc60000000100 */
[----:B------:R-:W3:Y:S01]  /*2ccf0*/  LDL R84, [R1+0x660] ;  /* 0x0006600001547983 */ /* 0x000ee20000100800 */
[----:B------:R-:W-:-:S03]  /*2cd00*/  FADD R82, R79, R82 ;  /* 0x000000524f527221 */ /* 0x000fc60000000000 */
[----:B------:R-:W3:Y:S01]  /*2cd10*/  LDL R174, [R1+0x648] ;  /* 0x0006480001ae7983 */ /* 0x000ee20000100800 */
[----:B------:R-:W-:-:S03]  /*2cd20*/  FADD R82, R82, R169 ;  /* 0x000000a952527221 */ /* 0x000fc60000000000 */
[----:B------:R-:W3:Y:S01]  /*2cd30*/  LDL R169, [R1+0x658] ;  /* 0x0006580001a97983 */ /* 0x000ee20000100800 */
[----:B------:R-:W-:Y:S01]  /*2cd40*/  FFMA.SAT R79, R80, R126, 0.5 ;  /* 0x3f000000504f7423 */ /* 0x000fe2000000207e */
[----:B------:R-:W-:Y:S02]  /*2cd50*/  FADD R82, R82, R171 ;  /* 0x000000ab52527221 */ /* 0x000fe40000000000 */
[----:B------:R-:W3:Y:S01]  /*2cd60*/  LDL R171, [R1+0x65c] ;  /* 0x00065c0001ab7983 */ /* 0x000ee20000100800 */
[----:B------:R-:W-:-:S04]  /*2cd70*/  FFMA.RM R79, R79, R124, 12582913 ;  /* 0x4b4000014f4f7423 */ /* 0x000fc8000000407c */
        /* <DEDUP_REMOVED lines=12> */
[----:B------:R-:W3:Y:S02]  /*2ce40*/  LDL R172, [R1+0x640] ;  /* 0x0006400001ac7983 */ /* 0x000ee40000100800 */
[----:B------:R-:W-:Y:S02]  /*2ce50*/  FADD R80, R80, R168 ;  /* 0x000000a850507221 */ /* 0x000fe40000000000 */
[----:B------:R-:W3:Y:S01]  /*2ce60*/  LDL R168, [R1+0x638] ;  /* 0x0006380001a87983 */ /* 0x000ee20000100800 */
[----:B------:R-:W0:Y:S01]  /*2ce70*/  MUFU.EX2 R81, R81 ;  /* 0x0000005100517308 */ /* 0x000e220000000800 */
[----:B------:R-:W-:Y:S01]  /*2ce80*/  FADD R80, R80, R170 ;  /* 0x000000aa50507221 */ /* 0x000fe20000000000 */
[----:B------:R-:W-:Y:S01]  /*2ce90*/  SHF.L.U32 R79, R79, 0x17, RZ ;  /* 0x000000174f4f7819 */ /* 0x000fe200000006ff */
[----:B------:R-:W3:Y:S04]  /*2cea0*/  LDL R170, [R1+0x63c] ;  /* 0x00063c0001aa7983 */ /* 0x000ee80000100800 */
[----:B0-----:R-:W-:Y:S01]  /*2ceb0*/  FMUL R79, R79, R81 ;  /* 0x000000514f4f7220 */ /* 0x001fe20000400000 */
[----:B----4-:R-:W-:Y:S01]  /*2cec0*/  FADD R80, R80, R83 ;  /* 0x0000005350507221 */ /* 0x010fe20000000000 */
[----:B--2---:R-:W-:-:S02]  /*2ced0*/  FADD R81, -R125, R85 ;  /* 0x000000557d517221 */ /* 0x004fc40000000100 */
[----:B------:R-:W2:Y:S01]  /*2cee0*/  LDL.LU R85, [R1+0xa0] ;  /* 0x0000a00001557983 */ /* 0x000ea20000300800 */
[----:B---3--:R-:W-:-:S03]  /*2cef0*/  FADD R83, R80, R84 ;  /* 0x0000005450537221 */ /* 0x008fc60000000000 */
[----:B------:R-:W3:Y:S04]  /*2cf00*/  LDL R84, [R1+0x634] ;  /* 0x0006340001547983 */ /* 0x000ee80000100800 */
[----:B------:R-:W4:Y:S01]  /*2cf10*/  LDL R178, [R1+0x62c] ;  /* 0x00062c0001b27983 */ /* 0x000f220000100800 */
[----:B------:R-:W-:-:S03]  /*2cf20*/  FADD R83, R83, R169 ;  /* 0x000000a953537221 */ /* 0x000fc60000000000 */
[----:B------:R-:W4:Y:S01]  /*2cf30*/  LDL R169, [R1+0x630] ;  /* 0x0006300001a97983 */ /* 0x000f220000100800 */
[----:B------:R-:W-:Y:S01]  /*2cf40*/  FFMA.SAT R80, R81, R126, 0.5 ;  /* 0x3f00000051507423 */ /* 0x000fe2000000207e */
[----:B------:R-:W-:Y:S02]  /*2cf50*/  FADD R83, R83, R171 ;  /* 0x000000ab53537221 */ /* 0x000fe40000000000 */
[----:B------:R-:W4:Y:S01]  /*2cf60*/  LDL R171, [R1+0x628] ;  /* 0x0006280001ab7983 */ /* 0x000f220000100800 */
[----:B------:R-:W-:-:S03]  /*2cf70*/  FFMA.RM R80, R80, R124, 12582913 ;  /* 0x4b40000150507423 */ /* 0x000fc6000000407c */
[----:B------:R-:W4:Y:S01]  /*2cf80*/  LDL R177, [R1+0x618] ;  /* 0x0006180001b17983 */ /* 0x000f220000100800 */
[----:B------:R-:W-:Y:S01]  /*2cf90*/  FADD R82, R80, -12583039 ;  /* 0xcb40007f50527421 */ /* 0x000fe20000000000 */
[----:B------:R-:W-:Y:S02]  /*2cfa0*/  FADD R83, R83, R175 ;  /* 0x000000af53537221 */ /* 0x000fe40000000000 */
[----:B------:R-:W4:Y:S01]  /*2cfb0*/  LDL R175, [R1+0x624] ;  /* 0x0006240001af7983 */ /* 0x000f220000100800 */
[----:B------:R-:W-:-:S04]  /*2cfc0*/  FFMA R82, R81, 1.4426950216293334961, -R82 ;  /* 0x3fb8aa3b51527823 */ /* 0x000fc80000000852 */
[----:B------:R-:W-:Y:S01]  /*2cfd0*/  FFMA R82, R81, 1.925963033500011079e-08, R82 ;  /* 0x32a5706051527823 */ /* 0x000fe20000000052 */
[----:B------:R-:W-:Y:S02]  /*2cfe0*/  FADD R81, R83, R166 ;  /* 0x000000a653517221 */ /* 0x000fe40000000000 */
[----:B------:R-:W4:Y:S02]  /*2cff0*/  LDL R166, [R1+0x620] ;  /* 0x0006200001a67983 */ /* 0x000f240000100800 */
[----:B------:R-:W-:Y:S02]  /*2d000*/  FADD R81, R81, R174 ;  /* 0x000000ae51517221 */ /* 0x000fe40000000000 */
[----:B------:R-:W4:Y:S02]  /*2d010*/  LDL R174, [R1+0x61c] ;  /* 0x00061c0001ae7983 */ /* 0x000f240000100800 */
[----:B------:R-:W-:Y:S02]  /*2d020*/  FADD R81, R81, R167 ;  /* 0x000000a751517221 */ /* 0x000fe40000000000 */
[----:B------:R-:W4:Y:S02]  /*2d030*/  LDL R167, [R1+0x614] ;  /* 0x0006140001a77983 */ /* 0x000f240000100800 */
[----:B------:R-:W-:Y:S01]  /*2d040*/  FADD R81, R81, R173 ;  /* 0x000000ad51517221 */ /* 0x000fe20000000000 */
[----:B------:R-:W0:Y:S01]  /*2d050*/  MUFU.EX2 R82, R82 ;  /* 0x0000005200527308 */ /* 0x000e220000000800 */
[----:B------:R-:W4:Y:S02]  /*2d060*/  LDL R173, [R1+0x608] ;  /* 0x0006080001ad7983 */ /* 0x000f240000100800 */
[----:B------:R-:W-:-:S04]  /*2d070*/  FADD R81, R81, R172 ;  /* 0x000000ac51517221 */ /* 0x000fc80000000000 */
[----:B------:R-:W-:Y:S02]  /*2d080*/  FADD R81, R81, R168 ;  /* 0x000000a851517221 */ /* 0x000fe40000000000 */
[----:B------:R-:W4:Y:S02]  /*2d090*/  LDL R168, [R1+0x610] ;  /* 0x0006100001a87983 */ /* 0x000f240000100800 */
[----:B------:R-:W-:Y:S01]  /*2d0a0*/  FADD R81, R81, R170 ;  /* 0x000000aa51517221 */ /* 0x000fe20000000000 */
[----:B------:R-:W-:Y:S01]  /*2d0b0*/  SHF.L.U32 R80, R80, 0x17, RZ ;  /* 0x0000001750507819 */ /* 0x000fe200000006ff */
[----:B------:R-:W4:Y:S04]  /*2d0c0*/  LDL.LU R170, [R1+0x94] ;  /* 0x0000940001aa7983 */ /* 0x000f280000300800 */
[----:B0-----:R-:W-:Y:S01]  /*2d0d0*/  FMUL R80, R80, R82 ;  /* 0x0000005250507220 */ /* 0x001fe20000400000 */
[----:B------:R-:W4:Y:S04]  /*2d0e0*/  LDL R172, [R1+0x604] ;  /* 0x0006040001ac7983 */ /* 0x000f280000100800 */
[----:B------:R-:W4:Y:S04]  /*2d0f0*/  LDL R179, [R1+0x5f0] ;  /* 0x0005f00001b37983 */ /* 0x000f280000100800 */
[----:B------:R-:W4:Y:S01]  /*2d100*/  LDL R176, [R1+0x5e0] ;  /* 0x0005e00001b07983 */ /* 0x000f220000100800 */
[----:B--2---:R-:W-:-:S03]  /*2d110*/  FADD R82, -R125, R85 ;  /* 0x000000557d527221 */ /* 0x004fc60000000100 */
[----:B------:R-:W2:Y:S01]  /*2d120*/  LDL R85, [R1+0x60c] ;  /* 0x00060c0001557983 */ /* 0x000ea20000100800 */
[----:B---3--:R-:W-:Y:S01]  /*2d130*/  FADD R84, R81, R84 ;  /* 0x0000005451547221 */ /* 0x008fe20000000000 */
[----:B------:R-:W-:-:S03]  /*2d140*/  FFMA.SAT R81, R82, R126, 0.5 ;  /* 0x3f00000052517423 */ /* 0x000fc6000000207e */
[----:B----4-:R-:W-:Y:S02]  /*2d150*/  FADD R84, R84, R169 ;  /* 0x000000a954547221 */ /* 0x010fe40000000000 */
[----:B------:R-:W3:Y:S01]  /*2d160*/  LDL R169, [R1+0x600] ;  /* 0x0006000001a97983 */ /* 0x000ee20000100800 */
[----:B------:R-:W-:Y:S01]  /*2d170*/  FFMA.RM R81, R81, R124, 12582913 ;  /* 0x4b40000151517423 */ /* 0x000fe2000000407c */
[----:B------:R-:W-:Y:S02]  /*2d180*/  FADD R84, R84, R171 ;  /* 0x000000ab54547221 */ /* 0x000fe40000000000 */
[----:B------:R-:W4:Y:S01]  /*2d190*/  LDL R171, [R1+0x5f8] ;  /* 0x0005f80001ab7983 */ /* 0x000f220000100800 */
[----:B------:R-:W-:Y:S01]  /*2d1a0*/  FADD R83, R81, -12583039 ;  /* 0xcb40007f51537421 */ /* 0x000fe20000000000 */
[----:B------:R-:W-:-:S03]  /*2d1b0*/  FADD R84, R84, R178 ;  /* 0x000000b254547221 */ /* 0x000fc60000000000 */
[----:B------:R-:W-:-:S04]  /*2d1c0*/  FFMA R83, R82, 1.4426950216293334961, -R83 ;  /* 0x3fb8aa3b52537823 */ /* 0x000fc80000000853 */
[----:B------:R-:W-:Y:S01]  /*2d1d0*/  FFMA R83, R82, 1.925963033500011079e-08, R83 ;  /* 0x32a5706052537823 */ /* 0x000fe20000000053 */
[----:B------:R-:W-:Y:S02]  /*2d1e0*/  FADD R82, R84, R175 ;  /* 0x000000af54527221 */ /* 0x000fe40000000000 */
[----:B------:R-:W4:Y:S02]  /*2d1f0*/  LDL R175, [R1+0x5fc] ;  /* 0x0005fc0001af7983 */ /* 0x000f240000100800 */
[----:B------:R-:W-:Y:S02]  /*2d200*/  FADD R82, R82, R166 ;  /* 0x000000a652527221 */ /* 0x000fe40000000000 */
[----:B------:R-:W4:Y:S02]  /*2d210*/  LDL R166, [R1+0x5f4] ;  /* 0x0005f40001a67983 */ /* 0x000f240000100800 */
[----:B------:R-:W-:-:S04]  /*2d220*/  FADD R82, R82, R177 ;  /* 0x000000b152527221 */ /* 0x000fc80000000000 */
[----:B------:R-:W-:Y:S02]  /*2d230*/  FADD R82, R82, R174 ;  /* 0x000000ae52527221 */ /* 0x000fe40000000000 */
[----:B------:R-:W4:Y:S02]  /*2d240*/  LDL R174, [R1+0x5e8] ;  /* 0x0005e80001ae7983 */ /* 0x000f240000100800 */
[----:B------:R-:W-:Y:S02]  /*2d250*/  FADD R82, R82, R167 ;  /* 0x000000a752527221 */ /* 0x000fe40000000000 */
[----:B------:R-:W4:Y:S02]  /*2d260*/  LDL R167, [R1+0x5ec] ;  /* 0x0005ec0001a77983 */ /* 0x000f240000100800 */
[----:B------:R-:W-:Y:S02]  /*2d270*/  FADD R82, R82, R168 ;  /* 0x000000a852527221 */ /* 0x000fe40000000000 */
[----:B------:R-:W4:Y:S01]  /*2d280*/  LDL R168, [R1+0x5e4] ;  /* 0x0005e40001a87983 */ /* 0x000f220000100800 */
[----:B------:R-:W0:Y:S01]  /*2d290*/  MUFU.EX2 R83, R83 ;  /* 0x0000005300537308 */ /* 0x000e220000000800 */
[----:B------:R-:W-:Y:S01]  /*2d2a0*/  SHF.L.U32 R81, R81, 0x17, RZ ;  /* 0x0000001751517819 */ /* 0x000fe200000006ff */
[----:B------:R-:W-:-:S04]  /*2d2b0*/  FADD R82, R82, R173 ;  /* 0x000000ad52527221 */ /* 0x000fc80000000000 */
[----:B0-----:R-:W-:Y:S01]  /*2d2c0*/  FMUL R81, R81, R83 ;  /* 0x0000005351517220 */ /* 0x001fe20000400000 */
[----:B------:R-:W-:Y:S02]  /*2d2d0*/  FADD R83, -R125, R170 ;  /* 0x000000aa7d537221 */ /* 0x000fe40000000100 */
[----:B------:R-:W4:Y:S04]  /*2d2e0*/  LDL.LU R170, [R1+0x68] ;  /* 0x0000680001aa7983 */ /* 0x000f280000300800 */
[----:B------:R-:W4:Y:S04]  /*2d2f0*/  LDL R173, [R1+0x5dc] ;  /* 0x0005dc0001ad7983 */ /* 0x000f280000100800 */
[----:B------:R-:W4:Y:S04]  /*2d300*/  LDL R178, [R1+0x5d0] ;  /* 0x0005d00001b27983 */ /* 0x000f280000100800 */
[----:B------:R-:W4:Y:S01]  /*2d310*/  LDL R177, [R1+0x5c4] ;  /* 0x0005c40001b17983 */ /* 0x000f220000100800 */
[----:B--2---:R-:W-:-:S04]  /*2d320*/  FADD R85, R82, R85 ;  /* 0x0000005552557221 */ /* 0x004fc80000000000 */
[----:B------:R-:W-:Y:S01]  /*2d330*/  FADD R85, R85, R172 ;  /* 0x000000ac55557221 */ /* 0x000fe20000000000 */
[----:B------:R-:W-:Y:S01]  /*2d340*/  FFMA.SAT R82, R83, R126, 0.5 ;  /* 0x3f00000053527423 */ /* 0x000fe2000000207e */
[----:B------:R-:W2:Y:S02]  /*2d350*/  LDL R172, [R1+0x5c8] ;  /* 0x0005c80001ac7983 */ /* 0x000ea40000100800 */
[----:B---3--:R-:W-:Y:S02]  /*2d360*/  FADD R85, R85, R169 ;  /* 0x000000a955557221 */ /* 0x008fe40000000000 */
[----:B------:R-:W3:Y:S01]  /*2d370*/  LDL R169, [R1+0x5d4] ;  /* 0x0005d40001a97983 */ /* 0x000ee20000100800 */
[----:B------:R-:W-:Y:S01]  /*2d380*/  FFMA.RM R82, R82, R124, 12582913 ;  /* 0x4b40000152527423 */ /* 0x000fe2000000407c */
[----:B----4-:R-:W-:Y:S02]  /*2d390*/  FADD R85, R85, R171 ;  /* 0x000000ab55557221 */ /* 0x010fe40000000000 */
[----:B------:R-:W4:Y:S01]  /*2d3a0*/  LDL R171, [R1+0x5cc] ;  /* 0x0005cc0001ab7983 */ /* 0x000f220000100800 */
[----:B------:R-:W-:-:S04]  /*2d3b0*/  FADD R84, R82, -12583039 ;  /* 0xcb40007f52547421 */ /* 0x000fc80000000000 */
        /* <DEDUP_REMOVED lines=12> */
[----:B------:R-:W4:Y:S01]  /*2d480*/  LDL.LU R168, [R1+0x88] ;  /* 0x0000880001a87983 */ /* 0x000f220000300800 */
[----:B------:R-:W0:Y:S01]  /*2d490*/  MUFU.EX2 R84, R84 ;  /* 0x0000005400547308 */ /* 0x000e220000000800 */
[----:B------:R-:W-:Y:S01]  /*2d4a0*/  SHF.L.U32 R82, R82, 0x17, RZ ;  /* 0x0000001752527819 */ /* 0x000fe200000006ff */
[----:B------:R-:W-:Y:S01]  /*2d4b0*/  FADD R83, R83, R176 ;  /* 0x000000b053537221 */ /* 0x000fe20000000000 */
[----:B------:R-:W4:Y:S03]  /*2d4c0*/  LDL R179, [R1+0x59c] ;  /* 0x00059c0001b37983 */ /* 0x000f260000100800 */
[----:B------:R-:W-:Y:S01]  /*2d4d0*/  FADD R86, R83, R86 ;  /* 0x0000005653567221 */ /* 0x000fe20000000000 */
[----:B------:R-:W4:Y:S01]  /*2d4e0*/  LDL R176, [R1+0x58c] ;  /* 0x00058c0001b07983 */ /* 0x000f220000100800 */
[----:B0-----:R-:W-:Y:S01]  /*2d4f0*/  FMUL R82, R82, R84 ;  /* 0x0000005452527220 */ /* 0x001fe20000400000 */
[----:B------:R-:W-:-:S02]  /*2d500*/  FADD R84, -R125, R170 ;  /* 0x000000aa7d547221 */ /* 0x000fc40000000100 */
[----:B------:R-:W4:Y:S02]  /*2d510*/  LDL R170, [R1+0x5a8] ;  /* 0x0005a80001aa7983 */ /* 0x000f240000100800 */
[----:B------:R-:W-:Y:S01]  /*2d520*/  FFMA.SAT R83, R84, R126, 0.5 ;  /* 0x3f00000054537423 */ /* 0x000fe2000000207e */
[----:B------:R-:W-:Y:S02]  /*2d530*/  FADD R86, R86, R173 ;  /* 0x000000ad56567221 */ /* 0x000fe40000000000 */
[----:B------:R-:W4:Y:S01]  /*2d540*/  LDL R173, [R1+0x5ac] ;  /* 0x0005ac0001ad7983 */ /* 0x000f220000100800 */
[----:B------:R-:W-:-:S04]  /*2d550*/  FFMA.RM R83, R83, R124, 12582913 ;  /* 0x4b40000153537423 */ /* 0x000fc8000000407c */
[----:B------:R-:W-:-:S04]  /*2d560*/  FADD R85, R83, -12583039 ;  /* 0xcb40007f53557421 */ /* 0x000fc80000000000 */
[----:B------:R-:W-:-:S04]  /*2d570*/  FFMA R85, R84, 1.4426950216293334961, -R85 ;  /* 0x3fb8aa3b54557823 */ /* 0x000fc80000000855 */
[----:B------:R-:W-:Y:S01]  /*2d580*/  FFMA R85, R84, 1.925963033500011079e-08, R85 ;  /* 0x32a5706054557823 */ /* 0x000fe20000000055 */
[----:B---3--:R-:W-:Y:S02]  /*2d590*/  FADD R86, R86, R169 ;  /* 0x000000a956567221 */ /* 0x008fe40000000000 */
[----:B------:R-:W3:Y:S02]  /*2d5a0*/  LDL R169, [R1+0x5a4] ;  /* 0x0005a40001a97983 */ /* 0x000ee40000100800 */
[----:B------:R-:W-:-:S04]  /*2d5b0*/  FADD R86, R86, R178 ;  /* 0x000000b256567221 */ /* 0x000fc80000000000 */
[----:B--2---:R-:W-:Y:S02]  /*2d5c0*/  FADD R84, R86, R172 ;  /* 0x000000ac56547221 */ /* 0x004fe40000000000 */
[----:B------:R-:W2:Y:S02]  /*2d5d0*/  LDL R172, [R1+0x5a0] ;  /* 0x0005a00001ac7983 */ /* 0x000ea40000100800 */
[----:B----4-:R-:W-:Y:S02]  /*2d5e0*/  FADD R84, R84, R171 ;  /* 0x000000ab54547221 */ /* 0x010fe40000000000 */
        /* <DEDUP_REMOVED lines=9> */
[----:B------:R-:W-:-:S05]  /*2d680*/  SHF.L.U32 R83, R83, 0x17, RZ ;  /* 0x0000001753537819 */ /* 0x000fca00000006ff */
[----:B0-----:R-:W-:Y:S01]  /*2d690*/  FMUL R83, R83, R85 ;  /* 0x0000005553537220 */ /* 0x001fe20000400000 */
[----:B------:R-:W-:Y:S02]  /*2d6a0*/  FADD R85, -R125, R168 ;  /* 0x000000a87d557221 */ /* 0x000fe40000000100 */
[----:B------:R-:W4:Y:S01]  /*2d6b0*/  LDL.LU R168, [R1+0x8c] ;  /* 0x00008c0001a87983 */ /* 0x000f220000300800 */
[----:B------:R-:W-:-:S03]  /*2d6c0*/  FADD R84, R84, R174 ;  /* 0x000000ae54547221 */ /* 0x000fc60000000000 */
[----:B------:R-:W4:Y:S01]  /*2d6d0*/  LDL R178, [R1+0x57c] ;  /* 0x00057c0001b27983 */ /* 0x000f220000100800 */
[----:B------:R-:W-:-:S03]  /*2d6e0*/  FADD R87, R84, R87 ;  /* 0x0000005754577221 */ /* 0x000fc60000000000 */
        /* <DEDUP_REMOVED lines=8> */
[----:B------:R-:W-:-:S04]  /*2d770*/  FADD R86, R84, -12583039 ;  /* 0xcb40007f54567421 */ /* 0x000fc80000000000 */
[----:B------:R-:W-:-:S04]  /*2d780*/  FFMA R86, R85, 1.4426950216293334961, -R86 ;  /* 0x3fb8aa3b55567823 */ /* 0x000fc80000000856 */
[----:B------:R-:W-:Y:S01]  /*2d790*/  FFMA R86, R85, 1.925963033500011079e-08, R86 ;  /* 0x32a5706055567823 */ /* 0x000fe20000000056 */
[----:B---3--:R-:W-:Y:S02]  /*2d7a0*/  FADD R87, R87, R169 ;  /* 0x000000a957577221 */ /* 0x008fe40000000000 */
[----:B------:R-:W3:Y:S02]  /*2d7b0*/  LDL R169, [R1+0x570] ;  /* 0x0005700001a97983 */ /* 0x000ee40000100800 */
        /* <DEDUP_REMOVED lines=15> */
[----:B0-----:R-:W-:Y:S01]  /*2d8b0*/  FMUL R84, R84, R86 ;  /* 0x0000005654547220 */ /* 0x001fe20000400000 */
[----:B------:R-:W-:Y:S01]  /*2d8c0*/  FADD R86, -R125, R168 ;  /* 0x000000a87d567221 */ /* 0x000fe20000000100 */
[----:B------:R-:W4:Y:S04]  /*2d8d0*/  LDL R176, [R1+0x530] ;  /* 0x0005300001b07983 */ /* 0x000f280000100800 */
[----:B------:R-:W4:Y:S01]  /*2d8e0*/  LDL R168, [R1+0x554] ;  /* 0x0005540001a87983 */ /* 0x000f220000100800 */
[----:B------:R-:W-:Y:S01]  /*2d8f0*/  FADD R88, R85, R88 ;  /* 0x0000005855587221 */ /* 0x000fe20000000000 */
[----:B------:R-:W-:-:S03]  /*2d900*/  FFMA.SAT R85, R86, R126, 0.5 ;  /* 0x3f00000056557423 */ /* 0x000fc6000000207e */
[----:B------:R-:W-:Y:S02]  /*2d910*/  FADD R88, R88, R170 ;  /* 0x000000aa58587221 */ /* 0x000fe40000000000 */
[----:B------:R-:W4:Y:S01]  /*2d920*/  LDL R170, [R1+0x550] ;  /* 0x0005500001aa7983 */ /* 0x000f220000100800 */
        /* <DEDUP_REMOVED lines=8> */
[----:B------:R-:W4:Y:S03]  /*2d9b0*/  LDL R174, [R1+0x54c] ;  /* 0x00054c0001ae7983 */ /* 0x000f260000100800 */
[----:B------:R-:W0:Y:S01]  /*2d9c0*/  MUFU.EX2 R87, R87 ;  /* 0x0000005700577308 */ /* 0x000e220000000800 */
[----:B------:R-:W-:-:S05]  /*2d9d0*/  SHF.L.U32 R85, R85, 0x17, RZ ;  /* 0x0000001755557819 */ /* 0x000fca00000006ff */
[----:B0-----:R-:W-:Y:S01]  /*2d9e0*/  FMUL R85, R85, R87 ;  /* 0x0000005755557220 */ /* 0x001fe20000400000 */
[----:B---3--:R-:W-:Y:S02]  /*2d9f0*/  FADD R86, R86, R169 ;  /* 0x000000a956567221 */ /* 0x008fe40000000000 */
[----:B------:R-:W3:Y:S02]  /*2da00*/  LDL R169, [R1+0x544] ;  /* 0x0005440001a97983 */ /* 0x000ee40000100800 */
[----:B------:R-:W-:-:S04]  /*2da10*/  FADD R86, R86, R177 ;  /* 0x000000b156567221 */ /* 0x000fc80000000000 */
[----:B--2---:R-:W-:Y:S02]  /*2da20*/  FADD R86, R86, R172 ;  /* 0x000000ac56567221 */ /* 0x004fe40000000000 */
[----:B------:R-:W2:Y:S02]  /*2da30*/  LDL R172, [R1+0x538] ;  /* 0x0005380001ac7983 */ /* 0x000ea40000100800 */
[----:B----4-:R-:W-:Y:S02]  /*2da40*/  FADD R86, R86, R171 ;  /* 0x000000ab56567221 */ /* 0x010fe40000000000 */
[----:B------:R-:W4:Y:S02]  /*2da50*/  LDL R171, [R1+0x53c] ;  /* 0x00053c0001ab7983 */ /* 0x000f240000100800 */
[----:B------:R-:W-:Y:S02]  /*2da60*/  FADD R86, R86, R166 ;  /* 0x000000a656567221 */ /* 0x000fe40000000000 */
[----:B------:R-:W4:Y:S01]  /*2da70*/  LDL R166, [R1+0x534] ;  /* 0x0005340001a67983 */ /* 0x000f220000100800 */
[----:B------:R-:W-:-:S03]  /*2da80*/  FADD R87, -R125, R167 ;  /* 0x000000a77d577221 */ /* 0x000fc60000000100 */
[----:B------:R-:W4:Y:S01]  /*2da90*/  LDL.LU R167, [R1+0x74] ;  /* 0x0000740001a77983 */ /* 0x000f220000300800 */
[----:B------:R-:W-:-:S03]  /*2daa0*/  FADD R86, R86, R175 ;  /* 0x000000af56567221 */ /* 0x000fc60000000000 */
[----:B------:R-:W4:Y:S01]  /*2dab0*/  LDL R178, [R1+0x520] ;  /* 0x0005200001b27983 */ /* 0x000f220000100800 */
[----:B------:R-:W-:-:S03]  /*2dac0*/  FADD R89, R86, R89 ;  /* 0x0000005956597221 */ /* 0x000fc60000000000 */
[----:B------:R-:W4:Y:S04]  /*2dad0*/  LDL R175, [R1+0x518] ;  /* 0x0005180001af7983 */ /* 0x000f280000100800 */
[----:B------:R-:W4:Y:S01]  /*2dae0*/  LDL R177, [R1+0x514] ;  /* 0x0005140001b17983 */ /* 0x000f220000100800 */
[----:B------:R-:W-:-:S03]  /*2daf0*/  FADD R89, R89, R168 ;  /* 0x000000a859597221 */ /* 0x000fc60000000000 */
[----:B------:R-:W4:Y:S01]  /*2db00*/  LDL R168, [R1+0x52c] ;  /* 0x00052c0001a87983 */ /* 0x000f220000100800 */
[----:B------:R-:W-:Y:S01]  /*2db10*/  FFMA.SAT R86, R87, R126, 0.5 ;  /* 0x3f00000057567423 */ /* 0x000fe2000000207e */
[----:B------:R-:W-:Y:S02]  /*2db20*/  FADD R89, R89, R170 ;  /* 0x000000aa59597221 */ /* 0x000fe40000000000 */
[----:B------:R-:W4:Y:S01]  /*2db30*/  LDL R170, [R1+0x524] ;  /* 0x0005240001aa7983 */ /* 0x000f220000100800 */
[----:B------:R-:W-:Y:S01]  /*2db40*/  FFMA.RM R86, R86, R124, 12582913 ;  /* 0x4b40000156567423 */ /* 0x000fe2000000407c */
[----:B------:R-:W-:Y:S02]  /*2db50*/  FADD R89, R89, R173 ;  /* 0x000000ad59597221 */ /* 0x000fe40000000000 */
[----:B------:R-:W4:Y:S01]  /*2db60*/  LDL R173, [R1+0x51c] ;  /* 0x00051c0001ad7983 */ /* 0x000f220000100800 */
[----:B------:R-:W-:-:S04]  /*2db70*/  FADD R88, R86, -12583039 ;  /* 0xcb40007f56587421 */ /* 0x000fc80000000000 */
        /* <DEDUP_REMOVED lines=15> */
[----:B------:R-:W2:Y:S01]  /*2dc70*/  LDL.LU R166, [R1+0x78] ;  /* 0x0000780001a67983 */ /* 0x000ea20000300800 */
[----:B------:R-:W-:Y:S01]  /*2dc80*/  FADD R88, -R125, R167 ;  /* 0x000000a77d587221 */ /* 0x000fe20000000100 */
[----:B------:R-:W-:-:S02]  /*2dc90*/  FADD R87, R87, R176 ;  /* 0x000000b057577221 */ /* 0x000fc40000000000 */
[----:B------:R-:W2:Y:S02]  /*2dca0*/  LDL R167, [R1+0x4f8] ;  /* 0x0004f80001a77983 */ /* 0x000ea40000100800 */
[----:B------:R-:W-:Y:S02]  /*2dcb0*/  FADD R90, R87, R90 ;  /* 0x0000005a575a7221 */ /* 0x000fe40000000000 */
[----:B------:R-:W2:Y:S04]  /*2dcc0*/  LDL R179, [R1+0x4ec] ;  /* 0x0004ec0001b37983 */ /* 0x000ea80000100800 */
[----:B------:R-:W2:Y:S01]  /*2dcd0*/  LDL R176, [R1+0x4dc] ;  /* 0x0004dc0001b07983 */ /* 0x000ea20000100800 */
[----:B------:R-:W-:-:S03]  /*2dce0*/  FADD R90, R90, R168 ;  /* 0x000000a85a5a7221 */ /* 0x000fc60000000000 */
[----:B------:R-:W2:Y:S01]  /*2dcf0*/  LDL R168, [R1+0x4fc] ;  /* 0x0004fc0001a87983 */ /* 0x000ea20000100800 */
[----:B------:R-:W-:-:S04]  /*2dd00*/  FFMA.SAT R87, R88, R126, 0.5 ;  /* 0x3f00000058577423 */ /* 0x000fc8000000207e */
[----:B------:R-:W-:Y:S01]  /*2dd10*/  FFMA.RM R87, R87, R124, 12582913 ;  /* 0x4b40000157577423 */ /* 0x000fe2000000407c */
[----:B------:R-:W-:-:S03]  /*2dd20*/  FADD R90, R90, R170 ;  /* 0x000000aa5a5a7221 */ /* 0x000fc60000000000 */
[----:B------:R-:W-:Y:S01]  /*2dd30*/  FADD R89, R87, -12583039 ;  /* 0xcb40007f57597421 */ /* 0x000fe20000000000 */
[----:B------:R-:W2:Y:S01]  /*2dd40*/  LDL R170, [R1+0x4f4] ;  /* 0x0004f40001aa7983 */ /* 0x000ea20000100800 */
[----:B------:R-:W-:Y:S02]  /*2dd50*/  FADD R90, R90, R178 ;  /* 0x000000b25a5a7221 */ /* 0x000fe40000000000 */
[----:B------:R-:W-:-:S04]  /*2dd60*/  FFMA R89, R88, 1.4426950216293334961, -R89 ;  /* 0x3fb8aa3b58597823 */ /* 0x000fc80000000859 */
[----:B------:R-:W-:Y:S01]  /*2dd70*/  FFMA R89, R88, 1.925963033500011079e-08, R89 ;  /* 0x32a5706058597823 */ /* 0x000fe20000000059 */
[----:B------:R-:W-:Y:S02]  /*2dd80*/  FADD R88, R90, R175 ;  /* 0x000000af5a587221 */ /* 0x000fe40000000000 */
[----:B------:R-:W2:Y:S02]  /*2dd90*/  LDL R175, [R1+0x4f0] ;  /* 0x0004f00001af7983 */ /* 0x000ea40000100800 */
[----:B------:R-:W-:Y:S02]  /*2dda0*/  FADD R88, R88, R173 ;  /* 0x000000ad58587221 */ /* 0x000fe40000000000 */
[----:B------:R-:W2:Y:S02]  /*2ddb0*/  LDL R173, [R1+0x4e8] ;  /* 0x0004e80001ad7983 */ /* 0x000ea40000100800 */
[----:B------:R-:W-:Y:S01]  /*2ddc0*/  FADD R88, R88, R177 ;  /* 0x000000b158587221 */ /* 0x000fe20000000000 */
[----:B------:R-:W0:Y:S03]  /*2ddd0*/  MUFU.EX2 R89, R89 ;  /* 0x0000005900597308 */ /* 0x000e260000000800 */
[----:B------:R-:W-:-:S02]  /*2dde0*/  FADD R88, R88, R174 ;  /* 0x000000ae58587221 */ /* 0x000fc40000000000 */
[----:B------:R-:W2:Y:S01]  /*2ddf0*/  LDL R174, [R1+0x4e4] ;  /* 0x0004e40001ae7983 */ /* 0x000ea20000100800 */
[----:B------:R-:W-:-:S05]  /*2de00*/  SHF.L.U32 R87, R87, 0x17, RZ ;  /* 0x0000001757577819 */ /* 0x000fca00000006ff */
[----:B0-----:R-:W-:Y:S01]  /*2de10*/  FMUL R87, R87, R89 ;  /* 0x0000005957577220 */ /* 0x001fe20000400000 */
[----:B---3--:R-:W-:Y:S02]  /*2de20*/  FADD R88, R88, R169 ;  /* 0x000000a958587221 */ /* 0x008fe40000000000 */
[----:B------:R-:W3:Y:S02]  /*2de30*/  LDL R169, [R1+0x4e0] ;  /* 0x0004e00001a97983 */ /* 0x000ee40000100800 */
[----:B----4-:R-:W-:Y:S02]  /*2de40*/  FADD R88, R88, R171 ;  /* 0x000000ab58587221 */ /* 0x010fe40000000000 */
[----:B------:R-:W4:Y:S02]  /*2de50*/  LDL R171, [R1+0x4d8] ;  /* 0x0004d80001ab7983 */ /* 0x000f240000100800 */
[----:B--2---:R-:W-:Y:S01]  /*2de60*/  FADD R88, R88, R172 ;  /* 0x000000ac58587221 */ /* 0x004fe20000000000 */
[----:B------:R-:W-:-:S02]  /*2de70*/  FADD R89, -R125, R166 ;  /* 0x000000a67d597221 */ /* 0x000fc40000000100 */
[----:B------:R-:W2:Y:S01]  /*2de80*/  LDL.LU R166, [R1+0x80] ;  /* 0x0000800001a67983 */ /* 0x000ea20000300800 */
[----:B------:R-:W-:-:S03]  /*2de90*/  FADD R91, R88, R91 ;  /* 0x0000005b585b7221 */ /* 0x000fc60000000000 */
[----:B------:R-:W2:Y:S01]  /*2dea0*/  LDL R178, [R1+0x4cc] ;  /* 0x0004cc0001b27983 */ /* 0x000ea20000100800 */
[----:B------:R-:W-:-:S03]  /*2deb0*/  FADD R91, R91, R167 ;  /* 0x000000a75b5b7221 */ /* 0x000fc60000000000 */
[----:B------:R-:W2:Y:S04]  /*2dec0*/  LDL R167, [R1+0x4d0] ;  /* 0x0004d00001a77983 */ /* 0x000ea80000100800 */
[----:B------:R-:W2:Y:S04]  /*2ded0*/  LDL R172, [R1+0x4c4] ;  /* 0x0004c40001ac7983 */ /* 0x000ea80000100800 */
[----:B------:R-:W2:Y:S01]  /*2dee0*/  LDL R177, [R1+0x4b8] ;  /* 0x0004b80001b17983 */ /* 0x000ea20000100800 */
[----:B------:R-:W-:-:S03]  /*2def0*/  FADD R91, R91, R168 ;  /* 0x000000a85b5b7221 */ /* 0x000fc60000000000 */
[----:B------:R-:W2:Y:S01]  /*2df00*/  LDL R168, [R1+0x4c8] ;  /* 0x0004c80001a87983 */ /* 0x000ea20000100800 */
[----:B------:R-:W-:-:S04]  /*2df10*/  FFMA.SAT R88, R89, R126, 0.5 ;  /* 0x3f00000059587423 */ /* 0x000fc8000000207e */
[----:B------:R-:W-:-:S04]  /*2df20*/  FFMA.RM R88, R88, R124, 12582913 ;  /* 0x4b40000158587423 */ /* 0x000fc8000000407c */
[----:B------:R-:W-:Y:S01]  /*2df30*/  FADD R90, R88, -12583039 ;  /* 0xcb40007f585a7421 */ /* 0x000fe20000000000 */
[----:B------:R-:W-:Y:S02]  /*2df40*/  FADD R91, R91, R170 ;  /* 0x000000aa5b5b7221 */ /* 0x000fe40000000000 */
[----:B------:R-:W2:Y:S01]  /*2df50*/  LDL R170, [R1+0x4c0] ;  /* 0x0004c00001aa7983 */ /* 0x000ea20000100800 */
[----:B------:R-:W-:-:S04]  /*2df60*/  FFMA R90, R89, 1.4426950216293334961, -R90 ;  /* 0x3fb8aa3b595a7823 */ /* 0x000fc8000000085a */
[----:B------:R-:W-:Y:S01]  /*2df70*/  FFMA R90, R89, 1.925963033500011079e-08, R90 ;  /* 0x32a57060595a7823 */ /* 0x000fe2000000005a */
[----:B------:R-:W-:Y:S02]  /*2df80*/  FADD R89, R91, R175 ;  /* 0x000000af5b597221 */ /* 0x000fe40000000000 */
[----:B------:R-:W2:Y:S02]  /*2df90*/  LDL R175, [R1+0x4bc] ;  /* 0x0004bc0001af7983 */ /* 0x000ea40000100800 */
[----:B------:R-:W-:Y:S01]  /*2dfa0*/  FADD R89, R89, R173 ;  /* 0x000000ad59597221 */ /* 0x000fe20000000000 */
[----:B------:R-:W0:Y:S01]  /*2dfb0*/  MUFU.EX2 R90, R90 ;  /* 0x0000005a005a7308 */ /* 0x000e220000000800 */
[----:B------:R-:W2:Y:S02]  /*2dfc0*/  LDL R173, [R1+0x4b4] ;  /* 0x0004b40001ad7983 */ /* 0x000ea40000100800 */
[----:B------:R-:W-:-:S04]  /*2dfd0*/  FADD R89, R89, R179 ;  /* 0x000000b359597221 */ /* 0x000fc80000000000 */
[----:B------:R-:W-:Y:S01]  /*2dfe0*/  FADD R89, R89, R174 ;  /* 0x000000ae59597221 */ /* 0x000fe20000000000 */
[----:B------:R-:W-:Y:S01]  /*2dff0*/  SHF.L.U32 R88, R88, 0x17, RZ ;  /* 0x0000001758587819 */ /* 0x000fe200000006ff */
[----:B------:R-:W2:Y:S04]  /*2e000*/  LDL R174, [R1+0x4a8] ;  /* 0x0004a80001ae7983 */ /* 0x000ea80000100800 */
[----:B0-----:R-:W-:Y:S01]  /*2e010*/  FMUL R88, R88, R90 ;  /* 0x0000005a58587220 */ /* 0x001fe20000400000 */
[----:B---3--:R-:W-:Y:S02]  /*2e020*/  FADD R89, R89, R169 ;  /* 0x000000a959597221 */ /* 0x008fe40000000000 */
[----:B------:R-:W3:Y:S02]  /*2e030*/  LDL R169, [R1+0x4b0] ;  /* 0x0004b00001a97983 */ /* 0x000ee40000100800 */
[----:B----4-:R-:W-:-:S02]  /*2e040*/  FADD R89, R89, R171 ;  /* 0x000000ab59597221 */ /* 0x010fc40000000000 */
[----:B------:R-:W4:Y:S02]  /*2e050*/  LDL.LU R171, [R1+0x7c] ;  /* 0x00007c0001ab7983 */ /* 0x000f240000300800 */
[----:B------:R-:W-:Y:S02]  /*2e060*/  FADD R89, R89, R176 ;  /* 0x000000b059597221 */ /* 0x000fe40000000000 */
[----:B------:R-:W4:Y:S01]  /*2e070*/  LDL R179, [R1+0x490] ;  /* 0x0004900001b37983 */ /* 0x000f220000100800 */
[----:B--2---:R-:W-:-:S03]  /*2e080*/  FADD R90, -R125, R166 ;  /* 0x000000a67d5a7221 */ /* 0x004fc60000000100 */
[----:B------:R-:W2:Y:S04]  /*2e090*/  LDL R176, [R1+0x480] ;  /* 0x0004800001b07983 */ /* 0x000ea80000100800 */
[----:B------:R-:W2:Y:S01]  /*2e0a0*/  LDL R166, [R1+0x4a4] ;  /* 0x0004a40001a67983 */ /* 0x000ea20000100800 */
[----:B------:R-:W-:-:S04]  /*2e0b0*/  FADD R92, R89, R92 ;  /* 0x0000005c595c7221 */ /* 0x000fc80000000000 */
[----:B------:R-:W-:Y:S02]  /*2e0c0*/  FADD R92, R92, R167 ;  /* 0x000000a75c5c7221 */ /* 0x000fe40000000000 */
[----:B------:R-:W2:Y:S02]  /*2e0d0*/  LDL R167, [R1+0x4a0] ;  /* 0x0004a00001a77983 */ /* 0x000ea40000100800 */
[----:B------:R-:W-:Y:S02]  /*2e0e0*/  FADD R92, R92, R168 ;  /* 0x000000a85c5c7221 */ /* 0x000fe40000000000 */
[----:B------:R-:W2:Y:S01]  /*2e0f0*/  LDL R168, [R1+0x498] ;  /* 0x0004980001a87983 */ /* 0x000ea20000100800 */
[----:B------:R-:W-:-:S04]  /*2e100*/  FFMA.SAT R89, R90, R126, 0.5 ;  /* 0x3f0000005a597423 */ /* 0x000fc8000000207e */
[----:B------:R-:W-:-:S04]  /*2e110*/  FFMA.RM R89, R89, R124, 12582913 ;  /* 0x4b40000159597423 */ /* 0x000fc8000000407c */
[----:B------:R-:W-:Y:S01]  /*2e120*/  FADD R91, R89, -12583039 ;  /* 0xcb40007f595b7421 */ /* 0x000fe20000000000 */
[----:B------:R-:W-:-:S03]  /*2e130*/  FADD R92, R92, R178 ;  /* 0x000000b25c5c7221 */ /* 0x000fc60000000000 */
        /* <DEDUP_REMOVED lines=9> */
[----:B------:R-:W2:Y:S02]  /*2e1d0*/  LDL R175, [R1+0x488] ;  /* 0x0004880001af7983 */ /* 0x000ea40000100800 */
[----:B------:R-:W-:Y:S02]  /*2e1e0*/  FADD R90, R90, R173 ;  /* 0x000000ad5a5a7221 */ /* 0x000fe40000000000 */
[----:B------:R-:W2:Y:S01]  /*2e1f0*/  LDL R173, [R1+0x48c] ;  /* 0x00048c0001ad7983 */ /* 0x000ea20000100800 */
[----:B------:R-:W-:-:S05]  /*2e200*/  SHF.L.U32 R89, R89, 0x17, RZ ;  /* 0x0000001759597819 */ /* 0x000fca00000006ff */
[----:B0-----:R-:W-:Y:S01]  /*2e210*/  FMUL R89, R89, R91 ;  /* 0x0000005b59597220 */ /* 0x001fe20000400000 */
[----:B---3--:R-:W-:Y:S02]  /*2e220*/  FADD R90, R90, R169 ;  /* 0x000000a95a5a7221 */ /* 0x008fe40000000000 */
[----:B------:R-:W3:Y:S02]  /*2e230*/  LDL R169, [R1+0x484] ;  /* 0x0004840001a97983 */ /* 0x000ee40000100800 */
[----:B------:R-:W-:-:S04]  /*2e240*/  FADD R90, R90, R174 ;  /* 0x000000ae5a5a7221 */ /* 0x000fc80000000000 */
[----:B------:R-:W-:Y:S01]  /*2e250*/  FADD R93, R90, R93 ;  /* 0x0000005d5a5d7221 */ /* 0x000fe20000000000 */
[----:B----4-:R-:W-:Y:S02]  /*2e260*/  FADD R91, -R125, R171 ;  /* 0x000000ab7d5b7221 */ /* 0x010fe40000000100 */
[----:B------:R-:W4:Y:S04]  /*2e270*/  LDL.LU R171, [R1+0x70] ;  /* 0x0000700001ab7983 */ /* 0x000f280000300800 */
[----:B------:R-:W4:Y:S04]  /*2e280*/  LDL R178, [R1+0x470] ;  /* 0x0004700001b27983 */ /* 0x000f280000100800 */
[----:B------:R-:W4:Y:S01]  /*2e290*/  LDL R177, [R1+0x468] ;  /* 0x0004680001b17983 */ /* 0x000f220000100800 */
[----:B--2---:R-:W-:Y:S01]  /*2e2a0*/  FADD R93, R93, R166 ;  /* 0x000000a65d5d7221 */ /* 0x004fe20000000000 */
[----:B------:R-:W-:-:S02]  /*2e2b0*/  FFMA.SAT R90, R91, R126, 0.5 ;  /* 0x3f0000005b5a7423 */ /* 0x000fc4000000207e */
[----:B------:R-:W2:Y:S04]  /*2e2c0*/  LDL R166, [R1+0x47c] ;  /* 0x00047c0001a67983 */ /* 0x000ea80000100800 */
[----:B------:R-:W2:Y:S01]  /*2e2d0*/  LDL R174, [R1+0x464] ;  /* 0x0004640001ae7983 */ /* 0x000ea20000100800 */
[----:B------:R-:W-:-:S03]  /*2e2e0*/  FADD R93, R93, R167 ;  /* 0x000000a75d5d7221 */ /* 0x000fc60000000000 */
[----:B------:R-:W2:Y:S01]  /*2e2f0*/  LDL R167, [R1+0x474] ;  /* 0x0004740001a77983 */ /* 0x000ea20000100800 */
[----:B------:R-:W-:-:S03]  /*2e300*/  FADD R93, R93, R168 ;  /* 0x000000a85d5d7221 */ /* 0x000fc60000000000 */
[----:B------:R-:W2:Y:S01]  /*2e310*/  LDL R168, [R1+0x46c] ;  /* 0x00046c0001a87983 */ /* 0x000ea20000100800 */
[----:B------:R-:W-:-:S04]  /*2e320*/  FFMA.RM R90, R90, R124, 12582913 ;  /* 0x4b4000015a5a7423 */ /* 0x000fc8000000407c */
[----:B------:R-:W-:-:S04]  /*2e330*/  FADD R92, R90, -12583039 ;  /* 0xcb40007f5a5c7421 */ /* 0x000fc80000000000 */
        /* <DEDUP_REMOVED lines=8> */
[----:B------:R-:W-:Y:S02]  /*2e3c0*/  FADD R91, R91, R175 ;  /* 0x000000af5b5b7221 */ /* 0x000fe40000000000 */
[----:B------:R-:W2:Y:S02]  /*2e3d0*/  LDL R175, [R1+0x45c] ;  /* 0x00045c0001af7983 */ /* 0x000ea40000100800 */
[----:B------:R-:W-:Y:S02]  /*2e3e0*/  FADD R91, R91, R173 ;  /* 0x000000ad5b5b7221 */ /* 0x000fe40000000000 */
[----:B------:R-:W2:Y:S01]  /*2e3f0*/  LDL R173, [R1+0x454] ;  /* 0x0004540001ad7983 */ /* 0x000ea20000100800 */
[----:B------:R-:W-:-:S05]  /*2e400*/  SHF.L.U32 R90, R90, 0x17, RZ ;  /* 0x000000175a5a7819 */ /* 0x000fca00000006ff */
[----:B0-----:R-:W-:Y:S01]  /*2e410*/  FMUL R90, R90, R92 ;  /* 0x0000005c5a5a7220 */ /* 0x001fe20000400000 */
[----:B---3--:R-:W-:Y:S02]  /*2e420*/  FADD R91, R91, R169 ;  /* 0x000000a95b5b7221 */ /* 0x008fe40000000000 */
[----:B------:R-:W3:Y:S02]  /*2e430*/  LDL.LU R169, [R1+0x6c] ;  /* 0x00006c0001a97983 */ /* 0x000ee40000300800 */
[----:B------:R-:W-:Y:S02]  /*2e440*/  FADD R91, R91, R176 ;  /* 0x000000b05b5b7221 */ /* 0x000fe40000000000 */
[----:B------:R-:W3:Y:S02]  /*2e450*/  LDL R180, [R1+0x344] ;  /* 0x0003440001b47983 */ /* 0x000ee40000100800 */
[----:B------:R-:W-:Y:S02]  /*2e460*/  FADD R94, R91, R94 ;  /* 0x0000005e5b5e7221 */ /* 0x000fe40000000000 */
[----:B------:R-:W3:Y:S01]  /*2e470*/  LDL R179, [R1+0x330] ;  /* 0x0003300001b37983 */ /* 0x000ee20000100800 */
[----:B----4-:R-:W-:-:S03]  /*2e480*/  FADD R92, -R125, R171 ;  /* 0x000000ab7d5c7221 */ /* 0x010fc60000000100 */
[----:B------:R-:W4:Y:S04]  /*2e490*/  LDL R171, [R1+0x448] ;  /* 0x0004480001ab7983 */ /* 0x000f280000100800 */
[----:B------:R-:W4:Y:S01]  /*2e4a0*/  LDL R176, [R1+0x32c] ;  /* 0x00032c0001b07983 */ /* 0x000f220000100800 */
[----:B--2---:R-:W-:-:S03]  /*2e4b0*/  FADD R94, R94, R166 ;  /* 0x000000a65e5e7221 */ /* 0x004fc60000000000 */
[----:B------:R-:W2:Y:S01]  /*2e4c0*/  LDL R166, [R1+0x44c] ;  /* 0x00044c0001a67983 */ /* 0x000ea20000100800 */
[----:B------:R-:W-:-:S03]  /*2e4d0*/  FADD R94, R94, R167 ;  /* 0x000000a75e5e7221 */ /* 0x000fc60000000000 */
[----:B------:R-:W2:Y:S01]  /*2e4e0*/  LDL R167, [R1+0x444] ;  /* 0x0004440001a77983 */ /* 0x000ea20000100800 */
[----:B------:R-:W-:-:S04]  /*2e4f0*/  FFMA.SAT R91, R92, R126, 0.5 ;  /* 0x3f0000005c5b7423 */ /* 0x000fc8000000207e */
[----:B------:R-:W-:-:S04]  /*2e500*/  FFMA.RM R91, R91, R124, 12582913 ;  /* 0x4b4000015b5b7423 */ /* 0x000fc8000000407c */
[C---:B------:R-:W-:Y:S01]  /*2e510*/  FADD R93, R91.reuse, -12583039 ;  /* 0xcb40007f5b5d7421 */ /* 0x040fe20000000000 */
[----:B------:R-:W-:Y:S01]  /*2e520*/  FADD R94, R94, R178 ;  /* 0x000000b25e5e7221 */ /* 0x000fe20000000000 */
[----:B------:R-:W-:Y:S01]  /*2e530*/  SHF.L.U32 R91, R91, 0x17, RZ ;  /* 0x000000175b5b7819 */ /* 0x000fe200000006ff */
[----:B------:R-:W2:Y:S01]  /*2e540*/  LDL R178, [R1+0x328] ;  /* 0x0003280001b27983 */ /* 0x000ea20000100800 */
[----:B------:R-:W-:-:S04]  /*2e550*/  FFMA R93, R92, 1.4426950216293334961, -R93 ;  /* 0x3fb8aa3b5c5d7823 */ /* 0x000fc8000000085d */
[----:B------:R-:W-:Y:S01]  /*2e560*/  FFMA R93, R92, 1.925963033500011079e-08, R93 ;  /* 0x32a570605c5d7823 */ /* 0x000fe2000000005d */
[----:B------:R-:W-:Y:S02]  /*2e570*/  FADD R92, R94, R177 ;  /* 0x000000b15e5c7221 */ /* 0x000fe40000000000 */
[----:B------:R-:W2:Y:S02]  /*2e580*/  LDL R177, [R1+0x320] ;  /* 0x0003200001b17983 */ /* 0x000ea40000100800 */
[----:B------:R-:W-:Y:S02]  /*2e590*/  FADD R92, R92, R168 ;  /* 0x000000a85c5c7221 */ /* 0x000fe40000000000 */
[----:B------:R-:W2:Y:S01]  /*2e5a0*/  LDL R168, [R1+0x440] ;  /* 0x0004400001a87983 */ /* 0x000ea20000100800 */
[----:B------:R-:W0:Y:S01]  /*2e5b0*/  MUFU.EX2 R93, R93 ;  /* 0x0000005d005d7308 */ /* 0x000e220000000800 */
[----:B------:R-:W-:Y:S02]  /*2e5c0*/  FADD R92, R92, R174 ;  /* 0x000000ae5c5c7221 */ /* 0x000fe40000000000 */
[----:B------:R-:W2:Y:S02]  /*2e5d0*/  LDL R174, [R1+0x31c] ;  /* 0x00031c0001ae7983 */ /* 0x000ea40000100800 */
[----:B------:R-:W-:-:S02]  /*2e5e0*/  FADD R92, R92, R172 ;  /* 0x000000ac5c5c7221 */ /* 0x000fc40000000000 */
[----:B------:R-:W2:Y:S02]  /*2e5f0*/  LDL R172, [R1+0x33c] ;  /* 0x00033c0001ac7983 */ /* 0x000ea40000100800 */
[----:B------:R-:W-:Y:S02]  /*2e600*/  FADD R92, R92, R170 ;  /* 0x000000aa5c5c7221 */ /* 0x000fe40000000000 */
[----:B------:R-:W2:Y:S01]  /*2e610*/  LDL R170, [R1+0x338] ;  /* 0x0003380001aa7983 */ /* 0x000ea20000100800 */
[----:B0-----:R-:W-:Y:S01]  /*2e620*/  FMUL R91, R91, R93 ;  /* 0x0000005d5b5b7220 */ /* 0x001fe20000400000 */
[----:B------:R-:W-:Y:S02]  /*2e630*/  FADD R92, R92, R175 ;  /* 0x000000af5c5c7221 */ /* 0x000fe40000000000 */
[----:B------:R-:W2:Y:S02]  /*2e640*/  LDL R175, [R1+0x318] ;  /* 0x0003180001af7983 */ /* 0x000ea40000100800 */
[----:B------:R-:W-:-:S02]  /*2e650*/  FADD R92, R92, R173 ;  /* 0x000000ad5c5c7221 */ /* 0x000fc40000000000 */
[----:B------:R-:W2:Y:S02]  /*2e660*/  LDL R173, [R1+0x314] ;  /* 0x0003140001ad7983 */ /* 0x000ea40000100800 */
[----:B------:R-:W-:Y:S01]  /*2e670*/  FADD R95, R92, R95 ;  /* 0x0000005f5c5f7221 */ /* 0x000fe20000000000 */
[----:B---3--:R-:W-:Y:S02]  /*2e680*/  FADD R93, -R125, R169 ;  /* 0x000000a97d5d7221 */ /* 0x008fe40000000100 */
[----:B------:R-:W3:Y:S01]  /*2e690*/  LDL R169, [R1+0x334] ;  /* 0x0003340001a97983 */ /* 0x000ee20000100800 */
[----:B----4-:R-:W-:Y:S01]  /*2e6a0*/  FADD R95, R95, R171 ;  /* 0x000000ab5f5f7221 */ /* 0x010fe20000000000 */
[----:B------:R-:W-:Y:S02]  /*2e6b0*/  FFMA.SAT R92, R93, R126, 0.5 ;  /* 0x3f0000005d5c7423 */ /* 0x000fe4000000207e */
[----:B------:R-:W4:Y:S01]  /*2e6c0*/  LDL R171, [R1+0x30c] ;  /* 0x00030c0001ab7983 */ /* 0x000f220000100800 */
[----:B--2---:R-:W-:-:S03]  /*2e6d0*/  FADD R95, R95, R166 ;  /* 0x000000a65f5f7221 */ /* 0x004fc60000000000 */
[----:B------:R-:W2:Y:S01]  /*2e6e0*/  LDL R166, [R1+0x324] ;  /* 0x0003240001a67983 */ /* 0x000ea20000100800 */
[----:B------:R-:W-:-:S03]  /*2e6f0*/  FADD R95, R95, R167 ;  /* 0x000000a75f5f7221 */ /* 0x000fc60000000000 */
[----:B------:R-:W4:Y:S01]  /*2e700*/  LDL R167, [R1+0x310] ;  /* 0x0003100001a77983 */ /* 0x000f220000100800 */
[----:B------:R-:W-:-:S04]  /*2e710*/  FFMA.RM R92, R92, R124, 12582913 ;  /* 0x4b4000015c5c7423 */ /* 0x000fc8000000407c */
[----:B------:R-:W-:-:S04]  /*2e720*/  FADD R94, R92, -12583039 ;  /* 0xcb40007f5c5e7421 */ /* 0x000fc80000000000 */
[----:B------:R-:W-:-:S04]  /*2e730*/  FFMA R94, R93, 1.4426950216293334961, -R94 ;  /* 0x3fb8aa3b5d5e7823 */ /* 0x000fc8000000085e */
[----:B------:R-:W-:Y:S01]  /*2e740*/  FFMA R94, R93, 1.925963033500011079e-08, R94 ;  /* 0x32a570605d5e7823 */ /* 0x000fe2000000005e */
[----:B------:R-:W-:-:S04]  /*2e750*/  FADD R93, R95, R168 ;  /* 0x000000a85f5d7221 */ /* 0x000fc80000000000 */
[----:B------:R-:W-:Y:S02]  /*2e760*/  FADD R93, R93, R240 ;  /* 0x000000f05d5d7221 */ /* 0x000fe40000000000 */
[----:B------:R-:W4:Y:S04]  /*2e770*/  LDL.LU R240, [R1+0x7c0] ;  /* 0x0007c00001f07983 */ /* 0x000f280000300800 */
[----:B------:R-:W4:Y:S01]  /*2e780*/  LDL R168, [R1+0x308] ;  /* 0x0003080001a87983 */ /* 0x000f220000100800 */
[----:B------:R-:W-:-:S04]  /*2e790*/  FADD R93, R93, R180 ;  /* 0x000000b45d5d7221 */ /* 0x000fc80000000000 */
[----:B------:R-:W-:Y:S02]  /*2e7a0*/  FADD R93, R93, R172 ;  /* 0x000000ac5d5d7221 */ /* 0x000fe40000000000 */
[----:B------:R-:W4:Y:S02]  /*2e7b0*/  LDL R172, [R1+0x300] ;  /* 0x0003000001ac7983 */ /* 0x000f240000100800 */
[----:B------:R-:W-:Y:S02]  /*2e7c0*/  FADD R93, R93, R170 ;  /* 0x000000aa5d5d7221 */ /* 0x000fe40000000000 */
[----:B------:R-:W4:Y:S02]  /*2e7d0*/  LDL.LU R170, [R1+0x64] ;  /* 0x0000640001aa7983 */ /* 0x000f240000300800 */
[----:B------:R-:W-:Y:S01]  /*2e7e0*/  FADD R93, R93, R179 ;  /* 0x000000b35d5d7221 */ /* 0x000fe20000000000 */
[----:B------:R-:W0:Y:S01]  /*2e7f0*/  MUFU.EX2 R94, R94 ;  /* 0x0000005e005e7308 */ /* 0x000e220000000800 */
[----:B------:R-:W-:Y:S01]  /*2e800*/  SHF.L.U32 R92, R92, 0x17, RZ ;  /* 0x000000175c5c7819 */ /* 0x000fe200000006ff */
[----:B------:R-:W4:Y:S04]  /*2e810*/  LDL R180, [R1+0x2e0] ;  /* 0x0002e00001b47983 */ /* 0x000f280000100800 */
[----:B------:R-:W4:Y:S01]  /*2e820*/  LDL R179, [R1+0x2dc] ;  /* 0x0002dc0001b37983 */ /* 0x000f220000100800 */
[----:B---3--:R-:W-:-:S03]  /*2e830*/  FADD R93, R93, R169 ;  /* 0x000000a95d5d7221 */ /* 0x008fc60000000000 */
[----:B------:R-:W3:Y:S01]  /*2e840*/  LDL R169, [R1+0x2fc] ;  /* 0x0002fc0001a97983 */ /* 0x000ee20000100800 */
[----:B------:R-:W-:Y:S01]  /*2e850*/  FADD R95, R93, R176 ;  /* 0x000000b05d5f7221 */ /* 0x000fe20000000000 */
[----:B0-----:R-:W-:Y:S02]  /*2e860*/  FMUL R92, R92, R94 ;  /* 0x0000005e5c5c7220 */ /* 0x001fe40000400000 */
[----:B------:R-:W3:Y:S01]  /*2e870*/  LDL R176, [R1+0x2d8] ;  /* 0x0002d80001b07983 */ /* 0x000ee20000100800 */
[----:B------:R-:W-:-:S03]  /*2e880*/  FADD R95, R95, R178 ;  /* 0x000000b25f5f7221 */ /* 0x000fc60000000000 */
[----:B------:R-:W3:Y:S01]  /*2e890*/  LDL R178, [R1+0x2d4] ;  /* 0x0002d40001b27983 */ /* 0x000ee20000100800 */
[----:B------:R-:W-:-:S03]  /*2e8a0*/  FADD R95, R95, R177 ;  /* 0x000000b15f5f7221 */ /* 0x000fc60000000000 */
[----:B------:R-:W3:Y:S01]  /*2e8b0*/  LDL R177, [R1+0x2cc] ;  /* 0x0002cc0001b17983 */ /* 0x000ee20000100800 */
[----:B--2---:R-:W-:-:S03]  /*2e8c0*/  FADD R95, R95, R166 ;  /* 0x000000a65f5f7221 */ /* 0x004fc60000000000 */
[----:B------:R-:W2:Y:S01]  /*2e8d0*/  LDL R166, [R1+0x2f0] ;  /* 0x0002f00001a67983 */ /* 0x000ea20000100800 */
[----:B------:R-:W-:-:S03]  /*2e8e0*/  FADD R95, R95, R174 ;  /* 0x000000ae5f5f7221 */ /* 0x000fc60000000000 */
[----:B------:R-:W2:Y:S01]  /*2e8f0*/  LDL R174, [R1+0x2c8] ;  /* 0x0002c80001ae7983 */ /* 0x000ea20000100800 */
[----:B------:R-:W-:-:S03]  /*2e900*/  FADD R95, R95, R175 ;  /* 0x000000af5f5f7221 */ /* 0x000fc60000000000 */
[----:B------:R-:W2:Y:S01]  /*2e910*/  LDL R175, [R1+0x2c4] ;  /* 0x0002c40001af7983 */ /* 0x000ea20000100800 */
[----:B----4-:R-:W-:-:S03]  /*2e920*/  FADD R95, R95, R167 ;  /* 0x000000a75f5f7221 */ /* 0x010fc60000000000 */
[----:B------:R-:W4:Y:S01]  /*2e930*/  LDL R167, [R1+0x2f4] ;  /* 0x0002f40001a77983 */ /* 0x000f220000100800 */
[----:B------:R-:W-:-:S04]  /*2e940*/  FADD R240, -R125, R240 ;  /* 0x000000f07df07221 */ /* 0x000fc80000000100 */
[----:B------:R-:W-:-:S04]  /*2e950*/  FFMA.SAT R93, R240, R126, 0.5 ;  /* 0x3f000000f05d7423 */ /* 0x000fc8000000207e */
[----:B------:R-:W-:-:S04]  /*2e960*/  FFMA.RM R93, R93, R124, 12582913 ;  /* 0x4b4000015d5d7423 */ /* 0x000fc8000000407c */
[----:B------:R-:W-:-:S04]  /*2e970*/  FADD R94, R93, -12583039 ;  /* 0xcb40007f5d5e7421 */ /* 0x000fc80000000000 */
[C---:B------:R-:W-:Y:S01]  /*2e980*/  FFMA R94, R240.reuse, 1.4426950216293334961, -R94 ;  /* 0x3fb8aa3bf05e7823 */ /* 0x040fe2000000085e */
[----:B------:R-:W-:Y:S01]  /*2e990*/  FADD R95, R95, R173 ;  /* 0x000000ad5f5f7221 */ /* 0x000fe20000000000 */
[----:B------:R-:W-:Y:S01]  /*2e9a0*/  SHF.L.U32 R93, R93, 0x17, RZ ;  /* 0x000000175d5d7819 */ /* 0x000fe200000006ff */
[----:B------:R-:W4:Y:S01]  /*2e9b0*/  LDL R173, [R1+0x2bc] ;  /* 0x0002bc0001ad7983 */ /* 0x000f220000100800 */
[----:B------:R-:W-:Y:S01]  /*2e9c0*/  FFMA R94, R240, 1.925963033500011079e-08, R94 ;  /* 0x32a57060f05e7823 */ /* 0x000fe2000000005e */
[----:B------:R-:W-:Y:S02]  /*2e9d0*/  FADD R95, R95, R171 ;  /* 0x000000ab5f5f7221 */ /* 0x000fe40000000000 */
[----:B------:R-:W4:Y:S03]  /*2e9e0*/  LDL R171, [R1+0x2e8] ;  /* 0x0002e80001ab7983 */ /* 0x000f260000100800 */
[----:B------:R-:W0:Y:S01]  /*2e9f0*/  MUFU.EX2 R94, R94 ;  /* 0x0000005e005e7308 */ /* 0x000e220000000800 */
[----:B------:R-:W-:-:S02]  /*2ea00*/  FADD R95, R95, R168 ;  /* 0x000000a85f5f7221 */ /* 0x000fc40000000000 */
[----:B------:R-:W4:Y:S01]  /*2ea10*/  LDL R168, [R1+0x2e4] ;  /* 0x0002e40001a87983 */ /* 0x000f220000100800 */
[----:B0-----:R-:W-:Y:S01]  /*2ea20*/  FMUL R93, R93, R94 ;  /* 0x0000005e5d5d7220 */ /* 0x001fe20000400000 */
[----:B------:R-:W-:Y:S01]  /*2ea30*/  FADD R94, R95, R172 ;  /* 0x000000ac5f5e7221 */ /* 0x000fe20000000000 */
[----:B------:R-:W-:Y:S01]  /*2ea40*/  FADD R95, -R125, R170 ;  /* 0x000000aa7d5f7221 */ /* 0x000fe20000000100 */
[----:B------:R-:W4:Y:S04]  /*2ea50*/  LDL R172, [R1+0x2b8] ;  /* 0x0002b80001ac7983 */ /* 0x000f280000100800 */
[----:B------:R-:W4:Y:S01]  /*2ea60*/  LDL R170, [R1+0x2d0] ;  /* 0x0002d00001aa7983 */ /* 0x000f220000100800 */
[----:B------:R-:W-:Y:S01]  /*2ea70*/  FADD R97, R94, R97 ;  /* 0x000000615e617221 */ /* 0x000fe20000000000 */
[----:B------:R-:W-:-:S04]  /*2ea80*/  FFMA.SAT R94, R95, R126, 0.5 ;  /* 0x3f0000005f5e7423 */ /* 0x000fc8000000207e */
[----:B------:R-:W-:Y:S01]  /*2ea90*/  FFMA.RM R94, R94, R124, 12582913 ;  /* 0x4b4000015e5e7423 */ /* 0x000fe2000000407c */
[----:B---3--:R-:W-:Y:S02]  /*2eaa0*/  FADD R97, R97, R169 ;  /* 0x000000a961617221 */ /* 0x008fe40000000000 */
[----:B------:R-:W3:Y:S02]  /*2eab0*/  LDL R169, [R1+0x2c0] ;  /* 0x0002c00001a97983 */ /* 0x000ee40000100800 */
[----:B------:R-:W-:Y:S01]  /*2eac0*/  FADD R97, R97, R96 ;  /* 0x0000006061617221 */ /* 0x000fe20000000000 */
[----:B------:R-:W-:-:S04]  /*2ead0*/  FADD R96, R94, -12583039 ;  /* 0xcb40007f5e607421 */ /* 0x000fc80000000000 */
[----:B------:R-:W-:-:S04]  /*2eae0*/  FFMA R96, R95, 1.4426950216293334961, -R96 ;  /* 0x3fb8aa3b5f607823 */ /* 0x000fc80000000860 */
[----:B------:R-:W-:Y:S01]  /*2eaf0*/  FFMA R96, R95, 1.925963033500011079e-08, R96 ;  /* 0x32a570605f607823 */ /* 0x000fe20000000060 */
[----:B--2---:R-:W-:Y:S02]  /*2eb00*/  FADD R97, R97, R166 ;  /* 0x000000a661617221 */ /* 0x004fe40000000000 */
[----:B------:R-:W2:Y:S02]  /*2eb10*/  LDL R166, [R1+0x2b0] ;  /* 0x0002b00001a67983 */ /* 0x000ea40000100800 */
[----:B----4-:R-:W-:-:S04]  /*2eb20*/  FADD R95, R97, R167 ;  /* 0x000000a7615f7221 */ /* 0x010fc80000000000 */
[----:B------:R-:W-:Y:S02]  /*2eb30*/  FADD R95, R95, R241 ;  /* 0x000000f15f5f7221 */ /* 0x000fe40000000000 */
[----:B------:R-:W4:Y:S04]  /*2eb40*/  LDL.LU R241, [R1+0x7bc] ;  /* 0x0007bc0001f17983 */ /* 0x000f280000300800 */
[----:B------:R-:W4:Y:S01]  /*2eb50*/  LDL R167, [R1+0x2b4] ;  /* 0x0002b40001a77983 */ /* 0x000f220000100800 */
[----:B------:R-:W-:-:S03]  /*2eb60*/  FADD R95, R95, R171 ;  /* 0x000000ab5f5f7221 */ /* 0x000fc60000000000 */
[----:B------:R-:W4:Y:S01]  /*2eb70*/  LDL R171, [R1+0x2ac] ;  /* 0x0002ac0001ab7983 */ /* 0x000f220000100800 */
[----:B------:R-:W-:-:S04]  /*2eb80*/  FADD R95, R95, R180 ;  /* 0x000000b45f5f7221 */ /* 0x000fc80000000000 */
[----:B------:R-:W-:Y:S02]  /*2eb90*/  FADD R95, R95, R168 ;  /* 0x000000a85f5f7221 */ /* 0x000fe40000000000 */
[----:B------:R-:W4:Y:S02]  /*2eba0*/  LDL.LU R168, [R1+0x58] ;  /* 0x0000580001a87983 */ /* 0x000f240000300800 */
[----:B------:R-:W-:Y:S01]  /*2ebb0*/  FADD R95, R95, R179 ;  /* 0x000000b35f5f7221 */ /* 0x000fe20000000000 */
[----:B------:R-:W0:Y:S01]  /*2ebc0*/  MUFU.EX2 R96, R96 ;  /* 0x0000006000607308 */ /* 0x000e220000000800 */
[----:B------:R-:W4:Y:S02]  /*2ebd0*/  LDL R182, [R1+0x294] ;  /* 0x0002940001b67983 */ /* 0x000f240000100800 */
[----:B------:R-:W-:Y:S01]  /*2ebe0*/  FADD R95, R95, R176 ;  /* 0x000000b05f5f7221 */ /* 0x000fe20000000000 */
[----:B------:R-:W-:Y:S01]  /*2ebf0*/  SHF.L.U32 R94, R94, 0x17, RZ ;  /* 0x000000175e5e7819 */ /* 0x000fe200000006ff */
[----:B------:R-:W4:Y:S04]  /*2ec00*/  LDL R183, [R1+0x28c] ;  /* 0x00028c0001b77983 */ /* 0x000f280000100800 */
[----:B------:R-:W4:Y:S04]  /*2ec10*/  LDL R181, [R1+0x288] ;  /* 0x0002880001b57983 */ /* 0x000f280000100800 */
[----:B------:R-:W4:Y:S01]  /*2ec20*/  LDL R180, [R1+0x280] ;  /* 0x0002800001b47983 */ /* 0x000f220000100800 */
[----:B------:R-:W-:-:S03]  /*2ec30*/  FADD R97, R95, R170 ;  /* 0x000000aa5f617221 */ /* 0x000fc60000000000 */
[----:B------:R-:W4:Y:S01]  /*2ec40*/  LDL R170, [R1+0x2a0] ;  /* 0x0002a00001aa7983 */ /* 0x000f220000100800 */
[----:B------:R-:W-:-:S03]  /*2ec50*/  FADD R97, R97, R178 ;  /* 0x000000b261617221 */ /* 0x000fc60000000000 */
[----:B------:R-:W4:Y:S01]  /*2ec60*/  LDL R179, [R1+0x284] ;  /* 0x0002840001b37983 */ /* 0x000f220000100800 */
[----:B------:R-:W-:-:S04]  /*2ec70*/  FADD R97, R97, R177 ;  /* 0x000000b161617221 */ /* 0x000fc80000000000 */
[----:B------:R-:W-:-:S04]  /*2ec80*/  FADD R97, R97, R174 ;  /* 0x000000ae61617221 */ /* 0x000fc80000000000 */
[----:B---3--:R-:W-:Y:S02]  /*2ec90*/  FADD R97, R97, R169 ;  /* 0x000000a961617221 */ /* 0x008fe40000000000 */
[----:B------:R-:W3:Y:S02]  /*2eca0*/  LDL R169, [R1+0x29c] ;  /* 0x00029c0001a97983 */ /* 0x000ee40000100800 */
[----:B------:R-:W-:-:S04]  /*2ecb0*/  FADD R97, R97, R175 ;  /* 0x000000af61617221 */ /* 0x000fc80000000000 */
[----:B------:R-:W-:-:S04]  /*2ecc0*/  FADD R97, R97, R173 ;  /* 0x000000ad61617221 */ /* 0x000fc80000000000 */
[----:B------:R-:W-:-:S04]  /*2ecd0*/  FADD R97, R97, R172 ;  /* 0x000000ac61617221 */ /* 0x000fc80000000000 */
[----:B--2---:R-:W-:Y:S02]  /*2ece0*/  FADD R97, R97, R166 ;  /* 0x000000a661617221 */ /* 0x004fe40000000000 */
[----:B------:R-:W2:Y:S02]  /*2ecf0*/  LDL R166, [R1+0x298] ;  /* 0x0002980001a67983 */ /* 0x000ea40000100800 */
[----:B----4-:R-:W-:Y:S02]  /*2ed00*/  FADD R97, R97, R167 ;  /* 0x000000a761617221 */ /* 0x010fe40000000000 */
[----:B------:R-:W4:Y:S01]  /*2ed10*/  LDL R167, [R1+0x290] ;  /* 0x0002900001a77983 */ /* 0x000f220000100800 */
[----:B------:R-:W-:Y:S01]  /*2ed20*/  FADD R241, -R125, R241 ;  /* 0x000000f17df17221 */ /* 0x000fe20000000100 */
[----:B0-----:R-:W-:Y:S02]  /*2ed30*/  FMUL R94, R94, R96 ;  /* 0x000000605e5e7220 */ /* 0x001fe40000400000 */
[----:B------:R-:W4:Y:S01]  /*2ed40*/  LDL.LU R176, [R1+0x60] ;  /* 0x0000600001b07983 */ /* 0x000f220000300800 */
[----:B------:R-:W-:-:S03]  /*2ed50*/  FFMA.SAT R95, R241, R126, 0.5 ;  /* 0x3f000000f15f7423 */ /* 0x000fc6000000207e */
[----:B------:R-:W4:Y:S01]  /*2ed60*/  LDL R178, [R1+0x278] ;  /* 0x0002780001b27983 */ /* 0x000f220000100800 */
[----:B------:R-:W-:-:S03]  /*2ed70*/  FFMA.RM R95, R95, R124, 12582913 ;  /* 0x4b4000015f5f7423 */ /* 0x000fc6000000407c */
[----:B------:R-:W4:Y:S01]  /*2ed80*/  LDL R177, [R1+0x270] ;  /* 0x0002700001b17983 */ /* 0x000f220000100800 */
[----:B------:R-:W-:-:S03]  /*2ed90*/  FADD R96, R95, -12583039 ;  /* 0xcb40007f5f607421 */ /* 0x000fc60000000000 */
[----:B------:R-:W4:Y:S01]  /*2eda0*/  LDL R174, [R1+0x274] ;  /* 0x0002740001ae7983 */ /* 0x000f220000100800 */
[----:B------:R-:W-:-:S03]  /*2edb0*/  FFMA R96, R241, 1.4426950216293334961, -R96 ;  /* 0x3fb8aa3bf1607823 */ /* 0x000fc60000000860 */
[----:B------:R-:W4:Y:S01]  /*2edc0*/  LDL R175, [R1+0x26c] ;  /* 0x00026c0001af7983 */ /* 0x000f220000100800 */
[----:B------:R-:W-:-:S03]  /*2edd0*/  FFMA R96, R241, 1.925963033500011079e-08, R96 ;  /* 0x32a57060f1607823 */ /* 0x000fc60000000060 */
[----:B------:R-:W4:Y:S03]  /*2ede0*/  LDL R173, [R1+0x268] ;  /* 0x0002680001ad7983 */ /* 0x000f260000100800 */
[----:B------:R-:W0:Y:S01]  /*2edf0*/  MUFU.EX2 R96, R96 ;  /* 0x0000006000607308 */ /* 0x000e220000000800 */
[----:B------:R-:W-:Y:S01]  /*2ee00*/  SHF.L.U32 R95, R95, 0x17, RZ ;  /* 0x000000175f5f7819 */ /* 0x000fe200000006ff */
[----:B------:R-:W4:Y:S04]  /*2ee10*/  LDL R172, [R1+0x260] ;  /* 0x0002600001ac7983 */ /* 0x000f280000100800 */
[----:B0-----:R-:W-:Y:S01]  /*2ee20*/  FMUL R95, R95, R96 ;  /* 0x000000605f5f7220 */ /* 0x001fe20000400000 */
[----:B------:R-:W-:Y:S01]  /*2ee30*/  FADD R96, R97, R171 ;  /* 0x000000ab61607221 */ /* 0x000fe20000000000 */
[----:B------:R-:W-:Y:S01]  /*2ee40*/  FADD R97, -R125, R168 ;  /* 0x000000a87d617221 */ /* 0x000fe20000000100 */
[----:B------:R-:W4:Y:S02]  /*2ee50*/  LDL R171, [R1+0x264] ;  /* 0x0002640001ab7983 */ /* 0x000f240000100800 */
[----:B------:R-:W-:Y:S01]  /*2ee60*/  FADD R99, R96, R99 ;  /* 0x0000006360637221 */ /* 0x000fe20000000000 */
[----:B------:R-:W-:Y:S01]  /*2ee70*/  FFMA.SAT R96, R97, R126, 0.5 ;  /* 0x3f00000061607423 */ /* 0x000fe2000000207e */
[----:B------:R-:W4:Y:S03]  /*2ee80*/  LDL R168, [R1+0x25c] ;  /* 0x00025c0001a87983 */ /* 0x000f260000100800 */
[----:B------:R-:W-:Y:S01]  /*2ee90*/  FFMA.RM R96, R96, R124, 12582913 ;  /* 0x4b40000160607423 */ /* 0x000fe2000000407c */
[----:B------:R-:W-:-:S02]  /*2eea0*/  FADD R99, R99, R170 ;  /* 0x000000aa63637221 */ /* 0x000fc40000000000 */
[----:B------:R-:W4:Y:S02]  /*2eeb0*/  LDL R170, [R1+0x258] ;  /* 0x0002580001aa7983 */ /* 0x000f240000100800 */
[----:B------:R-:W-:Y:S01]  /*2eec0*/  FADD R99, R99, R98 ;  /* 0x0000006263637221 */ /* 0x000fe20000000000 */
[----:B------:R-:W-:-:S04]  /*2eed0*/  FADD R98, R96, -12583039 ;  /* 0xcb40007f60627421 */ /* 0x000fc80000000000 */
[----:B------:R-:W-:-:S04]  /*2eee0*/  FFMA R98, R97, 1.4426950216293334961, -R98 ;  /* 0x3fb8aa3b61627823 */ /* 0x000fc80000000862 */
[----:B------:R-:W-:Y:S01]  /*2eef0*/  FFMA R98, R97, 1.925963033500011079e-08, R98 ;  /* 0x32a5706061627823 */ /* 0x000fe20000000062 */
[----:B---3--:R-:W-:Y:S02]  /*2ef00*/  FADD R99, R99, R169 ;  /* 0x000000a963637221 */ /* 0x008fe40000000000 */
[----:B------:R-:W3:Y:S02]  /*2ef10*/  LDL R169, [R1+0x254] ;  /* 0x0002540001a97983 */ /* 0x000ee40000100800 */
[----:B--2---:R-:W-:Y:S02]  /*2ef20*/  FADD R97, R99, R166 ;  /* 0x000000a663617221 */ /* 0x004fe40000000000 */
[----:B------:R-:W2:Y:S02]  /*2ef30*/  LDL.LU R166, [R1+0x5c] ;  /* 0x00005c0001a67983 */ /* 0x000ea40000300800 */
[----:B----4-:R-:W-:Y:S02]  /*2ef40*/  FADD R97, R97, R167 ;  /* 0x000000a761617221 */ /* 0x010fe40000000000 */
[----:B------:R-:W4:Y:S01]  /*2ef50*/  LDL R167, [R1+0x24c] ;  /* 0x00024c0001a77983 */ /* 0x000f220000100800 */
[----:B------:R-:W0:Y:S01]  /*2ef60*/  MUFU.EX2 R98, R98 ;  /* 0x0000006200627308 */ /* 0x000e220000000800 */
[----:B------:R-:W-:-:S04]  /*2ef70*/  FADD R97, R97, R182 ;  /* 0x000000b661617221 */ /* 0x000fc80000000000 */
[----:B------:R-:W-:Y:S01]  /*2ef80*/  FADD R97, R97, R183 ;  /* 0x000000b761617221 */ /* 0x000fe20000000000 */
[----:B------:R-:W-:-:S03]  /*2ef90*/  SHF.L.U32 R96, R96, 0x17, RZ ;  /* 0x0000001760607819 */ /* 0x000fc600000006ff */
[----:B------:R-:W-:-:S04]  /*2efa0*/  FADD R97, R97, R181 ;  /* 0x000000b561617221 */ /* 0x000fc80000000000 */
[----:B------:R-:W-:Y:S01]  /*2efb0*/  FADD R97, R97, R180 ;  /* 0x000000b461617221 */ /* 0x000fe20000000000 */
[----:B0-----:R-:W-:-:S03]  /*2efc0*/  FMUL R96, R96, R98 ;  /* 0x0000006260607220 */ /* 0x001fc60000400000 */
[----:B------:R-:W-:Y:S01]  /*2efd0*/  FADD R97, R97, R179 ;  /* 0x000000b361617221 */ /* 0x000fe20000000000 */
[----:B------:R-:W-:-:S03]  /*2efe0*/  FADD R98, -R125, R176 ;  /* 0x000000b07d627221 */ /* 0x000fc60000000100 */
[----:B------:R-:W-:Y:S01]  /*2eff0*/  FADD R100, R97, R100 ;  /* 0x0000006461647221 */ /* 0x000fe20000000000 */
[----:B------:R-:W-:-:S03]  /*2f000*/  FFMA.SAT R97, R98, R126, 0.5 ;  /* 0x3f00000062617423 */ /* 0x000fc6000000207e */
[----:B------:R-:W-:Y:S01]  /*2f010*/  FADD R100, R100, R178 ;  /* 0x000000b264647221 */ /* 0x000fe20000000000 */
[----:B------:R-:W-:-:S03]  /*2f020*/  FFMA.RM R97, R97, R124, 12582913 ;  /* 0x4b40000161617423 */ /* 0x000fc6000000407c */
[----:B------:R-:W-:Y:S01]  /*2f030*/  FADD R100, R100, R177 ;  /* 0x000000b164647221 */ /* 0x000fe20000000000 */
[----:B------:R-:W-:-:S03]  /*2f040*/  FADD R99, R97, -12583039 ;  /* 0xcb40007f61637421 */ /* 0x000fc60000000000 */
[----:B------:R-:W-:Y:S01]  /*2f050*/  FADD R100, R100, R174 ;  /* 0x000000ae64647221 */ /* 0x000fe20000000000 */
[----:B------:R-:W-:-:S04]  /*2f060*/  FFMA R99, R98, 1.4426950216293334961, -R99 ;  /* 0x3fb8aa3b62637823 */ /* 0x000fc80000000863 */
[----:B------:R-:W-:Y:S01]  /*2f070*/  FFMA R99, R98, 1.925963033500011079e-08, R99 ;  /* 0x32a5706062637823 */ /* 0x000fe20000000063 */
[----:B------:R-:W-:-:S04]  /*2f080*/  FADD R98, R100, R175 ;  /* 0x000000af64627221 */ /* 0x000fc80000000000 */
[----:B------:R-:W-:Y:S01]  /*2f090*/  FADD R98, R98, R173 ;  /* 0x000000ad62627221 */ /* 0x000fe20000000000 */
[----:B------:R-:W0:Y:S01]  /*2f0a0*/  MUFU.EX2 R99, R99 ;  /* 0x0000006300637308 */ /* 0x000e220000000800 */
[----:B------:R-:W-:Y:S01]  /*2f0b0*/  SHF.L.U32 R97, R97, 0x17, RZ ;  /* 0x0000001761617819 */ /* 0x000fe200000006ff */
[----:B------:R-:W4:Y:S01]  /*2f0c0*/  LDL R173, [R1+0x4] ;  /* 0x0000040001ad7983 */ /* 0x000f220000100800 */
[----:B------:R-:W-:-:S03]  /*2f0d0*/  FADD R98, R98, R172 ;  /* 0x000000ac62627221 */ /* 0x000fc60000000000 */
[----:B------:R-:W4:Y:S01]  /*2f0e0*/  LDL R172, [R1] ;  /* 0x0000000001ac7983 */ /* 0x000f220000100800 */
[----:B------:R-:W-:-:S04]  /*2f0f0*/  FADD R98, R98, R171 ;  /* 0x000000ab62627221 */ /* 0x000fc80000000000 */
[----:B------:R-:W-:-:S04]  /*2f100*/  FADD R98, R98, R168 ;  /* 0x000000a862627221 */ /* 0x000fc80000000000 */
[----:B------:R-:W-:Y:S01]  /*2f110*/  FADD R98, R98, R170 ;  /* 0x000000aa62627221 */ /* 0x000fe20000000000 */
[----:B0-----:R-:W-:-:S03]  /*2f120*/  FMUL R97, R97, R99 ;  /* 0x0000006361617220 */ /* 0x001fc60000400000 */
[----:B---3--:R-:W-:-:S04]  /*2f130*/  FADD R98, R98, R169 ;  /* 0x000000a962627221 */ /* 0x008fc80000000000 */
[----:B------:R-:W-:Y:S01]  /*2f140*/  FADD R101, R98, R101 ;  /* 0x0000006562657221 */ /* 0x000fe20000000000 */
[----:B--2---:R-:W-:-:S04]  /*2f150*/  FADD R99, -R125, R166 ;  /* 0x000000a67d637221 */ /* 0x004fc80000000100 */
[----:B------:R-:W-:-:S04]  /*2f160*/  FFMA.SAT R98, R99, R126, 0.5 ;  /* 0x3f00000063627423 */ /* 0x000fc8000000207e */
[----:B------:R-:W-:-:S04]  /*2f170*/  FFMA.RM R98, R98, R124, 12582913 ;  /* 0x4b40000162627423 */ /* 0x000fc8000000407c */
[----:B------:R-:W-:Y:S01]  /*2f180*/  FADD R100, R98, -12583039 ;  /* 0xcb40007f62647421 */ /* 0x000fe20000000000 */
[----:B----4-:R-:W-:-:S03]  /*2f190*/  FADD R101, R101, R167 ;  /* 0x000000a765657221 */ /* 0x010fc60000000000 */
[----:B------:R-:W-:Y:S01]  /*2f1a0*/  FFMA R100, R99, 1.4426950216293334961, -R100 ;  /* 0x3fb8aa3b63647823 */ /* 0x000fe20000000864 */
[----:B------:R-:W-:-:S03]  /*2f1b0*/  FADD R101, R101, R231 ;  /* 0x000000e765657221 */ /* 0x000fc60000000000 */
[----:B------:R-:W-:Y:S01]  /*2f1c0*/  FFMA R100, R99, 1.925963033500011079e-08, R100 ;  /* 0x32a5706063647823 */ /* 0x000fe20000000064 */
[----:B------:R-:W-:-:S04]  /*2f1d0*/  FADD R101, R101, R230 ;  /* 0x000000e665657221 */ /* 0x000fc80000000000 */
[----:B------:R-:W-:Y:S02]  /*2f1e0*/  FADD R99, R101, R243 ;  /* 0x000000f365637221 */ /* 0x000fe40000000000 */
[----:B------:R-:W2:Y:S04]  /*2f1f0*/  LDL.LU R243, [R1+0x7b8] ;  /* 0x0007b80001f37983 */ /* 0x000ea80000300800 */
[----:B------:R-:W3:Y:S04]  /*2f200*/  LDL R171, [R1+0x18] ;  /* 0x0000180001ab7983 */ /* 0x000ee80000100800 */
[----:B------:R-:W4:Y:S04]  /*2f210*/  LDL R168, [R1+0x14] ;  /* 0x0000140001a87983 */ /* 0x000f280000100800 */
[----:B------:R-:W4:Y:S04]  /*2f220*/  LDL.LU R170, [R1+0x44] ;  /* 0x0000440001aa7983 */ /* 0x000f280000300800 */
[----:B------:R-:W4:Y:S04]  /*2f230*/  LDL R169, [R1+0xc] ;  /* 0x00000c0001a97983 */ /* 0x000f280000100800 */
[----:B------:R-:W4:Y:S04]  /*2f240*/  LDL R166, [R1+0x1c] ;  /* 0x00001c0001a67983 */ /* 0x000f280000100800 */
[----:B------:R-:W4:Y:S01]  /*2f250*/  LDL.LU R167, [R1+0x50] ;  /* 0x0000500001a77983 */ /* 0x000f220000300800 */
[----:B------:R-:W-:-:S04]  /*2f260*/  FADD R99, R99, R235 ;  /* 0x000000eb63637221 */ /* 0x000fc80000000000 */
[----:B------:R-:W-:-:S04]  /*2f270*/  FADD R99, R99, R234 ;  /* 0x000000ea63637221 */ /* 0x000fc80000000000 */
[----:B------:R-:W-:Y:S01]  /*2f280*/  FADD R99, R99, R233 ;  /* 0x000000e963637221 */ /* 0x000fe20000000000 */
[----:B------:R-:W0:Y:S03]  /*2f290*/  MUFU.EX2 R100, R100 ;  /* 0x0000006400647308 */ /* 0x000e260000000800 */
[----:B------:R-:W-:-:S04]  /*2f2a0*/  FADD R99, R99, R238 ;  /* 0x000000ee63637221 */ /* 0x000fc80000000000 */
[----:B------:R-:W-:-:S04]  /*2f2b0*/  FADD R99, R99, R237 ;  /* 0x000000ed63637221 */ /* 0x000fc80000000000 */
[----:B------:R-:W-:Y:S01]  /*2f2c0*/  FADD R99, R99, R236 ;  /* 0x000000ec63637221 */ /* 0x000fe20000000000 */
[----:B------:R-:W-:-:S03]  /*2f2d0*/  SHF.L.U32 R98, R98, 0x17, RZ ;  /* 0x0000001762627819 */ /* 0x000fc600000006ff */
[----:B------:R-:W-:-:S04]  /*2f2e0*/  FADD R101, R99, R232 ;  /* 0x000000e863657221 */ /* 0x000fc80000000000 */
[----:B------:R-:W-:Y:S01]  /*2f2f0*/  FADD R101, R101, R248 ;  /* 0x000000f865657221 */ /* 0x000fe20000000000 */
[----:B0-----:R-:W-:-:S03]  /*2f300*/  FMUL R98, R98, R100 ;  /* 0x0000006462627220 */ /* 0x001fc60000400000 */
[----:B------:R-:W-:-:S04]  /*2f310*/  FADD R101, R101, R246 ;  /* 0x000000f665657221 */ /* 0x000fc80000000000 */
[----:B------:R-:W-:-:S04]  /*2f320*/  FADD R101, R101, R244 ;  /* 0x000000f465657221 */ /* 0x000fc80000000000 */
[----:B------:R-:W-:-:S04]  /*2f330*/  FADD R101, R101, R242 ;  /* 0x000000f265657221 */ /* 0x000fc80000000000 */
[----:B------:R-:W-:-:S04]  /*2f340*/  FADD R101, R101, R173 ;  /* 0x000000ad65657221 */ /* 0x000fc80000000000 */
[----:B------:R-:W-:-:S04]  /*2f350*/  FADD R101, R101, R172 ;  /* 0x000000ac65657221 */ /* 0x000fc80000000000 */
[----:B------:R-:W-:-:S04]  /*2f360*/  FADD R101, R101, R252 ;  /* 0x000000fc65657221 */ /* 0x000fc80000000000 */
[----:B------:R-:W-:Y:S01]  /*2f370*/  FADD R101, R101, R239 ;  /* 0x000000ef65657221 */ /* 0x000fe20000000000 */
[----:B--2---:R-:W-:-:S04]  /*2f380*/  FADD R243, -R125, R243 ;  /* 0x000000f37df37221 */ /* 0x004fc80000000100 */
[----:B------:R-:W-:-:S04]  /*2f390*/  FFMA.SAT R99, R243, R126, 0.5 ;  /* 0x3f000000f3637423 */ /* 0x000fc8000000207e */
[----:B------:R-:W-:-:S04]  /*2f3a0*/  FFMA.RM R99, R99, R124, 12582913 ;  /* 0x4b40000163637423 */ /* 0x000fc8000000407c */
[----:B------:R-:W-:-:S04]  /*2f3b0*/  FADD R100, R99, -12583039 ;  /* 0xcb40007f63647421 */ /* 0x000fc80000000000 */
[----:B------:R-:W-:-:S04]  /*2f3c0*/  FFMA R100, R243, 1.4426950216293334961, -R100 ;  /* 0x3fb8aa3bf3647823 */ /* 0x000fc80000000864 */
[----:B------:R-:W-:-:S06]  /*2f3d0*/  FFMA R100, R243, 1.925963033500011079e-08, R100 ;  /* 0x32a57060f3647823 */ /* 0x000fcc0000000064 */
[----:B------:R-:W0:Y:S01]  /*2f3e0*/  MUFU.EX2 R100, R100 ;  /* 0x0000006400647308 */ /* 0x000e220000000800 */
[----:B------:R-:W-:Y:S01]  /*2f3f0*/  SHF.L.U32 R99, R99, 0x17, RZ ;  /* 0x0000001763637819 */ /* 0x000fe200000006ff */
[----:B---3--:R-:W-:-:S04]  /*2f400*/  FADD R101, R101, R171 ;  /* 0x000000ab65657221 */ /* 0x008fc80000000000 */
[----:B0-----:R-:W-:Y:S01]  /*2f410*/  FMUL R99, R99, R100 ;  /* 0x0000006463637220 */ /* 0x001fe20000400000 */
[----:B----4-:R-:W-:-:S04]  /*2f420*/  FADD R100, R101, R168 ;  /* 0x000000a865647221 */ /* 0x010fc80000000000 */
[----:B------:R-:W-:-:S04]  /*2f430*/  FADD R103, R100, R103 ;  /* 0x0000006764677221 */ /* 0x000fc80000000000 */
[----:B------:R-:W-:-:S04]  /*2f440*/  FADD R103, R103, R169 ;  /* 0x000000a967677221 */ /* 0x000fc80000000000 */
[----:B------:R-:W-:-:S04]  /*2f450*/  FADD R103, R103, R102 ;  /* 0x0000006667677221 */ /* 0x000fc80000000000 */
[----:B------:R-:W-:Y:S02]  /*2f460*/  FADD R103, R103, R127 ;  /* 0x0000007f67677221 */ /* 0x000fe40000000000 */
[----:B------:R-:W2:Y:S01]  /*2f470*/  LDL.LU R127, [R1+0x4c] ;  /* 0x00004c00017f7983 */ /* 0x000ea20000300800 */
[----:B------:R-:W-:-:S04]  /*2f480*/  FADD R101, -R125, R170 ;  /* 0x000000aa7d657221 */ /* 0x000fc80000000100 */
[----:B------:R-:W-:-:S04]  /*2f490*/  FFMA.SAT R100, R101, R126, 0.5 ;  /* 0x3f00000065647423 */ /* 0x000fc8000000207e */
[----:B------:R-:W-:-:S04]  /*2f4a0*/  FFMA.RM R100, R100, R124, 12582913 ;  /* 0x4b40000164647423 */ /* 0x000fc8000000407c */
[----:B------:R-:W-:-:S04]  /*2f4b0*/  FADD R102, R100, -12583039 ;  /* 0xcb40007f64667421 */ /* 0x000fc80000000000 */
[----:B------:R-:W-:-:S04]  /*2f4c0*/  FFMA R102, R101, 1.4426950216293334961, -R102 ;  /* 0x3fb8aa3b65667823 */ /* 0x000fc80000000866 */
[----:B------:R-:W-:Y:S01]  /*2f4d0*/  FFMA R102, R101, 1.925963033500011079e-08, R102 ;  /* 0x32a5706065667823 */ /* 0x000fe20000000066 */
[----:B------:R-:W-:-:S04]  /*2f4e0*/  FADD R101, R103, R166 ;  /* 0x000000a667657221 */ /* 0x000fc80000000000 */
[----:B------:R-:W-:Y:S01]  /*2f4f0*/  FADD R101, R101, R250 ;  /* 0x000000fa65657221 */ /* 0x000fe20000000000 */
[----:B------:R-:W0:Y:S01]  /*2f500*/  MUFU.EX2 R102, R102 ;  /* 0x0000006600667308 */ /* 0x000e220000000800 */
[----:B------:R-:W-:Y:S01]  /*2f510*/  SHF.L.U32 R100, R100, 0x17, RZ ;  /* 0x0000001764647819 */ /* 0x000fe200000006ff */
[----:B------:R-:W3:Y:S01]  /*2f520*/  LDL.LU R250, [R1+0x7b4] ;  /* 0x0007b40001fa7983 */ /* 0x000ee20000300800 */
[----:B------:R-:W-:-:S03]  /*2f530*/  FADD R101, R101, R251 ;  /* 0x000000fb65657221 */ /* 0x000fc60000000000 */
[----:B------:R-:W4:Y:S01]  /*2f540*/  LDL.LU R251, [R1+0x7b0] ;  /* 0x0007b00001fb7983 */ /* 0x000f220000300800 */
[----:B------:R-:W-:-:S03]  /*2f550*/  FADD R101, R101, R129 ;  /* 0x0000008165657221 */ /* 0x000fc60000000000 */
[----:B------:R-:W3:Y:S01]  /*2f560*/  LDL.LU R129, [R1+0x7ac] ;  /* 0x0007ac0001817983 */ /* 0x000ee20000300800 */
[----:B------:R-:W-:-:S03]  /*2f570*/  FADD R101, R101, R2 ;  /* 0x0000000265657221 */ /* 0x000fc60000000000 */
[----:B------:R-:W4:Y:S01]  /*2f580*/  LDL.LU R2, [R1+0x7a8] ;  /* 0x0007a80001027983 */ /* 0x000f220000300800 */
[----:B------:R-:W-:Y:S01]  /*2f590*/  FADD R101, R101, R123 ;  /* 0x0000007b65657221 */ /* 0x000fe20000000000 */
[----:B0-----:R-:W-:Y:S01]  /*2f5a0*/  FMUL R100, R100, R102 ;  /* 0x0000006664647220 */ /* 0x001fe20000400000 */
[----:B------:R-:W-:Y:S02]  /*2f5b0*/  FADD R102, -R125, R167 ;  /* 0x000000a77d667221 */ /* 0x000fe40000000100 */
[----:B------:R-:W-:Y:S01]  /*2f5c0*/  FADD R101, R101, R128 ;  /* 0x0000008065657221 */ /* 0x000fe20000000000 */
[----:B------:R-:W3:Y:S03]  /*2f5d0*/  LDL.LU R123, [R1+0x7a4] ;  /* 0x0007a400017b7983 */ /* 0x000ee60000300800 */
[----:B------:R-:W-:Y:S01]  /*2f5e0*/  FADD R104, R101, R104 ;  /* 0x0000006865687221 */ /* 0x000fe20000000000 */
[----:B------:R-:W-:Y:S01]  /*2f5f0*/  FFMA.SAT R101, R102, R126, 0.5 ;  /* 0x3f00000066657423 */ /* 0x000fe2000000207e */
[----:B------:R-:W4:Y:S02]  /*2f600*/  LDL.LU R128, [R1+0x7a0] ;  /* 0x0007a00001807983 */ /* 0x000f240000300800 */
[----:B------:R-:W-:Y:S01]  /*2f610*/  FADD R104, R104, R122 ;  /* 0x0000007a68687221 */ /* 0x000fe20000000000 */
[----:B------:R-:W-:Y:S01]  /*2f620*/  FFMA.RM R101, R101, R124, 12582913 ;  /* 0x4b40000165657423 */ /* 0x000fe2000000407c */
[----:B------:R-:W3:Y:S02]  /*2f630*/  LDL.LU R122, [R1+0x79c] ;  /* 0x00079c00017a7983 */ /* 0x000ee40000300800 */
[----:B------:R-:W-:Y:S01]  /*2f640*/  FADD R104, R104, R249 ;  /* 0x000000f968687221 */ /* 0x000fe20000000000 */
[----:B------:R-:W-:-:S03]  /*2f650*/  FADD R103, R101, -12583039 ;  /* 0xcb40007f65677421 */ /* 0x000fc60000000000 */
[----:B------:R-:W-:Y:S01]  /*2f660*/  FADD R104, R104, R247 ;  /* 0x000000f768687221 */ /* 0x000fe20000000000 */
[C---:B------:R-:W-:Y:S01]  /*2f670*/  FFMA R103, R102.reuse, 1.4426950216293334961, -R103 ;  /* 0x3fb8aa3b66677823 */ /* 0x040fe20000000867 */
[----:B------:R-:W4:Y:S03]  /*2f680*/  LDL.LU R247, [R1+0x798] ;  /* 0x0007980001f77983 */ /* 0x000f260000300800 */
[----:B------:R-:W-:Y:S01]  /*2f690*/  FFMA R103, R102, 1.925963033500011079e-08, R103 ;  /* 0x32a5706066677823 */ /* 0x000fe20000000067 */
[----:B------:R-:W-:Y:S02]  /*2f6a0*/  FADD R102, R104, R147 ;  /* 0x0000009368667221 */ /* 0x000fe40000000000 */
[----:B------:R-:W3:Y:S02]  /*2f6b0*/  LDL.LU R147, [R1+0x794] ;  /* 0x0007940001937983 */ /* 0x000ee40000300800 */
[----:B------:R-:W-:-:S02]  /*2f6c0*/  FADD R102, R102, R245 ;  /* 0x000000f566667221 */ /* 0x000fc40000000000 */
[----:B------:R-:W4:Y:S02]  /*2f6d0*/  LDL.LU R245, [R1+0x790] ;  /* 0x0007900001f57983 */ /* 0x000f240000300800 */
[----:B------:R-:W-:Y:S02]  /*2f6e0*/  FADD R102, R102, R130 ;  /* 0x0000008266667221 */ /* 0x000fe40000000000 */
[----:B------:R-:W3:Y:S01]  /*2f6f0*/  LDL.LU R130, [R1+0x40] ;  /* 0x0000400001827983 */ /* 0x000ee20000300800 */
[----:B------:R-:W0:Y:S01]  /*2f700*/  MUFU.EX2 R103, R103 ;  /* 0x0000006700677308 */ /* 0x000e220000000800 */
[----:B------:R-:W-:-:S05]  /*2f710*/  SHF.L.U32 R101, R101, 0x17, RZ ;  /* 0x0000001765657819 */ /* 0x000fca00000006ff */
[----:B0-----:R-:W-:Y:S01]  /*2f720*/  FMUL R101, R101, R103 ;  /* 0x0000006765657220 */ /* 0x001fe20000400000 */
[----:B------:R-:W-:-:S04]  /*2f730*/  FADD R102, R102, R119 ;  /* 0x0000007766667221 */ /* 0x000fc80000000000 */
[----:B------:R-:W-:-:S04]  /*2f740*/  FADD R102, R102, R118 ;  /* 0x0000007666667221 */ /* 0x000fc80000000000 */
[----:B------:R-:W-:-:S04]  /*2f750*/  FADD R102, R102, R117 ;  /* 0x0000007566667221 */ /* 0x000fc80000000000 */
[----:B------:R-:W-:-:S04]  /*2f760*/  FADD R102, R102, R116 ;  /* 0x0000007466667221 */ /* 0x000fc80000000000 */
[----:B------:R-:W-:-:S04]  /*2f770*/  FADD R105, R102, R105 ;  /* 0x0000006966697221 */ /* 0x000fc80000000000 */
[----:B------:R-:W-:-:S04]  /*2f780*/  FADD R105, R105, R115 ;  /* 0x0000007369697221 */ /* 0x000fc80000000000 */
[----:B------:R-:W-:Y:S01]  /*2f790*/  FADD R105, R105, R114 ;  /* 0x0000007269697221 */ /* 0x000fe20000000000 */
[----:B--2---:R-:W-:Y:S02]  /*2f7a0*/  FADD R103, -R125, R127 ;  /* 0x0000007f7d677221 */ /* 0x004fe40000000100 */
[----:B------:R-:W2:Y:S02]  /*2f7b0*/  LDL.LU R127, [R1+0x54] ;  /* 0x00005400017f7983 */ /* 0x000ea40000300800 */
[----:B------:R-:W-:-:S04]  /*2f7c0*/  FFMA.SAT R102, R103, R126, 0.5 ;  /* 0x3f00000067667423 */ /* 0x000fc8000000207e */
[----:B------:R-:W-:-:S04]  /*2f7d0*/  FFMA.RM R102, R102, R124, 12582913 ;  /* 0x4b40000166667423 */ /* 0x000fc8000000407c */
[----:B------:R-:W-:Y:S01]  /*2f7e0*/  FADD R104, R102, -12583039 ;  /* 0xcb40007f66687421 */ /* 0x000fe20000000000 */
[----:B------:R-:W-:-:S03]  /*2f7f0*/  FADD R105, R105, R113 ;  /* 0x0000007169697221 */ /* 0x000fc60000000000 */
[----:B------:R-:W-:-:S04]  /*2f800*/  FFMA R104, R103, 1.4426950216293334961, -R104 ;  /* 0x3fb8aa3b67687823 */ /* 0x000fc80000000868 */
[----:B------:R-:W-:Y:S01]  /*2f810*/  FFMA R104, R103, 1.925963033500011079e-08, R104 ;  /* 0x32a5706067687823 */ /* 0x000fe20000000068 */
[----:B------:R-:W-:-:S04]  /*2f820*/  FADD R103, R105, R112 ;  /* 0x0000007069677221 */ /* 0x000fc80000000000 */
        /* <DEDUP_REMOVED lines=11> */
[----:B------:R-:W-:Y:S01]  /*2f8e0*/  FADD R105, R105, R227 ;  /* 0x000000e369697221 */ /* 0x000fe20000000000 */
[----:B----4-:R-:W-:-:S04]  /*2f8f0*/  FADD R245, -R125, R245 ;  /* 0x000000f57df57221 */ /* 0x010fc80000000100 */
[----:B------:R-:W-:-:S04]  /*2f900*/  FFMA.SAT R103, R245, R126, 0.5 ;  /* 0x3f000000f5677423 */ /* 0x000fc8000000207e */
[----:B------:R-:W-:-:S04]  /*2f910*/  FFMA.RM R103, R103, R124, 12582913 ;  /* 0x4b40000167677423 */ /* 0x000fc8000000407c */
[----:B------:R-:W-:Y:S01]  /*2f920*/  FADD R104, R103, -12583039 ;  /* 0xcb40007f67687421 */ /* 0x000fe20000000000 */
[----:B------:R-:W-:-:S03]  /*2f930*/  FADD R105, R105, R226 ;  /* 0x000000e269697221 */ /* 0x000fc60000000000 */
[----:B------:R-:W-:Y:S01]  /*2f940*/  FFMA R104, R245, 1.4426950216293334961, -R104 ;  /* 0x3fb8aa3bf5687823 */ /* 0x000fe20000000868 */
[----:B------:R-:W-:-:S03]  /*2f950*/  FADD R105, R105, R224 ;  /* 0x000000e069697221 */ /* 0x000fc60000000000 */
[----:B------:R-:W-:Y:S01]  /*2f960*/  FFMA R104, R245, 1.925963033500011079e-08, R104 ;  /* 0x32a57060f5687823 */ /* 0x000fe20000000068 */
[----:B------:R-:W-:-:S05]  /*2f970*/  FADD R105, R105, R225 ;  /* 0x000000e169697221 */ /* 0x000fca0000000000 */
        /* <DEDUP_REMOVED lines=8> */
[----:B---3--:R-:W-:Y:S02]  /*2fa00*/  FADD R105, -R125, R130 ;  /* 0x000000827d697221 */ /* 0x008fe40000000100 */
[----:B------:R-:W3:Y:S01]  /*2fa10*/  LDL.LU R130, [R1+0x34] ;  /* 0x0000340001827983 */ /* 0x000ee20000300800 */
[----:B------:R-:W-:Y:S01]  /*2fa20*/  FADD R107, R104, R218 ;  /* 0x000000da686b7221 */ /* 0x000fe20000000000 */
        /* <DEDUP_REMOVED lines=16> */
[----:B------:R-:W2:Y:S01]  /*2fb30*/  LDL.LU R127, [R1+0x3c] ;  /* 0x00003c00017f7983 */ /* 0x000ea20000300800 */
[----:B------:R-:W-:-:S04]  /*2fb40*/  FADD R105, R105, R210 ;  /* 0x000000d269697221 */ /* 0x000fc80000000000 */
[----:B------:R-:W-:-:S04]  /*2fb50*/  FADD R105, R105, R208 ;  /* 0x000000d069697221 */ /* 0x000fc80000000000 */
[----:B------:R-:W-:-:S04]  /*2fb60*/  FADD R105, R105, R209 ;  /* 0x000000d169697221 */ /* 0x000fc80000000000 */
        /* <DEDUP_REMOVED lines=10> */
[----:B------:R-:W-:-:S04]  /*2fc10*/  FADD R106, R106, R202 ;  /* 0x000000ca6a6a7221 */ /* 0x000fc80000000000 */
[----:B------:R-:W-:-:S04]  /*2fc20*/  FADD R106, R106, R200 ;  /* 0x000000c86a6a7221 */ /* 0x000fc80000000000 */
[----:B------:R-:W-:-:S04]  /*2fc30*/  FADD R106, R106, R201 ;  /* 0x000000c96a6a7221 */ /* 0x000fc80000000000 */
[----:B------:R-:W-:Y:S01]  /*2fc40*/  FADD R106, R106, R199 ;  /* 0x000000c76a6a7221 */ /* 0x000fe20000000000 */
[----:B------:R-:W0:Y:S03]  /*2fc50*/  MUFU.EX2 R107, R107 ;  /* 0x0000006b006b7308 */ /* 0x000e260000000800 */
[----:B------:R-:W-:-:S04]  /*2fc60*/  FADD R106, R106, R198 ;  /* 0x000000c66a6a7221 */ /* 0x000fc80000000000 */
[----:B------:R-:W-:Y:S01]  /*2fc70*/  FADD R106, R106, R196 ;  /* 0x000000c46a6a7221 */ /* 0x000fe20000000000 */
[----:B------:R-:W-:-:S03]  /*2fc80*/  FADD R147, -R125, R147 ;  /* 0x000000937d937221 */ /* 0x000fc60000000100 */
[----:B------:R-:W-:Y:S01]  /*2fc90*/  FADD R108, R106, R197 ;  /* 0x000000c56a6c7221 */ /* 0x000fe20000000000 */
[----:B------:R-:W-:Y:S01]  /*2fca0*/  FFMA.SAT R106, R147, R126, 0.5 ;  /* 0x3f000000936a7423 */ /* 0x000fe2000000207e */
[----:B------:R-:W-:Y:S02]  /*2fcb0*/  SHF.L.U32 R105, R105, 0x17, RZ ;  /* 0x0000001769697819 */ /* 0x000fe400000006ff */
[----:B------:R-:W-:Y:S01]  /*2fcc0*/  FADD R108, R108, R195 ;  /* 0x000000c36c6c7221 */ /* 0x000fe20000000000 */
[----:B------:R-:W-:-:S03]  /*2fcd0*/  FFMA.RM R106, R106, R124, 12582913 ;  /* 0x4b4000016a6a7423 */ /* 0x000fc6000000407c */
[----:B------:R-:W-:Y:S01]  /*2fce0*/  FADD R108, R108, R194 ;  /* 0x000000c26c6c7221 */ /* 0x000fe20000000000 */
[----:B0-----:R-:W-:Y:S01]  /*2fcf0*/  FMUL R105, R105, R107 ;  /* 0x0000006b69697220 */ /* 0x001fe20000400000 */
[----:B------:R-:W-:Y:S02]  /*2fd00*/  FADD R107, R106, -12583039 ;  /* 0xcb40007f6a6b7421 */ /* 0x000fe40000000000 */
[----:B------:R-:W-:Y:S02]  /*2fd10*/  FADD R108, R108, R164 ;  /* 0x000000a46c6c7221 */ /* 0x000fe40000000000 */
[C---:B------:R-:W-:Y:S02]  /*2fd20*/  FFMA R107, R147.reuse, 1.4426950216293334961, -R107 ;  /* 0x3fb8aa3b936b7823 */ /* 0x040fe4000000086b */
[----:B------:R-:W-:Y:S02]  /*2fd30*/  FADD R108, R108, R165 ;  /* 0x000000a56c6c7221 */ /* 0x000fe40000000000 */
[----:B------:R-:W-:-:S02]  /*2fd40*/  FFMA R107, R147, 1.925963033500011079e-08, R107 ;  /* 0x32a57060936b7823 */ /* 0x000fc4000000006b */
[----:B------:R-:W-:-:S04]  /*2fd50*/  FADD R108, R108, R163 ;  /* 0x000000a36c6c7221 */ /* 0x000fc80000000000 */
[----:B------:R-:W-:Y:S01]  /*2fd60*/  FADD R108, R108, R162 ;  /* 0x000000a26c6c7221 */ /* 0x000fe20000000000 */
[----:B------:R-:W0:Y:S03]  /*2fd70*/  MUFU.EX2 R107, R107 ;  /* 0x0000006b006b7308 */ /* 0x000e260000000800 */
[----:B------:R-:W-:-:S04]  /*2fd80*/  FADD R108, R108, R160 ;  /* 0x000000a06c6c7221 */ /* 0x000fc80000000000 */
[----:B------:R-:W-:Y:S01]  /*2fd90*/  FADD R108, R108, R161 ;  /* 0x000000a16c6c7221 */ /* 0x000fe20000000000 */
[----:B------:R-:W-:-:S03]  /*2fda0*/  SHF.L.U32 R106, R106, 0x17, RZ ;  /* 0x000000176a6a7819 */ /* 0x000fc600000006ff */
[----:B------:R-:W-:Y:S01]  /*2fdb0*/  FADD R108, R108, R159 ;  /* 0x0000009f6c6c7221 */ /* 0x000fe20000000000 */
[----:B------:R-:W-:-:S03]  /*2fdc0*/  FADD R247, -R125, R247 ;  /* 0x000000f77df77221 */ /* 0x000fc60000000100 */
[----:B------:R-:W-:Y:S01]  /*2fdd0*/  FADD R108, R108, R158 ;  /* 0x0000009e6c6c7221 */ /* 0x000fe20000000000 */
[----:B0-----:R-:W-:Y:S01]  /*2fde0*/  FMUL R106, R106, R107 ;  /* 0x0000006b6a6a7220 */ /* 0x001fe20000400000 */
[----:B------:R-:W-:Y:S02]  /*2fdf0*/  FFMA.SAT R107, R247, R126, 0.5 ;  /* 0x3f000000f76b7423 */ /* 0x000fe4000000207e */
[----:B------:R-:W-:Y:S02]  /*2fe00*/  FADD R108, R108, R156 ;  /* 0x0000009c6c6c7221 */ /* 0x000fe40000000000 */
[----:B------:R-:W-:Y:S02]  /*2fe10*/  FFMA.RM R107, R107, R124, 12582913 ;  /* 0x4b4000016b6b7423 */ /* 0x000fe4000000407c */
[----:B------:R-:W-:Y:S02]  /*2fe20*/  FADD R109, R108, R157 ;  /* 0x0000009d6c6d7221 */ /* 0x000fe40000000000 */
[----:B------:R-:W-:-:S02]  /*2fe30*/  FADD R108, R107, -12583039 ;  /* 0xcb40007f6b6c7421 */ /* 0x000fc40000000000 */
[----:B------:R-:W-:Y:S02]  /*2fe40*/  FADD R109, R109, R155 ;  /* 0x0000009b6d6d7221 */ /* 0x000fe40000000000 */
[----:B------:R-:W-:Y:S02]  /*2fe50*/  FFMA R108, R247, 1.4426950216293334961, -R108 ;  /* 0x3fb8aa3bf76c7823 */ /* 0x000fe4000000086c */
[----:B------:R-:W-:Y:S02]  /*2fe60*/  FADD R109, R109, R154 ;  /* 0x0000009a6d6d7221 */ /* 0x000fe40000000000 */
[----:B------:R-:W-:Y:S02]  /*2fe70*/  FFMA R108, R247, 1.925963033500011079e-08, R108 ;  /* 0x32a57060f76c7823 */ /* 0x000fe4000000006c */
[----:B------:R-:W-:-:S04]  /*2fe80*/  FADD R109, R109, R152 ;  /* 0x000000986d6d7221 */ /* 0x000fc80000000000 */
[----:B------:R-:W-:Y:S01]  /*2fe90*/  FADD R109, R109, R153 ;  /* 0x000000996d6d7221 */ /* 0x000fe20000000000 */
[----:B------:R-:W0:Y:S03]  /*2fea0*/  MUFU.EX2 R108, R108 ;  /* 0x0000006c006c7308 */ /* 0x000e260000000800 */
        /* <DEDUP_REMOVED lines=18> */
[----:B--2---:R-:W-:Y:S02]  /*2ffd0*/  FADD R110, -R125, R127 ;  /* 0x0000007f7d6e7221 */ /* 0x004fe40000000100 */
[----:B------:R-:W2:Y:S01]  /*2ffe0*/  LDL.LU R127, [R1+0x28] ;  /* 0x00002800017f7983 */ /* 0x000ea20000300800 */
[----:B------:R-:W-:-:S04]  /*2fff0*/  FADD R111, R111, R143 ;  /* 0x0000008f6f6f7221 */ /* 0x000fc80000000000 */
        /* <DEDUP_REMOVED lines=27> */
[----:B------:R-:W-:-:S04]  /*301b0*/  FADD R110, R110, R9 ;  /* 0x000000096e6e7221 */ /* 0x000fc80000000000 */
[----:B------:R-:W-:Y:S01]  /*301c0*/  FADD R113, R110, R10 ;  /* 0x0000000a6e717221 */ /* 0x000fe20000000000 */
[----:B---3--:R-:W-:Y:S02]  /*301d0*/  FADD R111, -R125, R130 ;  /* 0x000000827d6f7221 */ /* 0x008fe40000000100 */
[----:B------:R-:W3:Y:S02]  /*301e0*/  LDL.LU R130, [R1+0x30] ;  /* 0x0000300001827983 */ /* 0x000ee40000300800 */
        /* <DEDUP_REMOVED lines=42> */
[----:B------:R-:W-:Y:S01]  /*30490*/  FADD R115, R115, R35 ;  /* 0x0000002373737221 */ /* 0x000fe20000000000 */
[----:B---3--:R-:W-:-:S04]  /*304a0*/  FADD R113, -R125, R130 ;  /* 0x000000827d717221 */ /* 0x008fc80000000100 */
[----:B------:R-:W-:-:S04]  /*304b0*/  FFMA.SAT R112, R113, R126, 0.5 ;  /* 0x3f00000071707423 */ /* 0x000fc8000000207e */
[----:B------:R-:W-:-:S04]  /*304c0*/  FFMA.RM R112, R112, R124, 12582913 ;  /* 0x4b40000170707423 */ /* 0x000fc8000000407c */
[----:B------:R-:W-:-:S04]  /*304d0*/  FADD R114, R112, -12583039 ;  /* 0xcb40007f70727421 */ /* 0x000fc80000000000 */
        /* <DEDUP_REMOVED lines=16> */
[C---:B------:R-:W-:Y:S01]  /*305e0*/  FADD R128, -R125.reuse, R128 ;  /* 0x000000807d807221 */ /* 0x040fe20000000100 */
[----:B--2---:R-:W-:-:S04]  /*305f0*/  FADD R114, -R125, R127 ;  /* 0x0000007f7d727221 */ /* 0x004fc80000000100 */
        /* <DEDUP_REMOVED lines=13> */
[----:B0-----:R-:W-:Y:S01]  /*306d0*/  FMUL R113, R113, R115 ;  /* 0x0000007371717220 */ /* 0x001fe20000400000 */
[----:B------:R-:W-:Y:S02]  /*306e0*/  FADD R115, -R125, R122 ;  /* 0x0000007a7d737221 */ /* 0x000fe40000000100 */
[----:B------:R-:W-:Y:S01]  /*306f0*/  FADD R114, R114, R53 ;  /* 0x0000003572727221 */ /* 0x000fe20000000000 */
[----:B------:R-:W2:Y:S03]  /*30700*/  LDL.LU R122, [R1+0x78c] ;  /* 0x00078c00017a7983 */ /* 0x000ea60000300800 */
        /* <DEDUP_REMOVED lines=18> */
[----:B------:R-:W-:Y:S01]  /*30830*/  FADD R117, R115, R65 ;  /* 0x0000004173757221 */ /* 0x000fe20000000000 */
[----:B------:R-:W-:-:S03]  /*30840*/  FFMA.SAT R115, R128, R126, 0.5 ;  /* 0x3f00000080737423 */ /* 0x000fc6000000207e */
[----:B------:R-:W-:Y:S01]  /*30850*/  FADD R117, R117, R66 ;  /* 0x0000004275757221 */ /* 0x000fe20000000000 */
[----:B------:R-:W-:Y:S01]  /*30860*/  FFMA.RM R115, R115, R124, 12582913 ;  /* 0x4b40000173737423 */ /* 0x000fe2000000407c */
[----:B0-----:R-:W-:Y:S02]  /*30870*/  FMUL R114, R114, R116 ;  /* 0x0000007472727220 */ /* 0x001fe40000400000 */
[----:B------:R-:W-:Y:S01]  /*30880*/  FADD R117, R117, R67 ;  /* 0x0000004375757221 */ /* 0x000fe20000000000 */
[----:B------:R-:W-:-:S03]  /*30890*/  FADD R116, R115, -12583039 ;  /* 0xcb40007f73747421 */ /* 0x000fc60000000000 */
[----:B------:R-:W-:Y:S01]  /*308a0*/  FADD R117, R117, R68 ;  /* 0x0000004475757221 */ /* 0x000fe20000000000 */
[----:B------:R-:W-:-:S03]  /*308b0*/  FFMA R116, R128, 1.4426950216293334961, -R116 ;  /* 0x3fb8aa3b80747823 */ /* 0x000fc60000000874 */
[----:B------:R-:W-:Y:S01]  /*308c0*/  FADD R117, R117, R69 ;  /* 0x0000004575757221 */ /* 0x000fe20000000000 */
[----:B------:R-:W-:-:S03]  /*308d0*/  FFMA R116, R128, 1.925963033500011079e-08, R116 ;  /* 0x32a5706080747823 */ /* 0x000fc60000000074 */
[----:B------:R-:W-:-:S03]  /*308e0*/  FADD R117, R117, R70 ;  /* 0x0000004675757221 */ /* 0x000fc60000000000 */
        /* <DEDUP_REMOVED lines=8> */
[----:B------:R-:W-:Y:S02]  /*30970*/  FADD R117, -R125, R123 ;  /* 0x0000007b7d757221 */ /* 0x000fe40000000100 */
[----:B------:R0:W5:Y:S01]  /*30980*/  LDL.LU R123, [R1+0x788] ;  /* 0x00078800017b7983 */ /* 0x0001620000300800 */
[----:B------:R-:W-:Y:S01]  /*30990*/  FADD R119, R116, R76 ;  /* 0x0000004c74777221 */ /* 0x000fe20000000000 */
[----:B------:R-:W-:-:S04]  /*309a0*/  FFMA.SAT R116, R117, R126, 0.5 ;  /* 0x3f00000075747423 */ /* 0x000fc8000000207e */
[----:B------:R-:W-:-:S04]  /*309b0*/  FFMA.RM R116, R116, R124, 12582913 ;  /* 0x4b40000174747423 */ /* 0x000fc8000000407c */
[----:B------:R-:W-:-:S04]  /*309c0*/  FADD R118, R116, -12583039 ;  /* 0xcb40007f74767421 */ /* 0x000fc80000000000 */
[----:B------:R-:W-:-:S04]  /*309d0*/  FFMA R118, R117, 1.4426950216293334961, -R118 ;  /* 0x3fb8aa3b75767823 */ /* 0x000fc80000000876 */
[----:B------:R-:W-:-:S06]  /*309e0*/  FFMA R118, R117, 1.925963033500011079e-08, R118 ;  /* 0x32a5706075767823 */ /* 0x000fcc0000000076 */
[----:B------:R-:W1:Y:S01]  /*309f0*/  MUFU.EX2 R118, R118 ;  /* 0x0000007600767308 */ /* 0x000e620000000800 */
[----:B------:R-:W-:-:S05]  /*30a00*/  SHF.L.U32 R116, R116, 0x17, RZ ;  /* 0x0000001774747819 */ /* 0x000fca00000006ff */
[----:B-1----:R-:W-:Y:S01]  /*30a10*/  FMUL R116, R116, R118 ;  /* 0x0000007674747220 */ /* 0x002fe20000400000 */
[----:B------:R-:W-:Y:S02]  /*30a20*/  FADD R118, -R125, R2 ;  /* 0x000000027d767221 */ /* 0x000fe40000000100 */
[----:B------:R-:W2:Y:S04]  /*30a30*/  LDL.LU R2, [R1+0x784] ;  /* 0x0007840001027983 */ /* 0x000ea80000300800 */
[----:B------:R-:W3:Y:S01]  /*30a40*/  LDL.LU R130, [R1+0x77c] ;  /* 0x00077c0001827983 */ /* 0x000ee20000300800 */
        /* <DEDUP_REMOVED lines=21> */
[----:B------:R-:W1:Y:S03]  /*30ba0*/  MUFU.EX2 R119, R119 ;  /* 0x0000007700777308 */ /* 0x000e660000000800 */
[----:B------:R-:W-:-:S04]  /*30bb0*/  FADD R118, R118, R93 ;  /* 0x0000005d76767221 */ /* 0x000fc80000000000 */
[----:B------:R-:W-:Y:S01]  /*30bc0*/  FADD R118, R118, R94 ;  /* 0x0000005e76767221 */ /* 0x000fe20000000000 */
[----:B------:R-:W-:-:S03]  /*30bd0*/  SHF.L.U32 R117, R117, 0x17, RZ ;  /* 0x0000001775757819 */ /* 0x000fc600000006ff */
[----:B------:R-:W-:-:S04]  /*30be0*/  FADD R118, R118, R95 ;  /* 0x0000005f76767221 */ /* 0x000fc80000000000 */
[----:B------:R-:W-:Y:S01]  /*30bf0*/  FADD R118, R118, R96 ;  /* 0x0000006076767221 */ /* 0x000fe20000000000 */
[----:B-1----:R-:W-:Y:S01]  /*30c00*/  FMUL R117, R117, R119 ;  /* 0x0000007775757220 */ /* 0x002fe20000400000 */
[----:B------:R-:W-:Y:S02]  /*30c10*/  FADD R119, -R125, R129 ;  /* 0x000000817d777221 */ /* 0x000fe40000000100 */
        /* <DEDUP_REMOVED lines=8> */
[----:B------:R-:W-:-:S03]  /*30ca0*/  FFMA R128, R119, 1.4426950216293334961, -R128 ;  /* 0x3fb8aa3b77807823 */ /* 0x000fc60000000880 */
[----:B------:R-:W-:Y:S01]  /*30cb0*/  FADD R127, R127, R102 ;  /* 0x000000667f7f7221 */ /* 0x000fe20000000000 */
[----:B------:R-:W-:-:S03]  /*30cc0*/  FFMA R119, R119, 1.925963033500011079e-08, R128 ;  /* 0x32a5706077777823 */ /* 0x000fc60000000080 */
[----:B------:R-:W-:-:S03]  /*30cd0*/  FADD R127, R127, R103 ;  /* 0x000000677f7f7221 */ /* 0x000fc60000000000 */
[----:B------:R-:W1:Y:S01]  /*30ce0*/  MUFU.EX2 R119, R119 ;  /* 0x0000007700777308 */ /* 0x000e620000000800 */
[----:B------:R-:W-:Y:S01]  /*30cf0*/  FADD R128, R127, R104 ;  /* 0x000000687f807221 */ /* 0x000fe20000000000 */
[C---:B------:R-:W-:Y:S01]  /*30d00*/  FADD R251, -R125.reuse, R251 ;  /* 0x000000fb7dfb7221 */ /* 0x040fe20000000100 */
[----:B------:R-:W-:Y:S02]  /*30d10*/  FADD R250, -R125, R250 ;  /* 0x000000fa7dfa7221 */ /* 0x000fe40000000100 */
[----:B------:R-:W-:Y:S01]  /*30d20*/  FADD R128, R128, R105 ;  /* 0x0000006980807221 */ /* 0x000fe20000000000 */
[-C--:B------:R-:W-:Y:S01]  /*30d30*/  FFMA.SAT R127, R251, R126.reuse, 0.5 ;  /* 0x3f000000fb7f7423 */ /* 0x080fe2000000207e */
[----:B------:R-:W-:Y:S02]  /*30d40*/  FFMA.SAT R126, R250, R126, 0.5 ;  /* 0x3f000000fa7e7423 */ /* 0x000fe4000000207e */
[----:B------:R-:W-:Y:S01]  /*30d50*/  FADD R128, R128, R106 ;  /* 0x0000006a80807221 */ /* 0x000fe20000000000 */
[----:B------:R-:W-:Y:S01]  /*30d60*/  SHF.L.U32 R118, R118, 0x17, RZ ;  /* 0x0000001776767819 */ /* 0x000fe200000006ff */
[----:B------:R-:W-:-:S02]  /*30d70*/  FFMA.RM R127, R127, R124, 12582913 ;  /* 0x4b4000017f7f7423 */ /* 0x000fc4000000407c */
[----:B------:R-:W-:Y:S01]  /*30d80*/  FADD R128, R128, R107 ;  /* 0x0000006b80807221 */ /* 0x000fe20000000000 */
[----:B------:R-:W-:Y:S01]  /*30d90*/  FFMA.RM R126, R126, R124, 12582913 ;  /* 0x4b4000017e7e7423 */ /* 0x000fe2000000407c */
[----:B------:R-:W-:Y:S01]  /*30da0*/  FADD R124, R127, -12583039 ;  /* 0xcb40007f7f7c7421 */ /* 0x000fe20000000000 */
[----:B-1----:R-:W-:Y:S01]  /*30db0*/  FMUL R118, R118, R119 ;  /* 0x0000007776767220 */ /* 0x002fe20000400000 */
[----:B------:R-:W-:Y:S02]  /*30dc0*/  FADD R119, R128, R108 ;  /* 0x0000006c80777221 */ /* 0x000fe40000000000 */
[----:B------:R-:W-:Y:S02]  /*30dd0*/  FFMA R124, R251, 1.4426950216293334961, -R124 ;  /* 0x3fb8aa3bfb7c7823 */ /* 0x000fe4000000087c */
[----:B------:R-:W-:Y:S02]  /*30de0*/  FADD R119, R119, R109 ;  /* 0x0000006d77777221 */ /* 0x000fe40000000000 */
[----:B------:R-:W-:-:S02]  /*30df0*/  FFMA R251, R251, 1.925963033500011079e-08, R124 ;  /* 0x32a57060fbfb7823 */ /* 0x000fc4000000007c */
[----:B------:R-:W-:Y:S01]  /*30e00*/  FADD R119, R119, R110 ;  /* 0x0000006e77777221 */ /* 0x000fe20000000000 */
[----:B------:R-:W-:-:S03]  /*30e10*/  FADD R124, R126, -12583039 ;  /* 0xcb40007f7e7c7421 */ /* 0x000fc60000000000 */
[----:B------:R-:W1:Y:S01]  /*30e20*/  MUFU.EX2 R251, R251 ;  /* 0x000000fb00fb7308 */ /* 0x000e620000000800 */
[----:B------:R-:W-:Y:S01]  /*30e30*/  FADD R119, R119, R111 ;  /* 0x0000006f77777221 */ /* 0x000fe20000000000 */
[----:B------:R-:W-:-:S03]  /*30e40*/  FFMA R124, R250, 1.4426950216293334961, -R124 ;  /* 0x3fb8aa3bfa7c7823 */ /* 0x000fc6000000087c */
[----:B------:R-:W-:Y:S01]  /*30e50*/  FADD R119, R119, R112 ;  /* 0x0000007077777221 */ /* 0x000fe20000000000 */
[----:B------:R-:W-:-:S03]  /*30e60*/  FFMA R124, R250, 1.925963033500011079e-08, R124 ;  /* 0x32a57060fa7c7823 */ /* 0x000fc6000000007c */
[----:B------:R-:W-:Y:S01]  /*30e70*/  FADD R119, R119, R113 ;  /* 0x0000007177777221 */ /* 0x000fe20000000000 */
[----:B------:R-:W-:-:S03]  /*30e80*/  SHF.L.U32 R127, R127, 0x17, RZ ;  /* 0x000000177f7f7819 */ /* 0x000fc600000006ff */
[----:B------:R-:W-:Y:S01]  /*30e90*/  FADD R128, R119, R114 ;  /* 0x0000007277807221 */ /* 0x000fe20000000000 */
[----:B------:R-:W4:Y:S03]  /*30ea0*/  MUFU.EX2 R124, R124 ;  /* 0x0000007c007c7308 */ /* 0x000f260000000800 */
[----:B------:R-:W-:Y:S01]  /*30eb0*/  FADD R128, R128, R115 ;  /* 0x0000007380807221 */ /* 0x000fe20000000000 */
[----:B-1----:R-:W-:-:S03]  /*30ec0*/  FMUL R119, R127, R251 ;  /* 0x000000fb7f777220 */ /* 0x002fc60000400000 */
[----:B------:R-:W-:Y:S01]  /*30ed0*/  FADD R128, R128, R116 ;  /* 0x0000007480807221 */ /* 0x000fe20000000000 */
[----:B------:R1:W0:Y:S03]  /*30ee0*/  MUFU.EX2 R127, R120 ;  /* 0x00000078007f7308 */ /* 0x0002260000000800 */
[----:B------:R-:W-:Y:S01]  /*30ef0*/  FADD R128, R128, R117 ;  /* 0x0000007580807221 */ /* 0x000fe20000000000 */
[----:B------:R-:W-:-:S03]  /*30f00*/  SHF.L.U32 R121, R121, 0x17, RZ ;  /* 0x0000001779797819 */ /* 0x000fc600000006ff */
[----:B------:R-:W-:Y:S01]  /*30f10*/  FADD R128, R128, R118 ;  /* 0x0000007680807221 */ /* 0x000fe20000000000 */
[----:B-1----:R-:W-:-:S03]  /*30f20*/  SHF.L.U32 R120, R126, 0x17, RZ ;  /* 0x000000177e787819 */ /* 0x002fc600000006ff */
[----:B------:R-:W-:Y:S02]  /*30f30*/  FADD R128, R128, R119 ;  /* 0x0000007780807221 */ /* 0x000fe40000000000 */
[----:B----4-:R-:W-:Y:S01]  /*30f40*/  FMUL R120, R120, R124 ;  /* 0x0000007c78787220 */ /* 0x010fe20000400000 */
[----:B0-----:R-:W-:-:S03]  /*30f50*/  FMUL R121, R121, R127 ;  /* 0x0000007f79797220 */ /* 0x001fc60000400000 */
[----:B------:R-:W-:-:S04]  /*30f60*/  FADD R124, R128, R120 ;  /* 0x00000078807c7221 */ /* 0x000fc80000000000 */
[----:B------:R-:W-:-:S05]  /*30f70*/  FADD R124, R124, R121 ;  /* 0x000000797c7c7221 */ /* 0x000fca0000000000 */
[----:B------:R-:W0:Y:S02]  /*30f80*/  SHFL.BFLY PT, R126, R124, 0x10, 0x1f ;  /* 0x0e001f007c7e7f89 */ /* 0x000e2400000e0000 */
[----:B0-----:R-:W-:-:S05]  /*30f90*/  FADD R126, R124, R126 ;  /* 0x0000007e7c7e7221 */ /* 0x001fca0000000000 */
[----:B------:R-:W0:Y:S02]  /*30fa0*/  SHFL.BFLY PT, R124, R126, 0x8, 0x1f ;  /* 0x0d001f007e7c7f89 */ /* 0x000e2400000e0000 */
[----:B0-----:R-:W-:-:S05]  /*30fb0*/  FADD R124, R126, R124 ;  /* 0x0000007c7e7c7221 */ /* 0x001fca0000000000 */
[----:B------:R-:W0:Y:S02]  /*30fc0*/  SHFL.BFLY PT, R126, R124, 0x4, 0x1f ;  /* 0x0c801f007c7e7f89 */ /* 0x000e2400000e0000 */
[----:B0-----:R-:W-:-:S05]  /*30fd0*/  FADD R124, R124, R126 ;  /* 0x0000007e7c7c7221 */ /* 0x001fca0000000000 */
[----:B------:R-:W0:Y:S01]  /*30fe0*/  SHFL.BFLY PT, R126, R124, 0x2, 0x1f ;  /* 0x0c401f007c7e7f89 */ /* 0x000e2200000e0000 */
[----:B--2---:R-:W-:-:S04]  /*30ff0*/  ISETP.GE.AND P0, PT, R122, R2, PT ;  /* 0x000000027a00720c */ /* 0x004fc80003f06270 */
[----:B---3--:R-:W-:Y:S01]  /*31000*/  ISETP.LT.OR P0, PT, R130, 0x1, P0 ;  /* 0x000000018200780c */ /* 0x008fe20000701670 */
[----:B0-----:R-:W-:-:S05]  /*31010*/  FADD R124, R124, R126 ;  /* 0x0000007e7c7c7221 */ /* 0x001fca0000000000 */
[----:B------:R0:W1:Y:S07]  /*31020*/  SHFL.BFLY PT, R127, R124, 0x1, 0x1f ;  /* 0x0c201f007c7f7f89 */ /* 0x00006e00000e0000 */
[----:B------:R-:W-:Y:S05]  /*31030*/  @P0 EXIT ;  /* 0x000000000000094d */ /* 0x000fea0003800000 */
[----:B------:R-:W2:Y:S01]  /*31040*/  LDL.LU R130, [R1+0x780] ;  /* 0x0007800001827983 */ /* 0x000ea20000300800 */
[----:B------:R-:W-:Y:S01]  /*31050*/  ULDC UR4, c[0x0][0x10] ;  /* 0x0000040000047ab9 */ /* 0x000fe20000000800 */
[----:B------:R-:W3:Y:S01]  /*31060*/  LDC R126, c[0x0][0xc] ;  /* 0x00000300ff7e7b82 */ /* 0x000ee20000000800 */
[----:B01----:R-:W-:Y:S01]  /*31070*/  FADD R124, R124, R127 ;  /* 0x0000007f7c7c7221 */ /* 0x003fe20000000000 */
[----:B------:R-:W3:Y:S01]  /*31080*/  S2R R166, SR_CTAID.X ;  /* 0x0000000000a67919 */ /* 0x000ee20000002500 */
[----:B------:R-:W-:Y:S01]  /*31090*/  UIMAD UR4, UR5, UR4, UR6 ;  /* 0x00000004050472a4 */ /* 0x000fe2000f8e0206 */
[----:B------:R-:W-:Y:S01]  /*310a0*/  FSET.BF.NEU.AND R125, R125, -10000, PT ;  /* 0xc61c40007d7d780a */ /* 0x000fe2000380d000 */
[----:B------:R-:W0:Y:S01]  /*310b0*/  MUFU.RCP R168, R124 ;  /* 0x0000007c00a87308 */ /* 0x000e220000001000 */
[----:B------:R-:W1:Y:S01]  /*310c0*/  S2R R167, SR_TID.Y ;  /* 0x0000000000a77919 */ /* 0x000e620000002200 */
[----:B------:R-:W-:Y:S02]  /*310d0*/  BSSY B2, `(.L_x_256) ;  /* 0x0000012000027945 */ /* 0x000fe40003800000 */
[----:B---3--:R-:W-:Y:S01]  /*310e0*/  IMAD R126, R126, UR4, R166 ;  /* 0x000000047e7e7c24 */ /* 0x008fe2000f8e02a6 */
[----:B------:R-:W-:-:S03]  /*310f0*/  ULDC UR4, c[0x0][0x4] ;  /* 0x0000010000047ab9 */ /* 0x000fc60000000800 */
[----:B-1----:R-:W-:-:S04]  /*31100*/  IMAD R128, R126, UR4, R167 ;  /* 0x000000047e807c24 */ /* 0x002fc8000f8e02a7 */
[----:B-----5:R-:W-:-:S04]  /*31110*/  IMAD.WIDE.U32 R126, R128, R2, R122 ;  /* 0x00000002807e7225 */ /* 0x020fc800078e007a */
[----:B0-----:R-:W-:-:S04]  /*31120*/  FFMA R2, -R124, R168, 1 ;  /* 0x3f8000007c027423 */ /* 0x001fc800000001a8 */
[----:B------:R-:W-:Y:S01]  /*31130*/  FFMA R168, R168, R2, R168 ;  /* 0x00000002a8a87223 */ /* 0x000fe200000000a8 */
[----:B------:R-:W-:-:S04]  /*31140*/  FMUL R2, R131, R125 ;  /* 0x0000007d83027220 */ /* 0x000fc80000400000 */
[----:B------:R-:W0:Y:S01]  /*31150*/  FCHK P0, R2, R124 ;  /* 0x0000007c02007302 */ /* 0x000e220000000000 */
[----:B--2---:R-:W-:Y:S02]  /*31160*/  IMAD R129, R130, R128, RZ ;  /* 0x0000008082817224 */ /* 0x004fe400078e02ff */
[----:B------:R-:W-:-:S04]  /*31170*/  FFMA R128, R2, R168, RZ ;  /* 0x000000a802807223 */ /* 0x000fc800000000ff */
[----:B------:R-:W-:Y:S01]  /*31180*/  FFMA R130, -R124, R128, R2 ;  /* 0x000000807c827223 */ /* 0x000fe20000000102 */
[----:B------:R-:W-:-:S03]  /*31190*/  IADD3 R129, R127, R129, RZ ;  /* 0x000000817f817210 */ /* 0x000fc60007ffe0ff */
[----:B------:R-:W-:Y:S01]  /*311a0*/  FFMA R168, R168, R130, R128 ;  /* 0x00000082a8a87223 */ /* 0x000fe20000000080 */
[----:B0-----:R-:W-:Y:S06]  /*311b0*/  @!P0 BRA `(.L_x_257) ;  /* 0x00000000000c8947 */ /* 0x001fec0003800000 */
[----:B------:R-:W-:-:S07]  /*311c0*/  MOV R130, 0x311e0 ;  /* 0x000311e000827802 */ /* 0x000fce0000000f00 */
[----:B------:R-:W-:Y:S05]  /*311d0*/  CALL.REL.NOINC `($__internal_0_$__cuda_sm3x_div_rn_noftz_f32_slowpath) ;  /* 0x0000021400687944 */ /* 0x000fea0003c00000 */
[----:B------:R-:W-:-:S07]  /*311e0*/  MOV R168, R2 ;  /* 0x0000000200a87202 */ /* 0x000fce0000000f00 */
.L_x_257:
[----:B------:R-:W-:Y:S05]  /*311f0*/  BSYNC B2 ;  /* 0x0000000000027941 */ /* 0x000fea0003800000 */
.L_x_256:
[----:B------:R-:W2:Y:S01]  /*31200*/  LDL.LU R128, [R1+0x778] ;  /* 0x0007780001807983 */ /* 0x000ea20000300800 */
[----:B------:R-:W0:Y:S01]  /*31210*/  MUFU.RCP R167, R124 ;  /* 0x0000007c00a77308 */ /* 0x000e220000001000 */
[----:B------:R-:W-:Y:S01]  /*31220*/  BSSY B2, `(.L_x_258) ;  /* 0x000000c000027945 */ /* 0x000fe20003800000 */
[----:B0-----:R-:W-:-:S04]  /*31230*/  FFMA R2, -R124, R167, 1 ;  /* 0x3f8000007c027423 */ /* 0x001fc800000001a7 */
[----:B------:R-:W-:Y:S01]  /*31240*/  FFMA R167, R167, R2, R167 ;  /* 0x00000002a7a77223 */ /* 0x000fe200000000a7 */
[----:B--2---:R-:W-:-:S04]  /*31250*/  FMUL R2, R128, R125 ;  /* 0x0000007d80027220 */ /* 0x004fc80000400000 */
[----:B------:R-:W0:Y:S01]  /*31260*/  FCHK P0, R2, R124 ;  /* 0x0000007c02007302 */ /* 0x000e220000000000 */
[----:B------:R-:W-:-:S04]  /*31270*/  FFMA R128, R167, R2, RZ ;  /* 0x00000002a7807223 */ /* 0x000fc800000000ff */
[----:B------:R-:W-:-:S04]  /*31280*/  FFMA R130, -R124, R128, R2 ;  /* 0x000000807c827223 */ /* 0x000fc80000000102 */
[----:B------:R-:W-:Y:S01]  /*31290*/  FFMA R167, R167, R130, R128 ;  /* 0x00000082a7a77223 */ /* 0x000fe20000000080 */
[----:B0-----:R-:W-:Y:S06]  /*312a0*/  @!P0 BRA `(.L_x_259) ;  /* 0x00000000000c8947 */ /* 0x001fec0003800000 */
[----:B------:R-:W-:-:S07]  /*312b0*/  MOV R130, 0x312d0 ;  /* 0x000312d000827802 */ /* 0x000fce0000000f00 */
[----:B------:R-:W-:Y:S05]  /*312c0*/  CALL.REL.NOINC `($__internal_0_$__cuda_sm3x_div_rn_noftz_f32_slowpath) ;  /* 0x00000214002c7944 */ /* 0x000fea0003c00000 */
[----:B------:R-:W-:-:S07]  /*312d0*/  MOV R167, R2 ;  /* 0x0000000200a77202 */ /* 0x000fce0000000f00 */
.L_x_259:
[----:B------:R-:W-:Y:S05]  /*312e0*/  BSYNC B2 ;  /* 0x0000000000027941 */ /* 0x000fea0003800000 */
.L_x_258:
        /* <DEDUP_REMOVED lines=14> */
.L_x_261:
[----:B------:R-:W-:Y:S05]  /*313d0*/  BSYNC B2 ;  /* 0x0000000000027941 */ /* 0x000fea0003800000 */
.L_x_260:
[----:B------:R-:W2:Y:S01]  /*313e0*/  LDL.LU R130, [R1+0x768] ;  /* 0x0007680001827983 */ /* 0x000ea20000300800 */
[----:B------:R-:W0:Y:S01]  /*313f0*/  MUFU.RCP R2, R124 ;  /* 0x0000007c00027308 */ /* 0x000e220000001000 */
[----:B------:R-:W-:Y:S01]  /*31400*/  BSSY B2, `(.L_x_262) ;  /* 0x000000d000027945 */ /* 0x000fe20003800000 */
[----:B------:R-:W-:Y:S01]  /*31410*/  IADD3 R166, R122, 0x80, RZ ;  /* 0x000000807aa67810 */ /* 0x000fe20007ffe0ff */
        /* <DEDUP_REMOVED lines=8> */
[----:B------:R-:W-:Y:S02]  /*314a0*/  MOV R2, R128 ;  /* 0x0000008000027202 */ /* 0x000fe40000000f00 */
[----:B------:R-:W-:-:S07]  /*314b0*/  MOV R130, 0x314d0 ;  /* 0x000314d000827802 */ /* 0x000fce0000000f00 */
[----:B------:R-:W-:Y:S05]  /*314c0*/  CALL.REL.NOINC `($__internal_0_$__cuda_sm3x_div_rn_noftz_f32_slowpath) ;  /* 0x0000021000ac7944 */ /* 0x000fea0003c00000 */
.L_x_263:
[----:B------:R-:W-:Y:S05]  /*314d0*/  BSYNC B2 ;  /* 0x0000000000027941 */ /* 0x000fea0003800000 */
.L_x_262:
[----:B------:R-:W-:Y:S01]  /*314e0*/  ULDC.64 UR4, c[0x0][0x210] ;  /* 0x0000840000047ab9 */ /* 0x000fe20000000a00 */
[----:B------:R-:W-:Y:S02]  /*314f0*/  F2FP.BF16.F32.PACK_AB R127, R2, R147 ;  /* 0x00000093027f723e */ /* 0x000fe400000010ff */
[----:B------:R-:W-:Y:S01]  /*31500*/  LEA R128, P0, R126, UR4, 0x1 ;  /* 0x000000047e807c11 */ /* 0x000fe2000f8008ff */
[----:B------:R-:W-:-:S03]  /*31510*/  ULDC UR4, c[0x0][0x230] ;  /* 0x00008c0000047ab9 */ /* 0x000fc60000000800 */
[----:B------:R-:W-:Y:S02]  /*31520*/  LEA.HI.X R129, R126, UR5, R129, 0x1, P0 ;  /* 0x000000057e817c11 */ /* 0x000fe400080f0c81 */
[----:B------:R-:W-:Y:S02]  /*31530*/  ISETP.GE.AND P0, PT, R166, UR4, PT ;  /* 0x00000004a6007c0c */ /* 0x000fe4000bf06270 */
[----:B------:R-:W-:-:S05]  /*31540*/  F2FP.BF16.F32.PACK_AB R126, R167, R168 ;  /* 0x000000a8a77e723e */ /* 0x000fca00000010ff */
[----:B------:R0:W-:Y:S06]  /*31550*/  STG.E.64 desc[UR8][R128.64], R126 ;  /* 0x0000007e80007986 */ /* 0x0001ec000c101b08 */
[----:B------:R-:W-:Y:S05]  /*31560*/  @P0 EXIT ;  /* 0x000000000000094d */ /* 0x000fea0003800000 */
[----:B------:R-:W2:Y:S01]  /*31570*/  LDL.LU R130, [R1+0x774] ;  /* 0x0007740001827983 */ /* 0x000ea20000300800 */
[----:B0-----:R-:W0:Y:S01]  /*31580*/  MUFU.RCP R126, R124 ;  /* 0x0000007c007e7308 */ /* 0x001e220000001000 */
        /* <DEDUP_REMOVED lines=12> */
.L_x_265:
[----:B------:R-:W-:Y:S05]  /*31650*/  BSYNC B2 ;  /* 0x0000000000027941 */ /* 0x000fea0003800000 */
.L_x_264:
        /* <DEDUP_REMOVED lines=14> */
.L_x_267:
[----:B------:R-:W-:Y:S05]  /*31740*/  BSYNC B2 ;  /* 0x0000000000027941 */ /* 0x000fea0003800000 */
.L_x_266:
        /* <DEDUP_REMOVED lines=14> */
.L_x_269:
[----:B------:R-:W-:Y:S05]  /*31830*/  BSYNC B2 ;  /* 0x0000000000027941 */ /* 0x000fea0003800000 */
.L_x_268:
        /* <DEDUP_REMOVED lines=10> */
[----:B------:R-:W-:Y:S01]  /*318e0*/  IADD3 R166, R122, 0x100, RZ ;  /* 0x000001007aa67810 */ /* 0x000fe20007ffe0ff */
[----:B0-----:R-:W-:Y:S06]  /*318f0*/  @!P0 BRA `(.L_x_271) ;  /* 0x00000000000c8947 */ /* 0x001fec0003800000 */
[----:B------:R-:W-:Y:S02]  /*31900*/  MOV R2, R130 ;  /* 0x0000008200027202 */ /* 0x000fe40000000f00 */
[----:B------:R-:W-:-:S07]  /*31910*/  MOV R130, 0x31930 ;  /* 0x0003193000827802 */ /* 0x000fce0000000f00 */
[----:B------:R-:W-:Y:S05]  /*31920*/  CALL.REL.NOINC `($__internal_0_$__cuda_sm3x_div_rn_noftz_f32_slowpath) ;  /* 0x0000020c00947944 */ /* 0x000fea0003c00000 */
.L_x_271:
[----:B------:R-:W-:Y:S05]  /*31930*/  BSYNC B2 ;  /* 0x0000000000027941 */ /* 0x000fea0003800000 */
.L_x_270:
[----:B------:R-:W-:Y:S01]  /*31940*/  ULDC UR4, c[0x0][0x230] ;  /* 0x00008c0000047ab9 */ /* 0x000fe20000000800 */
[----:B------:R-:W-:Y:S02]  /*31950*/  F2FP.BF16.F32.PACK_AB R126, R147, R126 ;  /* 0x0000007e937e723e */ /* 0x000fe400000010ff */
        /* <DEDUP_REMOVED lines=18> */
.L_x_273:
[----:B------:R-:W-:Y:S05]  /*31a80*/  BSYNC B2 ;  /* 0x0000000000027941 */ /* 0x000fea0003800000 */
.L_x_272:
        /* <DEDUP_REMOVED lines=14> */
.L_x_275:
[----:B------:R-:W-:Y:S05]  /*31b70*/  BSYNC B2 ;  /* 0x0000000000027941 */ /* 0x000fea0003800000 */
.L_x_274:
        /* <DEDUP_REMOVED lines=14> */
.L_x_277:
[----:B------:R-:W-:Y:S05]  /*31c60*/  BSYNC B2 ;  /* 0x0000000000027941 */ /* 0x000fea0003800000 */
.L_x_276:
        /* <DEDUP_REMOVED lines=15> */
.L_x_279:
[----:B------:R-:W-:Y:S05]  /*31d60*/  BSYNC B2 ;  /* 0x0000000000027941 */ /* 0x000fea0003800000 */
.L_x_278:
        /* <DEDUP_REMOVED lines=20> */
.L_x_281:
[----:B------:R-:W-:Y:S05]  /*31eb0*/  BSYNC B2 ;  /* 0x0000000000027941 */ /* 0x000fea0003800000 */
.L_x_280:
        /* <DEDUP_REMOVED lines=14> */
.L_x_283:
[----:B------:R-:W-:Y:S05]  /*31fa0*/  BSYNC B2 ;  /* 0x0000000000027941 */ /* 0x000fea0003800000 */
.L_x_282:
        /* <DEDUP_REMOVED lines=14> */
.L_x_285:
[----:B------:R-:W-:Y:S05]  /*32090*/  BSYNC B2 ;  /* 0x0000000000027941 */ /* 0x000fea0003800000 */
.L_x_284:
        /* <DEDUP_REMOVED lines=15> */
.L_x_287:
[----:B------:R-:W-:Y:S05]  /*32190*/  BSYNC B2 ;  /* 0x0000000000027941 */ /* 0x000fea0003800000 */
.L_x_286:
        /* <DEDUP_REMOVED lines=20> */
.L_x_289:
[----:B------:R-:W-:Y:S05]  /*322e0*/  BSYNC B2 ;  /* 0x0000000000027941 */ /* 0x000fea0003800000 */
.L_x_288:
        /* <DEDUP_REMOVED lines=14> */
.L_x_291:
[----:B------:R-:W-:Y:S05]  /*323d0*/  BSYNC B2 ;  /* 0x0000000000027941 */ /* 0x000fea0003800000 */
.L_x_290:
        /* <DEDUP_REMOVED lines=14> */
.L_x_293:
[----:B------:R-:W-:Y:S05]  /*324c0*/  BSYNC B2 ;  /* 0x0000000000027941 */ /* 0x000fea0003800000 */
.L_x_292:
        /* <DEDUP_REMOVED lines=15> */
.L_x_295:
[----:B------:R-:W-:Y:S05]  /*325c0*/  BSYNC B2 ;  /* 0x0000000000027941 */ /* 0x000fea0003800000 */
.L_x_294:
        /* <DEDUP_REMOVED lines=20> */
.L_x_297:
[----:B------:R-:W-:Y:S05]  /*32710*/  BSYNC B2 ;  /* 0x0000000000027941 */ /* 0x000fea0003800000 */
.L_x_296:
        /* <DEDUP_REMOVED lines=14> */
.L_x_299:
[----:B------:R-:W-:Y:S05]  /*32800*/  BSYNC B2 ;  /* 0x0000000000027941 */ /* 0x000fea0003800000 */
.L_x_298:
        /* <DEDUP_REMOVED lines=14> */
.L_x_301:
[----:B------:R-:W-:Y:S05]  /*328f0*/  BSYNC B2 ;  /* 0x0000000000027941 */ /* 0x000fea0003800000 */
.L_x_300:
        /* <DEDUP_REMOVED lines=15> */
.L_x_303:
[----:B------:R-:W-:Y:S05]  /*329f0*/  BSYNC B2 ;  /* 0x0000000000027941 */ /* 0x000fea0003800000 */
.L_x_302:
        /* <DEDUP_REMOVED lines=20> */
.L_x_305:
[----:B------:R-:W-:Y:S05]  /*32b40*/  BSYNC B2 ;  /* 0x0000000000027941 */ /* 0x000fea0003800000 */
.L_x_304:
        /* <DEDUP_REMOVED lines=14> */
.L_x_307:
[----:B------:R-:W-:Y:S05]  /*32c30*/  BSYNC B2 ;  /* 0x0000000000027941 */ /* 0x000fea0003800000 */
.L_x_306:
        /* <DEDUP_REMOVED lines=14> */
.L_x_309:
[----:B------:R-:W-:Y:S05]  /*32d20*/  BSYNC B2 ;  /* 0x0000000000027941 */ /* 0x000fea0003800000 */
.L_x_308:
        /* <DEDUP_REMOVED lines=15> */
.L_x_311:
[----:B------:R-:W-:Y:S05]  /*32e20*/  BSYNC B2 ;  /* 0x0000000000027941 */ /* 0x000fea0003800000 */
.L_x_310:
        /* <DEDUP_REMOVED lines=20> */
.L_x_313:
[----:B------:R-:W-:Y:S05]  /*32f70*/  BSYNC B2 ;  /* 0x0000000000027941 */ /* 0x000fea0003800000 */
.L_x_312:
        /* <DEDUP_REMOVED lines=14> */
.L_x_315:
[----:B------:R-:W-:Y:S05]  /*33060*/  BSYNC B2 ;  /* 0x0000000000027941 */ /* 0x000fea0003800000 */
.L_x_314:
        /* <DEDUP_REMOVED lines=14> */
.L_x_317:
[----:B------:R-:W-:Y:S05]  /*33150*/  BSYNC B2 ;  /* 0x0000000000027941 */ /* 0x000fea0003800000 */
.L_x_316:
        /* <DEDUP_REMOVED lines=15> */
.L_x_319:
[----:B------:R-:W-:Y:S05]  /*33250*/  BSYNC B2 ;  /* 0x0000000000027941 */ /* 0x000fea0003800000 */
.L_x_318:
        /* <DEDUP_REMOVED lines=20> */
.L_x_321:
[----:B------:R-:W-:Y:S05]  /*333a0*/  BSYNC B2 ;  /* 0x0000000000027941 */ /* 0x000fea0003800000 */
.L_x_320:
        /* <DEDUP_REMOVED lines=14> */
.L_x_323:
[----:B------:R-:W-:Y:S05]  /*33490*/  BSYNC B2 ;  /* 0x0000000000027941 */ /* 0x000fea0003800000 */
.L_x_322:
        /* <DEDUP_REMOVED lines=14> */
.L_x_325:
[----:B------:R-:W-:Y:S05]  /*33580*/  BSYNC B2 ;  /* 0x0000000000027941 */ /* 0x000fea0003800000 */
.L_x_324:
        /* <DEDUP_REMOVED lines=15> */
.L_x_327:
[----:B------:R-:W-:Y:S05]  /*33680*/  BSYNC B2 ;  /* 0x0000000000027941 */ /* 0x000fea0003800000 */
.L_x_326:
        /* <DEDUP_REMOVED lines=20> */
.L_x_329:
[----:B------:R-:W-:Y:S05]  /*337d0*/  BSYNC B2 ;  /* 0x0000000000027941 */ /* 0x000fea0003800000 */
.L_x_328:
        /* <DEDUP_REMOVED lines=14> */
.L_x_331:
[----:B------:R-:W-:Y:S05]  /*338c0*/  BSYNC B2 ;  /* 0x0000000000027941 */ /* 0x000fea0003800000 */
.L_x_330:
        /* <DEDUP_REMOVED lines=14> */
.L_x_333:
[----:B------:R-:W-:Y:S05]  /*339b0*/  BSYNC B2 ;  /* 0x0000000000027941 */ /* 0x000fea0003800000 */
.L_x_332:
        /* <DEDUP_REMOVED lines=15> */
.L_x_335:
[----:B------:R-:W-:Y:S05]  /*33ab0*/  BSYNC B2 ;  /* 0x0000000000027941 */ /* 0x000fea0003800000 */
.L_x_334:
        /* <DEDUP_REMOVED lines=20> */
.L_x_337:
[----:B------:R-:W-:Y:S05]  /*33c00*/  BSYNC B2 ;  /* 0x0000000000027941 */ /* 0x000fea0003800000 */
.L_x_336:
        /* <DEDUP_REMOVED lines=14> */
.L_x_339:
[----:B------:R-:W-:Y:S05]  /*33cf0*/  BSYNC B2 ;  /* 0x0000000000027941 */ /* 0x000fea0003800000 */
.L_x_338:
        /* <DEDUP_REMOVED lines=14> */
.L_x_341:
[----:B------:R-:W-:Y:S05]  /*33de0*/  BSYNC B2 ;  /* 0x0000000000027941 */ /* 0x000fea0003800000 */
.L_x_340:
        /* <DEDUP_REMOVED lines=15> */
.L_x_343:
[----:B------:R-:W-:Y:S05]  /*33ee0*/  BSYNC B2 ;  /* 0x0000000000027941 */ /* 0x000fea0003800000 */
.L_x_342:
        /* <DEDUP_REMOVED lines=20> */
.L_x_345:
[----:B------:R-:W-:Y:S05]  /*34030*/  BSYNC B2 ;  /* 0x0000000000027941 */ /* 0x000fea0003800000 */
.L_x_344:
        /* <DEDUP_REMOVED lines=14> */
.L_x_347:
[----:B------:R-:W-:Y:S05]  /*34120*/  BSYNC B2 ;  /* 0x0000000000027941 */ /* 0x000fea0003800000 */
.L_x_346:
        /* <DEDUP_REMOVED lines=14> */
.L_x_349:
[----:B------:R-:W-:Y:S05]  /*34210*/  BSYNC B2 ;  /* 0x0000000000027941 */ /* 0x000fea0003800000 */
.L_x_348:
        /* <DEDUP_REMOVED lines=15> */
.L_x_351:
[----:B------:R-:W-:Y:S05]  /*34310*/  BSYNC B2 ;  /* 0x0000000000027941 */ /* 0x000fea0003800000 */
.L_x_350:
        /* <DEDUP_REMOVED lines=20> */
.L_x_353:
[----:B------:R-:W-:Y:S05]  /*34460*/  BSYNC B2 ;  /* 0x0000000000027941 */ /* 0x000fea0003800000 */
.L_x_352:
        /* <DEDUP_REMOVED lines=14> */
.L_x_355:
[----:B------:R-:W-:Y:S05]  /*34550*/  BSYNC B2 ;  /* 0x0000000000027941 */ /* 0x000fea0003800000 */
.L_x_354:
        /* <DEDUP_REMOVED lines=14> */
.L_x_357:
[----:B------:R-:W-:Y:S05]  /*34640*/  BSYNC B2 ;  /* 0x0000000000027941 */ /* 0x000fea0003800000 */
.L_x_356:
        /* <DEDUP_REMOVED lines=15> */
.L_x_359:
[----:B------:R-:W-:Y:S05]  /*34740*/  BSYNC B2 ;  /* 0x0000000000027941 */ /* 0x000fea0003800000 */
.L_x_358:
        /* <DEDUP_REMOVED lines=20> */
.L_x_361:
[----:B------:R-:W-:Y:S05]  /*34890*/  BSYNC B2 ;  /* 0x0000000000027941 */ /* 0x000fea0003800000 */
.L_x_360:
        /* <DEDUP_REMOVED lines=14> */
.L_x_363:
[----:B------:R-:W-:Y:S05]  /*34980*/  BSYNC B2 ;  /* 0x0000000000027941 */ /* 0x000fea0003800000 */
.L_x_362:
        /* <DEDUP_REMOVED lines=14> */
.L_x_365:
[----:B------:R-:W-:Y:S05]  /*34a70*/  BSYNC B2 ;  /* 0x0000000000027941 */ /* 0x000fea0003800000 */
.L_x_364:
        /* <DEDUP_REMOVED lines=15> */
.L_x_367:
[----:B------:R-:W-:Y:S05]  /*34b70*/  BSYNC B2 ;  /* 0x0000000000027941 */ /* 0x000fea0003800000 */
.L_x_366:
        /* <DEDUP_REMOVED lines=20> */
.L_x_369:
[----:B------:R-:W-:Y:S05]  /*34cc0*/  BSYNC B2 ;  /* 0x0000000000027941 */ /* 0x000fea0003800000 */
.L_x_368:
        /* <DEDUP_REMOVED lines=14> */
.L_x_371:
[----:B------:R-:W-:Y:S05]  /*34db0*/  BSYNC B2 ;  /* 0x0000000000027941 */ /* 0x000fea0003800000 */
.L_x_370:
        /* <DEDUP_REMOVED lines=14> */
.L_x_373:
[----:B------:R-:W-:Y:S05]  /*34ea0*/  BSYNC B2 ;  /* 0x0000000000027941 */ /* 0x000fea0003800000 */
.L_x_372:
        /* <DEDUP_REMOVED lines=15> */
.L_x_375:
[----:B------:R-:W-:Y:S05]  /*34fa0*/  BSYNC B2 ;  /* 0x0000000000027941 */ /* 0x000fea0003800000 */
.L_x_374:
        /* <DEDUP_REMOVED lines=20> */
.L_x_377:
[----:B------:R-:W-:Y:S05]  /*350f0*/  BSYNC B2 ;  /* 0x0000000000027941 */ /* 0x000fea0003800000 */
.L_x_376:
        /* <DEDUP_REMOVED lines=14> */
.L_x_379:
[----:B------:R-:W-:Y:S05]  /*351e0*/  BSYNC B2 ;  /* 0x0000000000027941 */ /* 0x000fea0003800000 */
.L_x_378:
        /* <DEDUP_REMOVED lines=14> */
.L_x_381:
[----:B------:R-:W-:Y:S05]  /*352d0*/  BSYNC B2 ;  /* 0x0000000000027941 */ /* 0x000fea0003800000 */
.L_x_380:
        /* <DEDUP_REMOVED lines=15> */
.L_x_383:
[----:B------:R-:W-:Y:S05]  /*353d0*/  BSYNC B2 ;  /* 0x0000000000027941 */ /* 0x000fea0003800000 */
.L_x_382:
        /* <DEDUP_REMOVED lines=20> */
.L_x_385:
[----:B------:R-:W-:Y:S05]  /*35520*/  BSYNC B2 ;  /* 0x0000000000027941 */ /* 0x000fea0003800000 */
.L_x_384:
        /* <DEDUP_REMOVED lines=14> */
.L_x_387:
[----:B------:R-:W-:Y:S05]  /*35610*/  BSYNC B2 ;  /* 0x0000000000027941 */ /* 0x000fea0003800000 */
.L_x_386:
        /* <DEDUP_REMOVED lines=14> */
.L_x_389:
[----:B------:R-:W-:Y:S05]  /*35700*/  BSYNC B2 ;  /* 0x0000000000027941 */ /* 0x000fea0003800000 */
.L_x_388:
        /* <DEDUP_REMOVED lines=15> */
.L_x_391:
[----:B------:R-:W-:Y:S05]  /*35800*/  BSYNC B2 ;  /* 0x0000000000027941 */ /* 0x000fea0003800000 */
.L_x_390:
        /* <DEDUP_REMOVED lines=20> */
.L_x_393:
[----:B------:R-:W-:Y:S05]  /*35950*/  BSYNC B2 ;  /* 0x0000000000027941 */ /* 0x000fea0003800000 */
.L_x_392:
        /* <DEDUP_REMOVED lines=14> */
.L_x_395:
[----:B------:R-:W-:Y:S05]  /*35a40*/  BSYNC B2 ;  /* 0x0000000000027941 */ /* 0x000fea0003800000 */
.L_x_394:
        /* <DEDUP_REMOVED lines=14> */
.L_x_397:
[----:B------:R-:W-:Y:S05]  /*35b30*/  BSYNC B2 ;  /* 0x0000000000027941 */ /* 0x000fea0003800000 */
.L_x_396:
        /* <DEDUP_REMOVED lines=15> */
.L_x_399:
[----:B------:R-:W-:Y:S05]  /*35c30*/  BSYNC B2 ;  /* 0x0000000000027941 */ /* 0x000fea0003800000 */
.L_x_398:
        /* <DEDUP_REMOVED lines=20> */
.L_x_401:
[----:B------:R-:W-:Y:S05]  /*35d80*/  BSYNC B2 ;  /* 0x0000000000027941 */ /* 0x000fea0003800000 */
.L_x_400:
        /* <DEDUP_REMOVED lines=14> */
.L_x_403:
[----:B------:R-:W-:Y:S05]  /*35e70*/  BSYNC B2 ;  /* 0x0000000000027941 */ /* 0x000fea0003800000 */
.L_x_402:
        /* <DEDUP_REMOVED lines=14> */
.L_x_405:
[----:B------:R-:W-:Y:S05]  /*35f60*/  BSYNC B2 ;  /* 0x0000000000027941 */ /* 0x000fea0003800000 */
.L_x_404:
        /* <DEDUP_REMOVED lines=15> */
.L_x_407:
[----:B------:R-:W-:Y:S05]  /*36060*/  BSYNC B2 ;  /* 0x0000000000027941 */ /* 0x000fea0003800000 */
.L_x_406:
        /* <DEDUP_REMOVED lines=20> */
.L_x_409:
[----:B------:R-:W-:Y:S05]  /*361b0*/  BSYNC B2 ;  /* 0x0000000000027941 */ /* 0x000fea0003800000 */
.L_x_408:
        /* <DEDUP_REMOVED lines=14> */
.L_x_411:
[----:B------:R-:W-:Y:S05]  /*362a0*/  BSYNC B2 ;  /* 0x0000000000027941 */ /* 0x000fea0003800000 */
.L_x_410:
        /* <DEDUP_REMOVED lines=14> */
.L_x_413:
[----:B------:R-:W-:Y:S05]  /*36390*/  BSYNC B2 ;  /* 0x0000000000027941 */ /* 0x000fea0003800000 */
.L_x_412:
        /* <DEDUP_REMOVED lines=15> */
.L_x_415:
[----:B------:R-:W-:Y:S05]  /*36490*/  BSYNC B2 ;  /* 0x0000000000027941 */ /* 0x000fea0003800000 */
.L_x_414:
        /* <DEDUP_REMOVED lines=20> */
.L_x_417:
[----:B------:R-:W-:Y:S05]  /*365e0*/  BSYNC B2 ;  /* 0x0000000000027941 */ /* 0x000fea0003800000 */
.L_x_416:
        /* <DEDUP_REMOVED lines=14> */
.L_x_419:
[----:B------:R-:W-:Y:S05]  /*366d0*/  BSYNC B2 ;  /* 0x0000000000027941 */ /* 0x000fea0003800000 */
.L_x_418:
        /* <DEDUP_REMOVED lines=14> */
.L_x_421:
[----:B------:R-:W-:Y:S05]  /*367c0*/  BSYNC B2 ;  /* 0x0000000000027941 */ /* 0x000fea0003800000 */
.L_x_420:
        /* <DEDUP_REMOVED lines=15> */
.L_x_423:
[----:B------:R-:W-:Y:S05]  /*368c0*/  BSYNC B2 ;  /* 0x0000000000027941 */ /* 0x000fea0003800000 */
.L_x_422:
        /* <DEDUP_REMOVED lines=20> */
.L_x_425:
[----:B------:R-:W-:Y:S05]  /*36a10*/  BSYNC B2 ;  /* 0x0000000000027941 */ /* 0x000fea0003800000 */
.L_x_424:
        /* <DEDUP_REMOVED lines=14> */
.L_x_427:
[----:B------:R-:W-:Y:S05]  /*36b00*/  BSYNC B2 ;  /* 0x0000000000027941 */ /* 0x000fea0003800000 */
.L_x_426:
        /* <DEDUP_REMOVED lines=14> */
.L_x_429:
[----:B------:R-:W-:Y:S05]  /*36bf0*/  BSYNC B2 ;  /* 0x0000000000027941 */ /* 0x000fea0003800000 */
.L_x_428:
        /* <DEDUP_REMOVED lines=15> */
.L_x_431:
[----:B------:R-:W-:Y:S05]  /*36cf0*/  BSYNC B2 ;  /* 0x0000000000027941 */ /* 0x000fea0003800000 */
.L_x_430:
        /* <DEDUP_REMOVED lines=20> */
.L_x_433:
[----:B------:R-:W-:Y:S05]  /*36e40*/  BSYNC B2 ;  /* 0x0000000000027941 */ /* 0x000fea0003800000 */
.L_x_432:
        /* <DEDUP_REMOVED lines=14> */
.L_x_435:
[----:B------:R-:W-:Y:S05]  /*36f30*/  BSYNC B2 ;  /* 0x0000000000027941 */ /* 0x000fea0003800000 */
.L_x_434:
        /* <DEDUP_REMOVED lines=14> */
.L_x_437:
[----:B------:R-:W-:Y:S05]  /*37020*/  BSYNC B2 ;  /* 0x0000000000027941 */ /* 0x000fea0003800000 */
.L_x_436:
        /* <DEDUP_REMOVED lines=15> */
.L_x_439:
[----:B------:R-:W-:Y:S05]  /*37120*/  BSYNC B2 ;  /* 0x0000000000027941 */ /* 0x000fea0003800000 */
.L_x_438:
        /* <DEDUP_REMOVED lines=20> */
.L_x_441:
[----:B------:R-:W-:Y:S05]  /*37270*/  BSYNC B2 ;  /* 0x0000000000027941 */ /* 0x000fea0003800000 */
.L_x_440:
        /* <DEDUP_REMOVED lines=14> */
.L_x_443:
[----:B------:R-:W-:Y:S05]  /*37360*/  BSYNC B2 ;  /* 0x0000000000027941 */ /* 0x000fea0003800000 */
.L_x_442:
        /* <DEDUP_REMOVED lines=14> */
.L_x_445:
[----:B------:R-:W-:Y:S05]  /*37450*/  BSYNC B2 ;  /* 0x0000000000027941 */ /* 0x000fea0003800000 */
.L_x_444:
        /* <DEDUP_REMOVED lines=15> */
.L_x_447:
[----:B------:R-:W-:Y:S05]  /*37550*/  BSYNC B2 ;  /* 0x0000000000027941 */ /* 0x000fea0003800000 */
.L_x_446:
        /* <DEDUP_REMOVED lines=20> */
.L_x_449:
[----:B------:R-:W-:Y:S05]  /*376a0*/  BSYNC B2 ;  /* 0x0000000000027941 */ /* 0x000fea0003800000 */
.L_x_448:
        /* <DEDUP_REMOVED lines=14> */
.L_x_451:
[----:B------:R-:W-:Y:S05]  /*37790*/  BSYNC B2 ;  /* 0x0000000000027941 */ /* 0x000fea0003800000 */
.L_x_450:
        /* <DEDUP_REMOVED lines=14> */
.L_x_453:
[----:B------:R-:W-:Y:S05]  /*37880*/  BSYNC B2 ;  /* 0x0000000000027941 */ /* 0x000fea0003800000 */
.L_x_452:
        /* <DEDUP_REMOVED lines=15> */
.L_x_455:
[----:B------:R-:W-:Y:S05]  /*37980*/  BSYNC B2 ;  /* 0x0000000000027941 */ /* 0x000fea0003800000 */
.L_x_454:
        /* <DEDUP_REMOVED lines=20> */
.L_x_457:
[----:B------:R-:W-:Y:S05]  /*37ad0*/  BSYNC B2 ;  /* 0x0000000000027941 */ /* 0x000fea0003800000 */
.L_x_456:
        /* <DEDUP_REMOVED lines=14> */
.L_x_459:
[----:B------:R-:W-:Y:S05]  /*37bc0*/  BSYNC B2 ;  /* 0x0000000000027941 */ /* 0x000fea0003800000 */
.L_x_458:
        /* <DEDUP_REMOVED lines=14> */
.L_x_461:
[----:B------:R-:W-:Y:S05]  /*37cb0*/  BSYNC B2 ;  /* 0x0000000000027941 */ /* 0x000fea0003800000 */
.L_x_460:
        /* <DEDUP_REMOVED lines=15> */
.L_x_463:
[----:B------:R-:W-:Y:S05]  /*37db0*/  BSYNC B2 ;  /* 0x0000000000027941 */ /* 0x000fea0003800000 */
.L_x_462:
        /* <DEDUP_REMOVED lines=20> */
.L_x_465:
[----:B------:R-:W-:Y:S05]  /*37f00*/  BSYNC B2 ;  /* 0x0000000000027941 */ /* 0x000fea0003800000 */
.L_x_464:
        /* <DEDUP_REMOVED lines=14> */
.L_x_467:
[----:B------:R-:W-:Y:S05]  /*37ff0*/  BSYNC B2 ;  /* 0x0000000000027941 */ /* 0x000fea0003800000 */
.L_x_466:
        /* <DEDUP_REMOVED lines=14> */
.L_x_469:
[----:B------:R-:W-:Y:S05]  /*380e0*/  BSYNC B2 ;  /* 0x0000000000027941 */ /* 0x000fea0003800000 */
.L_x_468:
        /* <DEDUP_REMOVED lines=15> */
.L_x_471:
[----:B------:R-:W-:Y:S05]  /*381e0*/  BSYNC B2 ;  /* 0x0000000000027941 */ /* 0x000fea0003800000 */
.L_x_470:
        /* <DEDUP_REMOVED lines=20> */
.L_x_473:
[----:B------:R-:W-:Y:S05]  /*38330*/  BSYNC B2 ;  /* 0x0000000000027941 */ /* 0x000fea0003800000 */
.L_x_472:
        /* <DEDUP_REMOVED lines=14> */
.L_x_475:
[----:B------:R-:W-:Y:S05]  /*38420*/  BSYNC B2 ;  /* 0x0000000000027941 */ /* 0x000fea0003800000 */
.L_x_474:
        /* <DEDUP_REMOVED lines=14> */
.L_x_477:
[----:B------:R-:W-:Y:S05]  /*38510*/  BSYNC B2 ;  /* 0x0000000000027941 */ /* 0x000fea0003800000 */
.L_x_476:
        /* <DEDUP_REMOVED lines=15> */
.L_x_479:
[----:B------:R-:W-:Y:S05]  /*38610*/  BSYNC B2 ;  /* 0x0000000000027941 */ /* 0x000fea0003800000 */
.L_x_478:
        /* <DEDUP_REMOVED lines=20> */
.L_x_481:
[----:B------:R-:W-:Y:S05]  /*38760*/  BSYNC B2 ;  /* 0x0000000000027941 */ /* 0x000fea0003800000 */
.L_x_480:
        /* <DEDUP_REMOVED lines=14> */
.L_x_483:
[----:B------:R-:W-:Y:S05]  /*38850*/  BSYNC B2 ;  /* 0x0000000000027941 */ /* 0x000fea0003800000 */
.L_x_482:
        /* <DEDUP_REMOVED lines=14> */
.L_x_485:
[----:B------:R-:W-:Y:S05]  /*38940*/  BSYNC B2 ;  /* 0x0000000000027941 */ /* 0x000fea0003800000 */
.L_x_484:
        /* <DEDUP_REMOVED lines=15> */
.L_x_487:
[----:B------:R-:W-:Y:S05]  /*38a40*/  BSYNC B2 ;  /* 0x0000000000027941 */ /* 0x000fea0003800000 */
.L_x_486:
        /* <DEDUP_REMOVED lines=20> */
.L_x_489:
[----:B------:R-:W-:Y:S05]  /*38b90*/  BSYNC B2 ;  /* 0x0000000000027941 */ /* 0x000fea0003800000 */
.L_x_488:
        /* <DEDUP_REMOVED lines=14> */
.L_x_491:
[----:B------:R-:W-:Y:S05]  /*38c80*/  BSYNC B2 ;  /* 0x0000000000027941 */ /* 0x000fea0003800000 */
.L_x_490:
        /* <DEDUP_REMOVED lines=14> */
.L_x_493:
[----:B------:R-:W-:Y:S05]  /*38d70*/  BSYNC B2 ;  /* 0x0000000000027941 */ /* 0x000fea0003800000 */
.L_x_492:
        /* <DEDUP_REMOVED lines=15> */
.L_x_495:
[----:B------:R-:W-:Y:S05]  /*38e70*/  BSYNC B2 ;  /* 0x0000000000027941 */ /* 0x000fea0003800000 */
.L_x_494:
        /* <DEDUP_REMOVED lines=20> */
.L_x_497:
[----:B------:R-:W-:Y:S05]  /*38fc0*/  BSYNC B2 ;  /* 0x0000000000027941 */ /* 0x000fea0003800000 */
.L_x_496:
        /* <DEDUP_REMOVED lines=14> */
.L_x_499:
[----:B------:R-:W-:Y:S05]  /*390b0*/  BSYNC B2 ;  /* 0x0000000000027941 */ /* 0x000fea0003800000 */
.L_x_498:
        /* <DEDUP_REMOVED lines=14> */
.L_x_501:
[----:B------:R-:W-:Y:S05]  /*391a0*/  BSYNC B2 ;  /* 0x0000000000027941 */ /* 0x000fea0003800000 */
.L_x_500:
        /* <DEDUP_REMOVED lines=15> */
.L_x_503:
[----:B------:R-:W-:Y:S05]  /*392a0*/  BSYNC B2 ;  /* 0x0000000000027941 */ /* 0x000fea0003800000 */
.L_x_502:
        /* <DEDUP_REMOVED lines=20> */
.L_x_505:
[----:B------:R-:W-:Y:S05]  /*393f0*/  BSYNC B2 ;  /* 0x0000000000027941 */ /* 0x000fea0003800000 */
.L_x_504:
        /* <DEDUP_REMOVED lines=14> */
.L_x_507:
[----:B------:R-:W-:Y:S05]  /*394e0*/  BSYNC B2 ;  /* 0x0000000000027941 */ /* 0x000fea0003800000 */
.L_x_506:
        /* <DEDUP_REMOVED lines=14> */
.L_x_509:
[----:B------:R-:W-:Y:S05]  /*395d0*/  BSYNC B2 ;  /* 0x0000000000027941 */ /* 0x000fea0003800000 */
.L_x_508:
        /* <DEDUP_REMOVED lines=15> */
.L_x_511:
[----:B------:R-:W-:Y:S05]  /*396d0*/  BSYNC B2 ;  /* 0x0000000000027941 */ /* 0x000fea0003800000 */
.L_x_510:
        /* <DEDUP_REMOVED lines=20> */
.L_x_513:
[----:B------:R-:W-:Y:S05]  /*39820*/  BSYNC B2 ;  /* 0x0000000000027941 */ /* 0x000fea0003800000 */
.L_x_512:
        /* <DEDUP_REMOVED lines=14> */
.L_x_515:
[----:B------:R-:W-:Y:S05]  /*39910*/  BSYNC B2 ;  /* 0x0000000000027941 */ /* 0x000fea0003800000 */
.L_x_514:
        /* <DEDUP_REMOVED lines=14> */
.L_x_517:
[----:B------:R-:W-:Y:S05]  /*39a00*/  BSYNC B2 ;  /* 0x0000000000027941 */ /* 0x000fea0003800000 */
.L_x_516:
        /* <DEDUP_REMOVED lines=15> */
.L_x_519:
[----:B------:R-:W-:Y:S05]  /*39b00*/  BSYNC B2 ;  /* 0x0000000000027941 */ /* 0x000fea0003800000 */
.L_x_518:
        /* <DEDUP_REMOVED lines=20> */
.L_x_521:
[----:B------:R-:W-:Y:S05]  /*39c50*/  BSYNC B2 ;  /* 0x0000000000027941 */ /* 0x000fea0003800000 */
.L_x_520:
        /* <DEDUP_REMOVED lines=14> */
.L_x_523:
[----:B------:R-:W-:Y:S05]  /*39d40*/  BSYNC B2 ;  /* 0x0000000000027941 */ /* 0x000fea0003800000 */
.L_x_522:
        /* <DEDUP_REMOVED lines=14> */
.L_x_525:
[----:B------:R-:W-:Y:S05]  /*39e30*/  BSYNC B2 ;  /* 0x0000000000027941 */ /* 0x000fea0003800000 */
.L_x_524:
        /* <DEDUP_REMOVED lines=15> */
.L_x_527:
[----:B------:R-:W-:Y:S05]  /*39f30*/  BSYNC B2 ;  /* 0x0000000000027941 */ /* 0x000fea0003800000 */
.L_x_526:
        /* <DEDUP_REMOVED lines=20> */
.L_x_529:
[----:B------:R-:W-:Y:S05]  /*3a080*/  BSYNC B2 ;  /* 0x0000000000027941 */ /* 0x000fea0003800000 */
.L_x_528:
        /* <DEDUP_REMOVED lines=14> */
.L_x_531:
[----:B------:R-:W-:Y:S05]  /*3a170*/  BSYNC B2 ;  /* 0x0000000000027941 */ /* 0x000fea0003800000 */
.L_x_530:
        /* <DEDUP_REMOVED lines=14> */
.L_x_533:
[----:B------:R-:W-:Y:S05]  /*3a260*/  BSYNC B2 ;  /* 0x0000000000027941 */ /* 0x000fea0003800000 */
.L_x_532:
        /* <DEDUP_REMOVED lines=15> */
.L_x_535:
[----:B------:R-:W-:Y:S05]  /*3a360*/  BSYNC B2 ;  /* 0x0000000000027941 */ /* 0x000fea0003800000 */
.L_x_534:
        /* <DEDUP_REMOVED lines=20> */
.L_x_537:
[----:B------:R-:W-:Y:S05]  /*3a4b0*/  BSYNC B2 ;  /* 0x0000000000027941 */ /* 0x000fea0003800000 */
.L_x_536:
        /* <DEDUP_REMOVED lines=14> */
.L_x_539:
[----:B------:R-:W-:Y:S05]  /*3a5a0*/  BSYNC B2 ;  /* 0x0000000000027941 */ /* 0x000fea0003800000 */
.L_x_538:
        /* <DEDUP_REMOVED lines=14> */
.L_x_541:
[----:B------:R-:W-:Y:S05]  /*3a690*/  BSYNC B2 ;  /* 0x0000000000027941 */ /* 0x000fea0003800000 */
.L_x_540:
        /* <DEDUP_REMOVED lines=15> */
.L_x_543:
[----:B------:R-:W-:Y:S05]  /*3a790*/  BSYNC B2 ;  /* 0x0000000000027941 */ /* 0x000fea0003800000 */
.L_x_542:
        /* <DEDUP_REMOVED lines=20> */
.L_x_545:
[----:B------:R-:W-:Y:S05]  /*3a8e0*/  BSYNC B2 ;  /* 0x0000000000027941 */ /* 0x000fea0003800000 */
.L_x_544:
        /* <DEDUP_REMOVED lines=14> */
.L_x_547:
[----:B------:R-:W-:Y:S05]  /*3a9d0*/  BSYNC B2 ;  /* 0x0000000000027941 */ /* 0x000fea0003800000 */
.L_x_546:
        /* <DEDUP_REMOVED lines=14> */
.L_x_549:
[----:B------:R-:W-:Y:S05]  /*3aac0*/  BSYNC B2 ;  /* 0x0000000000027941 */ /* 0x000fea0003800000 */
.L_x_548:
        /* <DEDUP_REMOVED lines=15> */
.L_x_551:
[----:B------:R-:W-:Y:S05]  /*3abc0*/  BSYNC B2 ;  /* 0x0000000000027941 */ /* 0x000fea0003800000 */
.L_x_550:
        /* <DEDUP_REMOVED lines=20> */
.L_x_553:
[----:B------:R-:W-:Y:S05]  /*3ad10*/  BSYNC B2 ;  /* 0x0000000000027941 */ /* 0x000fea0003800000 */
.L_x_552:
        /* <DEDUP_REMOVED lines=14> */
.L_x_555:
[----:B------:R-:W-:Y:S05]  /*3ae00*/  BSYNC B2 ;  /* 0x0000000000027941 */ /* 0x000fea0003800000 */
.L_x_554:
        /* <DEDUP_REMOVED lines=14> */
.L_x_557:
[----:B------:R-:W-:Y:S05]  /*3aef0*/  BSYNC B2 ;  /* 0x0000000000027941 */ /* 0x000fea0003800000 */
.L_x_556:
        /* <DEDUP_REMOVED lines=15> */
.L_x_559:
[----:B------:R-:W-:Y:S05]  /*3aff0*/  BSYNC B2 ;  /* 0x0000000000027941 */ /* 0x000fea0003800000 */
.L_x_558:
        /* <DEDUP_REMOVED lines=20> */
.L_x_561:
[----:B------:R-:W-:Y:S05]  /*3b140*/  BSYNC B2 ;  /* 0x0000000000027941 */ /* 0x000fea0003800000 */
.L_x_560:
        /* <DEDUP_REMOVED lines=14> */
.L_x_563:
[----:B------:R-:W-:Y:S05]  /*3b230*/  BSYNC B2 ;  /* 0x0000000000027941 */ /* 0x000fea0003800000 */
.L_x_562:
        /* <DEDUP_REMOVED lines=14> */
.L_x_565:
[----:B------:R-:W-:Y:S05]  /*3b320*/  BSYNC B2 ;  /* 0x0000000000027941 */ /* 0x000fea0003800000 */
.L_x_564:
        /* <DEDUP_REMOVED lines=15> */
.L_x_567:
[----:B------:R-:W-:Y:S05]  /*3b420*/  BSYNC B2 ;  /* 0x0000000000027941 */ /* 0x000fea0003800000 */
.L_x_566:
        /* <DEDUP_REMOVED lines=20> */
.L_x_569:
[----:B------:R-:W-:Y:S05]  /*3b570*/  BSYNC B2 ;  /* 0x0000000000027941 */ /* 0x000fea0003800000 */
.L_x_568:
        /* <DEDUP_REMOVED lines=14> */
.L_x_571:
[----:B------:R-:W-:Y:S05]  /*3b660*/  BSYNC B2 ;  /* 0x0000000000027941 */ /* 0x000fea0003800000 */
.L_x_570:
        /* <DEDUP_REMOVED lines=14> */
.L_x_573:
[----:B------:R-:W-:Y:S05]  /*3b750*/  BSYNC B2 ;  /* 0x0000000000027941 */ /* 0x000fea0003800000 */
.L_x_572:
        /* <DEDUP_REMOVED lines=15> */
.L_x_575:
[----:B------:R-:W-:Y:S05]  /*3b850*/  BSYNC B2 ;  /* 0x0000000000027941 */ /* 0x000fea0003800000 */
.L_x_574:
        /* <DEDUP_REMOVED lines=20> */
.L_x_577:
[----:B------:R-:W-:Y:S05]  /*3b9a0*/  BSYNC B2 ;  /* 0x0000000000027941 */ /* 0x000fea0003800000 */
.L_x_576:
        /* <DEDUP_REMOVED lines=14> */
.L_x_579:
[----:B------:R-:W-:Y:S05]  /*3ba90*/  BSYNC B2 ;  /* 0x0000000000027941 */ /* 0x000fea0003800000 */
.L_x_578:
        /* <DEDUP_REMOVED lines=14> */
.L_x_581:
[----:B------:R-:W-:Y:S05]  /*3bb80*/  BSYNC B2 ;  /* 0x0000000000027941 */ /* 0x000fea0003800000 */
.L_x_580:
        /* <DEDUP_REMOVED lines=15> */
.L_x_583:
[----:B------:R-:W-:Y:S05]  /*3bc80*/  BSYNC B2 ;  /* 0x0000000000027941 */ /* 0x000fea0003800000 */
.L_x_582:
        /* <DEDUP_REMOVED lines=20> */
.L_x_585:
[----:B------:R-:W-:Y:S05]  /*3bdd0*/  BSYNC B2 ;  /* 0x0000000000027941 */ /* 0x000fea0003800000 */
.L_x_584:
        /* <DEDUP_REMOVED lines=14> */
.L_x_587:
[----:B------:R-:W-:Y:S05]  /*3bec0*/  BSYNC B2 ;  /* 0x0000000000027941 */ /* 0x000fea0003800000 */
.L_x_586:
        /* <DEDUP_REMOVED lines=14> */
.L_x_589:
[----:B------:R-:W-:Y:S05]  /*3bfb0*/  BSYNC B2 ;  /* 0x0000000000027941 */ /* 0x000fea0003800000 */
.L_x_588:
        /* <DEDUP_REMOVED lines=15> */
.L_x_591:
[----:B------:R-:W-:Y:S05]  /*3c0b0*/  BSYNC B2 ;  /* 0x0000000000027941 */ /* 0x000fea0003800000 */
.L_x_590:
        /* <DEDUP_REMOVED lines=20> */
.L_x_593:
[----:B------:R-:W-:Y:S05]  /*3c200*/  BSYNC B2 ;  /* 0x0000000000027941 */ /* 0x000fea0003800000 */
.L_x_592:
        /* <DEDUP_REMOVED lines=14> */
.L_x_595:
[----:B------:R-:W-:Y:S05]  /*3c2f0*/  BSYNC B2 ;  /* 0x0000000000027941 */ /* 0x000fea0003800000 */
.L_x_594:
        /* <DEDUP_REMOVED lines=14> */
.L_x_597:
[----:B------:R-:W-:Y:S05]  /*3c3e0*/  BSYNC B2 ;  /* 0x0000000000027941 */ /* 0x000fea0003800000 */
.L_x_596:
        /* <DEDUP_REMOVED lines=15> */
.L_x_599:
[----:B------:R-:W-:Y:S05]  /*3c4e0*/  BSYNC B2 ;  /* 0x0000000000027941 */ /* 0x000fea0003800000 */
.L_x_598:
        /* <DEDUP_REMOVED lines=20> */
.L_x_601:
[----:B------:R-:W-:Y:S05]  /*3c630*/  BSYNC B2 ;  /* 0x0000000000027941 */ /* 0x000fea0003800000 */
.L_x_600:
        /* <DEDUP_REMOVED lines=14> */
.L_x_603:
[----:B------:R-:W-:Y:S05]  /*3c720*/  BSYNC B2 ;  /* 0x0000000000027941 */ /* 0x000fea0003800000 */
.L_x_602:
        /* <DEDUP_REMOVED lines=14> */
.L_x_605:
[----:B------:R-:W-:Y:S05]  /*3c810*/  BSYNC B2 ;  /* 0x0000000000027941 */ /* 0x000fea0003800000 */
.L_x_604:
        /* <DEDUP_REMOVED lines=15> */
.L_x_607:
[----:B------:R-:W-:Y:S05]  /*3c910*/  BSYNC B2 ;  /* 0x0000000000027941 */ /* 0x000fea0003800000 */
.L_x_606:
        /* <DEDUP_REMOVED lines=20> */
.L_x_609:
[----:B------:R-:W-:Y:S05]  /*3ca60*/  BSYNC B2 ;  /* 0x0000000000027941 */ /* 0x000fea0003800000 */
.L_x_608:
        /* <DEDUP_REMOVED lines=14> */
.L_x_611:
[----:B------:R-:W-:Y:S05]  /*3cb50*/  BSYNC B2 ;  /* 0x0000000000027941 */ /* 0x000fea0003800000 */
.L_x_610:
        /* <DEDUP_REMOVED lines=14> */
.L_x_613:
[----:B------:R-:W-:Y:S05]  /*3cc40*/  BSYNC B2 ;  /* 0x0000000000027941 */ /* 0x000fea0003800000 */
.L_x_612:
        /* <DEDUP_REMOVED lines=15> */
.L_x_615:
[----:B------:R-:W-:Y:S05]  /*3cd40*/  BSYNC B2 ;  /* 0x0000000000027941 */ /* 0x000fea0003800000 */
.L_x_614:
        /* <DEDUP_REMOVED lines=20> */
.L_x_617:
[----:B------:R-:W-:Y:S05]  /*3ce90*/  BSYNC B2 ;  /* 0x0000000000027941 */ /* 0x000fea0003800000 */
.L_x_616:
        /* <DEDUP_REMOVED lines=14> */
.L_x_619:
[----:B------:R-:W-:Y:S05]  /*3cf80*/  BSYNC B2 ;  /* 0x0000000000027941 */ /* 0x000fea0003800000 */
.L_x_618:
        /* <DEDUP_REMOVED lines=14> */
.L_x_621:
[----:B------:R-:W-:Y:S05]  /*3d070*/  BSYNC B2 ;  /* 0x0000000000027941 */ /* 0x000fea0003800000 */
.L_x_620:
        /* <DEDUP_REMOVED lines=15> */
.L_x_623:
[----:B------:R-:W-:Y:S05]  /*3d170*/  BSYNC B2 ;  /* 0x0000000000027941 */ /* 0x000fea0003800000 */
.L_x_622:
        /* <DEDUP_REMOVED lines=20> */
.L_x_625:
[----:B------:R-:W-:Y:S05]  /*3d2c0*/  BSYNC B2 ;  /* 0x0000000000027941 */ /* 0x000fea0003800000 */
.L_x_624:
        /* <DEDUP_REMOVED lines=14> */
.L_x_627:
[----:B------:R-:W-:Y:S05]  /*3d3b0*/  BSYNC B2 ;  /* 0x0000000000027941 */ /* 0x000fea0003800000 */
.L_x_626:
        /* <DEDUP_REMOVED lines=14> */
.L_x_629:
[----:B------:R-:W-:Y:S05]  /*3d4a0*/  BSYNC B2 ;  /* 0x0000000000027941 */ /* 0x000fea0003800000 */
.L_x_628:
        /* <DEDUP_REMOVED lines=15> */
.L_x_631:
[----:B------:R-:W-:Y:S05]  /*3d5a0*/  BSYNC B2 ;  /* 0x0000000000027941 */ /* 0x000fea0003800000 */
.L_x_630:
        /* <DEDUP_REMOVED lines=20> */
.L_x_633:
[----:B------:R-:W-:Y:S05]  /*3d6f0*/  BSYNC B2 ;  /* 0x0000000000027941 */ /* 0x000fea0003800000 */
.L_x_632:
        /* <DEDUP_REMOVED lines=14> */
.L_x_635:
[----:B------:R-:W-:Y:S05]  /*3d7e0*/  BSYNC B2 ;  /* 0x0000000000027941 */ /* 0x000fea0003800000 */
.L_x_634:
        /* <DEDUP_REMOVED lines=14> */
.L_x_637:
[----:B------:R-:W-:Y:S05]  /*3d8d0*/  BSYNC B2 ;  /* 0x0000000000027941 */ /* 0x000fea0003800000 */
.L_x_636:
        /* <DEDUP_REMOVED lines=15> */
.L_x_639:
[----:B------:R-:W-:Y:S05]  /*3d9d0*/  BSYNC B2 ;  /* 0x0000000000027941 */ /* 0x000fea0003800000 */
.L_x_638:
        /* <DEDUP_REMOVED lines=20> */
.L_x_641:
[----:B------:R-:W-:Y:S05]  /*3db20*/  BSYNC B2 ;  /* 0x0000000000027941 */ /* 0x000fea0003800000 */
.L_x_640:
        /* <DEDUP_REMOVED lines=14> */
.L_x_643:
[----:B------:R-:W-:Y:S05]  /*3dc10*/  BSYNC B2 ;  /* 0x0000000000027941 */ /* 0x000fea0003800000 */
.L_x_642:
        /* <DEDUP_REMOVED lines=14> */
.L_x_645:
[----:B------:R-:W-:Y:S05]  /*3dd00*/  BSYNC B2 ;  /* 0x0000000000027941 */ /* 0x000fea0003800000 */
.L_x_644:
        /* <DEDUP_REMOVED lines=15> */
.L_x_647:
[----:B------:R-:W-:Y:S05]  /*3de00*/  BSYNC B2 ;  /* 0x0000000000027941 */ /* 0x000fea0003800000 */
.L_x_646:
        /* <DEDUP_REMOVED lines=20> */
.L_x_649:
[----:B------:R-:W-:Y:S05]  /*3df50*/  BSYNC B2 ;  /* 0x0000000000027941 */ /* 0x000fea0003800000 */
.L_x_648:
        /* <DEDUP_REMOVED lines=14> */
.L_x_651:
[----:B------:R-:W-:Y:S05]  /*3e040*/  BSYNC B2 ;  /* 0x0000000000027941 */ /* 0x000fea0003800000 */
.L_x_650:
        /* <DEDUP_REMOVED lines=14> */
.L_x_653:
[----:B------:R-:W-:Y:S05]  /*3e130*/  BSYNC B2 ;  /* 0x0000000000027941 */ /* 0x000fea0003800000 */
.L_x_652:
        /* <DEDUP_REMOVED lines=15> */
.L_x_655:
[----:B------:R-:W-:Y:S05]  /*3e230*/  BSYNC B2 ;  /* 0x0000000000027941 */ /* 0x000fea0003800000 */
.L_x_654:
        /* <DEDUP_REMOVED lines=20> */
.L_x_657:
[----:B------:R-:W-:Y:S05]  /*3e380*/  BSYNC B2 ;  /* 0x0000000000027941 */ /* 0x000fea0003800000 */
.L_x_656:
        /* <DEDUP_REMOVED lines=14> */
.L_x_659:
[----:B------:R-:W-:Y:S05]  /*3e470*/  BSYNC B2 ;  /* 0x0000000000027941 */ /* 0x000fea0003800000 */
.L_x_658:
        /* <DEDUP_REMOVED lines=14> */
.L_x_661:
[----:B------:R-:W-:Y:S05]  /*3e560*/  BSYNC B2 ;  /* 0x0000000000027941 */ /* 0x000fea0003800000 */
.L_x_660:
        /* <DEDUP_REMOVED lines=15> */
.L_x_663:
[----:B------:R-:W-:Y:S05]  /*3e660*/  BSYNC B2 ;  /* 0x0000000000027941 */ /* 0x000fea0003800000 */
.L_x_662:
        /* <DEDUP_REMOVED lines=20> */
.L_x_665:
[----:B------:R-:W-:Y:S05]  /*3e7b0*/  BSYNC B2 ;  /* 0x0000000000027941 */ /* 0x000fea0003800000 */
.L_x_664:
        /* <DEDUP_REMOVED lines=14> */
.L_x_667:
[----:B------:R-:W-:Y:S05]  /*3e8a0*/  BSYNC B2 ;  /* 0x0000000000027941 */ /* 0x000fea0003800000 */
.L_x_666:
        /* <DEDUP_REMOVED lines=14> */
.L_x_669:
[----:B------:R-:W-:Y:S05]  /*3e990*/  BSYNC B2 ;  /* 0x0000000000027941 */ /* 0x000fea0003800000 */
.L_x_668:
        /* <DEDUP_REMOVED lines=15> */
.L_x_671:
[----:B------:R-:W-:Y:S05]  /*3ea90*/  BSYNC B2 ;  /* 0x0000000000027941 */ /* 0x000fea0003800000 */
.L_x_670:
        /* <DEDUP_REMOVED lines=20> */
.L_x_673:
[----:B------:R-:W-:Y:S05]  /*3ebe0*/  BSYNC B2 ;  /* 0x0000000000027941 */ /* 0x000fea0003800000 */
.L_x_672:
        /* <DEDUP_REMOVED lines=14> */
.L_x_675:
[----:B------:R-:W-:Y:S05]  /*3ecd0*/  BSYNC B2 ;  /* 0x0000000000027941 */ /* 0x000fea0003800000 */
.L_x_674:
        /* <DEDUP_REMOVED lines=14> */
.L_x_677:
[----:B------:R-:W-:Y:S05]  /*3edc0*/  BSYNC B2 ;  /* 0x0000000000027941 */ /* 0x000fea0003800000 */
.L_x_676:
        /* <DEDUP_REMOVED lines=15> */
.L_x_679:
[----:B------:R-:W-:Y:S05]  /*3eec0*/  BSYNC B2 ;  /* 0x0000000000027941 */ /* 0x000fea0003800000 */
.L_x_678:
        /* <DEDUP_REMOVED lines=20> */
.L_x_681:
[----:B------:R-:W-:Y:S05]  /*3f010*/  BSYNC B2 ;  /* 0x0000000000027941 */ /* 0x000fea0003800000 */
.L_x_680:
        /* <DEDUP_REMOVED lines=14> */
.L_x_683:
[----:B------:R-:W-:Y:S05]  /*3f100*/  BSYNC B2 ;  /* 0x0000000000027941 */ /* 0x000fea0003800000 */
.L_x_682:
        /* <DEDUP_REMOVED lines=14> */
.L_x_685:
[----:B------:R-:W-:Y:S05]  /*3f1f0*/  BSYNC B2 ;  /* 0x0000000000027941 */ /* 0x000fea0003800000 */
.L_x_684:
        /* <DEDUP_REMOVED lines=15> */
.L_x_687:
[----:B------:R-:W-:Y:S05]  /*3f2f0*/  BSYNC B2 ;  /* 0x0000000000027941 */ /* 0x000fea0003800000 */
.L_x_686:
        /* <DEDUP_REMOVED lines=20> */
.L_x_689:
[----:B------:R-:W-:Y:S05]  /*3f440*/  BSYNC B2 ;  /* 0x0000000000027941 */ /* 0x000fea0003800000 */
.L_x_688:
        /* <DEDUP_REMOVED lines=14> */
.L_x_691:
[----:B------:R-:W-:Y:S05]  /*3f530*/  BSYNC B2 ;  /* 0x0000000000027941 */ /* 0x000fea0003800000 */
.L_x_690:
        /* <DEDUP_REMOVED lines=14> */
.L_x_693:
[----:B------:R-:W-:Y:S05]  /*3f620*/  BSYNC B2 ;  /* 0x0000000000027941 */ /* 0x000fea0003800000 */
.L_x_692:
        /* <DEDUP_REMOVED lines=15> */
.L_x_695:
[----:B------:R-:W-:Y:S05]  /*3f720*/  BSYNC B2 ;  /* 0x0000000000027941 */ /* 0x000fea0003800000 */
.L_x_694:
        /* <DEDUP_REMOVED lines=20> */
.L_x_697:
[----:B------:R-:W-:Y:S05]  /*3f870*/  BSYNC B2 ;  /* 0x0000000000027941 */ /* 0x000fea0003800000 */
.L_x_696:
        /* <DEDUP_REMOVED lines=14> */
.L_x_699:
[----:B------:R-:W-:Y:S05]  /*3f960*/  BSYNC B2 ;  /* 0x0000000000027941 */ /* 0x000fea0003800000 */
.L_x_698:
        /* <DEDUP_REMOVED lines=14> */
.L_x_701:
[----:B------:R-:W-:Y:S05]  /*3fa50*/  BSYNC B2 ;  /* 0x0000000000027941 */ /* 0x000fea0003800000 */
.L_x_700:
        /* <DEDUP_REMOVED lines=15> */
.L_x_703:
[----:B------:R-:W-:Y:S05]  /*3fb50*/  BSYNC B2 ;  /* 0x0000000000027941 */ /* 0x000fea0003800000 */
.L_x_702:
        /* <DEDUP_REMOVED lines=20> */
.L_x_705:
[----:B------:R-:W-:Y:S05]  /*3fca0*/  BSYNC B2 ;  /* 0x0000000000027941 */ /* 0x000fea0003800000 */
.L_x_704:
        /* <DEDUP_REMOVED lines=14> */
.L_x_707:
[----:B------:R-:W-:Y:S05]  /*3fd90*/  BSYNC B2 ;  /* 0x0000000000027941 */ /* 0x000fea0003800000 */
.L_x_706:
        /* <DEDUP_REMOVED lines=14> */
.L_x_709:
[----:B------:R-:W-:Y:S05]  /*3fe80*/  BSYNC B2 ;  /* 0x0000000000027941 */ /* 0x000fea0003800000 */
.L_x_708:
        /* <DEDUP_REMOVED lines=15> */
.L_x_711:
[----:B------:R-:W-:Y:S05]  /*3ff80*/  BSYNC B2 ;  /* 0x0000000000027941 */ /* 0x000fea0003800000 */
.L_x_710:
        /* <DEDUP_REMOVED lines=20> */
.L_x_713:
[----:B------:R-:W-:Y:S05]  /*400d0*/  BSYNC B2 ;  /* 0x0000000000027941 */ /* 0x000fea0003800000 */
.L_x_712:
        /* <DEDUP_REMOVED lines=14> */
.L_x_715:
[----:B------:R-:W-:Y:S05]  /*401c0*/  BSYNC B2 ;  /* 0x0000000000027941 */ /* 0x000fea0003800000 */
.L_x_714:
        /* <DEDUP_REMOVED lines=14> */
.L_x_717:
[----:B------:R-:W-:Y:S05]  /*402b0*/  BSYNC B2 ;  /* 0x0000000000027941 */ /* 0x000fea0003800000 */
.L_x_716:
        /* <DEDUP_REMOVED lines=15> */
.L_x_719:
[----:B------:R-:W-:Y:S05]  /*403b0*/  BSYNC B2 ;  /* 0x0000000000027941 */ /* 0x000fea0003800000 */
.L_x_718:
        /* <DEDUP_REMOVED lines=20> */
.L_x_721:
[----:B------:R-:W-:Y:S05]  /*40500*/  BSYNC B2 ;  /* 0x0000000000027941 */ /* 0x000fea0003800000 */
.L_x_720:
        /* <DEDUP_REMOVED lines=14> */
.L_x_723:
[----:B------:R-:W-:Y:S05]  /*405f0*/  BSYNC B2 ;  /* 0x0000000000027941 */ /* 0x000fea0003800000 */
.L_x_722:
        /* <DEDUP_REMOVED lines=14> */
.L_x_725:
[----:B------:R-:W-:Y:S05]  /*406e0*/  BSYNC B2 ;  /* 0x0000000000027941 */ /* 0x000fea0003800000 */
.L_x_724:
        /* <DEDUP_REMOVED lines=15> */
.L_x_727:
[----:B------:R-:W-:Y:S05]  /*407e0*/  BSYNC B2 ;  /* 0x0000000000027941 */ /* 0x000fea0003800000 */
.L_x_726:
        /* <DEDUP_REMOVED lines=20> */
.L_x_729:
[----:B------:R-:W-:Y:S05]  /*40930*/  BSYNC B2 ;  /* 0x0000000000027941 */ /* 0x000fea0003800000 */
.L_x_728:
        /* <DEDUP_REMOVED lines=14> */
.L_x_731:
[----:B------:R-:W-:Y:S05]  /*40a20*/  BSYNC B2 ;  /* 0x0000000000027941 */ /* 0x000fea0003800000 */
.L_x_730:
        /* <DEDUP_REMOVED lines=14> */
.L_x_733:
[----:B------:R-:W-:Y:S05]  /*40b10*/  BSYNC B2 ;  /* 0x0000000000027941 */ /* 0x000fea0003800000 */
.L_x_732:
        /* <DEDUP_REMOVED lines=15> */
.L_x_735:
[----:B------:R-:W-:Y:S05]  /*40c10*/  BSYNC B2 ;  /* 0x0000000000027941 */ /* 0x000fea0003800000 */
.L_x_734:
        /* <DEDUP_REMOVED lines=20> */
.L_x_737:
[----:B------:R-:W-:Y:S05]  /*40d60*/  BSYNC B2 ;  /* 0x0000000000027941 */ /* 0x000fea0003800000 */
.L_x_736:
        /* <DEDUP_REMOVED lines=14> */
.L_x_739:
[----:B------:R-:W-:Y:S05]  /*40e50*/  BSYNC B2 ;  /* 0x0000000000027941 */ /* 0x000fea0003800000 */
.L_x_738:
        /* <DEDUP_REMOVED lines=14> */
.L_x_741:
[----:B------:R-:W-:Y:S05]  /*40f40*/  BSYNC B2 ;  /* 0x0000000000027941 */ /* 0x000fea0003800000 */
.L_x_740:
        /* <DEDUP_REMOVED lines=15> */
.L_x_743:
[----:B------:R-:W-:Y:S05]  /*41040*/  BSYNC B2 ;  /* 0x0000000000027941 */ /* 0x000fea0003800000 */
.L_x_742:
        /* <DEDUP_REMOVED lines=20> */
.L_x_745:
[----:B------:R-:W-:Y:S05]  /*41190*/  BSYNC B2 ;  /* 0x0000000000027941 */ /* 0x000fea0003800000 */
.L_x_744:
        /* <DEDUP_REMOVED lines=14> */
.L_x_747:
[----:B------:R-:W-:Y:S05]  /*41280*/  BSYNC B2 ;  /* 0x0000000000027941 */ /* 0x000fea0003800000 */
.L_x_746:
        /* <DEDUP_REMOVED lines=14> */
.L_x_749:
[----:B------:R-:W-:Y:S05]  /*41370*/  BSYNC B2 ;  /* 0x0000000000027941 */ /* 0x000fea0003800000 */
.L_x_748:
        /* <DEDUP_REMOVED lines=15> */
.L_x_751:
[----:B------:R-:W-:Y:S05]  /*41470*/  BSYNC B2 ;  /* 0x0000000000027941 */ /* 0x000fea0003800000 */
.L_x_750:
        /* <DEDUP_REMOVED lines=20> */
.L_x_753:
[----:B------:R-:W-:Y:S05]  /*415c0*/  BSYNC B2 ;  /* 0x0000000000027941 */ /* 0x000fea0003800000 */
.L_x_752:
        /* <DEDUP_REMOVED lines=14> */
.L_x_755:
[----:B------:R-:W-:Y:S05]  /*416b0*/  BSYNC B2 ;  /* 0x0000000000027941 */ /* 0x000fea0003800000 */
.L_x_754:
        /* <DEDUP_REMOVED lines=14> */
.L_x_757:
[----:B------:R-:W-:Y:S05]  /*417a0*/  BSYNC B2 ;  /* 0x0000000000027941 */ /* 0x000fea0003800000 */
.L_x_756:
        /* <DEDUP_REMOVED lines=15> */
.L_x_759:
[----:B------:R-:W-:Y:S05]  /*418a0*/  BSYNC B2 ;  /* 0x0000000000027941 */ /* 0x000fea0003800000 */
.L_x_758:
        /* <DEDUP_REMOVED lines=20> */
.L_x_761:
[----:B------:R-:W-:Y:S05]  /*419f0*/  BSYNC B2 ;  /* 0x0000000000027941 */ /* 0x000fea0003800000 */
.L_x_760:
        /* <DEDUP_REMOVED lines=14> */
.L_x_763:
[----:B------:R-:W-:Y:S05]  /*41ae0*/  BSYNC B2 ;  /* 0x0000000000027941 */ /* 0x000fea0003800000 */
.L_x_762:
        /* <DEDUP_REMOVED lines=14> */
.L_x_765:
[----:B------:R-:W-:Y:S05]  /*41bd0*/  BSYNC B2 ;  /* 0x0000000000027941 */ /* 0x000fea0003800000 */
.L_x_764:
        /* <DEDUP_REMOVED lines=15> */
.L_x_767:
[----:B------:R-:W-:Y:S05]  /*41cd0*/  BSYNC B2 ;  /* 0x0000000000027941 */ /* 0x000fea0003800000 */
.L_x_766:
        /* <DEDUP_REMOVED lines=20> */
.L_x_769:
[----:B------:R-:W-:Y:S05]  /*41e20*/  BSYNC B2 ;  /* 0x0000000000027941 */ /* 0x000fea0003800000 */
.L_x_768:
        /* <DEDUP_REMOVED lines=14> */
.L_x_771:
[----:B------:R-:W-:Y:S05]  /*41f10*/  BSYNC B2 ;  /* 0x0000000000027941 */ /* 0x000fea0003800000 */
.L_x_770:
        /* <DEDUP_REMOVED lines=14> */
.L_x_773:
[----:B------:R-:W-:Y:S05]  /*42000*/  BSYNC B2 ;  /* 0x0000000000027941 */ /* 0x000fea0003800000 */
.L_x_772:
        /* <DEDUP_REMOVED lines=15> */
.L_x_775:
[----:B------:R-:W-:Y:S05]  /*42100*/  BSYNC B2 ;  /* 0x0000000000027941 */ /* 0x000fea0003800000 */
.L_x_774:
        /* <DEDUP_REMOVED lines=20> */
.L_x_777:
[----:B------:R-:W-:Y:S05]  /*42250*/  BSYNC B2 ;  /* 0x0000000000027941 */ /* 0x000fea0003800000 */
.L_x_776:
        /* <DEDUP_REMOVED lines=14> */
.L_x_779:
[----:B------:R-:W-:Y:S05]  /*42340*/  BSYNC B2 ;  /* 0x0000000000027941 */ /* 0x000fea0003800000 */
.L_x_778:
        /* <DEDUP_REMOVED lines=14> */
.L_x_781:
[----:B------:R-:W-:Y:S05]  /*42430*/  BSYNC B2 ;  /* 0x0000000000027941 */ /* 0x000fea0003800000 */
.L_x_780:
        /* <DEDUP_REMOVED lines=15> */
.L_x_783:
[----:B------:R-:W-:Y:S05]  /*42530*/  BSYNC B2 ;  /* 0x0000000000027941 */ /* 0x000fea0003800000 */
.L_x_782:
        /* <DEDUP_REMOVED lines=20> */
.L_x_785:
[----:B------:R-:W-:Y:S05]  /*42680*/  BSYNC B2 ;  /* 0x0000000000027941 */ /* 0x000fea0003800000 */
.L_x_784:
        /* <DEDUP_REMOVED lines=14> */
.L_x_787:
[----:B------:R-:W-:Y:S05]  /*42770*/  BSYNC B2 ;  /* 0x0000000000027941 */ /* 0x000fea0003800000 */
.L_x_786:
        /* <DEDUP_REMOVED lines=14> */
.L_x_789:
[----:B------:R-:W-:Y:S05]  /*42860*/  BSYNC B2 ;  /* 0x0000000000027941 */ /* 0x000fea0003800000 */
.L_x_788:
        /* <DEDUP_REMOVED lines=15> */
.L_x_791:
[----:B------:R-:W-:Y:S05]  /*42960*/  BSYNC B2 ;  /* 0x0000000000027941 */ /* 0x000fea0003800000 */
.L_x_790:
        /* <DEDUP_REMOVED lines=20> */
.L_x_793:
[----:B------:R-:W-:Y:S05]  /*42ab0*/  BSYNC B2 ;  /* 0x0000000000027941 */ /* 0x000fea0003800000 */
.L_x_792:
        /* <DEDUP_REMOVED lines=14> */
.L_x_795:
[----:B------:R-:W-:Y:S05]  /*42ba0*/  BSYNC B2 ;  /* 0x0000000000027941 */ /* 0x000fea0003800000 */
.L_x_794:
[----:B------:R-:W0:Y:S01]  /*42bb0*/  MUFU.RCP R127, R124 ;  /* 0x0000007c007f7308 */ /* 0x000e220000001000 */
[----:B------:R-:W-:Y:S01]  /*42bc0*/  BSSY B2, `(.L_x_796) ;  /* 0x000000c000027945 */ /* 0x000fe20003800000 */
[----:B0-----:R-:W-:-:S04]  /*42bd0*/  FFMA R2, -R124, R127, 1 ;  /* 0x3f8000007c027423 */ /* 0x001fc8000000017f */
[----:B------:R-:W-:Y:S01]  /*42be0*/  FFMA R127, R127, R2, R127 ;  /* 0x000000027f7f7223 */ /* 0x000fe2000000007f */
[----:B------:R-:W-:-:S04]  /*42bf0*/  FMUL R2, R231, R125 ;  /* 0x0000007de7027220 */ /* 0x000fc80000400000 */
        /* <DEDUP_REMOVED lines=8> */
.L_x_797:
[----:B------:R-:W-:Y:S05]  /*42c80*/  BSYNC B2 ;  /* 0x0000000000027941 */ /* 0x000fea0003800000 */
.L_x_796:
[----:B------:R-:W0:Y:S01]  /*42c90*/  MUFU.RCP R131, R124 ;  /* 0x0000007c00837308 */ /* 0x000e220000001000 */
[----:B------:R-:W-:Y:S01]  /*42ca0*/  FMUL R230, R230, R125 ;  /* 0x0000007de6e67220 */ /* 0x000fe20000400000 */
[----:B------:R-:W-:Y:S01]  /*42cb0*/  BSSY B2, `(.L_x_798) ;  /* 0x000000c000027945 */ /* 0x000fe20003800000 */
[----:B------:R-:W-:-:S05]  /*42cc0*/  IADD3 R166, R122, 0x2200, RZ ;  /* 0x000022007aa67810 */ /* 0x000fca0007ffe0ff */
[----:B------:R-:W1:Y:S01]  /*42cd0*/  FCHK P0, R230, R124 ;  /* 0x0000007ce6007302 */ /* 0x000e620000000000 */
[----:B0-----:R-:W-:-:S04]  /*42ce0*/  FFMA R2, -R124, R131, 1 ;  /* 0x3f8000007c027423 */ /* 0x001fc80000000183 */
[----:B------:R-:W-:-:S04]  /*42cf0*/  FFMA R2, R131, R2, R131 ;  /* 0x0000000283027223 */ /* 0x000fc80000000083 */
[----:B------:R-:W-:-:S04]  /*42d00*/  FFMA R130, R2, R230, RZ ;  /* 0x000000e602827223 */ /* 0x000fc800000000ff */
[----:B------:R-:W-:-:S04]  /*42d10*/  FFMA R131, -R124, R130, R230 ;  /* 0x000000827c837223 */ /* 0x000fc800000001e6 */
[----:B------:R-:W-:Y:S01]  /*42d20*/  FFMA R2, R2, R131, R130 ;  /* 0x0000008302027223 */ /* 0x000fe20000000082 */
[----:B-1----:R-:W-:Y:S06]  /*42d30*/  @!P0 BRA `(.L_x_799) ;  /* 0x00000000000c8947 */ /* 0x002fec0003800000 */
[----:B------:R-:W-:Y:S02]  /*42d40*/  MOV R2, R230 ;  /* 0x000000e600027202 */ /* 0x000fe40000000f00 */
[----:B------:R-:W-:-:S07]  /*42d50*/  MOV R130, 0x42d70 ;  /* 0x00042d7000827802 */ /* 0x000fce0000000f00 */
[----:B------:R-:W-:Y:S05]  /*42d60*/  CALL.REL.NOINC `($__internal_0_$__cuda_sm3x_div_rn_noftz_f32_slowpath) ;  /* 0x000000f800847944 */ /* 0x000fea0003c00000 */
.L_x_799:
[----:B------:R-:W-:Y:S05]  /*42d70*/  BSYNC B2 ;  /* 0x0000000000027941 */ /* 0x000fea0003800000 */
.L_x_798:
        /* <DEDUP_REMOVED lines=20> */
[----:B------:R-:W-:-:S07]  /*42ec0*/  MOV R126, R2 ;  /* 0x00000002007e7202 */ /* 0x000fce0000000f00 */
.L_x_801:
[----:B------:R-:W-:Y:S05]  /*42ed0*/  BSYNC B2 ;  /* 0x0000000000027941 */ /* 0x000fea0003800000 */
.L_x_800:
[----:B------:R-:W0:Y:S01]  /*42ee0*/  MUFU.RCP R147, R124 ;  /* 0x0000007c00937308 */ /* 0x000e220000001000 */
[----:B------:R-:W-:Y:S01]  /*42ef0*/  FMUL R235, R235, R125 ;  /* 0x0000007debeb7220 */ /* 0x000fe20000400000 */
[----:B------:R-:W-:Y:S06]  /*42f00*/  BSSY B2, `(.L_x_802) ;  /* 0x000000c000027945 */ /* 0x000fec0003800000 */
        /* <DEDUP_REMOVED lines=10> */
[----:B------:R-:W-:-:S07]  /*42fb0*/  MOV R147, R2 ;  /* 0x0000000200937202 */ /* 0x000fce0000000f00 */
.L_x_803:
[----:B------:R-:W-:Y:S05]  /*42fc0*/  BSYNC B2 ;  /* 0x0000000000027941 */ /* 0x000fea0003800000 */
.L_x_802:
        /* <DEDUP_REMOVED lines=14> */
.L_x_805:
[----:B------:R-:W-:Y:S05]  /*430b0*/  BSYNC B2 ;  /* 0x0000000000027941 */ /* 0x000fea0003800000 */
.L_x_804:
        /* <DEDUP_REMOVED lines=14> */
.L_x_807:
[----:B------:R-:W-:Y:S05]  /*431a0*/  BSYNC B2 ;  /* 0x0000000000027941 */ /* 0x000fea0003800000 */
.L_x_806:
[----:B------:R-:W-:Y:S01]  /*431b0*/  ULDC UR4, c[0x0][0x230] ;  /* 0x00008c0000047ab9 */ /* 0x000fe20000000800 */
[----:B------:R-:W-:Y:S02]  /*431c0*/  F2FP.BF16.F32.PACK_AB R126, R147, R126 ;  /* 0x0000007e937e723e */ /* 0x000fe400000010ff */
[----:B------:R-:W-:Y:S02]  /*431d0*/  ISETP.GE.AND P0, PT, R166, UR4, PT ;  /* 0x00000004a6007c0c */ /* 0x000fe4000bf06270 */
[----:B------:R-:W-:-:S05]  /*431e0*/  F2FP.BF16.F32.PACK_AB R127, R2, R127 ;  /* 0x0000007f027f723e */ /* 0x000fca00000010ff */
[----:B------:R0:W-:Y:S06]  /*431f0*/  STG.E.64 desc[UR8][R128.64+0x4400], R126 ;  /* 0x0044007e80007986 */ /* 0x0001ec000c101b08 */
[----:B------:R-:W-:Y:S05]  /*43200*/  @P0 EXIT ;  /* 0x000000000000094d */ /* 0x000fea0003800000 */
[----:B0-----:R-:W0:Y:S01]  /*43210*/  MUFU.RCP R127, R124 ;  /* 0x0000007c007f7308 */ /* 0x001e220000001000 */
        /* <DEDUP_REMOVED lines=13> */
.L_x_809:
[----:B------:R-:W-:Y:S05]  /*432f0*/  BSYNC B2 ;  /* 0x0000000000027941 */ /* 0x000fea0003800000 */
.L_x_808:
        /* <DEDUP_REMOVED lines=14> */
.L_x_811:
[----:B------:R-:W-:Y:S05]  /*433e0*/  BSYNC B2 ;  /* 0x0000000000027941 */ /* 0x000fea0003800000 */
.L_x_810:
        /* <DEDUP_REMOVED lines=14> */
.L_x_813:
[----:B------:R-:W-:Y:S05]  /*434d0*/  BSYNC B2 ;  /* 0x0000000000027941 */ /* 0x000fea0003800000 */
.L_x_812:
        /* <DEDUP_REMOVED lines=14> */
.L_x_815:
[----:B------:R-:W-:Y:S05]  /*435c0*/  BSYNC B2 ;  /* 0x0000000000027941 */ /* 0x000fea0003800000 */
.L_x_814:
        /* <DEDUP_REMOVED lines=20> */
.L_x_817:
[----:B------:R-:W-:Y:S05]  /*43710*/  BSYNC B2 ;  /* 0x0000000000027941 */ /* 0x000fea0003800000 */
.L_x_816:
        /* <DEDUP_REMOVED lines=14> */
.L_x_819:
[----:B------:R-:W-:Y:S05]  /*43800*/  BSYNC B2 ;  /* 0x0000000000027941 */ /* 0x000fea0003800000 */
.L_x_818:
        /* <DEDUP_REMOVED lines=14> */
.L_x_821:
[----:B------:R-:W-:Y:S05]  /*438f0*/  BSYNC B2 ;  /* 0x0000000000027941 */ /* 0x000fea0003800000 */
.L_x_820:
        /* <DEDUP_REMOVED lines=14> */
.L_x_823:
[----:B------:R-:W-:Y:S05]  /*439e0*/  BSYNC B2 ;  /* 0x0000000000027941 */ /* 0x000fea0003800000 */
.L_x_822:
        /* <DEDUP_REMOVED lines=21> */
.L_x_825:
[----:B------:R-:W-:Y:S05]  /*43b40*/  BSYNC B2 ;  /* 0x0000000000027941 */ /* 0x000fea0003800000 */
.L_x_824:
[----:B------:R-:W2:Y:S01]  /*43b50*/  LDL.LU R127, [R1] ;  /* 0x00000000017f7983 */ /* 0x000ea20000300800 */
        /* <DEDUP_REMOVED lines=14> */
.L_x_827:
[----:B------:R-:W-:Y:S05]  /*43c40*/  BSYNC B2 ;  /* 0x0000000000027941 */ /* 0x000fea0003800000 */
.L_x_826:
        /* <DEDUP_REMOVED lines=14> */
.L_x_829:
[----:B------:R-:W-:Y:S05]  /*43d30*/  BSYNC B2 ;  /* 0x0000000000027941 */ /* 0x000fea0003800000 */
.L_x_828:
        /* <DEDUP_REMOVED lines=14> */
.L_x_831:
[----:B------:R-:W-:Y:S05]  /*43e20*/  BSYNC B2 ;  /* 0x0000000000027941 */ /* 0x000fea0003800000 */
.L_x_830:
        /* <DEDUP_REMOVED lines=21> */
.L_x_833:
[----:B------:R-:W-:Y:S05]  /*43f80*/  BSYNC B2 ;  /* 0x0000000000027941 */ /* 0x000fea0003800000 */
.L_x_832:
        /* <DEDUP_REMOVED lines=15> */
.L_x_835:
[----:B------:R-:W-:Y:S05]  /*44080*/  BSYNC B2 ;  /* 0x0000000000027941 */ /* 0x000fea0003800000 */
.L_x_834:
        /* <DEDUP_REMOVED lines=15> */
.L_x_837:
[----:B------:R-:W-:Y:S05]  /*44180*/  BSYNC B2 ;  /* 0x0000000000027941 */ /* 0x000fea0003800000 */
.L_x_836:
        /* <DEDUP_REMOVED lines=15> */
.L_x_839:
[----:B------:R-:W-:Y:S05]  /*44280*/  BSYNC B2 ;  /* 0x0000000000027941 */ /* 0x000fea0003800000 */
.L_x_838:
        /* <DEDUP_REMOVED lines=21> */
.L_x_841:
[----:B------:R-:W-:Y:S05]  /*443e0*/  BSYNC B2 ;  /* 0x0000000000027941 */ /* 0x000fea0003800000 */
.L_x_840:
        /* <DEDUP_REMOVED lines=15> */
.L_x_843:
[----:B------:R-:W-:Y:S05]  /*444e0*/  BSYNC B2 ;  /* 0x0000000000027941 */ /* 0x000fea0003800000 */
.L_x_842:
        /* <DEDUP_REMOVED lines=15> */
.L_x_845:
[----:B------:R-:W-:Y:S05]  /*445e0*/  BSYNC B2 ;  /* 0x0000000000027941 */ /* 0x000fea0003800000 */
.L_x_844:
        /* <DEDUP_REMOVED lines=15> */
.L_x_847:
[----:B------:R-:W-:Y:S05]  /*446e0*/  BSYNC B2 ;  /* 0x0000000000027941 */ /* 0x000fea0003800000 */
.L_x_846:
        /* <DEDUP_REMOVED lines=21> */
.L_x_849:
[----:B------:R-:W-:Y:S05]  /*44840*/  BSYNC B2 ;  /* 0x0000000000027941 */ /* 0x000fea0003800000 */
.L_x_848:
        /* <DEDUP_REMOVED lines=15> */
.L_x_851:
[----:B------:R-:W-:Y:S05]  /*44940*/  BSYNC B2 ;  /* 0x0000000000027941 */ /* 0x000fea0003800000 */
.L_x_850:
        /* <DEDUP_REMOVED lines=15> */
.L_x_853:
[----:B------:R-:W-:Y:S05]  /*44a40*/  BSYNC B2 ;  /* 0x0000000000027941 */ /* 0x000fea0003800000 */
.L_x_852:
        /* <DEDUP_REMOVED lines=15> */
.L_x_855:
[----:B------:R-:W-:Y:S05]  /*44b40*/  BSYNC B2 ;  /* 0x0000000000027941 */ /* 0x000fea0003800000 */
.L_x_854:
        /* <DEDUP_REMOVED lines=21> */
.L_x_857:
[----:B------:R-:W-:Y:S05]  /*44ca0*/  BSYNC B2 ;  /* 0x0000000000027941 */ /* 0x000fea0003800000 */
.L_x_856:
        /* <DEDUP_REMOVED lines=15> */
.L_x_859:
[----:B------:R-:W-:Y:S05]  /*44da0*/  BSYNC B2 ;  /* 0x0000000000027941 */ /* 0x000fea0003800000 */
.L_x_858:
        /* <DEDUP_REMOVED lines=15> */
.L_x_861:
[----:B------:R-:W-:Y:S05]  /*44ea0*/  BSYNC B2 ;  /* 0x0000000000027941 */ /* 0x000fea0003800000 */
.L_x_860:
        /* <DEDUP_REMOVED lines=14> */
.L_x_863:
[----:B------:R-:W-:Y:S05]  /*44f90*/  BSYNC B2 ;  /* 0x0000000000027941 */ /* 0x000fea0003800000 */
.L_x_862:
        /* <DEDUP_REMOVED lines=21> */
.L_x_865:
[----:B------:R-:W-:Y:S05]  /*450f0*/  BSYNC B2 ;  /* 0x0000000000027941 */ /* 0x000fea0003800000 */
.L_x_864:
        /* <DEDUP_REMOVED lines=15> */
.L_x_867:
[----:B------:R-:W-:Y:S05]  /*451f0*/  BSYNC B2 ;  /* 0x0000000000027941 */ /* 0x000fea0003800000 */
.L_x_866:
        /* <DEDUP_REMOVED lines=15> */
.L_x_869:
[----:B------:R-:W-:Y:S05]  /*452f0*/  BSYNC B2 ;  /* 0x0000000000027941 */ /* 0x000fea0003800000 */
.L_x_868:
        /* <DEDUP_REMOVED lines=15> */
.L_x_871:
[----:B------:R-:W-:Y:S05]  /*453f0*/  BSYNC B2 ;  /* 0x0000000000027941 */ /* 0x000fea0003800000 */
.L_x_870:
        /* <DEDUP_REMOVED lines=21> */
.L_x_873:
[----:B------:R-:W-:Y:S05]  /*45550*/  BSYNC B2 ;  /* 0x0000000000027941 */ /* 0x000fea0003800000 */
.L_x_872:
        /* <DEDUP_REMOVED lines=15> */
.L_x_875:
[----:B------:R-:W-:Y:S05]  /*45650*/  BSYNC B2 ;  /* 0x0000000000027941 */ /* 0x000fea0003800000 */
.L_x_874:
        /* <DEDUP_REMOVED lines=15> */
.L_x_877:
[----:B------:R-:W-:Y:S05]  /*45750*/  BSYNC B2 ;  /* 0x0000000000027941 */ /* 0x000fea0003800000 */
.L_x_876:
        /* <DEDUP_REMOVED lines=15> */
.L_x_879:
[----:B------:R-:W-:Y:S05]  /*45850*/  BSYNC B2 ;  /* 0x0000000000027941 */ /* 0x000fea0003800000 */
.L_x_878:
        /* <DEDUP_REMOVED lines=21> */
.L_x_881:
[----:B------:R-:W-:Y:S05]  /*459b0*/  BSYNC B2 ;  /* 0x0000000000027941 */ /* 0x000fea0003800000 */
.L_x_880:
        /* <DEDUP_REMOVED lines=15> */
.L_x_883:
[----:B------:R-:W-:Y:S05]  /*45ab0*/  BSYNC B2 ;  /* 0x0000000000027941 */ /* 0x000fea0003800000 */
.L_x_882:
        /* <DEDUP_REMOVED lines=15> */
.L_x_885:
[----:B------:R-:W-:Y:S05]  /*45bb0*/  BSYNC B2 ;  /* 0x0000000000027941 */ /* 0x000fea0003800000 */
.L_x_884:
        /* <DEDUP_REMOVED lines=15> */
.L_x_887:
[----:B------:R-:W-:Y:S05]  /*45cb0*/  BSYNC B2 ;  /* 0x0000000000027941 */ /* 0x000fea0003800000 */
.L_x_886:
        /* <DEDUP_REMOVED lines=21> */
.L_x_889:
[----:B------:R-:W-:Y:S05]  /*45e10*/  BSYNC B2 ;  /* 0x0000000000027941 */ /* 0x000fea0003800000 */
.L_x_888:
        /* <DEDUP_REMOVED lines=15> */
.L_x_891:
[----:B------:R-:W-:Y:S05]  /*45f10*/  BSYNC B2 ;  /* 0x0000000000027941 */ /* 0x000fea0003800000 */
.L_x_890:
        /* <DEDUP_REMOVED lines=15> */
.L_x_893:
[----:B------:R-:W-:Y:S05]  /*46010*/  BSYNC B2 ;  /* 0x0000000000027941 */ /* 0x000fea0003800000 */
.L_x_892:
        /* <DEDUP_REMOVED lines=15> */
.L_x_895:
[----:B------:R-:W-:Y:S05]  /*46110*/  BSYNC B2 ;  /* 0x0000000000027941 */ /* 0x000fea0003800000 */
.L_x_894:
        /* <DEDUP_REMOVED lines=21> */
.L_x_897:
[----:B------:R-:W-:Y:S05]  /*46270*/  BSYNC B2 ;  /* 0x0000000000027941 */ /* 0x000fea0003800000 */
.L_x_896:
        /* <DEDUP_REMOVED lines=15> */
.L_x_899:
[----:B------:R-:W-:Y:S05]  /*46370*/  BSYNC B2 ;  /* 0x0000000000027941 */ /* 0x000fea0003800000 */
.L_x_898:
        /* <DEDUP_REMOVED lines=14> */
.L_x_901:
[----:B------:R-:W-:Y:S05]  /*46460*/  BSYNC B2 ;  /* 0x0000000000027941 */ /* 0x000fea0003800000 */
.L_x_900:
        /* <DEDUP_REMOVED lines=14> */
.L_x_903:
[----:B------:R-:W-:Y:S05]  /*46550*/  BSYNC B2 ;  /* 0x0000000000027941 */ /* 0x000fea0003800000 */
.L_x_902:
        /* <DEDUP_REMOVED lines=21> */
.L_x_905:
[----:B------:R-:W-:Y:S05]  /*466b0*/  BSYNC B2 ;  /* 0x0000000000027941 */ /* 0x000fea0003800000 */
.L_x_904:
        /* <DEDUP_REMOVED lines=14> */
.L_x_907:
[----:B------:R-:W-:Y:S05]  /*467a0*/  BSYNC B2 ;  /* 0x0000000000027941 */ /* 0x000fea0003800000 */
.L_x_906:
        /* <DEDUP_REMOVED lines=14> */
.L_x_909:
[----:B------:R-:W-:Y:S05]  /*46890*/  BSYNC B2 ;  /* 0x0000000000027941 */ /* 0x000fea0003800000 */
.L_x_908:
        /* <DEDUP_REMOVED lines=14> */
.L_x_911:
[----:B------:R-:W-:Y:S05]  /*46980*/  BSYNC B2 ;  /* 0x0000000000027941 */ /* 0x000fea0003800000 */
.L_x_910:
        /* <DEDUP_REMOVED lines=20> */
.L_x_913:
[----:B------:R-:W-:Y:S05]  /*46ad0*/  BSYNC B2 ;  /* 0x0000000000027941 */ /* 0x000fea0003800000 */
.L_x_912:
        /* <DEDUP_REMOVED lines=14> */
.L_x_915:
[----:B------:R-:W-:Y:S05]  /*46bc0*/  BSYNC B2 ;  /* 0x0000000000027941 */ /* 0x000fea0003800000 */
.L_x_914:
        /* <DEDUP_REMOVED lines=14> */
.L_x_917:
[----:B------:R-:W-:Y:S05]  /*46cb0*/  BSYNC B2 ;  /* 0x0000000000027941 */ /* 0x000fea0003800000 */
.L_x_916:
        /* <DEDUP_REMOVED lines=14> */
.L_x_919:
[----:B------:R-:W-:Y:S05]  /*46da0*/  BSYNC B2 ;  /* 0x0000000000027941 */ /* 0x000fea0003800000 */
.L_x_918:
        /* <DEDUP_REMOVED lines=20> */
.L_x_921:
[----:B------:R-:W-:Y:S05]  /*46ef0*/  BSYNC B2 ;  /* 0x0000000000027941 */ /* 0x000fea0003800000 */
.L_x_920:
        /* <DEDUP_REMOVED lines=14> */
.L_x_923:
[----:B------:R-:W-:Y:S05]  /*46fe0*/  BSYNC B2 ;  /* 0x0000000000027941 */ /* 0x000fea0003800000 */
.L_x_922:
        /* <DEDUP_REMOVED lines=14> */
.L_x_925:
[----:B------:R-:W-:Y:S05]  /*470d0*/  BSYNC B2 ;  /* 0x0000000000027941 */ /* 0x000fea0003800000 */
.L_x_924:
        /* <DEDUP_REMOVED lines=14> */
.L_x_927:
[----:B------:R-:W-:Y:S05]  /*471c0*/  BSYNC B2 ;  /* 0x0000000000027941 */ /* 0x000fea0003800000 */
.L_x_926:
        /* <DEDUP_REMOVED lines=20> */
.L_x_929:
[----:B------:R-:W-:Y:S05]  /*47310*/  BSYNC B2 ;  /* 0x0000000000027941 */ /* 0x000fea0003800000 */
.L_x_928:
        /* <DEDUP_REMOVED lines=14> */
.L_x_931:
[----:B------:R-:W-:Y:S05]  /*47400*/  BSYNC B2 ;  /* 0x0000000000027941 */ /* 0x000fea0003800000 */
.L_x_930:
        /* <DEDUP_REMOVED lines=14> */
.L_x_933:
[----:B------:R-:W-:Y:S05]  /*474f0*/  BSYNC B2 ;  /* 0x0000000000027941 */ /* 0x000fea0003800000 */
.L_x_932:
        /* <DEDUP_REMOVED lines=14> */
.L_x_935:
[----:B------:R-:W-:Y:S05]  /*475e0*/  BSYNC B2 ;  /* 0x0000000000027941 */ /* 0x000fea0003800000 */
.L_x_934:
        /* <DEDUP_REMOVED lines=20> */
.L_x_937:
[----:B------:R-:W-:Y:S05]  /*47730*/  BSYNC B2 ;  /* 0x0000000000027941 */ /* 0x000fea0003800000 */
.L_x_936:
        /* <DEDUP_REMOVED lines=14> */
.L_x_939:
[----:B------:R-:W-:Y:S05]  /*47820*/  BSYNC B2 ;  /* 0x0000000000027941 */ /* 0x000fea0003800000 */
.L_x_938:
        /* <DEDUP_REMOVED lines=14> */
.L_x_941:
[----:B------:R-:W-:Y:S05]  /*47910*/  BSYNC B2 ;  /* 0x0000000000027941 */ /* 0x000fea0003800000 */
.L_x_940:
        /* <DEDUP_REMOVED lines=14> */
.L_x_943:
[----:B------:R-:W-:Y:S05]  /*47a00*/  BSYNC B2 ;  /* 0x0000000000027941 */ /* 0x000fea0003800000 */
.L_x_942:
        /* <DEDUP_REMOVED lines=20> */
.L_x_945:
[----:B------:R-:W-:Y:S05]  /*47b50*/  BSYNC B2 ;  /* 0x0000000000027941 */ /* 0x000fea0003800000 */
.L_x_944:
        /* <DEDUP_REMOVED lines=14> */
.L_x_947:
[----:B------:R-:W-:Y:S05]  /*47c40*/  BSYNC B2 ;  /* 0x0000000000027941 */ /* 0x000fea0003800000 */
.L_x_946:
        /* <DEDUP_REMOVED lines=14> */
.L_x_949:
[----:B------:R-:W-:Y:S05]  /*47d30*/  BSYNC B2 ;  /* 0x0000000000027941 */ /* 0x000fea0003800000 */
.L_x_948:
        /* <DEDUP_REMOVED lines=14> */
.L_x_951:
[----:B------:R-:W-:Y:S05]  /*47e20*/  BSYNC B2 ;  /* 0x0000000000027941 */ /* 0x000fea0003800000 */
.L_x_950:
        /* <DEDUP_REMOVED lines=20> */
.L_x_953:
[----:B------:R-:W-:Y:S05]  /*47f70*/  BSYNC B2 ;  /* 0x0000000000027941 */ /* 0x000fea0003800000 */
.L_x_952:
        /* <DEDUP_REMOVED lines=14> */
.L_x_955:
[----:B------:R-:W-:Y:S05]  /*48060*/  BSYNC B2 ;  /* 0x0000000000027941 */ /* 0x000fea0003800000 */
.L_x_954:
        /* <DEDUP_REMOVED lines=14> */
.L_x_957:
[----:B------:R-:W-:Y:S05]  /*48150*/  BSYNC B2 ;  /* 0x0000000000027941 */ /* 0x000fea0003800000 */
.L_x_956:
        /* <DEDUP_REMOVED lines=14> */
.L_x_959:
[----:B------:R-:W-:Y:S05]  /*48240*/  BSYNC B2 ;  /* 0x0000000000027941 */ /* 0x000fea0003800000 */
.L_x_958:
        /* <DEDUP_REMOVED lines=20> */
.L_x_961:
[----:B------:R-:W-:Y:S05]  /*48390*/  BSYNC B2 ;  /* 0x0000000000027941 */ /* 0x000fea0003800000 */
.L_x_960:
        /* <DEDUP_REMOVED lines=14> */
.L_x_963:
[----:B------:R-:W-:Y:S05]  /*48480*/  BSYNC B2 ;  /* 0x0000000000027941 */ /* 0x000fea0003800000 */
.L_x_962:
        /* <DEDUP_REMOVED lines=14> */
.L_x_965:
[----:B------:R-:W-:Y:S05]  /*48570*/  BSYNC B2 ;  /* 0x0000000000027941 */ /* 0x000fea0003800000 */
.L_x_964:
        /* <DEDUP_REMOVED lines=14> */
.L_x_967:
[----:B------:R-:W-:Y:S05]  /*48660*/  BSYNC B2 ;  /* 0x0000000000027941 */ /* 0x000fea0003800000 */
.L_x_966:
        /* <DEDUP_REMOVED lines=20> */
.L_x_969:
[----:B------:R-:W-:Y:S05]  /*487b0*/  BSYNC B2 ;  /* 0x0000000000027941 */ /* 0x000fea0003800000 */
.L_x_968:
        /* <DEDUP_REMOVED lines=14> */
.L_x_971:
[----:B------:R-:W-:Y:S05]  /*488a0*/  BSYNC B2 ;  /* 0x0000000000027941 */ /* 0x000fea0003800000 */
.L_x_970:
        /* <DEDUP_REMOVED lines=14> */
.L_x_973:
[----:B------:R-:W-:Y:S05]  /*48990*/  BSYNC B2 ;  /* 0x0000000000027941 */ /* 0x000fea0003800000 */
.L_x_972:
        /* <DEDUP_REMOVED lines=14> */
.L_x_975:
[----:B------:R-:W-:Y:S05]  /*48a80*/  BSYNC B2 ;  /* 0x0000000000027941 */ /* 0x000fea0003800000 */
.L_x_974:
        /* <DEDUP_REMOVED lines=20> */
.L_x_977:
[----:B------:R-:W-:Y:S05]  /*48bd0*/  BSYNC B2 ;  /* 0x0000000000027941 */ /* 0x000fea0003800000 */
.L_x_976:
        /* <DEDUP_REMOVED lines=14> */
.L_x_979:
[----:B------:R-:W-:Y:S05]  /*48cc0*/  BSYNC B2 ;  /* 0x0000000000027941 */ /* 0x000fea0003800000 */
.L_x_978:
        /* <DEDUP_REMOVED lines=14> */
.L_x_981:
[----:B------:R-:W-:Y:S05]  /*48db0*/  BSYNC B2 ;  /* 0x0000000000027941 */ /* 0x000fea0003800000 */
.L_x_980:
        /* <DEDUP_REMOVED lines=14> */
.L_x_983:
[----:B------:R-:W-:Y:S05]  /*48ea0*/  BSYNC B2 ;  /* 0x0000000000027941 */ /* 0x000fea0003800000 */
.L_x_982:
        /* <DEDUP_REMOVED lines=20> */
.L_x_985:
[----:B------:R-:W-:Y:S05]  /*48ff0*/  BSYNC B2 ;  /* 0x0000000000027941 */ /* 0x000fea0003800000 */
.L_x_984:
        /* <DEDUP_REMOVED lines=14> */
.L_x_987:
[----:B------:R-:W-:Y:S05]  /*490e0*/  BSYNC B2 ;  /* 0x0000000000027941 */ /* 0x000fea0003800000 */
.L_x_986:
        /* <DEDUP_REMOVED lines=14> */
.L_x_989:
[----:B------:R-:W-:Y:S05]  /*491d0*/  BSYNC B2 ;  /* 0x0000000000027941 */ /* 0x000fea0003800000 */
.L_x_988:
        /* <DEDUP_REMOVED lines=14> */
.L_x_991:
[----:B------:R-:W-:Y:S05]  /*492c0*/  BSYNC B2 ;  /* 0x0000000000027941 */ /* 0x000fea0003800000 */
.L_x_990:
        /* <DEDUP_REMOVED lines=20> */
.L_x_993:
[----:B------:R-:W-:Y:S05]  /*49410*/  BSYNC B2 ;  /* 0x0000000000027941 */ /* 0x000fea0003800000 */
.L_x_992:
        /* <DEDUP_REMOVED lines=14> */
.L_x_995:
[----:B------:R-:W-:Y:S05]  /*49500*/  BSYNC B2 ;  /* 0x0000000000027941 */ /* 0x000fea0003800000 */
.L_x_994:
        /* <DEDUP_REMOVED lines=14> */
.L_x_997:
[----:B------:R-:W-:Y:S05]  /*495f0*/  BSYNC B2 ;  /* 0x0000000000027941 */ /* 0x000fea0003800000 */
.L_x_996:
        /* <DEDUP_REMOVED lines=14> */
.L_x_999:
[----:B------:R-:W-:Y:S05]  /*496e0*/  BSYNC B2 ;  /* 0x0000000000027941 */ /* 0x000fea0003800000 */
.L_x_998:
        /* <DEDUP_REMOVED lines=20> */
.L_x_1001:
[----:B------:R-:W-:Y:S05]  /*49830*/  BSYNC B2 ;  /* 0x0000000000027941 */ /* 0x000fea0003800000 */
.L_x_1000:
        /* <DEDUP_REMOVED lines=14> */
.L_x_1003:
[----:B------:R-:W-:Y:S05]  /*49920*/  BSYNC B2 ;  /* 0x0000000000027941 */ /* 0x000fea0003800000 */
.L_x_1002:
        /* <DEDUP_REMOVED lines=14> */
.L_x_1005:
[----:B------:R-:W-:Y:S05]  /*49a10*/  BSYNC B2 ;  /* 0x0000000000027941 */ /* 0x000fea0003800000 */
.L_x_1004:
        /* <DEDUP_REMOVED lines=14> */
.L_x_1007:
[----:B------:R-:W-:Y:S05]  /*49b00*/  BSYNC B2 ;  /* 0x0000000000027941 */ /* 0x000fea0003800000 */
.L_x_1006:
        /* <DEDUP_REMOVED lines=20> */
.L_x_1009:
[----:B------:R-:W-:Y:S05]  /*49c50*/  BSYNC B2 ;  /* 0x0000000000027941 */ /* 0x000fea0003800000 */
.L_x_1008:
        /* <DEDUP_REMOVED lines=14> */
.L_x_1011:
[----:B------:R-:W-:Y:S05]  /*49d40*/  BSYNC B2 ;  /* 0x0000000000027941 */ /* 0x000fea0003800000 */
.L_x_1010:
        /* <DEDUP_REMOVED lines=14> */
.L_x_1013:
[----:B------:R-:W-:Y:S05]  /*49e30*/  BSYNC B2 ;  /* 0x0000000000027941 */ /* 0x000fea0003800000 */
.L_x_1012:
        /* <DEDUP_REMOVED lines=14> */
.L_x_1015:
[----:B------:R-:W-:Y:S05]  /*49f20*/  BSYNC B2 ;  /* 0x0000000000027941 */ /* 0x000fea0003800000 */
.L_x_1014:
        /* <DEDUP_REMOVED lines=20> */
.L_x_1017:
[----:B------:R-:W-:Y:S05]  /*4a070*/  BSYNC B2 ;  /* 0x0000000000027941 */ /* 0x000fea0003800000 */
.L_x_1016:
        /* <DEDUP_REMOVED lines=14> */
.L_x_1019:
[----:B------:R-:W-:Y:S05]  /*4a160*/  BSYNC B2 ;  /* 0x0000000000027941 */ /* 0x000fea0003800000 */
.L_x_1018:
        /* <DEDUP_REMOVED lines=14> */
.L_x_1021:
[----:B------:R-:W-:Y:S05]  /*4a250*/  BSYNC B2 ;  /* 0x0000000000027941 */ /* 0x000fea0003800000 */
.L_x_1020:
        /* <DEDUP_REMOVED lines=14> */
.L_x_1023:
[----:B------:R-:W-:Y:S05]  /*4a340*/  BSYNC B2 ;  /* 0x0000000000027941 */ /* 0x000fea0003800000 */
.L_x_1022:
        /* <DEDUP_REMOVED lines=20> */
.L_x_1025:
[----:B------:R-:W-:Y:S05]  /*4a490*/  BSYNC B2 ;  /* 0x0000000000027941 */ /* 0x000fea0003800000 */
.L_x_1024:
        /* <DEDUP_REMOVED lines=14> */
.L_x_1027:
[----:B------:R-:W-:Y:S05]  /*4a580*/  BSYNC B2 ;  /* 0x0000000000027941 */ /* 0x000fea0003800000 */
.L_x_1026:
        /* <DEDUP_REMOVED lines=14> */
.L_x_1029:
[----:B------:R-:W-:Y:S05]  /*4a670*/  BSYNC B2 ;  /* 0x0000000000027941 */ /* 0x000fea0003800000 */
.L_x_1028:
        /* <DEDUP_REMOVED lines=14> */
.L_x_1031:
[----:B------:R-:W-:Y:S05]  /*4a760*/  BSYNC B2 ;  /* 0x0000000000027941 */ /* 0x000fea0003800000 */
.L_x_1030:
        /* <DEDUP_REMOVED lines=20> */
.L_x_1033:
[----:B------:R-:W-:Y:S05]  /*4a8b0*/  BSYNC B2 ;  /* 0x0000000000027941 */ /* 0x000fea0003800000 */
.L_x_1032:
        /* <DEDUP_REMOVED lines=14> */
.L_x_1035:
[----:B------:R-:W-:Y:S05]  /*4a9a0*/  BSYNC B2 ;  /* 0x0000000000027941 */ /* 0x000fea0003800000 */
.L_x_1034:
        /* <DEDUP_REMOVED lines=14> */
.L_x_1037:
[----:B------:R-:W-:Y:S05]  /*4aa90*/  BSYNC B2 ;  /* 0x0000000000027941 */ /* 0x000fea0003800000 */
.L_x_1036:
        /* <DEDUP_REMOVED lines=14> */
.L_x_1039:
[----:B------:R-:W-:Y:S05]  /*4ab80*/  BSYNC B2 ;  /* 0x0000000000027941 */ /* 0x000fea0003800000 */
.L_x_1038:
        /* <DEDUP_REMOVED lines=20> */
.L_x_1041:
[----:B------:R-:W-:Y:S05]  /*4acd0*/  BSYNC B2 ;  /* 0x0000000000027941 */ /* 0x000fea0003800000 */
.L_x_1040:
        /* <DEDUP_REMOVED lines=14> */
.L_x_1043:
[----:B------:R-:W-:Y:S05]  /*4adc0*/  BSYNC B2 ;  /* 0x0000000000027941 */ /* 0x000fea0003800000 */
.L_x_1042:
        /* <DEDUP_REMOVED lines=14> */
.L_x_1045:
[----:B------:R-:W-:Y:S05]  /*4aeb0*/  BSYNC B2 ;  /* 0x0000000000027941 */ /* 0x000fea0003800000 */
.L_x_1044:
        /* <DEDUP_REMOVED lines=14> */
.L_x_1047:
[----:B------:R-:W-:Y:S05]  /*4afa0*/  BSYNC B2 ;  /* 0x0000000000027941 */ /* 0x000fea0003800000 */
.L_x_1046:
[----:B------:R-:W-:Y:S01]  /*4afb0*/  ULDC UR4, c[0x0][0x230] ;  /* 0x00008c0000047ab9 */ /* 0x000fe20000000800 */
[----:B------:R-:W-:Y:S02]  /*4afc0*/  F2FP.BF16.F32.PACK_AB R126, R126, R127 ;  /* 0x0000007f7e7e723e */ /* 0x000fe400000010ff */
[----:B------:R-:W-:Y:S02]  /*4afd0*/  ISETP.GE.AND P0, PT, R4, UR4, PT ;  /* 0x0000000404007c0c */ /* 0x000fe4000bf06270 */
[----:B------:R-:W-:-:S05]  /*4afe0*/  F2FP.BF16.F32.PACK_AB R127, R2, R3 ;  /* 0x00000003027f723e */ /* 0x000fca00000010ff */
[----:B------:R0:W-:Y:S06]  /*4aff0*/  STG.E.64 desc[UR8][R128.64+0x6200], R126 ;  /* 0x0062007e80007986 */ /* 0x0001ec000c101b08 */
[----:B------:R-:W-:Y:S05]  /*4b000*/  @P0 EXIT ;  /* 0x000000000000094d */ /* 0x000fea0003800000 */
[----:B------:R-:W1:Y:S01]  /*4b010*/  MUFU.RCP R3, R124 ;  /* 0x0000007c00037308 */ /* 0x000e620000001000 */
[----:B------:R-:W-:Y:S01]  /*4b020*/  FMUL R5, R6, R125 ;  /* 0x0000007d06057220 */ /* 0x000fe20000400000 */
[----:B------:R-:W-:Y:S06]  /*4b030*/  BSSY B2, `(.L_x_1048) ;  /* 0x000000c000027945 */ /* 0x000fec0003800000 */
[----:B------:R-:W2:Y:S01]  /*4b040*/  FCHK P0, R5, R124 ;  /* 0x0000007c05007302 */ /* 0x000ea20000000000 */
[----:B-1----:R-:W-:-:S04]  /*4b050*/  FFMA R0, -R124, R3, 1 ;  /* 0x3f8000007c007423 */ /* 0x002fc80000000103 */
[----:B------:R-:W-:-:S04]  /*4b060*/  FFMA R0, R3, R0, R3 ;  /* 0x0000000003007223 */ /* 0x000fc80000000003 */
[----:B------:R-:W-:-:S04]  /*4b070*/  FFMA R3, R0, R5, RZ ;  /* 0x0000000500037223 */ /* 0x000fc800000000ff */
[----:B------:R-:W-:-:S04]  /*4b080*/  FFMA R2, -R124, R3, R5 ;  /* 0x000000037c027223 */ /* 0x000fc80000000105 */
[----:B------:R-:W-:Y:S01]  /*4b090*/  FFMA R3, R0, R2, R3 ;  /* 0x0000000200037223 */ /* 0x000fe20000000003 */
[----:B--2---:R-:W-:Y:S06]  /*4b0a0*/  @!P0 BRA `(.L_x_1049) ;  /* 0x0000000000108947 */ /* 0x004fec0003800000 */
[----:B------:R-:W-:Y:S02]  /*4b0b0*/  MOV R2, R5 ;  /* 0x0000000500027202 */ /* 0x000fe40000000f00 */
[----:B------:R-:W-:-:S07]  /*4b0c0*/  MOV R130, 0x4b0e0 ;  /* 0x0004b0e000827802 */ /* 0x000fce0000000f00 */
[----:B0-----:R-:W-:Y:S05]  /*4b0d0*/  CALL.REL.NOINC `($__internal_0_$__cuda_sm3x_div_rn_noftz_f32_slowpath) ;  /* 0x0000007400a87944 */ /* 0x001fea0003c00000 */
[----:B------:R-:W-:-:S07]  /*4b0e0*/  MOV R3, R2 ;  /* 0x0000000200037202 */ /* 0x000fce0000000f00 */
.L_x_1049:
[----:B------:R-:W-:Y:S05]  /*4b0f0*/  BSYNC B2 ;  /* 0x0000000000027941 */ /* 0x000fea0003800000 */
.L_x_1048:
        /* <DEDUP_REMOVED lines=14> */
.L_x_1051:
[----:B------:R-:W-:Y:S05]  /*4b1e0*/  BSYNC B2 ;  /* 0x0000000000027941 */ /* 0x000fea0003800000 */
.L_x_1050:
        /* <DEDUP_REMOVED lines=14> */
.L_x_1053:
[----:B------:R-:W-:Y:S05]  /*4b2d0*/  BSYNC B2 ;  /* 0x0000000000027941 */ /* 0x000fea0003800000 */
.L_x_1052:
[----:B------:R-:W1:Y:S01]  /*4b2e0*/  MUFU.RCP R7, R124 ;  /* 0x0000007c00077308 */ /* 0x000e620000001000 */
[----:B------:R-:W-:Y:S01]  /*4b2f0*/  FMUL R9, R9, R125 ;  /* 0x0000007d09097220 */ /* 0x000fe20000400000 */
[----:B------:R-:W-:Y:S01]  /*4b300*/  BSSY B2, `(.L_x_1054) ;  /* 0x000000c000027945 */ /* 0x000fe20003800000 */
[----:B------:R-:W-:-:S05]  /*4b310*/  IADD3 R6, R122, 0x3200, RZ ;  /* 0x000032007a067810 */ /* 0x000fca0007ffe0ff */
        /* <DEDUP_REMOVED lines=10> */
.L_x_1055:
[----:B------:R-:W-:Y:S05]  /*4b3c0*/  BSYNC B2 ;  /* 0x0000000000027941 */ /* 0x000fea0003800000 */
.L_x_1054:
[----:B------:R-:W-:Y:S01]  /*4b3d0*/  ULDC UR4, c[0x0][0x230] ;  /* 0x00008c0000047ab9 */ /* 0x000fe20000000800 */
[----:B------:R-:W-:Y:S02]  /*4b3e0*/  F2FP.BF16.F32.PACK_AB R4, R4, R3 ;  /* 0x000000030404723e */ /* 0x000fe400000010ff */
[----:B------:R-:W-:Y:S02]  /*4b3f0*/  ISETP.GE.AND P0, PT, R6, UR4, PT ;  /* 0x0000000406007c0c */ /* 0x000fe4000bf06270 */
[----:B------:R-:W-:-:S05]  /*4b400*/  F2FP.BF16.F32.PACK_AB R5, R2, R5 ;  /* 0x000000050205723e */ /* 0x000fca00000010ff */
[----:B------:R1:W-:Y:S06]  /*4b410*/  STG.E.64 desc[UR8][R128.64+0x6300], R4 ;  /* 0x0063000480007986 */ /* 0x0003ec000c101b08 */
[----:B------:R-:W-:Y:S05]  /*4b420*/  @P0 EXIT ;  /* 0x000000000000094d */ /* 0x000fea0003800000 */
[----:B------:R-:W2:Y:S01]  /*4b430*/  MUFU.RCP R3, R124 ;  /* 0x0000007c00037308 */ /* 0x000ea20000001000 */
[----:B-1----:R-:W-:Y:S01]  /*4b440*/  FMUL R5, R10, R125 ;  /* 0x0000007d0a057220 */ /* 0x002fe20000400000 */
[----:B------:R-:W-:Y:S06]  /*4b450*/  BSSY B2, `(.L_x_1056) ;  /* 0x000000c000027945 */ /* 0x000fec0003800000 */
[----:B------:R-:W1:Y:S01]  /*4b460*/  FCHK P0, R5, R124 ;  /* 0x0000007c05007302 */ /* 0x000e620000000000 */
[----:B--2---:R-:W-:-:S04]  /*4b470*/  FFMA R0, -R124, R3, 1 ;  /* 0x3f8000007c007423 */ /* 0x004fc80000000103 */
[----:B------:R-:W-:-:S04]  /*4b480*/  FFMA R0, R3, R0, R3 ;  /* 0x0000000003007223 */ /* 0x000fc80000000003 */
[----:B------:R-:W-:-:S04]  /*4b490*/  FFMA R3, R0, R5, RZ ;  /* 0x0000000500037223 */ /* 0x000fc800000000ff */
[----:B------:R-:W-:-:S04]  /*4b4a0*/  FFMA R2, -R124, R3, R5 ;  /* 0x000000037c027223 */ /* 0x000fc80000000105 */
[----:B------:R-:W-:Y:S01]  /*4b4b0*/  FFMA R3, R0, R2, R3 ;  /* 0x0000000200037223 */ /* 0x000fe20000000003 */
[----:B-1----:R-:W-:Y:S06]  /*4b4c0*/  @!P0 BRA `(.L_x_1057) ;  /* 0x0000000000108947 */ /* 0x002fec0003800000 */
[----:B------:R-:W-:Y:S02]  /*4b4d0*/  MOV R2, R5 ;  /* 0x0000000500027202 */ /* 0x000fe40000000f00 */
[----:B------:R-:W-:-:S07]  /*4b4e0*/  MOV R130, 0x4b500 ;  /* 0x0004b50000827802 */ /* 0x000fce0000000f00 */
[----:B0-----:R-:W-:Y:S05]  /*4b4f0*/  CALL.REL.NOINC `($__internal_0_$__cuda_sm3x_div_rn_noftz_f32_slowpath) ;  /* 0x0000007000a07944 */ /* 0x001fea0003c00000 */
[----:B------:R-:W-:-:S07]  /*4b500*/  MOV R3, R2 ;  /* 0x0000000200037202 */ /* 0x000fce0000000f00 */
.L_x_1057:
[----:B------:R-:W-:Y:S05]  /*4b510*/  BSYNC B2 ;  /* 0x0000000000027941 */ /* 0x000fea0003800000 */
.L_x_1056:
        /* <DEDUP_REMOVED lines=14> */
.L_x_1059:
[----:B------:R-:W-:Y:S05]  /*4b600*/  BSYNC B2 ;  /* 0x0000000000027941 */ /* 0x000fea0003800000 */
.L_x_1058:
        /* <DEDUP_REMOVED lines=14> */
.L_x_1061:
[----:B------:R-:W-:Y:S05]  /*4b6f0*/  BSYNC B2 ;  /* 0x0000000000027941 */ /* 0x000fea0003800000 */
.L_x_1060:
        /* <DEDUP_REMOVED lines=14> */
.L_x_1063:
[----:B------:R-:W-:Y:S05]  /*4b7e0*/  BSYNC B2 ;  /* 0x0000000000027941 */ /* 0x000fea0003800000 */
.L_x_1062:
        /* <DEDUP_REMOVED lines=20> */
.L_x_1065:
[----:B------:R-:W-:Y:S05]  /*4b930*/  BSYNC B2 ;  /* 0x0000000000027941 */ /* 0x000fea0003800000 */
.L_x_1064:
        /* <DEDUP_REMOVED lines=14> */
.L_x_1067:
[----:B------:R-:W-:Y:S05]  /*4ba20*/  BSYNC B2 ;  /* 0x0000000000027941 */ /* 0x000fea0003800000 */
.L_x_1066:
        /* <DEDUP_REMOVED lines=14> */
.L_x_1069:
[----:B------:R-:W-:Y:S05]  /*4bb10*/  BSYNC B2 ;  /* 0x0000000000027941 */ /* 0x000fea0003800000 */
.L_x_1068:
        /* <DEDUP_REMOVED lines=14> */
.L_x_1071:
[----:B------:R-:W-:Y:S05]  /*4bc00*/  BSYNC B2 ;  /* 0x0000000000027941 */ /* 0x000fea0003800000 */
.L_x_1070:
        /* <DEDUP_REMOVED lines=20> */
.L_x_1073:
[----:B------:R-:W-:Y:S05]  /*4bd50*/  BSYNC B2 ;  /* 0x0000000000027941 */ /* 0x000fea0003800000 */
.L_x_1072:
        /* <DEDUP_REMOVED lines=14> */
.L_x_1075:
[----:B------:R-:W-:Y:S05]  /*4be40*/  BSYNC B2 ;  /* 0x0000000000027941 */ /* 0x000fea0003800000 */
.L_x_1074:
        /* <DEDUP_REMOVED lines=14> */
.L_x_1077:
[----:B------:R-:W-:Y:S05]  /*4bf30*/  BSYNC B2 ;  /* 0x0000000000027941 */ /* 0x000fea0003800000 */
.L_x_1076:
        /* <DEDUP_REMOVED lines=14> */
.L_x_1079:
[----:B------:R-:W-:Y:S05]  /*4c020*/  BSYNC B2 ;  /* 0x0000000000027941 */ /* 0x000fea0003800000 */
.L_x_1078:
        /* <DEDUP_REMOVED lines=20> */
.L_x_1081:
[----:B------:R-:W-:Y:S05]  /*4c170*/  BSYNC B2 ;  /* 0x0000000000027941 */ /* 0x000fea0003800000 */
.L_x_1080:
        /* <DEDUP_REMOVED lines=14> */
.L_x_1083:
[----:B------:R-:W-:Y:S05]  /*4c260*/  BSYNC B2 ;  /* 0x0000000000027941 */ /* 0x000fea0003800000 */
.L_x_1082:
        /* <DEDUP_REMOVED lines=14> */
.L_x_1085:
[----:B------:R-:W-:Y:S05]  /*4c350*/  BSYNC B2 ;  /* 0x0000000000027941 */ /* 0x000fea0003800000 */
.L_x_1084:
        /* <DEDUP_REMOVED lines=14> */
.L_x_1087:
[----:B------:R-:W-:Y:S05]  /*4c440*/  BSYNC B2 ;  /* 0x0000000000027941 */ /* 0x000fea0003800000 */
.L_x_1086:
        /* <DEDUP_REMOVED lines=20> */
.L_x_1089:
[----:B------:R-:W-:Y:S05]  /*4c590*/  BSYNC B2 ;  /* 0x0000000000027941 */ /* 0x000fea0003800000 */
.L_x_1088:
        /* <DEDUP_REMOVED lines=14> */
.L_x_1091:
[----:B------:R-:W-:Y:S05]  /*4c680*/  BSYNC B2 ;  /* 0x0000000000027941 */ /* 0x000fea0003800000 */
.L_x_1090:
        /* <DEDUP_REMOVED lines=14> */
.L_x_1093:
[----:B------:R-:W-:Y:S05]  /*4c770*/  BSYNC B2 ;  /* 0x0000000000027941 */ /* 0x000fea0003800000 */
.L_x_1092:
        /* <DEDUP_REMOVED lines=14> */
.L_x_1095:
[----:B------:R-:W-:Y:S05]  /*4c860*/  BSYNC B2 ;  /* 0x0000000000027941 */ /* 0x000fea0003800000 */
.L_x_1094:
        /* <DEDUP_REMOVED lines=20> */
.L_x_1097:
[----:B------:R-:W-:Y:S05]  /*4c9b0*/  BSYNC B2 ;  /* 0x0000000000027941 */ /* 0x000fea0003800000 */
.L_x_1096:
        /* <DEDUP_REMOVED lines=14> */
.L_x_1099:
[----:B------:R-:W-:Y:S05]  /*4caa0*/  BSYNC B2 ;  /* 0x0000000000027941 */ /* 0x000fea0003800000 */
.L_x_1098:
        /* <DEDUP_REMOVED lines=14> */
.L_x_1101:
[----:B------:R-:W-:Y:S05]  /*4cb90*/  BSYNC B2 ;  /* 0x0000000000027941 */ /* 0x000fea0003800000 */
.L_x_1100:
        /* <DEDUP_REMOVED lines=14> */
.L_x_1103:
[----:B------:R-:W-:Y:S05]  /*4cc80*/  BSYNC B2 ;  /* 0x0000000000027941 */ /* 0x000fea0003800000 */
.L_x_1102:
        /* <DEDUP_REMOVED lines=20> */
.L_x_1105:
[----:B------:R-:W-:Y:S05]  /*4cdd0*/  BSYNC B2 ;  /* 0x0000000000027941 */ /* 0x000fea0003800000 */
.L_x_1104:
        /* <DEDUP_REMOVED lines=14> */
.L_x_1107:
[----:B------:R-:W-:Y:S05]  /*4cec0*/  BSYNC B2 ;  /* 0x0000000000027941 */ /* 0x000fea0003800000 */
.L_x_1106:
        /* <DEDUP_REMOVED lines=14> */
.L_x_1109:
[----:B------:R-:W-:Y:S05]  /*4cfb0*/  BSYNC B2 ;  /* 0x0000000000027941 */ /* 0x000fea0003800000 */
.L_x_1108:
        /* <DEDUP_REMOVED lines=14> */
.L_x_1111:
[----:B------:R-:W-:Y:S05]  /*4d0a0*/  BSYNC B2 ;  /* 0x0000000000027941 */ /* 0x000fea0003800000 */
.L_x_1110:
        /* <DEDUP_REMOVED lines=20> */
.L_x_1113:
[----:B------:R-:W-:Y:S05]  /*4d1f0*/  BSYNC B2 ;  /* 0x0000000000027941 */ /* 0x000fea0003800000 */
.L_x_1112:
        /* <DEDUP_REMOVED lines=14> */
.L_x_1115:
[----:B------:R-:W-:Y:S05]  /*4d2e0*/  BSYNC B2 ;  /* 0x0000000000027941 */ /* 0x000fea0003800000 */
.L_x_1114:
        /* <DEDUP_REMOVED lines=14> */
.L_x_1117:
[----:B------:R-:W-:Y:S05]  /*4d3d0*/  BSYNC B2 ;  /* 0x0000000000027941 */ /* 0x000fea0003800000 */
.L_x_1116:
        /* <DEDUP_REMOVED lines=14> */
.L_x_1119:
[----:B------:R-:W-:Y:S05]  /*4d4c0*/  BSYNC B2 ;  /* 0x0000000000027941 */ /* 0x000fea0003800000 */
.L_x_1118:
        /* <DEDUP_REMOVED lines=20> */
.L_x_1121:
[----:B------:R-:W-:Y:S05]  /*4d610*/  BSYNC B2 ;  /* 0x0000000000027941 */ /* 0x000fea0003800000 */
.L_x_1120:
        /* <DEDUP_REMOVED lines=14> */
.L_x_1123:
[----:B------:R-:W-:Y:S05]  /*4d700*/  BSYNC B2 ;  /* 0x0000000000027941 */ /* 0x000fea0003800000 */
.L_x_1122:
        /* <DEDUP_REMOVED lines=14> */
.L_x_1125:
[----:B------:R-:W-:Y:S05]  /*4d7f0*/  BSYNC B2 ;  /* 0x0000000000027941 */ /* 0x000fea0003800000 */
.L_x_1124:
        /* <DEDUP_REMOVED lines=14> */
.L_x_1127:
[----:B------:R-:W-:Y:S05]  /*4d8e0*/  BSYNC B2 ;  /* 0x0000000000027941 */ /* 0x000fea0003800000 */
.L_x_1126:
        /* <DEDUP_REMOVED lines=20> */
.L_x_1129:
[----:B------:R-:W-:Y:S05]  /*4da30*/  BSYNC B2 ;  /* 0x0000000000027941 */ /* 0x000fea0003800000 */
.L_x_1128:
        /* <DEDUP_REMOVED lines=14> */
.L_x_1131:
[----:B------:R-:W-:Y:S05]  /*4db20*/  BSYNC B2 ;  /* 0x0000000000027941 */ /* 0x000fea0003800000 */
.L_x_1130:
        /* <DEDUP_REMOVED lines=14> */
.L_x_1133:
[----:B------:R-:W-:Y:S05]  /*4dc10*/  BSYNC B2 ;  /* 0x0000000000027941 */ /* 0x000fea0003800000 */
.L_x_1132:
        /* <DEDUP_REMOVED lines=14> */
.L_x_1135:
[----:B------:R-:W-:Y:S05]  /*4dd00*/  BSYNC B2 ;  /* 0x0000000000027941 */ /* 0x000fea0003800000 */
.L_x_1134:
        /* <DEDUP_REMOVED lines=20> */
.L_x_1137:
[----:B------:R-:W-:Y:S05]  /*4de50*/  BSYNC B2 ;  /* 0x0000000000027941 */ /* 0x000fea0003800000 */
.L_x_1136:
        /* <DEDUP_REMOVED lines=14> */
.L_x_1139:
[----:B------:R-:W-:Y:S05]  /*4df40*/  BSYNC B2 ;  /* 0x0000000000027941 */ /* 0x000fea0003800000 */
.L_x_1138:
        /* <DEDUP_REMOVED lines=14> */
.L_x_1141:
[----:B------:R-:W-:Y:S05]  /*4e030*/  BSYNC B2 ;  /* 0x0000000000027941 */ /* 0x000fea0003800000 */
.L_x_1140:
        /* <DEDUP_REMOVED lines=14> */
.L_x_1143:
[----:B------:R-:W-:Y:S05]  /*4e120*/  BSYNC B2 ;  /* 0x0000000000027941 */ /* 0x000fea0003800000 */
.L_x_1142:
        /* <DEDUP_REMOVED lines=20> */
.L_x_1145:
[----:B------:R-:W-:Y:S05]  /*4e270*/  BSYNC B2 ;  /* 0x0000000000027941 */ /* 0x000fea0003800000 */
.L_x_1144:
        /* <DEDUP_REMOVED lines=14> */
.L_x_1147:
[----:B------:R-:W-:Y:S05]  /*4e360*/  BSYNC B2 ;  /* 0x0000000000027941 */ /* 0x000fea0003800000 */
.L_x_1146:
        /* <DEDUP_REMOVED lines=14> */
.L_x_1149:
[----:B------:R-:W-:Y:S05]  /*4e450*/  BSYNC B2 ;  /* 0x0000000000027941 */ /* 0x000fea0003800000 */
.L_x_1148:
        /* <DEDUP_REMOVED lines=14> */
.L_x_1151:
[----:B------:R-:W-:Y:S05]  /*4e540*/  BSYNC B2 ;  /* 0x0000000000027941 */ /* 0x000fea0003800000 */
.L_x_1150:
        /* <DEDUP_REMOVED lines=20> */
.L_x_1153:
[----:B------:R-:W-:Y:S05]  /*4e690*/  BSYNC B2 ;  /* 0x0000000000027941 */ /* 0x000fea0003800000 */
.L_x_1152:
        /* <DEDUP_REMOVED lines=14> */
.L_x_1155:
[----:B------:R-:W-:Y:S05]  /*4e780*/  BSYNC B2 ;  /* 0x0000000000027941 */ /* 0x000fea0003800000 */
.L_x_1154:
        /* <DEDUP_REMOVED lines=14> */
.L_x_1157:
[----:B------:R-:W-:Y:S05]  /*4e870*/  BSYNC B2 ;  /* 0x0000000000027941 */ /* 0x000fea0003800000 */
.L_x_1156:
        /* <DEDUP_REMOVED lines=14> */
.L_x_1159:
[----:B------:R-:W-:Y:S05]  /*4e960*/  BSYNC B2 ;  /* 0x0000000000027941 */ /* 0x000fea0003800000 */
.L_x_1158:
        /* <DEDUP_REMOVED lines=20> */
.L_x_1161:
[----:B------:R-:W-:Y:S05]  /*4eab0*/  BSYNC B2 ;  /* 0x0000000000027941 */ /* 0x000fea0003800000 */
.L_x_1160:
        /* <DEDUP_REMOVED lines=14> */
.L_x_1163:
[----:B------:R-:W-:Y:S05]  /*4eba0*/  BSYNC B2 ;  /* 0x0000000000027941 */ /* 0x000fea0003800000 */
.L_x_1162:
        /* <DEDUP_REMOVED lines=14> */
.L_x_1165:
[----:B------:R-:W-:Y:S05]  /*4ec90*/  BSYNC B2 ;  /* 0x0000000000027941 */ /* 0x000fea0003800000 */
.L_x_1164:
        /* <DEDUP_REMOVED lines=14> */
.L_x_1167:
[----:B------:R-:W-:Y:S05]  /*4ed80*/  BSYNC B2 ;  /* 0x0000000000027941 */ /* 0x000fea0003800000 */
.L_x_1166:
        /* <DEDUP_REMOVED lines=20> */
.L_x_1169:
[----:B------:R-:W-:Y:S05]  /*4eed0*/  BSYNC B2 ;  /* 0x0000000000027941 */ /* 0x000fea0003800000 */
.L_x_1168:
        /* <DEDUP_REMOVED lines=14> */
.L_x_1171:
[----:B------:R-:W-:Y:S05]  /*4efc0*/  BSYNC B2 ;  /* 0x0000000000027941 */ /* 0x000fea0003800000 */
.L_x_1170:
        /* <DEDUP_REMOVED lines=14> */
.L_x_1173:
[----:B------:R-:W-:Y:S05]  /*4f0b0*/  BSYNC B2 ;  /* 0x0000000000027941 */ /* 0x000fea0003800000 */
.L_x_1172:
        /* <DEDUP_REMOVED lines=14> */
.L_x_1175:
[----:B------:R-:W-:Y:S05]  /*4f1a0*/  BSYNC B2 ;  /* 0x0000000000027941 */ /* 0x000fea0003800000 */
.L_x_1174:
        /* <DEDUP_REMOVED lines=20> */
.L_x_1177:
[----:B------:R-:W-:Y:S05]  /*4f2f0*/  BSYNC B2 ;  /* 0x0000000000027941 */ /* 0x000fea0003800000 */
.L_x_1176:
        /* <DEDUP_REMOVED lines=14> */
.L_x_1179:
[----:B------:R-:W-:Y:S05]  /*4f3e0*/  BSYNC B2 ;  /* 0x0000000000027941 */ /* 0x000fea0003800000 */
.L_x_1178:
        /* <DEDUP_REMOVED lines=14> */
.L_x_1181:
[----:B------:R-:W-:Y:S05]  /*4f4d0*/  BSYNC B2 ;  /* 0x0000000000027941 */ /* 0x000fea0003800000 */
.L_x_1180:
        /* <DEDUP_REMOVED lines=14> */
.L_x_1183:
[----:B------:R-:W-:Y:S05]  /*4f5c0*/  BSYNC B2 ;  /* 0x0000000000027941 */ /* 0x000fea0003800000 */
.L_x_1182:
        /* <DEDUP_REMOVED lines=20> */
.L_x_1185:
[----:B------:R-:W-:Y:S05]  /*4f710*/  BSYNC B2 ;  /* 0x0000000000027941 */ /* 0x000fea0003800000 */
.L_x_1184:
        /* <DEDUP_REMOVED lines=14> */
.L_x_1187:
[----:B------:R-:W-:Y:S05]  /*4f800*/  BSYNC B2 ;  /* 0x0000000000027941 */ /* 0x000fea0003800000 */
.L_x_1186:
        /* <DEDUP_REMOVED lines=14> */
.L_x_1189:
[----:B------:R-:W-:Y:S05]  /*4f8f0*/  BSYNC B2 ;  /* 0x0000000000027941 */ /* 0x000fea0003800000 */
.L_x_1188:
        /* <DEDUP_REMOVED lines=14> */
.L_x_1191:
[----:B------:R-:W-:Y:S05]  /*4f9e0*/  BSYNC B2 ;  /* 0x0000000000027941 */ /* 0x000fea0003800000 */
.L_x_1190:
        /* <DEDUP_REMOVED lines=20> */
.L_x_1193:
[----:B------:R-:W-:Y:S05]  /*4fb30*/  BSYNC B2 ;  /* 0x0000000000027941 */ /* 0x000fea0003800000 */
.L_x_1192:
        /* <DEDUP_REMOVED lines=14> */
.L_x_1195:
[----:B------:R-:W-:Y:S05]  /*4fc20*/  BSYNC B2 ;  /* 0x0000000000027941 */ /* 0x000fea0003800000 */
.L_x_1194:
        /* <DEDUP_REMOVED lines=14> */
.L_x_1197:
[----:B------:R-:W-:Y:S05]  /*4fd10*/  BSYNC B2 ;  /* 0x0000000000027941 */ /* 0x000fea0003800000 */
.L_x_1196:
        /* <DEDUP_REMOVED lines=14> */
.L_x_1199:
[----:B------:R-:W-:Y:S05]  /*4fe00*/  BSYNC B2 ;  /* 0x0000000000027941 */ /* 0x000fea0003800000 */
.L_x_1198:
        /* <DEDUP_REMOVED lines=20> */
.L_x_1201:
[----:B------:R-:W-:Y:S05]  /*4ff50*/  BSYNC B2 ;  /* 0x0000000000027941 */ /* 0x000fea0003800000 */
.L_x_1200:
        /* <DEDUP_REMOVED lines=14> */
.L_x_1203:
[----:B------:R-:W-:Y:S05]  /*50040*/  BSYNC B2 ;  /* 0x0000000000027941 */ /* 0x000fea0003800000 */
.L_x_1202:
        /* <DEDUP_REMOVED lines=14> */
.L_x_1205:
[----:B------:R-:W-:Y:S05]  /*50130*/  BSYNC B2 ;  /* 0x0000000000027941 */ /* 0x000fea0003800000 */
.L_x_1204:
        /* <DEDUP_REMOVED lines=14> */
.L_x_1207:
[----:B------:R-:W-:Y:S05]  /*50220*/  BSYNC B2 ;  /* 0x0000000000027941 */ /* 0x000fea0003800000 */
.L_x_1206:
        /* <DEDUP_REMOVED lines=20> */
.L_x_1209:
[----:B------:R-:W-:Y:S05]  /*50370*/  BSYNC B2 ;  /* 0x0000000000027941 */ /* 0x000fea0003800000 */
.L_x_1208:
        /* <DEDUP_REMOVED lines=14> */
.L_x_1211:
[----:B------:R-:W-:Y:S05]  /*50460*/  BSYNC B2 ;  /* 0x0000000000027941 */ /* 0x000fea0003800000 */
.L_x_1210:
        /* <DEDUP_REMOVED lines=14> */
.L_x_1213:
[----:B------:R-:W-:Y:S05]  /*50550*/  BSYNC B2 ;  /* 0x0000000000027941 */ /* 0x000fea0003800000 */
.L_x_1212:
        /* <DEDUP_REMOVED lines=14> */
.L_x_1215:
[----:B------:R-:W-:Y:S05]  /*50640*/  BSYNC B2 ;  /* 0x0000000000027941 */ /* 0x000fea0003800000 */
.L_x_1214:
        /* <DEDUP_REMOVED lines=20> */
.L_x_1217:
[----:B------:R-:W-:Y:S05]  /*50790*/  BSYNC B2 ;  /* 0x0000000000027941 */ /* 0x000fea0003800000 */
.L_x_1216:
        /* <DEDUP_REMOVED lines=14> */
.L_x_1219:
[----:B------:R-:W-:Y:S05]  /*50880*/  BSYNC B2 ;  /* 0x0000000000027941 */ /* 0x000fea0003800000 */
.L_x_1218:
        /* <DEDUP_REMOVED lines=14> */
.L_x_1221:
[----:B------:R-:W-:Y:S05]  /*50970*/  BSYNC B2 ;  /* 0x0000000000027941 */ /* 0x000fea0003800000 */
.L_x_1220:
        /* <DEDUP_REMOVED lines=14> */
.L_x_1223:
[----:B------:R-:W-:Y:S05]  /*50a60*/  BSYNC B2 ;  /* 0x0000000000027941 */ /* 0x000fea0003800000 */
.L_x_1222:
        /* <DEDUP_REMOVED lines=20> */
.L_x_1225:
[----:B------:R-:W-:Y:S05]  /*50bb0*/  BSYNC B2 ;  /* 0x0000000000027941 */ /* 0x000fea0003800000 */
.L_x_1224:
        /* <DEDUP_REMOVED lines=14> */
.L_x_1227:
[----:B------:R-:W-:Y:S05]  /*50ca0*/  BSYNC B2 ;  /* 0x0000000000027941 */ /* 0x000fea0003800000 */
.L_x_1226:
        /* <DEDUP_REMOVED lines=14> */
.L_x_1229:
[----:B------:R-:W-:Y:S05]  /*50d90*/  BSYNC B2 ;  /* 0x0000000000027941 */ /* 0x000fea0003800000 */
.L_x_1228:
        /* <DEDUP_REMOVED lines=14> */
.L_x_1231:
[----:B------:R-:W-:Y:S05]  /*50e80*/  BSYNC B2 ;  /* 0x0000000000027941 */ /* 0x000fea0003800000 */
.L_x_1230:
        /* <DEDUP_REMOVED lines=20> */
.L_x_1233:
[----:B------:R-:W-:Y:S05]  /*50fd0*/  BSYNC B2 ;  /* 0x0000000000027941 */ /* 0x000fea0003800000 */
.L_x_1232:
        /* <DEDUP_REMOVED lines=14> */
.L_x_1235:
[----:B------:R-:W-:Y:S05]  /*510c0*/  BSYNC B2 ;  /* 0x0000000000027941 */ /* 0x000fea0003800000 */
.L_x_1234:
        /* <DEDUP_REMOVED lines=14> */
.L_x_1237:
[----:B------:R-:W-:Y:S05]  /*511b0*/  BSYNC B2 ;  /* 0x0000000000027941 */ /* 0x000fea0003800000 */
.L_x_1236:
        /* <DEDUP_REMOVED lines=14> */
.L_x_1239:
[----:B------:R-:W-:Y:S05]  /*512a0*/  BSYNC B2 ;  /* 0x0000000000027941 */ /* 0x000fea0003800000 */
.L_x_1238:
        /* <DEDUP_REMOVED lines=20> */
.L_x_1241:
[----:B------:R-:W-:Y:S05]  /*513f0*/  BSYNC B2 ;  /* 0x0000000000027941 */ /* 0x000fea0003800000 */
.L_x_1240:
        /* <DEDUP_REMOVED lines=14> */
.L_x_1243:
[----:B------:R-:W-:Y:S05]  /*514e0*/  BSYNC B2 ;  /* 0x0000000000027941 */ /* 0x000fea0003800000 */
.L_x_1242:
        /* <DEDUP_REMOVED lines=14> */
.L_x_1245:
[----:B------:R-:W-:Y:S05]  /*515d0*/  BSYNC B2 ;  /* 0x0000000000027941 */ /* 0x000fea0003800000 */
.L_x_1244:
        /* <DEDUP_REMOVED lines=14> */
.L_x_1247:
[----:B------:R-:W-:Y:S05]  /*516c0*/  BSYNC B2 ;  /* 0x0000000000027941 */ /* 0x000fea0003800000 */
.L_x_1246:
        /* <DEDUP_REMOVED lines=20> */
.L_x_1249:
[----:B------:R-:W-:Y:S05]  /*51810*/  BSYNC B2 ;  /* 0x0000000000027941 */ /* 0x000fea0003800000 */
.L_x_1248:
        /* <DEDUP_REMOVED lines=14> */
.L_x_1251:
[----:B------:R-:W-:Y:S05]  /*51900*/  BSYNC B2 ;  /* 0x0000000000027941 */ /* 0x000fea0003800000 */
.L_x_1250:
        /* <DEDUP_REMOVED lines=14> */
.L_x_1253:
[----:B------:R-:W-:Y:S05]  /*519f0*/  BSYNC B2 ;  /* 0x0000000000027941 */ /* 0x000fea0003800000 */
.L_x_1252:
        /* <DEDUP_REMOVED lines=14> */
.L_x_1255:
[----:B------:R-:W-:Y:S05]  /*51ae0*/  BSYNC B2 ;  /* 0x0000000000027941 */ /* 0x000fea0003800000 */
.L_x_1254:
        /* <DEDUP_REMOVED lines=20> */
.L_x_1257:
[----:B------:R-:W-:Y:S05]  /*51c30*/  BSYNC B2 ;  /* 0x0000000000027941 */ /* 0x000fea0003800000 */
.L_x_1256:
        /* <DEDUP_REMOVED lines=14> */
.L_x_1259:
[----:B------:R-:W-:Y:S05]  /*51d20*/  BSYNC B2 ;  /* 0x0000000000027941 */ /* 0x000fea0003800000 */
.L_x_1258:
        /* <DEDUP_REMOVED lines=14> */
.L_x_1261:
[----:B------:R-:W-:Y:S05]  /*51e10*/  BSYNC B2 ;  /* 0x0000000000027941 */ /* 0x000fea0003800000 */
.L_x_1260:
        /* <DEDUP_REMOVED lines=14> */
.L_x_1263:
[----:B------:R-:W-:Y:S05]  /*51f00*/  BSYNC B2 ;  /* 0x0000000000027941 */ /* 0x000fea0003800000 */
.L_x_1262:
        /* <DEDUP_REMOVED lines=20> */
.L_x_1265:
[----:B------:R-:W-:Y:S05]  /*52050*/  BSYNC B2 ;  /* 0x0000000000027941 */ /* 0x000fea0003800000 */
.L_x_1264:
        /* <DEDUP_REMOVED lines=14> */
.L_x_1267:
[----:B------:R-:W-:Y:S05]  /*52140*/  BSYNC B2 ;  /* 0x0000000000027941 */ /* 0x000fea0003800000 */
.L_x_1266:
        /* <DEDUP_REMOVED lines=14> */
.L_x_1269:
[----:B------:R-:W-:Y:S05]  /*52230*/  BSYNC B2 ;  /* 0x0000000000027941 */ /* 0x000fea0003800000 */
.L_x_1268:
        /* <DEDUP_REMOVED lines=14> */
.L_x_1271:
[----:B------:R-:W-:Y:S05]  /*52320*/  BSYNC B2 ;  /* 0x0000000000027941 */ /* 0x000fea0003800000 */
.L_x_1270:
        /* <DEDUP_REMOVED lines=20> */
.L_x_1273:
[----:B------:R-:W-:Y:S05]  /*52470*/  BSYNC B2 ;  /* 0x0000000000027941 */ /* 0x000fea0003800000 */
.L_x_1272:
        /* <DEDUP_REMOVED lines=14> */
.L_x_1275:
[----:B------:R-:W-:Y:S05]  /*52560*/  BSYNC B2 ;  /* 0x0000000000027941 */ /* 0x000fea0003800000 */
.L_x_1274:
        /* <DEDUP_REMOVED lines=14> */
.L_x_1277:
[----:B------:R-:W-:Y:S05]  /*52650*/  BSYNC B2 ;  /* 0x0000000000027941 */ /* 0x000fea0003800000 */
.L_x_1276:
        /* <DEDUP_REMOVED lines=13> */
.L_x_1279:
[----:B------:R-:W-:Y:S05]  /*52730*/  BSYNC B2 ;  /* 0x0000000000027941 */ /* 0x000fea0003800000 */
.L_x_1278:
[----:B------:R-:W-:Y:S02]  /*52740*/  F2FP.BF16.F32.PACK_AB R4, R4, R3 ;  /* 0x000000030404723e */ /* 0x000fe400000010ff */
[----:B------:R-:W-:-:S05]  /*52750*/  F2FP.BF16.F32.PACK_AB R5, R2, R5 ;  /* 0x000000050205723e */ /* 0x000fca00000010ff */
[----:B------:R-:W-:Y:S01]  /*52760*/  STG.E.64 desc[UR8][R128.64+0x7f00], R4 ;  /* 0x007f000480007986 */ /* 0x000fe2000c101b08 */
[----:B------:R-:W-:Y:S05]  /*52770*/  EXIT ;  /* 0x000000000000794d */ /* 0x000fea0003800000 */
        .weak           $__internal_0_$__cuda_sm3x_div_rn_noftz_f32_slowpath
        .type           $__internal_0_$__cuda_sm3x_div_rn_noftz_f32_slowpath,@function
        .size           $__internal_0_$__cuda_sm3x_div_rn_noftz_f32_slowpath,(.L_x_11246 - $__internal_0_$__cuda_sm3x_div_rn_noftz_f32_slowpath)
$__internal_0_$__cuda_sm3x_div_rn_noftz_f32_slowpath:
[----:B------:R-:W-:Y:S01]  /*52780*/  SHF.R.U32.HI R169, RZ, 0x17, R124 ;  /* 0x00000017ffa97819 */ /* 0x000fe2000001167c */
[----:B------:R-:W-:Y:S01]  /*52790*/  BSSY B0, `(.L_x_1280) ;  /* 0x0000064000007945 */ /* 0x000fe20003800000 */
[----:B------:R-:W-:Y:S02]  /*527a0*/  SHF.R.U32.HI R170, RZ, 0x17, R2 ;  /* 0x00000017ffaa7819 */ /* 0x000fe40000011602 */
[----:B------:R-:W-:Y:S02]  /*527b0*/  LOP3.LUT R169, R169, 0xff, RZ, 0xc0, !PT ;  /* 0x000000ffa9a97812 */ /* 0x000fe400078ec0ff */
[----:B------:R-:W-:Y:S02]  /*527c0*/  LOP3.LUT R170, R170, 0xff, RZ, 0xc0, !PT ;  /* 0x000000ffaaaa7812 */ /* 0x000fe400078ec0ff */
[----:B------:R-:W-:Y:S02]  /*527d0*/  IADD3 R171, R169, -0x1, RZ ;  /* 0xffffffffa9ab7810 */ /* 0x000fe40007ffe0ff */
[----:B------:R-:W-:-:S02]  /*527e0*/  IADD3 R172, R170, -0x1, RZ ;  /* 0xffffffffaaac7810 */ /* 0x000fc40007ffe0ff */
[----:B------:R-:W-:Y:S02]  /*527f0*/  ISETP.GT.U32.AND P0, PT, R171, 0xfd, PT ;  /* 0x000000fdab00780c */ /* 0x000fe40003f04070 */
[----:B------:R-:W-:Y:S02]  /*52800*/  MOV R173, R124 ;  /* 0x0000007c00ad7202 */ /* 0x000fe40000000f00 */
[----:B------:R-:W-:-:S13]  /*52810*/  ISETP.GT.U32.OR P0, PT, R172, 0xfd, P0 ;  /* 0x000000fdac00780c */ /* 0x000fda0000704470 */
[----:B------:R-:W-:Y:S01]  /*52820*/  @!P0 MOV R131, RZ ;  /* 0x000000ff00838202 */ /* 0x000fe20000000f00 */
[----:B------:R-:W-:Y:S06]  /*52830*/  @!P0 BRA `(.L_x_1281) ;  /* 0x00000000005c8947 */ /* 0x000fec0003800000 */
[----:B------:R-:W-:Y:S02]  /*52840*/  FSETP.GTU.FTZ.AND P0, PT, |R2|, +INF , PT ;  /* 0x7f8000000200780b */ /* 0x000fe40003f1c200 */
[----:B------:R-:W-:-:S04]  /*52850*/  FSETP.GTU.FTZ.AND P1, PT, |R124|, +INF , PT ;  /* 0x7f8000007c00780b */ /* 0x000fc80003f3c200 */
[----:B------:R-:W-:-:S13]  /*52860*/  PLOP3.LUT P0, PT, P0, P1, PT, 0xa8, 0x0 ;  /* 0x000000000000781c */ /* 0x000fda0000703570 */
[----:B------:R-:W-:Y:S05]  /*52870*/  @P0 BRA `(.L_x_1282) ;  /* 0x0000000400500947 */ /* 0x000fea0003800000 */
[----:B------:R-:W-:-:S13]  /*52880*/  LOP3.LUT P0, RZ, R173, 0x7fffffff, R2, 0xc8, !PT ;  /* 0x7fffffffadff7812 */ /* 0x000fda000780c802 */
[----:B------:R-:W-:Y:S05]  /*52890*/  @!P0 BRA `(.L_x_1283) ;  /* 0x0000000400408947 */ /* 0x000fea0003800000 */
[----:B------:R-:W-:Y:S02]  /*528a0*/  FSETP.NEU.FTZ.AND P0, PT, |R2|, +INF , PT ;  /* 0x7f8000000200780b */ /* 0x000fe40003f1d200 */
[----:B------:R-:W-:Y:S02]  /*528b0*/  FSETP.NEU.FTZ.AND P2, PT, |R124|, +INF , PT ;  /* 0x7f8000007c00780b */ /* 0x000fe40003f5d200 */
[----:B------:R-:W-:-:S11]  /*528c0*/  FSETP.NEU.FTZ.AND P1, PT, |R2|, +INF , PT ;  /* 0x7f8000000200780b */ /* 0x000fd60003f3d200 */
[----:B------:R-:W-:Y:S05]  /*528d0*/  @!P2 BRA !P0, `(.L_x_1283) ;  /* 0x000000040030a947 */ /* 0x000fea0004000000 */
[----:B------:R-:W-:-:S04]  /*528e0*/  LOP3.LUT P0, RZ, R2, 0x7fffffff, RZ, 0xc0, !PT ;  /* 0x7fffffff02ff7812 */ /* 0x000fc8000780c0ff */
[----:B------:R-:W-:-:S13]  /*528f0*/  PLOP3.LUT P0, PT, P2, P0, PT, 0x2a, 0x0 ;  /* 0x000000000000781c */ /* 0x000fda0001700572 */
[----:B------:R-:W-:Y:S05]  /*52900*/  @P0 BRA `(.L_x_1284) ;  /* 0x00000004001c0947 */ /* 0x000fea0003800000 */
[----:B------:R-:W-:-:S04]  /*52910*/  LOP3.LUT P0, RZ, R173, 0x7fffffff, RZ, 0xc0, !PT ;  /* 0x7fffffffadff7812 */ /* 0x000fc8000780c0ff */
[----:B------:R-:W-:-:S13]  /*52920*/  PLOP3.LUT P0, PT, P1, P0, PT, 0x2a, 0x0 ;  /* 0x000000000000781c */ /* 0x000fda0000f00572 */
[----:B------:R-:W-:Y:S05]  /*52930*/  @P0 BRA `(.L_x_1285) ;  /* 0x0000000400040947 */ /* 0x000fea0003800000 */
[----:B------:R-:W-:Y:S02]  /*52940*/  ISETP.GE.AND P0, PT, R172, RZ, PT ;  /* 0x000000ffac00720c */ /* 0x000fe40003f06270 */
[----:B------:R-:W-:-:S11]  /*52950*/  ISETP.GE.AND P1, PT, R171, RZ, PT ;  /* 0x000000ffab00720c */ /* 0x000fd60003f26270 */
[----:B------:R-:W-:Y:S01]  /*52960*/  @P0 MOV R131, RZ ;  /* 0x000000ff00830202 */ /* 0x000fe20000000f00 */
[----:B------:R-:W-:Y:S01]  /*52970*/  @!P0 FFMA R2, R2, 1.84467440737095516160e+19, RZ ;  /* 0x5f80000002028823 */ /* 0x000fe200000000ff */
[----:B------:R-:W-:Y:S01]  /*52980*/  @!P0 MOV R131, 0xffffffc0 ;  /* 0xffffffc000838802 */ /* 0x000fe20000000f00 */
[----:B------:R-:W-:-:S03]  /*52990*/  @!P1 FFMA R173, R124, 1.84467440737095516160e+19, RZ ;  /* 0x5f8000007cad9823 */ /* 0x000fc600000000ff */
[----:B------:R-:W-:-:S07]  /*529a0*/  @!P1 IADD3 R131, R131, 0x40, RZ ;  /* 0x0000004083839810 */ /* 0x000fce0007ffe0ff */
.L_x_1281:
[----:B------:R-:W-:Y:S01]  /*529b0*/  LEA R171, R169, 0xc0800000, 0x17 ;  /* 0xc0800000a9ab7811 */ /* 0x000fe200078eb8ff */
[----:B------:R-:W-:Y:S01]  /*529c0*/  BSSY B1, `(.L_x_1286) ;  /* 0x0000036000017945 */ /* 0x000fe20003800000 */
[----:B------:R-:W-:Y:S02]  /*529d0*/  IADD3 R172, R170, -0x7f, RZ ;  /* 0xffffff81aaac7810 */ /* 0x000fe40007ffe0ff */
[----:B------:R-:W-:Y:S02]  /*529e0*/  IADD3 R171, -R171, R173, RZ ;  /* 0x000000adabab7210 */ /* 0x000fe40007ffe1ff */
[C---:B------:R-:W-:Y:S01]  /*529f0*/  IADD3 R169, R172.reuse, 0x7f, -R169 ;  /* 0x0000007faca97810 */ /* 0x040fe20007ffe8a9 */
[----:B------:R-:W-:Y:S01]  /*52a00*/  IMAD R2, R172, -0x800000, R2 ;  /* 0xff800000ac027824 */ /* 0x000fe200078e0202 */
[----:B------:R0:W1:Y:S02]  /*52a10*/  MUFU.RCP R173, R171 ;  /* 0x000000ab00ad7308 */ /* 0x0000640000001000 */
[----:B0-----:R-:W-:-:S04]  /*52a20*/  FADD.FTZ R171, -R171, -RZ ;  /* 0x800000ffabab7221 */ /* 0x001fc80000010100 */
[----:B-1----:R-:W-:-:S04]  /*52a30*/  FFMA R170, R173, R171, 1 ;  /* 0x3f800000adaa7423 */ /* 0x002fc800000000ab */
[----:B------:R-:W-:-:S04]  /*52a40*/  FFMA R170, R173, R170, R173 ;  /* 0x000000aaadaa7223 */ /* 0x000fc800000000ad */
[----:B------:R-:W-:-:S04]  /*52a50*/  FFMA R173, R2, R170, RZ ;  /* 0x000000aa02ad7223 */ /* 0x000fc800000000ff */
[----:B------:R-:W-:-:S04]  /*52a60*/  FFMA R174, R171, R173, R2 ;  /* 0x000000adabae7223 */ /* 0x000fc80000000002 */
[----:B------:R-:W-:-:S04]  /*52a70*/  FFMA R174, R170, R174, R173 ;  /* 0x000000aeaaae7223 */ /* 0x000fc800000000ad */
[----:B------:R-:W-:Y:S01]  /*52a80*/  FFMA R2, R171, R174, R2 ;  /* 0x000000aeab027223 */ /* 0x000fe20000000002 */
[----:B------:R-:W-:-:S03]  /*52a90*/  IADD3 R171, R169, R131, RZ ;  /* 0x00000083a9ab7210 */ /* 0x000fc60007ffe0ff */
[----:B------:R-:W-:-:S05]  /*52aa0*/  FFMA R131, R170, R2, R174 ;  /* 0x00000002aa837223 */ /* 0x000fca00000000ae */
[----:B------:R-:W-:-:S04]  /*52ab0*/  SHF.R.U32.HI R169, RZ, 0x17, R131 ;  /* 0x00000017ffa97819 */ /* 0x000fc80000011683 */
[----:B------:R-:W-:-:S04]  /*52ac0*/  LOP3.LUT R169, R169, 0xff, RZ, 0xc0, !PT ;  /* 0x000000ffa9a97812 */ /* 0x000fc800078ec0ff */
[----:B------:R-:W-:-:S04]  /*52ad0*/  IADD3 R169, R169, R171, RZ ;  /* 0x000000aba9a97210 */ /* 0x000fc80007ffe0ff */
[----:B------:R-:W-:-:S04]  /*52ae0*/  IADD3 R172, R169, -0x1, RZ ;  /* 0xffffffffa9ac7810 */ /* 0x000fc80007ffe0ff */
[----:B------:R-:W-:-:S13]  /*52af0*/  ISETP.GE.U32.AND P0, PT, R172, 0xfe, PT ;  /* 0x000000feac00780c */ /* 0x000fda0003f06070 */
[----:B------:R-:W-:Y:S05]  /*52b00*/  @!P0 BRA `(.L_x_1287) ;  /* 0x0000000000808947 */ /* 0x000fea0003800000 */
[----:B------:R-:W-:-:S13]  /*52b10*/  ISETP.GT.AND P0, PT, R169, 0xfe, PT ;  /* 0x000000fea900780c */ /* 0x000fda0003f04270 */
[----:B------:R-:W-:Y:S05]  /*52b20*/  @P0 BRA `(.L_x_1288) ;  /* 0x00000000006c0947 */ /* 0x000fea0003800000 */
[----:B------:R-:W-:-:S13]  /*52b30*/  ISETP.GE.AND P0, PT, R169, 0x1, PT ;  /* 0x00000001a900780c */ /* 0x000fda0003f06270 */
[----:B------:R-:W-:Y:S05]  /*52b40*/  @P0 BRA `(.L_x_1289) ;  /* 0x0000000000740947 */ /* 0x000fea0003800000 */
[----:B------:R-:W-:Y:S02]  /*52b50*/  ISETP.GE.AND P0, PT, R169, -0x18, PT ;  /* 0xffffffe8a900780c */ /* 0x000fe40003f06270 */
[----:B------:R-:W-:-:S11]  /*52b60*/  LOP3.LUT R131, R131, 0x80000000, RZ, 0xc0, !PT ;  /* 0x8000000083837812 */ /* 0x000fd600078ec0ff */
[----:B------:R-:W-:Y:S05]  /*52b70*/  @!P0 BRA `(.L_x_1289) ;  /* 0x0000000000688947 */ /* 0x000fea0003800000 */
[CCC-:B------:R-:W-:Y:S01]  /*52b80*/  FFMA.RP R171, R170.reuse, R2.reuse, R174.reuse ;  /* 0x00000002aaab7223 */ /* 0x1c0fe200000080ae */
[CCC-:B------:R-:W-:Y:S01]  /*52b90*/  FFMA.RM R172, R170.reuse, R2.reuse, R174.reuse ;  /* 0x00000002aaac7223 */ /* 0x1c0fe200000040ae */
[----:B------:R-:W-:Y:S01]  /*52ba0*/  FFMA.RZ R2, R170, R2, R174 ;  /* 0x00000002aa027223 */ /* 0x000fe2000000c0ae */
[C---:B------:R-:W-:Y:S02]  /*52bb0*/  IADD3 R170, R169.reuse, 0x20, RZ ;  /* 0x00000020a9aa7810 */ /* 0x040fe40007ffe0ff */
[C---:B------:R-:W-:Y:S02]  /*52bc0*/  ISETP.NE.AND P2, PT, R169.reuse, RZ, PT ;  /* 0x000000ffa900720c */ /* 0x040fe40003f45270 */
[----:B------:R-:W-:Y:S02]  /*52bd0*/  LOP3.LUT R2, R2, 0x7fffff, RZ, 0xc0, !PT ;  /* 0x007fffff02027812 */ /* 0x000fe400078ec0ff */
[----:B------:R-:W-:Y:S02]  /*52be0*/  ISETP.NE.AND P1, PT, R169, RZ, PT ;  /* 0x000000ffa900720c */ /* 0x000fe40003f25270 */
[----:B------:R-:W-:-:S02]  /*52bf0*/  LOP3.LUT R2, R2, 0x800000, RZ, 0xfc, !PT ;  /* 0x0080000002027812 */ /* 0x000fc400078efcff */
[----:B------:R-:W-:Y:S02]  /*52c00*/  IADD3 R169, -R169, RZ, RZ ;  /* 0x000000ffa9a97210 */ /* 0x000fe40007ffe1ff */
[----:B------:R-:W-:Y:S02]  /*52c10*/  SHF.L.U32 R170, R2, R170, RZ ;  /* 0x000000aa02aa7219 */ /* 0x000fe400000006ff */
[----:B------:R-:W-:Y:S02]  /*52c20*/  FSETP.NEU.FTZ.AND P0, PT, R171, R172, PT ;  /* 0x000000acab00720b */ /* 0x000fe40003f1d000 */
[----:B------:R-:W-:Y:S02]  /*52c30*/  ISETP.NE.AND P1, PT, R170, RZ, P1 ;  /* 0x000000ffaa00720c */ /* 0x000fe40000f25270 */
[----:B------:R-:W-:Y:S02]  /*52c40*/  SEL R169, R169, RZ, P2 ;  /* 0x000000ffa9a97207 */ /* 0x000fe40001000000 */
[----:B------:R-:W-:-:S02]  /*52c50*/  PLOP3.LUT P0, PT, P0, P1, PT, 0xa8, 0x0 ;  /* 0x000000000000781c */ /* 0x000fc40000703570 */
[----:B------:R-:W-:Y:S02]  /*52c60*/  SHF.R.U32.HI R169, RZ, R169, R2 ;  /* 0x000000a9ffa97219 */ /* 0x000fe40000011602 */
[----:B------:R-:W-:Y:S02]  /*52c70*/  SEL R170, RZ, 0x1, !P0 ;  /* 0x00000001ffaa7807 */ /* 0x000fe40004000000 */
[----:B------:R-:W-:-:S04]  /*52c80*/  SHF.R.U32.HI R2, RZ, 0x1, R169 ;  /* 0x00000001ff027819 */ /* 0x000fc800000116a9 */
[----:B------:R-:W-:-:S04]  /*52c90*/  LOP3.LUT R170, R170, 0x1, R2, 0xf8, !PT ;  /* 0x00000001aaaa7812 */ /* 0x000fc800078ef802 */
[----:B------:R-:W-:-:S04]  /*52ca0*/  LOP3.LUT R170, R170, R169, RZ, 0xc0, !PT ;  /* 0x000000a9aaaa7212 */ /* 0x000fc800078ec0ff */
[----:B------:R-:W-:-:S04]  /*52cb0*/  IADD3 R170, R2, R170, RZ ;  /* 0x000000aa02aa7210 */ /* 0x000fc80007ffe0ff */
[----:B------:R-:W-:Y:S01]  /*52cc0*/  LOP3.LUT R131, R170, R131, RZ, 0xfc, !PT ;  /* 0x00000083aa837212 */ /* 0x000fe200078efcff */
[----:B------:R-:W-:Y:S06]  /*52cd0*/  BRA `(.L_x_1289) ;  /* 0x0000000000107947 */ /* 0x000fec0003800000 */
.L_x_1288:
[----:B------:R-:W-:-:S04]  /*52ce0*/  LOP3.LUT R131, R131, 0x80000000, RZ, 0xc0, !PT ;  /* 0x8000000083837812 */ /* 0x000fc800078ec0ff */
[----:B------:R-:W-:Y:S01]  /*52cf0*/  LOP3.LUT R131, R131, 0x7f800000, RZ, 0xfc, !PT ;  /* 0x7f80000083837812 */ /* 0x000fe200078efcff */
[----:B------:R-:W-:Y:S06]  /*52d00*/  BRA `(.L_x_1289) ;  /* 0x0000000000047947 */ /* 0x000fec0003800000 */
.L_x_1287:
[----:B------:R-:W-:-:S07]  /*52d10*/  LEA R131, R171, R131, 0x17 ;  /* 0x00000083ab837211 */ /* 0x000fce00078eb8ff */
.L_x_1289:
[----:B------:R-:W-:Y:S05]  /*52d20*/  BSYNC B1 ;  /* 0x0000000000017941 */ /* 0x000fea0003800000 */
.L_x_1286:
[----:B------:R-:W-:Y:S01]  /*52d30*/  MOV R2, R131 ;  /* 0x0000008300027202 */ /* 0x000fe20000000f00 */
[----:B------:R-:W-:Y:S06]  /*52d40*/  BRA `(.L_x_1290) ;  /* 0x0000000000207947 */ /* 0x000fec0003800000 */
.L_x_1285:
[----:B------:R-:W-:-:S04]  /*52d50*/  LOP3.LUT R2, R173, 0x80000000, R2, 0x48, !PT ;  /* 0x80000000ad027812 */ /* 0x000fc800078e4802 */
[----:B------:R-:W-:Y:S01]  /*52d60*/  LOP3.LUT R2, R2, 0x7f800000, RZ, 0xfc, !PT ;  /* 0x7f80000002027812 */ /* 0x000fe200078efcff */
[----:B------:R-:W-:Y:S06]  /*52d70*/  BRA `(.L_x_1290) ;  /* 0x0000000000147947 */ /* 0x000fec0003800000 */
.L_x_1284:
[----:B------:R-:W-:Y:S01]  /*52d80*/  LOP3.LUT R2, R173, 0x80000000, R2, 0x48, !PT ;  /* 0x80000000ad027812 */ /* 0x000fe200078e4802 */
[----:B------:R-:W-:Y:S06]  /*52d90*/  BRA `(.L_x_1290) ;  /* 0x00000000000c7947 */ /* 0x000fec0003800000 */
.L_x_1283:
[----:B------:R-:W0:Y:S01]  /*52da0*/  MUFU.RSQ R2, -QNAN ;  /* 0xffc0000000027908 */ /* 0x000e220000001400 */
[----:B------:R-:W-:Y:S05]  /*52db0*/  BRA `(.L_x_1290) ;  /* 0x0000000000047947 */ /* 0x000fea0003800000 */
.L_x_1282:
[----:B------:R-:W-:-:S07]  /*52dc0*/  FADD.FTZ R2, R2, R124 ;  /* 0x0000007c02027221 */ /* 0x000fce0000010000 */
.L_x_1290:
[----:B------:R-:W-:Y:S05]  /*52dd0*/  BSYNC B0 ;  /* 0x0000000000007941 */ /* 0x000fea0003800000 */
.L_x_1280:
[----:B------:R-:W-:-:S06]  /*52de0*/  HFMA2.MMA R131, -RZ, RZ, 0, 0 ;  /* 0x00000000ff837435 */ /* 0x000fcc00000001ff */
[----:B0-----:R-:W-:Y:S05]  /*52df0*/  RET.REL.NODEC R130 `(_ZN18transformer_engine34scaled_masked_softmax_warp_forwardI13__nv_bfloat16S1_fLi14EEEvPT0_PKT_PKhT1_iii) ;  /* 0xfffffad082807950 */ /* 0x001fea0003c3ffff */
.L_x_1291:
[----:B------:R-:W-:-:S00]  /*52e00*/  BRA `(.L_x_1291) ;  /* 0xfffffffc00fc7947 */ /* 0x000fc0000383ffff */
[----:B------:R-:W-:-:S00]  /*52e10*/  NOP ;  /* 0x0000000000007918 */ /* 0x000fc00000000000 */
        /* <DEDUP_REMOVED lines=14> */
.L_x_11246:


//--------------------- .text._ZN18transformer_engine34scaled_masked_softmax_warp_forwardI13__nv_bfloat16S1_fLi13EEEvPT0_PKT_PKhT1_iii --------------------------
	.section	.text._ZN18transformer_engine34scaled_masked_softmax_warp_forwardI13__nv_bfloat16S1_fLi13EEEvPT0_PKT_PKhT1_iii,"ax",@progbits
	.align	128
        .global         _ZN18transformer_engine34scaled_masked_softmax_warp_forwardI13__nv_bfloat16S1_fLi13EEEvPT0_PKT_PKhT1_iii
        .type           _ZN18transformer_engine34scaled_masked_softmax_warp_forwardI13__nv_bfloat16S1_fLi13EEEvPT0_PKT_PKhT1_iii,@function
        .size           _ZN18transformer_engine34scaled_masked_softmax_warp_forwardI13__nv_bfloat16S1_fLi13EEEvPT0_PKT_PKhT1_iii,(.L_x_11247 - _ZN18transformer_engine34scaled_masked_softmax_warp_forwardI13__nv_bfloat16S1_fLi13EEEvPT0_PKT_PKhT1_iii)
        .other          _ZN18transformer_engine34scaled_masked_softmax_warp_forwardI13__nv_bfloat16S1_fLi13EEEvPT0_PKT_PKhT1_iii,@"STO_CUDA_ENTRY STV_DEFAULT"
_ZN18transformer_engine34scaled_masked_softmax_warp_forwardI13__nv_bfloat16S1_fLi13EEEvPT0_PKT_PKhT1_iii:
.text._ZN18transformer_engine34scaled_masked_softmax_warp_forwardI13__nv_bfloat16S1_fLi13EEEvPT0_PKT_PKhT1_iii:
        /* <DEDUP_REMOVED lines=10> */
[----:B------:R-:W3:Y:S08]  /*00a0*/  S2UR UR6, SR_CTAID.Y ;  /* 0x00000000000679c3 */ /* 0x000ef00000002600 */
        /* <DEDUP_REMOVED lines=25> */
[----:B------:R-:W-:Y:S01]  /*0240*/  IADD3 R126, P3, R126, UR8, RZ ;  /* 0x000000087e7e7c10 */ /* 0x000fe2000ff7e0ff */
[----:B------:R0:W-:Y:S01]  /*0250*/  STL [R1+0x148], R6 ;  /* 0x0001480601007387 */ /* 0x0001e20000100800 */
[----:B------:R-:W-:-:S02]  /*0260*/  SEL R131, R2, RZ, P0 ;  /* 0x000000ff02837207 */ /* 0x000fc40000000000 */
[----:B------:R-:W-:Y:S02]  /*0270*/  IADD3 R4, R122, 0x100, RZ ;  /* 0x000001007a047810 */ /* 0x000fe40007ffe0ff */
[----:B------:R-:W-:Y:S01]  /*0280*/  IADD3.X R127, R3, UR9, RZ, P3, !PT ;  /* 0x00000009037f7c10 */ /* 0x000fe20009ffe4ff */
[----:B------:R-:W-:Y:S01]  /*0290*/  ULDC.64 UR8, c[0x0][0x208] ;  /* 0x0000820000087ab9 */ /* 0x000fe20000000a00 */
[-C--:B------:R-:W-:Y:S02]  /*02a0*/  ISETP.GE.AND P2, PT, R0, R131.reuse, PT ;  /* 0x000000830000720c */ /* 0x080fe40003f46270 */
        /* <DEDUP_REMOVED lines=9> */
[----:B------:R1:W-:Y:S01]  /*0340*/  STL [R1+0x8], R4 ;  /* 0x0000080401007387 */ /* 0x0003e20000100800 */
[----:B------:R-:W-:-:S03]  /*0350*/  ISETP.GE.AND P0, PT, R6, R131, PT ;  /* 0x000000830600720c */ /* 0x000fc60003f06270 */
[----:B------:R1:W-:Y:S04]  /*0360*/  STL [R1+0x4], R3 ;  /* 0x0000040301007387 */ /* 0x0003e80000100800 */
[----:B------:R1:W-:Y:S01]  /*0370*/  STL [R1], R0 ;  /* 0x0000000001007387 */ /* 0x0003e20000100800 */
[----:B------:R-:W-:Y:S05]  /*0380*/  @P3 BRA `(.L_x_1293) ;  /* 0x0000000000803947 */ /* 0x000fea0003800000 */
        /* <DEDUP_REMOVED lines=25> */
[----:B------:R0:W-:Y:S01]  /*0520*/  STL [R1], R14 ;  /* 0x0000000e01007387 */ /* 0x0001e20000100800 */
[----:B-1----:R-:W-:-:S05]  /*0530*/  @P6 FMUL R11, R5, R10 ;  /* 0x0000000a050b6220 */ /* 0x002fca0000400000 */
[----:B------:R0:W-:Y:S01]  /*0540*/  STL [R1+0xc], R11 ;  /* 0x00000c0b01007387 */ /* 0x0001e20000100800 */
[----:B--2---:R-:W-:-:S05]  /*0550*/  @P4 FMUL R13, R4, R9 ;  /* 0x00000009040d4220 */ /* 0x004fca0000400000 */
[----:B------:R0:W-:Y:S01]  /*0560*/  STL [R1+0x4], R13 ;  /* 0x0000040d01007387 */ /* 0x0001e20000100800 */
[----:B---3--:R-:W-:-:S05]  /*0570*/  @P5 FMUL R12, R3, R6 ;  /* 0x00000006030c5220 */ /* 0x008fca0000400000 */
[----:B------:R0:W-:Y:S02]  /*0580*/  STL [R1+0x8], R12 ;  /* 0x0000080c01007387 */ /* 0x0001e40000100800 */
.L_x_1293:
[----:B------:R-:W-:Y:S05]  /*0590*/  BSYNC B0 ;  /* 0x0000000000007941 */ /* 0x000fea0003800000 */
.L_x_1292:
        /* <DEDUP_REMOVED lines=9> */
[----:B-1----:R-:W2:Y:S04]  /*0630*/  LDG.E R0, desc[UR8][R126.64+0x80] ;  /* 0x000080087e007981 */ /* 0x002ea8000c1e1900 */
[----:B------:R-:W3:Y:S01]  /*0640*/  LDG.E.64 R4, desc[UR8][R124.64+0x100] ;  /* 0x000100087c047981 */ /* 0x000ee2000c1e1b00 */
[----:B0-----:R-:W-:Y:S01]  /*0650*/  HFMA2.MMA R14, -RZ, RZ, -6.109375, 2 ;  /* 0xc61c4000ff0e7435 */ /* 0x001fe200000001ff */
        /* <DEDUP_REMOVED lines=29> */
.L_x_1295:
[----:B------:R-:W-:Y:S05]  /*0830*/  BSYNC B0 ;  /* 0x0000000000007941 */ /* 0x000fea0003800000 */
.L_x_1294:
[----:B------:R-:W-:Y:S01]  /*0840*/  MOV R4, 0xff800000 ;  /* 0xff80000000047802 */ /* 0x000fe20000000f00 */
[----:B------:R-:W-:Y:S01]  /*0850*/  BSSY B0, `(.L_x_1296) ;  /* 0x0000029000007945 */ /* 0x000fe20003800000 */
[----:B-1----:R-:W-:Y:S02]  /*0860*/  MOV R3, 0xff800000 ;  /* 0xff80000000037802 */ /* 0x002fe40000000f00 */
[----:B------:R-:W-:Y:S01]  /*0870*/  MOV R0, 0xff800000 ;  /* 0xff80000000007802 */ /* 0x000fe20000000f00 */
[----:B------:R1:W-:Y:S01]  /*0880*/  STL [R1+0x28], R4 ;  /* 0x0000280401007387 */ /* 0x0003e20000100800 */
[----:B------:R-:W-:Y:S02]  /*0890*/  ISETP.GE.AND P2, PT, R8, R131, PT ;  /* 0x000000830800720c */ /* 0x000fe40003f46270 */
[----:B------:R-:W-:Y:S01]  /*08a0*/  MOV R130, 0xff800000 ;  /* 0xff80000000827802 */ /* 0x000fe20000000f00 */
[----:B------:R1:W-:Y:S01]  /*08b0*/  STL [R1+0x24], R3 ;  /* 0x0000240301007387 */ /* 0x0003e20000100800 */
[----:B------:R-:W-:-:S02]  /*08c0*/  IADD3 R8, R122, 0x300, RZ ;  /* 0x000003007a087810 */ /* 0x000fc40007ffe0ff */
[----:B------:R-:W-:Y:S01]  /*08d0*/  MOV R121, 0xff800000 ;  /* 0xff80000000797802 */ /* 0x000fe20000000f00 */
[----:B------:R1:W-:Y:S01]  /*08e0*/  STL [R1+0x20], R0 ;  /* 0x0000200001007387 */ /* 0x0003e20000100800 */
[----:B------:R-:W-:Y:S05]  /*08f0*/  @P1 BRA `(.L_x_1297) ;  /* 0x0000000000781947 */ /* 0x000fea0003800000 */
[----:B-1----:R-:W2:Y:S04]  /*0900*/  LDG.E R0, desc[UR8][R126.64+0x100] ;  /* 0x000100087e007981 */ /* 0x002ea8000c1e1900 */
[----:B------:R-:W3:Y:S01]  /*0910*/  LDG.E.64 R4, desc[UR8][R124.64+0x200] ;  /* 0x000200087c047981 */ /* 0x000ee2000c1e1b00 */
[----:B0---4-:R-:W-:Y:S01]  /*0920*/  HFMA2.MMA R12, -RZ, RZ, -6.109375, 2 ;  /* 0xc61c4000ff0c7435 */ /* 0x011fe200000001ff */
        /* <DEDUP_REMOVED lines=25> */
[----:B------:R3:W-:Y:S02]  /*0ac0*/  STL [R1+0x20], R12 ;  /* 0x0000200c01007387 */ /* 0x0007e40000100800 */
[----:B0--3--:R-:W-:-:S07]  /*0ad0*/  @P4 FMUL R130, R4, R9 ;  /* 0x0000000904824220 */ /* 0x009fce0000400000 */
.L_x_1297:
[----:B------:R-:W-:Y:S05]  /*0ae0*/  BSYNC B0 ;  /* 0x0000000000007941 */ /* 0x000fea0003800000 */
.L_x_1296:
        /* <DEDUP_REMOVED lines=9> */
[----:B0---4-:R-:W-:Y:S01]  /*0b80*/  MOV R11, 0xc61c4000 ;  /* 0xc61c4000000b7802 */ /* 0x011fe20000000f00 */
        /* <DEDUP_REMOVED lines=26> */
.L_x_1299:
[----:B------:R-:W-:Y:S05]  /*0d30*/  BSYNC B0 ;  /* 0x0000000000007941 */ /* 0x000fea0003800000 */
.L_x_1298:
        /* <DEDUP_REMOVED lines=23> */
[----:B------:R-:W1:Y:S01]  /*0eb0*/  @P3 LDC R7, c[0x0][0x228] ;  /* 0x00008a00ff073b82 */ /* 0x000e620000000800 */
[C---:B---3--:R-:W-:Y:S02]  /*0ec0*/  @P3 SHF.L.U32 R0, R4.reuse, 0x10, RZ ;  /* 0x0000001004003819 */ /* 0x048fe400000006ff */
[----:B------:R-:W-:Y:S02]  /*0ed0*/  @P4 PRMT R4, R4, 0x7632, R4 ;  /* 0x0000763204044816 */ /* 0x000fe40000000004 */
[C---:B------:R-:W-:Y:S02]  /*0ee0*/  @P5 SHF.L.U32 R3, R5.reuse, 0x10, RZ ;  /* 0x0000001005035819 */ /* 0x040fe400000006ff */
[----:B------:R-:W-:Y:S01]  /*0ef0*/  @P6 PRMT R5, R5, 0x7632, R5 ;  /* 0x0000763205056816 */ /* 0x000fe20000000005 */
[----:B------:R-:W2:Y:S01]  /*0f00*/  @P4 LDC R9, c[0x0][0x228] ;  /* 0x00008a00ff094b82 */ /* 0x000ea20000000800 */
[----:B------:R-:W-:Y:S02]  /*0f10*/  @P4 SHF.L.U32 R4, R4, 0x10, RZ ;  /* 0x0000001004044819 */ /* 0x000fe400000006ff */
[----:B------:R-:W-:-:S05]  /*0f20*/  @P6 SHF.L.U32 R5, R5, 0x10, RZ ;  /* 0x0000001005056819 */ /* 0x000fca00000006ff */
[----:B------:R-:W3:Y:S08]  /*0f30*/  @P5 LDC R6, c[0x0][0x228] ;  /* 0x00008a00ff065b82 */ /* 0x000ef00000000800 */
[----:B------:R-:W5:Y:S01]  /*0f40*/  @P6 LDC R10, c[0x0][0x228] ;  /* 0x00008a00ff0a6b82 */ /* 0x000f620000000800 */
[----:B-1----:R-:W-:Y:S01]  /*0f50*/  @P3 FMUL R113, R0, R7 ;  /* 0x0000000700713220 */ /* 0x002fe20000400000 */
[----:B--2---:R-:W-:Y:S01]  /*0f60*/  @P4 FMUL R114, R4, R9 ;  /* 0x0000000904724220 */ /* 0x004fe20000400000 */
[----:B---3--:R-:W-:Y:S01]  /*0f70*/  @P5 FMUL R115, R3, R6 ;  /* 0x0000000603735220 */ /* 0x008fe20000400000 */
[----:B-----5:R-:W-:-:S07]  /*0f80*/  @P6 FMUL R116, R5, R10 ;  /* 0x0000000a05746220 */ /* 0x020fce0000400000 */
.L_x_1301:
[----:B------:R-:W-:Y:S05]  /*0f90*/  BSYNC B0 ;  /* 0x0000000000007941 */ /* 0x000fea0003800000 */
.L_x_1300:
        /* <DEDUP_REMOVED lines=35> */
.L_x_1303:
[----:B------:R-:W-:Y:S05]  /*11d0*/  BSYNC B0 ;  /* 0x0000000000007941 */ /* 0x000fea0003800000 */
.L_x_1302:
        /* <DEDUP_REMOVED lines=37> */
.L_x_1305:
[----:B------:R-:W-:Y:S05]  /*1430*/  BSYNC B0 ;  /* 0x0000000000007941 */ /* 0x000fea0003800000 */
.L_x_1304:
        /* <DEDUP_REMOVED lines=35> */
.L_x_1307:
[----:B------:R-:W-:Y:S05]  /*1670*/  BSYNC B0 ;  /* 0x0000000000007941 */ /* 0x000fea0003800000 */
.L_x_1306:
        /* <DEDUP_REMOVED lines=37> */
.L_x_1309:
[----:B------:R-:W-:Y:S05]  /*18d0*/  BSYNC B0 ;  /* 0x0000000000007941 */ /* 0x000fea0003800000 */
.L_x_1308:
        /* <DEDUP_REMOVED lines=35> */
.L_x_1311:
[----:B------:R-:W-:Y:S05]  /*1b10*/  BSYNC B0 ;  /* 0x0000000000007941 */ /* 0x000fea0003800000 */
.L_x_1310:
        /* <DEDUP_REMOVED lines=37> */
.L_x_1313:
[----:B------:R-:W-:Y:S05]  /*1d70*/  BSYNC B0 ;  /* 0x0000000000007941 */ /* 0x000fea0003800000 */
.L_x_1312:
        /* <DEDUP_REMOVED lines=35> */
.L_x_1315:
[----:B------:R-:W-:Y:S05]  /*1fb0*/  BSYNC B0 ;  /* 0x0000000000007941 */ /* 0x000fea0003800000 */
.L_x_1314:
        /* <DEDUP_REMOVED lines=37> */
.L_x_1317:
[----:B------:R-:W-:Y:S05]  /*2210*/  BSYNC B0 ;  /* 0x0000000000007941 */ /* 0x000fea0003800000 */
.L_x_1316:
        /* <DEDUP_REMOVED lines=35> */
.L_x_1319:
[----:B------:R-:W-:Y:S05]  /*2450*/  BSYNC B0 ;  /* 0x0000000000007941 */ /* 0x000fea0003800000 */
.L_x_1318:
        /* <DEDUP_REMOVED lines=37> */
.L_x_1321:
[----:B------:R-:W-:Y:S05]  /*26b0*/  BSYNC B0 ;  /* 0x0000000000007941 */ /* 0x000fea0003800000 */
.L_x_1320:
        /* <DEDUP_REMOVED lines=35> */
.L_x_1323:
[----:B------:R-:W-:Y:S05]  /*28f0*/  BSYNC B0 ;  /* 0x0000000000007941 */ /* 0x000fea0003800000 */
.L_x_1322:
        /* <DEDUP_REMOVED lines=37> */
.L_x_1325:
[----:B------:R-:W-:Y:S05]  /*2b50*/  BSYNC B0 ;  /* 0x0000000000007941 */ /* 0x000fea0003800000 */
.L_x_1324:
        /* <DEDUP_REMOVED lines=35> */
.L_x_1327:
[----:B------:R-:W-:Y:S05]  /*2d90*/  BSYNC B0 ;  /* 0x0000000000007941 */ /* 0x000fea0003800000 */
.L_x_1326:
        /* <DEDUP_REMOVED lines=37> */
.L_x_1329:
[----:B------:R-:W-:Y:S05]  /*2ff0*/  BSYNC B0 ;  /* 0x0000000000007941 */ /* 0x000fea0003800000 */
.L_x_1328:
        /* <DEDUP_REMOVED lines=35> */
.L_x_1331:
[----:B------:R-:W-:Y:S05]  /*3230*/  BSYNC B0 ;  /* 0x0000000000007941 */ /* 0x000fea0003800000 */
.L_x_1330:
        /* <DEDUP_REMOVED lines=37> */
.L_x_1333:
[----:B------:R-:W-:Y:S05]  /*3490*/  BSYNC B0 ;  /* 0x0000000000007941 */ /* 0x000fea0003800000 */
.L_x_1332:
        /* <DEDUP_REMOVED lines=35> */
.L_x_1335:
[----:B------:R-:W-:Y:S05]  /*36d0*/  BSYNC B0 ;  /* 0x0000000000007941 */ /* 0x000fea0003800000 */
.L_x_1334:
        /* <DEDUP_REMOVED lines=37> */
.L_x_1337:
[----:B------:R-:W-:Y:S05]  /*3930*/  BSYNC B0 ;  /* 0x0000000000007941 */ /* 0x000fea0003800000 */
.L_x_1336:
        /* <DEDUP_REMOVED lines=35> */
.L_x_1339:
[----:B------:R-:W-:Y:S05]  /*3b70*/  BSYNC B0 ;  /* 0x0000000000007941 */ /* 0x000fea0003800000 */
.L_x_1338:
        /* <DEDUP_REMOVED lines=37> */
.L_x_1341:
[----:B------:R-:W-:Y:S05]  /*3dd0*/  BSYNC B0 ;  /* 0x0000000000007941 */ /* 0x000fea0003800000 */
.L_x_1340:
        /* <DEDUP_REMOVED lines=35> */
.L_x_1343:
[----:B------:R-:W-:Y:S05]  /*4010*/  BSYNC B0 ;  /* 0x0000000000007941 */ /* 0x000fea0003800000 */
.L_x_1342:
        /* <DEDUP_REMOVED lines=37> */
.L_x_1345:
[----:B------:R-:W-:Y:S05]  /*4270*/  BSYNC B0 ;  /* 0x0000000000007941 */ /* 0x000fea0003800000 */
.L_x_1344:
        /* <DEDUP_REMOVED lines=35> */
.L_x_1347:
[----:B------:R-:W-:Y:S05]  /*44b0*/  BSYNC B0 ;  /* 0x0000000000007941 */ /* 0x000fea0003800000 */
.L_x_1346:
        /* <DEDUP_REMOVED lines=37> */
.L_x_1349:
[----:B------:R-:W-:Y:S05]  /*4710*/  BSYNC B0 ;  /* 0x0000000000007941 */ /* 0x000fea0003800000 */
.L_x_1348:
[----:B------:R-:W-:Y:S01]  /*4720*/  BSSY B0, `(.L_x_1350) ;  /* 0x0000023000007945 */ /* 0x000fe20003800000 */
[----:B------:R-:W-:Y:S02]  /*4730*/  ISETP.GE.AND P3, PT, R8, R131, PT ;  /* 0x000000830800720c */ /* 0x000fe40003f66270 */
[----:B------:R-:W-:Y:S02]  /*4740*/  MOV R16, 0xff800000 ;  /* 0xff80000000107802 */ /* 0x000fe40000000f00 */
[----:B------:R-:W-:Y:S02]  /*4750*/  MOV R15, 0xff800000 ;  /* 0xff800000000f7802 */ /* 0x000fe40000000f00 */
[----:B------:R-:W-:Y:S02]  /*4760*/  IADD3 R8, R122, 0x1080, RZ ;  /* 0x000010807a087810 */ /* 0x000fe40007ffe0ff */
[----:B0---4-:R-:W-:Y:S01]  /*4770*/  MOV R14, 0xff800000 ;  /* 0xff800000000e7802 */ /* 0x011fe20000000f00 */
        /* <DEDUP_REMOVED lines=29> */
.L_x_1351:
[----:B------:R-:W-:Y:S05]  /*4950*/  BSYNC B0 ;  /* 0x0000000000007941 */ /* 0x000fea0003800000 */
.L_x_1350:
        /* <DEDUP_REMOVED lines=37> */
.L_x_1353:
[----:B------:R-:W-:Y:S05]  /*4bb0*/  BSYNC B0 ;  /* 0x0000000000007941 */ /* 0x000fea0003800000 */
.L_x_1352:
        /* <DEDUP_REMOVED lines=10> */
[----:B------:R-:W-:Y:S02]  /*4c60*/  MOV R13, 0xc61c4000 ;  /* 0xc61c4000000d7802 */ /* 0x000fe40000000f00 */
[C---:B--2---:R-:W-:Y:S02]  /*4c70*/  LOP3.LUT R3, R0.reuse, 0xff, RZ, 0xc0, !PT ;  /* 0x000000ff00037812 */ /* 0x044fe400078ec0ff */
[----:B------:R-:W-:-:S02]  /*4c80*/  LOP3.LUT R6, R0, 0xff00, RZ, 0xc0, !PT ;  /* 0x0000ff0000067812 */ /* 0x000fc400078ec0ff */
[C---:B------:R-:W-:Y:S02]  /*4c90*/  LOP3.LUT R7, R0.reuse, 0xff0000, RZ, 0xc0, !PT ;  /* 0x00ff000000077812 */ /* 0x040fe400078ec0ff */
[----:B------:R-:W-:Y:S02]  /*4ca0*/  LOP3.LUT R0, R0, 0xff000000, RZ, 0xc0, !PT ;  /* 0xff00000000007812 */ /* 0x000fe400078ec0ff */
[----:B------:R-:W-:Y:S02]  /*4cb0*/  ISETP.NE.AND P0, PT, R3, 0x1, PT ;  /* 0x000000010300780c */ /* 0x000fe40003f05270 */
[----:B------:R-:W-:Y:S01]  /*4cc0*/  ISETP.NE.AND P4, PT, R6, 0x100, PT ;  /* 0x000001000600780c */ /* 0x000fe20003f85270 */
[----:B------:R-:W-:Y:S01]  /*4cd0*/  HFMA2.MMA R6, -RZ, RZ, -6.109375, 2 ;  /* 0xc61c4000ff067435 */ /* 0x000fe200000001ff */
[----:B------:R-:W-:Y:S02]  /*4ce0*/  ISETP.NE.AND P5, PT, R7, 0x10000, PT ;  /* 0x000100000700780c */ /* 0x000fe40003fa5270 */
[----:B------:R-:W-:-:S02]  /*4cf0*/  ISETP.NE.AND P6, PT, R0, 0x1000000, PT ;  /* 0x010000000000780c */ /* 0x000fc40003fc5270 */
[----:B------:R-:W-:-:S05]  /*4d00*/  MOV R7, 0xc61c4000 ;  /* 0xc61c400000077802 */ /* 0x000fca0000000f00 */
        /* <DEDUP_REMOVED lines=14> */
.L_x_1355:
[----:B------:R-:W-:Y:S05]  /*4df0*/  BSYNC B0 ;  /* 0x0000000000007941 */ /* 0x000fea0003800000 */
.L_x_1354:
[----:B------:R-:W-:Y:S01]  /*4e00*/  BSSY B0, `(.L_x_1356) ;  /* 0x0000025000007945 */ /* 0x000fe20003800000 */
[----:B------:R-:W-:Y:S02]  /*4e10*/  ISETP.GE.AND P0, PT, R128, R131, PT ;  /* 0x000000838000720c */ /* 0x000fe40003f06270 */
[----:B------:R-:W-:Y:S02]  /*4e20*/  MOV R135, 0xff800000 ;  /* 0xff80000000877802 */ /* 0x000fe40000000f00 */
[----:B------:R-:W-:Y:S02]  /*4e30*/  MOV R5, 0xff800000 ;  /* 0xff80000000057802 */ /* 0x000fe40000000f00 */
[----:B-1----:R-:W-:Y:S02]  /*4e40*/  MOV R4, 0xff800000 ;  /* 0xff80000000047802 */ /* 0x002fe40000000f00 */
[----:B------:R-:W-:Y:S02]  /*4e50*/  MOV R3, 0xff800000 ;  /* 0xff80000000037802 */ /* 0x000fe40000000f00 */
[----:B------:R-:W-:-:S02]  /*4e60*/  IADD3 R134, R122, 0x1200, RZ ;  /* 0x000012007a867810 */ /* 0x000fc40007ffe0ff */
[----:B------:R-:W-:Y:S01]  /*4e70*/  MOV R0, 0xff800000 ;  /* 0xff80000000007802 */ /* 0x000fe20000000f00 */
[----:B------:R-:W-:Y:S06]  /*4e80*/  @P3 BRA `(.L_x_1357) ;  /* 0x0000000000703947 */ /* 0x000fec0003800000 */
[----:B------:R-:W2:Y:S04]  /*4e90*/  LDG.E R0, desc[UR8][R126.64+0x1000] ;  /* 0x001000087e007981 */ /* 0x000ea8000c1e1900 */
[----:B------:R-:W3:Y:S01]  /*4ea0*/  LDG.E.64 R4, desc[UR8][R124.64+0x2000] ;  /* 0x002000087c047981 */ /* 0x000ee2000c1e1b00 */
[C---:B--2---:R-:W-:Y:S02]  /*4eb0*/  LOP3.LUT R3, R0.reuse, 0xff, RZ, 0xc0, !PT ;  /* 0x000000ff00037812 */ /* 0x044fe400078ec0ff */
[C---:B------:R-:W-:Y:S02]  /*4ec0*/  LOP3.LUT R128, R0.reuse, 0xff00, RZ, 0xc0, !PT ;  /* 0x0000ff0000807812 */ /* 0x040fe400078ec0ff */
[C---:B------:R-:W-:Y:S02]  /*4ed0*/  LOP3.LUT R129, R0.reuse, 0xff0000, RZ, 0xc0, !PT ;  /* 0x00ff000000817812 */ /* 0x040fe400078ec0ff */
[----:B------:R-:W-:-:S02]  /*4ee0*/  LOP3.LUT R0, R0, 0xff000000, RZ, 0xc0, !PT ;  /* 0xff00000000007812 */ /* 0x000fc400078ec0ff */
[----:B------:R-:W-:Y:S02]  /*4ef0*/  ISETP.NE.AND P3, PT, R3, 0x1, PT ;  /* 0x000000010300780c */ /* 0x000fe40003f65270 */
[----:B------:R-:W-:Y:S02]  /*4f00*/  ISETP.NE.AND P4, PT, R128, 0x100, PT ;  /* 0x000001008000780c */ /* 0x000fe40003f85270 */
[----:B------:R-:W-:Y:S02]  /*4f10*/  ISETP.NE.AND P5, PT, R129, 0x10000, PT ;  /* 0x000100008100780c */ /* 0x000fe40003fa5270 */
[----:B------:R-:W-:Y:S01]  /*4f20*/  ISETP.NE.AND P6, PT, R0, 0x1000000, PT ;  /* 0x010000000000780c */ /* 0x000fe20003fc5270 */
[----:B------:R-:W-:Y:S01]  /*4f30*/  HFMA2.MMA R0, -RZ, RZ, -6.109375, 2 ;  /* 0xc61c4000ff007435 */ /* 0x000fe200000001ff */
[----:B------:R-:W-:-:S05]  /*4f40*/  MOV R3, 0xc61c4000 ;  /* 0xc61c400000037802 */ /* 0x000fca0000000f00 */
[----:B------:R-:W0:Y:S01]  /*4f50*/  @P3 LDC R137, c[0x0][0x228] ;  /* 0x00008a00ff893b82 */ /* 0x000e220000000800 */
[C---:B---3--:R-:W-:Y:S02]  /*4f60*/  @P3 SHF.L.U32 R128, R4.reuse, 0x10, RZ ;  /* 0x0000001004803819 */ /* 0x048fe400000006ff */
[----:B------:R-:W-:Y:S01]  /*4f70*/  @P4 PRMT R129, R4, 0x7632, R129 ;  /* 0x0000763204814816 */ /* 0x000fe20000000081 */
[----:B------:R-:W-:Y:S01]  /*4f80*/  HFMA2.MMA R4, -RZ, RZ, -6.109375, 2 ;  /* 0xc61c4000ff047435 */ /* 0x000fe200000001ff */
[C---:B------:R-:W-:Y:S02]  /*4f90*/  @P5 SHF.L.U32 R132, R5.reuse, 0x10, RZ ;  /* 0x0000001005845819 */ /* 0x040fe400000006ff */
[----:B------:R-:W-:Y:S01]  /*4fa0*/  @P6 PRMT R133, R5, 0x7632, R133 ;  /* 0x0000763205856816 */ /* 0x000fe20000000085 */
[----:B------:R-:W1:Y:S01]  /*4fb0*/  @P4 LDC R136, c[0x0][0x228] ;  /* 0x00008a00ff884b82 */ /* 0x000e620000000800 */
[----:B------:R-:W-:Y:S02]  /*4fc0*/  @P4 SHF.L.U32 R129, R129, 0x10, RZ ;  /* 0x0000001081814819 */ /* 0x000fe400000006ff */
[----:B------:R-:W-:-:S02]  /*4fd0*/  @P6 SHF.L.U32 R133, R133, 0x10, RZ ;  /* 0x0000001085856819 */ /* 0x000fc400000006ff */
[----:B------:R-:W-:-:S03]  /*4fe0*/  MOV R5, 0xc61c4000 ;  /* 0xc61c400000057802 */ /* 0x000fc60000000f00 */
[----:B------:R-:W2:Y:S08]  /*4ff0*/  @P5 LDC R139, c[0x0][0x228] ;  /* 0x00008a00ff8b5b82 */ /* 0x000eb00000000800 */
[----:B------:R-:W3:Y:S01]  /*5000*/  @P6 LDC R138, c[0x0][0x228] ;  /* 0x00008a00ff8a6b82 */ /* 0x000ee20000000800 */
[----:B0-----:R-:W-:Y:S01]  /*5010*/  @P3 FMUL R0, R128, R137 ;  /* 0x0000008980003220 */ /* 0x001fe20000400000 */
[----:B-1----:R-:W-:Y:S01]  /*5020*/  @P4 FMUL R3, R129, R136 ;  /* 0x0000008881034220 */ /* 0x002fe20000400000 */
[----:B--2---:R-:W-:Y:S01]  /*5030*/  @P5 FMUL R4, R132, R139 ;  /* 0x0000008b84045220 */ /* 0x004fe20000400000 */
[----:B---3--:R-:W-:-:S07]  /*5040*/  @P6 FMUL R5, R133, R138 ;  /* 0x0000008a85056220 */ /* 0x008fce0000400000 */
.L_x_1357:
[----:B------:R-:W-:Y:S05]  /*5050*/  BSYNC B0 ;  /* 0x0000000000007941 */ /* 0x000fea0003800000 */
.L_x_1356:
        /* <DEDUP_REMOVED lines=14> */
[----:B------:R-:W-:Y:S01]  /*5140*/  ISETP.NE.AND P4, PT, R134, 0x100, PT ;  /* 0x000001008600780c */ /* 0x000fe20003f85270 */
[----:B------:R-:W-:Y:S01]  /*5150*/  HFMA2.MMA R134, -RZ, RZ, -6.109375, 2 ;  /* 0xc61c4000ff867435 */ /* 0x000fe200000001ff */
[----:B------:R-:W-:Y:S02]  /*5160*/  ISETP.NE.AND P5, PT, R135, 0x10000, PT ;  /* 0x000100008700780c */ /* 0x000fe40003fa5270 */
[----:B------:R-:W-:Y:S01]  /*5170*/  ISETP.NE.AND P6, PT, R132, 0x1000000, PT ;  /* 0x010000008400780c */ /* 0x000fe20003fc5270 */
[----:B------:R-:W-:Y:S01]  /*5180*/  HFMA2.MMA R132, -RZ, RZ, -6.109375, 2 ;  /* 0xc61c4000ff847435 */ /* 0x000fe200000001ff */
[----:B------:R-:W-:Y:S02]  /*5190*/  MOV R133, 0xc61c4000 ;  /* 0xc61c400000857802 */ /* 0x000fe40000000f00 */
[----:B------:R-:W-:-:S03]  /*51a0*/  MOV R135, 0xc61c4000 ;  /* 0xc61c400000877802 */ /* 0x000fc60000000f00 */
        /* <DEDUP_REMOVED lines=14> */
.L_x_1359:
[----:B------:R-:W-:Y:S05]  /*5290*/  BSYNC B0 ;  /* 0x0000000000007941 */ /* 0x000fea0003800000 */
.L_x_1358:
        /* <DEDUP_REMOVED lines=37> */
.L_x_1361:
[----:B------:R-:W-:Y:S05]  /*54f0*/  BSYNC B0 ;  /* 0x0000000000007941 */ /* 0x000fea0003800000 */
.L_x_1360:
        /* <DEDUP_REMOVED lines=13> */
[----:B------:R-:W-:Y:S01]  /*55d0*/  ISETP.NE.AND P0, PT, R141, 0x1, PT ;  /* 0x000000018d00780c */ /* 0x000fe20003f05270 */
[----:B------:R-:W-:Y:S01]  /*55e0*/  HFMA2.MMA R141, -RZ, RZ, -6.109375, 2 ;  /* 0xc61c4000ff8d7435 */ /* 0x000fe200000001ff */
[----:B------:R-:W-:Y:S02]  /*55f0*/  ISETP.NE.AND P4, PT, R142, 0x100, PT ;  /* 0x000001008e00780c */ /* 0x000fe40003f85270 */
[----:B------:R-:W-:Y:S01]  /*5600*/  ISETP.NE.AND P5, PT, R143, 0x10000, PT ;  /* 0x000100008f00780c */ /* 0x000fe20003fa5270 */
[----:B------:R-:W-:Y:S01]  /*5610*/  HFMA2.MMA R143, -RZ, RZ, -6.109375, 2 ;  /* 0xc61c4000ff8f7435 */ /* 0x000fe200000001ff */
[----:B------:R-:W-:Y:S02]  /*5620*/  ISETP.NE.AND P6, PT, R140, 0x1000000, PT ;  /* 0x010000008c00780c */ /* 0x000fe40003fc5270 */
        /* <DEDUP_REMOVED lines=16> */
.L_x_1363:
[----:B------:R-:W-:Y:S05]  /*5730*/  BSYNC B0 ;  /* 0x0000000000007941 */ /* 0x000fea0003800000 */
.L_x_1362:
        /* <DEDUP_REMOVED lines=37> */
.L_x_1365:
[----:B------:R-:W-:Y:S05]  /*5990*/  BSYNC B0 ;  /* 0x0000000000007941 */ /* 0x000fea0003800000 */
.L_x_1364:
        /* <DEDUP_REMOVED lines=35> */
.L_x_1367:
[----:B------:R-:W-:Y:S05]  /*5bd0*/  BSYNC B0 ;  /* 0x0000000000007941 */ /* 0x000fea0003800000 */
.L_x_1366:
        /* <DEDUP_REMOVED lines=37> */
.L_x_1369:
[----:B------:R-:W-:Y:S05]  /*5e30*/  BSYNC B0 ;  /* 0x0000000000007941 */ /* 0x000fea0003800000 */
.L_x_1368:
        /* <DEDUP_REMOVED lines=35> */
.L_x_1371:
[----:B------:R-:W-:Y:S05]  /*6070*/  BSYNC B0 ;  /* 0x0000000000007941 */ /* 0x000fea0003800000 */
.L_x_1370:
        /* <DEDUP_REMOVED lines=37> */
.L_x_1373:
[----:B------:R-:W-:Y:S05]  /*62d0*/  BSYNC B0 ;  /* 0x0000000000007941 */ /* 0x000fea0003800000 */
.L_x_1372:
        /* <DEDUP_REMOVED lines=35> */
.L_x_1375:
[----:B------:R-:W-:Y:S05]  /*6510*/  BSYNC B0 ;  /* 0x0000000000007941 */ /* 0x000fea0003800000 */
.L_x_1374:
        /* <DEDUP_REMOVED lines=37> */
.L_x_1377:
[----:B------:R-:W-:Y:S05]  /*6770*/  BSYNC B0 ;  /* 0x0000000000007941 */ /* 0x000fea0003800000 */
.L_x_1376:
        /* <DEDUP_REMOVED lines=35> */
.L_x_1379:
[----:B------:R-:W-:Y:S05]  /*69b0*/  BSYNC B0 ;  /* 0x0000000000007941 */ /* 0x000fea0003800000 */
.L_x_1378:
        /* <DEDUP_REMOVED lines=37> */
.L_x_1381:
[----:B------:R-:W-:Y:S05]  /*6c10*/  BSYNC B0 ;  /* 0x0000000000007941 */ /* 0x000fea0003800000 */
.L_x_1380:
        /* <DEDUP_REMOVED lines=35> */
.L_x_1383:
[----:B------:R-:W-:Y:S05]  /*6e50*/  BSYNC B0 ;  /* 0x0000000000007941 */ /* 0x000fea0003800000 */
.L_x_1382:
        /* <DEDUP_REMOVED lines=37> */
.L_x_1385:
[----:B------:R-:W-:Y:S05]  /*70b0*/  BSYNC B0 ;  /* 0x0000000000007941 */ /* 0x000fea0003800000 */
.L_x_1384:
        /* <DEDUP_REMOVED lines=35> */
.L_x_1387:
[----:B------:R-:W-:Y:S05]  /*72f0*/  BSYNC B0 ;  /* 0x0000000000007941 */ /* 0x000fea0003800000 */
.L_x_1386:
        /* <DEDUP_REMOVED lines=37> */
.L_x_1389:
[----:B------:R-:W-:Y:S05]  /*7550*/  BSYNC B0 ;  /* 0x0000000000007941 */ /* 0x000fea0003800000 */
.L_x_1388:
        /* <DEDUP_REMOVED lines=35> */
.L_x_1391:
[----:B------:R-:W-:Y:S05]  /*7790*/  BSYNC B0 ;  /* 0x0000000000007941 */ /* 0x000fea0003800000 */
.L_x_1390:
        /* <DEDUP_REMOVED lines=37> */
.L_x_1393:
[----:B------:R-:W-:Y:S05]  /*79f0*/  BSYNC B0 ;  /* 0x0000000000007941 */ /* 0x000fea0003800000 */
.L_x_1392:
        /* <DEDUP_REMOVED lines=11> */
[C---:B------:R-:W-:Y:S02]  /*7ab0*/  LOP3.LUT R206, R204.reuse, 0xff00, RZ, 0xc0, !PT ;  /* 0x0000ff00ccce7812 */ /* 0x040fe400078ec0ff */
[----:B------:R-:W-:-:S02]  /*7ac0*/  LOP3.LUT R207, R204, 0xff0000, RZ, 0xc0, !PT ;  /* 0x00ff0000cccf7812 */ /* 0x000fc400078ec0ff */
[----:B------:R-:W-:Y:S02]  /*7ad0*/  LOP3.LUT R204, R204, 0xff000000, RZ, 0xc0, !PT ;  /* 0xff000000cccc7812 */ /* 0x000fe400078ec0ff */
[----:B------:R-:W-:Y:S02]  /*7ae0*/  ISETP.NE.AND P0, PT, R205, 0x1, PT ;  /* 0x00000001cd00780c */ /* 0x000fe40003f05270 */
[----:B------:R-:W-:Y:S01]  /*7af0*/  ISETP.NE.AND P4, PT, R206, 0x100, PT ;  /* 0x00000100ce00780c */ /* 0x000fe20003f85270 */
[----:B------:R-:W-:Y:S01]  /*7b00*/  HFMA2.MMA R206, -RZ, RZ, -6.109375, 2 ;  /* 0xc61c4000ffce7435 */ /* 0x000fe200000001ff */
[----:B------:R-:W-:Y:S02]  /*7b10*/  ISETP.NE.AND P5, PT, R207, 0x10000, PT ;  /* 0x00010000cf00780c */ /* 0x000fe40003fa5270 */
[----:B------:R-:W-:Y:S02]  /*7b20*/  ISETP.NE.AND P6, PT, R204, 0x1000000, PT ;  /* 0x01000000cc00780c */ /* 0x000fe40003fc5270 */
[----:B------:R-:W-:-:S02]  /*7b30*/  MOV R207, 0xc61c4000 ;  /* 0xc61c400000cf7802 */ /* 0x000fc40000000f00 */
        /* <DEDUP_REMOVED lines=15> */
.L_x_1395:
[----:B------:R-:W-:Y:S05]  /*7c30*/  BSYNC B0 ;  /* 0x0000000000007941 */ /* 0x000fea0003800000 */
.L_x_1394:
        /* <DEDUP_REMOVED lines=11> */
[----:B------:R-:W-:Y:S02]  /*7cf0*/  MOV R211, 0xc61c4000 ;  /* 0xc61c400000d37802 */ /* 0x000fe40000000f00 */
[C---:B--2---:R-:W-:Y:S02]  /*7d00*/  LOP3.LUT R209, R205.reuse, 0xff, RZ, 0xc0, !PT ;  /* 0x000000ffcdd17812 */ /* 0x044fe400078ec0ff */
[----:B------:R-:W-:Y:S02]  /*7d10*/  LOP3.LUT R210, R205, 0xff0000, RZ, 0xc0, !PT ;  /* 0x00ff0000cdd27812 */ /* 0x000fe400078ec0ff */
[----:B------:R-:W-:-:S02]  /*7d20*/  ISETP.NE.AND P3, PT, R209, 0x1, PT ;  /* 0x00000001d100780c */ /* 0x000fc40003f65270 */
[C---:B------:R-:W-:Y:S02]  /*7d30*/  LOP3.LUT R209, R205.reuse, 0xff00, RZ, 0xc0, !PT ;  /* 0x0000ff00cdd17812 */ /* 0x040fe400078ec0ff */
[----:B------:R-:W-:Y:S02]  /*7d40*/  LOP3.LUT R205, R205, 0xff000000, RZ, 0xc0, !PT ;  /* 0xff000000cdcd7812 */ /* 0x000fe400078ec0ff */
[----:B------:R-:W-:Y:S02]  /*7d50*/  ISETP.NE.AND P4, PT, R209, 0x100, PT ;  /* 0x00000100d100780c */ /* 0x000fe40003f85270 */
[----:B------:R-:W-:Y:S02]  /*7d60*/  ISETP.NE.AND P5, PT, R210, 0x10000, PT ;  /* 0x00010000d200780c */ /* 0x000fe40003fa5270 */
[----:B------:R-:W-:Y:S01]  /*7d70*/  ISETP.NE.AND P6, PT, R205, 0x1000000, PT ;  /* 0x01000000cd00780c */ /* 0x000fe20003fc5270 */
[----:B------:R-:W-:Y:S02]  /*7d80*/  HFMA2.MMA R205, -RZ, RZ, -6.109375, 2 ;  /* 0xc61c4000ffcd7435 */ /* 0x000fe400000001ff */
[----:B------:R-:W0:Y:S01]  /*7d90*/  @P3 LDC R210, c[0x0][0x228] ;  /* 0x00008a00ffd23b82 */ /* 0x000e220000000800 */
[----:B---3--:R-:W-:-:S05]  /*7da0*/  @P3 SHF.L.U32 R209, R128, 0x10, RZ ;  /* 0x0000001080d13819 */ /* 0x008fca00000006ff */
[----:B------:R-:W-:Y:S02]  /*7db0*/  @P4 PRMT R128, R128, 0x7632, R128 ;  /* 0x0000763280804816 */ /* 0x000fe40000000080 */
[----:B------:R-:W1:Y:S01]  /*7dc0*/  @P4 LDC R215, c[0x0][0x228] ;  /* 0x00008a00ffd74b82 */ /* 0x000e620000000800 */
[C---:B------:R-:W-:Y:S02]  /*7dd0*/  @P5 SHF.L.U32 R213, R129.reuse, 0x10, RZ ;  /* 0x0000001081d55819 */ /* 0x040fe400000006ff */
[----:B------:R-:W-:Y:S02]  /*7de0*/  @P6 PRMT R129, R129, 0x7632, R129 ;  /* 0x0000763281816816 */ /* 0x000fe40000000081 */
[----:B------:R-:W-:Y:S02]  /*7df0*/  @P4 SHF.L.U32 R128, R128, 0x10, RZ ;  /* 0x0000001080804819 */ /* 0x000fe400000006ff */
[----:B------:R-:W-:Y:S01]  /*7e00*/  @P6 SHF.L.U32 R129, R129, 0x10, RZ ;  /* 0x0000001081816819 */ /* 0x000fe200000006ff */
[----:B------:R-:W2:Y:S08]  /*7e10*/  @P5 LDC R216, c[0x0][0x228] ;  /* 0x00008a00ffd85b82 */ /* 0x000eb00000000800 */
[----:B------:R-:W3:Y:S01]  /*7e20*/  @P6 LDC R218, c[0x0][0x228] ;  /* 0x00008a00ffda6b82 */ /* 0x000ee20000000800 */
[----:B0-----:R-:W-:Y:S01]  /*7e30*/  @P3 FMUL R205, R209, R210 ;  /* 0x000000d2d1cd3220 */ /* 0x001fe20000400000 */
[----:B------:R-:W-:Y:S01]  /*7e40*/  HFMA2.MMA R210, -RZ, RZ, -6.109375, 2 ;  /* 0xc61c4000ffd27435 */ /* 0x000fe200000001ff */
[----:B------:R-:W-:Y:S01]  /*7e50*/  MOV R209, 0xc61c4000 ;  /* 0xc61c400000d17802 */ /* 0x000fe20000000f00 */
[----:B-1----:R-:W-:-:S04]  /*7e60*/  @P4 FMUL R209, R128, R215 ;  /* 0x000000d780d14220 */ /* 0x002fc80000400000 */
[----:B--2---:R-:W-:Y:S01]  /*7e70*/  @P5 FMUL R210, R213, R216 ;  /* 0x000000d8d5d25220 */ /* 0x004fe20000400000 */
[----:B---3--:R-:W-:-:S07]  /*7e80*/  @P6 FMUL R211, R129, R218 ;  /* 0x000000da81d36220 */ /* 0x008fce0000400000 */
.L_x_1397:
[----:B------:R-:W-:Y:S05]  /*7e90*/  BSYNC B0 ;  /* 0x0000000000007941 */ /* 0x000fea0003800000 */
.L_x_1396:
        /* <DEDUP_REMOVED lines=13> */
[C---:B------:R-:W-:Y:S02]  /*7f70*/  LOP3.LUT R213, R212.reuse, 0xff0000, RZ, 0xc0, !PT ;  /* 0x00ff0000d4d57812 */ /* 0x040fe400078ec0ff */
[----:B------:R-:W-:Y:S02]  /*7f80*/  LOP3.LUT R212, R212, 0xff000000, RZ, 0xc0, !PT ;  /* 0xff000000d4d47812 */ /* 0x000fe400078ec0ff */
[----:B------:R-:W-:Y:S02]  /*7f90*/  ISETP.NE.AND P4, PT, R214, 0x100, PT ;  /* 0x00000100d600780c */ /* 0x000fe40003f85270 */
[----:B------:R-:W-:Y:S01]  /*7fa0*/  ISETP.NE.AND P5, PT, R213, 0x10000, PT ;  /* 0x00010000d500780c */ /* 0x000fe20003fa5270 */
[----:B------:R-:W-:Y:S01]  /*7fb0*/  HFMA2.MMA R213, -RZ, RZ, -6.109375, 2 ;  /* 0xc61c4000ffd57435 */ /* 0x000fe200000001ff */
[----:B------:R-:W-:Y:S02]  /*7fc0*/  ISETP.NE.AND P6, PT, R212, 0x1000000, PT ;  /* 0x01000000d400780c */ /* 0x000fe40003fc5270 */
[----:B------:R-:W-:Y:S01]  /*7fd0*/  MOV R214, 0xc61c4000 ;  /* 0xc61c400000d67802 */ /* 0x000fe20000000f00 */
[----:B------:R-:W0:Y:S06]  /*7fe0*/  @P2 LDC R215, c[0x0][0x228] ;  /* 0x00008a00ffd72b82 */ /* 0x000e2c0000000800 */
[----:B---3--:R-:W-:-:S02]  /*7ff0*/  @P4 PRMT R212, R128, 0x7632, R212 ;  /* 0x0000763280d44816 */ /* 0x008fc400000000d4 */
[----:B------:R-:W1:Y:S01]  /*8000*/  @P4 LDC R217, c[0x0][0x228] ;  /* 0x00008a00ffd94b82 */ /* 0x000e620000000800 */
[----:B------:R-:W-:Y:S02]  /*8010*/  @P2 SHF.L.U32 R128, R128, 0x10, RZ ;  /* 0x0000001080802819 */ /* 0x000fe400000006ff */
[----:B------:R-:W-:-:S05]  /*8020*/  @P4 SHF.L.U32 R212, R212, 0x10, RZ ;  /* 0x00000010d4d44819 */ /* 0x000fca00000006ff */
[----:B------:R-:W2:Y:S08]  /*8030*/  @P5 LDC R220, c[0x0][0x228] ;  /* 0x00008a00ffdc5b82 */ /* 0x000eb00000000800 */
[----:B------:R-:W3:Y:S01]  /*8040*/  @P6 LDC R219, c[0x0][0x228] ;  /* 0x00008a00ffdb6b82 */ /* 0x000ee20000000800 */
[----:B0-----:R-:W-:Y:S01]  /*8050*/  @P2 FMUL R213, R128, R215 ;  /* 0x000000d780d52220 */ /* 0x001fe20000400000 */
[----:B------:R-:W-:-:S02]  /*8060*/  @P6 PRMT R128, R129, 0x7632, R128 ;  /* 0x0000763281806816 */ /* 0x000fc40000000080 */
[----:B------:R-:W-:Y:S02]  /*8070*/  @P5 SHF.L.U32 R129, R129, 0x10, RZ ;  /* 0x0000001081815819 */ /* 0x000fe400000006ff */
[----:B------:R-:W-:Y:S01]  /*8080*/  @P6 SHF.L.U32 R128, R128, 0x10, RZ ;  /* 0x0000001080806819 */ /* 0x000fe200000006ff */
[----:B-1----:R-:W-:Y:S01]  /*8090*/  @P4 FMUL R214, R212, R217 ;  /* 0x000000d9d4d64220 */ /* 0x002fe20000400000 */
[----:B------:R-:W-:Y:S01]  /*80a0*/  MOV R212, 0xc61c4000 ;  /* 0xc61c400000d47802 */ /* 0x000fe20000000f00 */
[----:B--2---:R-:W-:Y:S02]  /*80b0*/  @P5 FMUL R216, R129, R220 ;  /* 0x000000dc81d85220 */ /* 0x004fe40000400000 */
[----:B---3--:R-:W-:-:S07]  /*80c0*/  @P6 FMUL R212, R128, R219 ;  /* 0x000000db80d46220 */ /* 0x008fce0000400000 */
.L_x_1399:
[----:B------:R-:W-:Y:S05]  /*80d0*/  BSYNC B0 ;  /* 0x0000000000007941 */ /* 0x000fea0003800000 */
.L_x_1398:
        /* <DEDUP_REMOVED lines=20> */
[----:B------:R-:W-:Y:S01]  /*8220*/  HFMA2.MMA R215, -RZ, RZ, -6.109375, 2 ;  /* 0xc61c4000ffd77435 */ /* 0x000fe200000001ff */
[----:B---3--:R-:W-:-:S04]  /*8230*/  @P1 SHF.L.U32 R218, R128, 0x10, RZ ;  /* 0x0000001080da1819 */ /* 0x008fc800000006ff */
[----:B------:R-:W-:Y:S02]  /*8240*/  @P4 PRMT R128, R128, 0x7632, R128 ;  /* 0x0000763280804816 */ /* 0x000fe40000000080 */
[----:B------:R-:W1:Y:S02]  /*8250*/  @P4 LDC R223, c[0x0][0x228] ;  /* 0x00008a00ffdf4b82 */ /* 0x000e640000000800 */
[----:B------:R-:W-:Y:S01]  /*8260*/  @P4 SHF.L.U32 R128, R128, 0x10, RZ ;  /* 0x0000001080804819 */ /* 0x000fe200000006ff */
[----:B0-----:R-:W-:Y:S01]  /*8270*/  @P1 FMUL R215, R218, R219 ;  /* 0x000000dbdad71220 */ /* 0x001fe20000400000 */
[----:B------:R-:W-:-:S04]  /*8280*/  ISETP.NE.AND P1, PT, R217, 0x1000000, PT ;  /* 0x01000000d900780c */ /* 0x000fc80003f25270 */
[----:B------:R-:W0:Y:S01]  /*8290*/  @P5 LDC R219, c[0x0][0x228] ;  /* 0x00008a00ffdb5b82 */ /* 0x000e220000000800 */
[----:B------:R-:W-:Y:S01]  /*82a0*/  MOV R217, 0xc61c4000 ;  /* 0xc61c400000d97802 */ /* 0x000fe20000000f00 */
[----:B------:R-:W-:Y:S01]  /*82b0*/  HFMA2.MMA R218, -RZ, RZ, -6.109375, 2 ;  /* 0xc61c4000ffda7435 */ /* 0x000fe200000001ff */
[----:B-1----:R-:W-:Y:S01]  /*82c0*/  @P4 FMUL R217, R128, R223 ;  /* 0x000000df80d94220 */ /* 0x002fe20000400000 */
[----:B------:R-:W-:-:S05]  /*82d0*/  @P5 SHF.L.U32 R128, R129, 0x10, RZ ;  /* 0x0000001081805819 */ /* 0x000fca00000006ff */
[----:B------:R-:W1:Y:S01]  /*82e0*/  @P1 LDC R224, c[0x0][0x228] ;  /* 0x00008a00ffe01b82 */ /* 0x000e620000000800 */
[----:B------:R-:W-:-:S04]  /*82f0*/  @P1 PRMT R129, R129, 0x7632, R129 ;  /* 0x0000763281811816 */ /* 0x000fc80000000081 */
[----:B------:R-:W-:Y:S01]  /*8300*/  @P1 SHF.L.U32 R129, R129, 0x10, RZ ;  /* 0x0000001081811819 */ /* 0x000fe200000006ff */
[----:B0-----:R-:W-:-:S04]  /*8310*/  @P5 FMUL R218, R128, R219 ;  /* 0x000000db80da5220 */ /* 0x001fc80000400000 */
[----:B-1----:R-:W-:-:S07]  /*8320*/  @P1 FMUL R220, R129, R224 ;  /* 0x000000e081dc1220 */ /* 0x002fce0000400000 */
.L_x_1401:
[----:B------:R-:W-:Y:S05]  /*8330*/  BSYNC B0 ;  /* 0x0000000000007941 */ /* 0x000fea0003800000 */
.L_x_1400:
        /* <DEDUP_REMOVED lines=23> */
[----:B------:R-:W-:Y:S01]  /*84b0*/  ISETP.NE.AND P0, PT, R221, 0x1000000, PT ;  /* 0x01000000dd00780c */ /* 0x000fe20003f05270 */
[----:B------:R-:W-:-:S03]  /*84c0*/  HFMA2.MMA R223, -RZ, RZ, -6.109375, 2 ;  /* 0xc61c4000ffdf7435 */ /* 0x000fc600000001ff */
[----:B------:R-:W0:Y:S01]  /*84d0*/  @P5 LDC R221, c[0x0][0x228] ;  /* 0x00008a00ffdd5b82 */ /* 0x000e220000000800 */
[----:B------:R-:W-:Y:S01]  /*84e0*/  MOV R222, 0xc61c4000 ;  /* 0xc61c400000de7802 */ /* 0x000fe20000000f00 */
[----:B-1----:R-:W-:Y:S01]  /*84f0*/  @P4 FMUL R222, R128, R225 ;  /* 0x000000e180de4220 */ /* 0x002fe20000400000 */
[----:B------:R-:W-:-:S06]  /*8500*/  @P5 SHF.L.U32 R128, R129, 0x10, RZ ;  /* 0x0000001081805819 */ /* 0x000fcc00000006ff */
[----:B------:R-:W1:Y:S01]  /*8510*/  @P0 LDC R226, c[0x0][0x228] ;  /* 0x00008a00ffe20b82 */ /* 0x000e620000000800 */
[----:B------:R-:W-:-:S04]  /*8520*/  @P0 PRMT R129, R129, 0x7632, R129 ;  /* 0x0000763281810816 */ /* 0x000fc80000000081 */
[----:B------:R-:W-:Y:S01]  /*8530*/  @P0 SHF.L.U32 R129, R129, 0x10, RZ ;  /* 0x0000001081810819 */ /* 0x000fe200000006ff */
[----:B0-----:R-:W-:Y:S01]  /*8540*/  @P5 FMUL R223, R128, R221 ;  /* 0x000000dd80df5220 */ /* 0x001fe20000400000 */
[----:B------:R-:W-:-:S03]  /*8550*/  MOV R221, 0xc61c4000 ;  /* 0xc61c400000dd7802 */ /* 0x000fc60000000f00 */
[----:B-1----:R-:W-:-:S07]  /*8560*/  @P0 FMUL R221, R129, R226 ;  /* 0x000000e281dd0220 */ /* 0x002fce0000400000 */
.L_x_1403:
[----:B------:R-:W-:Y:S05]  /*8570*/  BSYNC B0 ;  /* 0x0000000000007941 */ /* 0x000fea0003800000 */
.L_x_1402:
        /* <DEDUP_REMOVED lines=23> */
[----:B------:R-:W1:Y:S01]  /*86f0*/  @P4 LDC R229, c[0x0][0x228] ;  /* 0x00008a00ffe54b82 */ /* 0x000e620000000800 */
[----:B0-----:R-:W-:Y:S01]  /*8700*/  @P3 FMUL R224, R227, R230 ;  /* 0x000000e6e3e03220 */ /* 0x001fe20000400000 */
[----:B------:R-:W-:-:S06]  /*8710*/  ISETP.NE.AND P3, PT, R226, 0x1000000, PT ;  /* 0x01000000e200780c */ /* 0x000fcc0003f65270 */
[----:B------:R-:W0:Y:S01]  /*8720*/  @P5 LDC R230, c[0x0][0x228] ;  /* 0x00008a00ffe65b82 */ /* 0x000e220000000800 */
[----:B------:R-:W-:Y:S02]  /*8730*/  @P4 SHF.L.U32 R226, R128, 0x10, RZ ;  /* 0x0000001080e24819 */ /* 0x000fe400000006ff */
[C---:B------:R-:W-:Y:S02]  /*8740*/  @P5 SHF.L.U32 R227, R129.reuse, 0x10, RZ ;  /* 0x0000001081e35819 */ /* 0x040fe400000006ff */
[----:B------:R-:W-:Y:S01]  /*8750*/  MOV R128, 0xc61c4000 ;  /* 0xc61c400000807802 */ /* 0x000fe20000000f00 */
[----:B-1----:R-:W-:Y:S01]  /*8760*/  @P4 FMUL R128, R226, R229 ;  /* 0x000000e5e2804220 */ /* 0x002fe20000400000 */
[----:B------:R-:W-:Y:S01]  /*8770*/  HFMA2.MMA R226, -RZ, RZ, -6.109375, 2 ;  /* 0xc61c4000ffe27435 */ /* 0x000fe200000001ff */
[----:B------:R-:W1:Y:S01]  /*8780*/  @P3 LDC R232, c[0x0][0x228] ;  /* 0x00008a00ffe83b82 */ /* 0x000e620000000800 */
[----:B------:R-:W-:-:S04]  /*8790*/  @P3 PRMT R129, R129, 0x7632, R129 ;  /* 0x0000763281813816 */ /* 0x000fc80000000081 */
[----:B------:R-:W-:Y:S01]  /*87a0*/  @P3 SHF.L.U32 R129, R129, 0x10, RZ ;  /* 0x0000001081813819 */ /* 0x000fe200000006ff */
[----:B0-----:R-:W-:-:S04]  /*87b0*/  @P5 FMUL R226, R227, R230 ;  /* 0x000000e6e3e25220 */ /* 0x001fc80000400000 */
[----:B-1----:R-:W-:-:S07]  /*87c0*/  @P3 FMUL R237, R129, R232 ;  /* 0x000000e881ed3220 */ /* 0x002fce0000400000 */
.L_x_1405:
[----:B------:R-:W-:Y:S05]  /*87d0*/  BSYNC B0 ;  /* 0x0000000000007941 */ /* 0x000fea0003800000 */
.L_x_1404:
        /* <DEDUP_REMOVED lines=28> */
[----:B-1----:R-:W-:Y:S01]  /*89a0*/  @P4 FMUL R235, R228, R129 ;  /* 0x00000081e4eb4220 */ /* 0x002fe20000400000 */
[----:B------:R-:W-:-:S06]  /*89b0*/  @P5 SHF.L.U32 R129, R229, 0x10, RZ ;  /* 0x00000010e5815819 */ /* 0x000fcc00000006ff */
[----:B------:R-:W1:Y:S01]  /*89c0*/  @P2 LDC R228, c[0x0][0x228] ;  /* 0x00008a00ffe42b82 */ /* 0x000e620000000800 */
[----:B------:R-:W-:-:S04]  /*89d0*/  @P2 PRMT R229, R229, 0x7632, R229 ;  /* 0x00007632e5e52816 */ /* 0x000fc800000000e5 */
[----:B------:R-:W-:Y:S01]  /*89e0*/  @P2 SHF.L.U32 R229, R229, 0x10, RZ ;  /* 0x00000010e5e52819 */ /* 0x000fe200000006ff */
[----:B0-----:R-:W-:-:S04]  /*89f0*/  @P5 FMUL R236, R129, R232 ;  /* 0x000000e881ec5220 */ /* 0x001fc80000400000 */
[----:B-1----:R-:W-:-:S07]  /*8a00*/  @P2 FMUL R225, R229, R228 ;  /* 0x000000e4e5e12220 */ /* 0x002fce0000400000 */
.L_x_1407:
[----:B------:R-:W-:Y:S05]  /*8a10*/  BSYNC B0 ;  /* 0x0000000000007941 */ /* 0x000fea0003800000 */
.L_x_1406:
        /* <DEDUP_REMOVED lines=11> */
[----:B------:R-:W-:Y:S02]  /*8ad0*/  HFMA2.MMA R229, -RZ, RZ, -6.109375, 2 ;  /* 0xc61c4000ffe57435 */ /* 0x000fe400000001ff */
[----:B------:R-:W-:Y:S01]  /*8ae0*/  HFMA2.MMA R231, -RZ, RZ, -6.109375, 2 ;  /* 0xc61c4000ffe77435 */ /* 0x000fe200000001ff */
[----:B--2---:R-:W-:-:S04]  /*8af0*/  LOP3.LUT R227, R129, 0xff, RZ, 0xc0, !PT ;  /* 0x000000ff81e37812 */ /* 0x004fc800078ec0ff */
[----:B------:R-:W-:Y:S02]  /*8b00*/  ISETP.NE.AND P1, PT, R227, 0x1, PT ;  /* 0x00000001e300780c */ /* 0x000fe40003f25270 */
[----:B------:R-:W-:-:S04]  /*8b10*/  LOP3.LUT R227, R129, 0xff00, RZ, 0xc0, !PT ;  /* 0x0000ff0081e37812 */ /* 0x000fc800078ec0ff */
[----:B------:R-:W-:Y:S02]  /*8b20*/  ISETP.NE.AND P4, PT, R227, 0x100, PT ;  /* 0x00000100e300780c */ /* 0x000fe40003f85270 */
[----:B------:R-:W-:-:S05]  /*8b30*/  LOP3.LUT R227, R129, 0xff0000, RZ, 0xc0, !PT ;  /* 0x00ff000081e37812 */ /* 0x000fca00078ec0ff */
[----:B------:R-:W0:Y:S01]  /*8b40*/  @P1 LDC R230, c[0x0][0x228] ;  /* 0x00008a00ffe61b82 */ /* 0x000e220000000800 */
[----:B------:R-:W-:Y:S02]  /*8b50*/  LOP3.LUT R129, R129, 0xff000000, RZ, 0xc0, !PT ;  /* 0xff00000081817812 */ /* 0x000fe400078ec0ff */
[----:B------:R-:W-:Y:S02]  /*8b60*/  ISETP.NE.AND P5, PT, R227, 0x10000, PT ;  /* 0x00010000e300780c */ /* 0x000fe40003fa5270 */
[----:B------:R-:W-:Y:S02]  /*8b70*/  ISETP.NE.AND P6, PT, R129, 0x1000000, PT ;  /* 0x010000008100780c */ /* 0x000fe40003fc5270 */
[----:B---3--:R-:W-:-:S09]  /*8b80*/  @P1 SHF.L.U32 R129, R238, 0x10, RZ ;  /* 0x00000010ee811819 */ /* 0x008fd200000006ff */
[----:B------:R-:W1:Y:S01]  /*8b90*/  @P5 LDC R232, c[0x0][0x228] ;  /* 0x00008a00ffe85b82 */ /* 0x000e620000000800 */
[----:B0-----:R-:W-:-:S07]  /*8ba0*/  @P1 FMUL R229, R129, R230 ;  /* 0x000000e681e51220 */ /* 0x001fce0000400000 */
[----:B------:R-:W0:Y:S01]  /*8bb0*/  @P4 LDC R129, c[0x0][0x228] ;  /* 0x00008a00ff814b82 */ /* 0x000e220000000800 */
[----:B------:R-:W-:-:S04]  /*8bc0*/  @P4 PRMT R238, R238, 0x7632, R238 ;  /* 0x00007632eeee4816 */ /* 0x000fc800000000ee */
[----:B------:R-:W-:Y:S02]  /*8bd0*/  @P4 SHF.L.U32 R238, R238, 0x10, RZ ;  /* 0x00000010eeee4819 */ /* 0x000fe400000006ff */
[----:B------:R-:W-:-:S03]  /*8be0*/  MOV R230, 0xc61c4000 ;  /* 0xc61c400000e67802 */ /* 0x000fc60000000f00 */
[----:B0-----:R-:W-:Y:S01]  /*8bf0*/  @P4 FMUL R230, R238, R129 ;  /* 0x00000081eee64220 */ /* 0x001fe20000400000 */
[----:B------:R-:W-:-:S05]  /*8c00*/  @P5 SHF.L.U32 R129, R239, 0x10, RZ ;  /* 0x00000010ef815819 */ /* 0x000fca00000006ff */
[----:B-1----:R-:W-:Y:S02]  /*8c10*/  @P5 FMUL R231, R129, R232 ;  /* 0x000000e881e75220 */ /* 0x002fe40000400000 */
[----:B------:R-:W0:Y:S01]  /*8c20*/  @P6 LDC R129, c[0x0][0x228] ;  /* 0x00008a00ff816b82 */ /* 0x000e220000000800 */
[----:B------:R-:W-:-:S04]  /*8c30*/  @P6 PRMT R239, R239, 0x7632, R239 ;  /* 0x00007632efef6816 */ /* 0x000fc800000000ef */
[----:B------:R-:W-:Y:S02]  /*8c40*/  @P6 SHF.L.U32 R238, R239, 0x10, RZ ;  /* 0x00000010efee6819 */ /* 0x000fe400000006ff */
[----:B------:R-:W-:-:S03]  /*8c50*/  MOV R232, 0xc61c4000 ;  /* 0xc61c400000e87802 */ /* 0x000fc60000000f00 */
[----:B0-----:R-:W-:-:S07]  /*8c60*/  @P6 FMUL R232, R238, R129 ;  /* 0x00000081eee86220 */ /* 0x001fce0000400000 */
.L_x_1409:
[----:B------:R-:W-:Y:S05]  /*8c70*/  BSYNC B0 ;  /* 0x0000000000007941 */ /* 0x000fea0003800000 */
.L_x_1408:
        /* <DEDUP_REMOVED lines=13> */
[----:B------:R-:W-:-:S04]  /*8d50*/  LOP3.LUT R227, R129, 0xff0000, RZ, 0xc0, !PT ;  /* 0x00ff000081e37812 */ /* 0x000fc800078ec0ff */
[----:B------:R-:W-:Y:S02]  /*8d60*/  ISETP.NE.AND P5, PT, R227, 0x10000, PT ;  /* 0x00010000e300780c */ /* 0x000fe40003fa5270 */
[----:B------:R-:W0:Y:S01]  /*8d70*/  @P0 LDC R227, c[0x0][0x228] ;  /* 0x00008a00ffe30b82 */ /* 0x000e220000000800 */
[----:B------:R-:W-:Y:S02]  /*8d80*/  LOP3.LUT R129, R129, 0xff000000, RZ, 0xc0, !PT ;  /* 0xff00000081817812 */ /* 0x000fe400078ec0ff */
[C---:B---3--:R-:W-:Y:S02]  /*8d90*/  @P0 SHF.L.U32 R228, R238.reuse, 0x10, RZ ;  /* 0x00000010eee40819 */ /* 0x048fe400000006ff */
[----:B------:R-:W-:Y:S01]  /*8da0*/  ISETP.NE.AND P6, PT, R129, 0x1000000, PT ;  /* 0x010000008100780c */ /* 0x000fe20003fc5270 */
[----:B------:R-:W-:Y:S01]  /*8db0*/  HFMA2.MMA R129, -RZ, RZ, -6.109375, 2 ;  /* 0xc61c4000ff817435 */ /* 0x000fe200000001ff */
[----:B------:R-:W-:-:S05]  /*8dc0*/  @P4 PRMT R233, R238, 0x7632, R233 ;  /* 0x00007632eee94816 */ /* 0x000fca00000000e9 */
[----:B0-----:R-:W-:Y:S02]  /*8dd0*/  @P0 FMUL R129, R228, R227 ;  /* 0x000000e3e4810220 */ /* 0x001fe40000400000 */
[----:B------:R-:W0:Y:S01]  /*8de0*/  @P4 LDC R228, c[0x0][0x228] ;  /* 0x00008a00ffe44b82 */ /* 0x000e220000000800 */
[----:B------:R-:W-:Y:S02]  /*8df0*/  @P4 SHF.L.U32 R233, R233, 0x10, RZ ;  /* 0x00000010e9e94819 */ /* 0x000fe400000006ff */
[----:B------:R-:W-:-:S03]  /*8e00*/  MOV R227, 0xc61c4000 ;  /* 0xc61c400000e37802 */ /* 0x000fc60000000f00 */
[----:B0-----:R-:W-:Y:S02]  /*8e10*/  @P4 FMUL R227, R233, R228 ;  /* 0x000000e4e9e34220 */ /* 0x001fe40000400000 */
[----:B------:R-:W0:Y:S01]  /*8e20*/  @P5 LDC R233, c[0x0][0x228] ;  /* 0x00008a00ffe95b82 */ /* 0x000e220000000800 */
[----:B------:R-:W-:Y:S01]  /*8e30*/  HFMA2.MMA R228, -RZ, RZ, -6.109375, 2 ;  /* 0xc61c4000ffe47435 */ /* 0x000fe200000001ff */
[C---:B------:R-:W-:Y:S02]  /*8e40*/  @P5 SHF.L.U32 R238, R239.reuse, 0x10, RZ ;  /* 0x00000010efee5819 */ /* 0x040fe400000006ff */
[----:B------:R-:W-:-:S03]  /*8e50*/  @P6 PRMT R239, R239, 0x7632, R239 ;  /* 0x00007632efef6816 */ /* 0x000fc600000000ef */
[----:B0-----:R-:W-:Y:S02]  /*8e60*/  @P5 FMUL R228, R238, R233 ;  /* 0x000000e9eee45220 */ /* 0x001fe40000400000 */
[----:B------:R-:W0:Y:S01]  /*8e70*/  @P6 LDC R238, c[0x0][0x228] ;  /* 0x00008a00ffee6b82 */ /* 0x000e220000000800 */
[----:B------:R-:W-:Y:S02]  /*8e80*/  @P6 SHF.L.U32 R239, R239, 0x10, RZ ;  /* 0x00000010efef6819 */ /* 0x000fe400000006ff */
[----:B------:R-:W-:-:S03]  /*8e90*/  MOV R233, 0xc61c4000 ;  /* 0xc61c400000e97802 */ /* 0x000fc60000000f00 */
[----:B0-----:R-:W-:-:S07]  /*8ea0*/  @P6 FMUL R233, R239, R238 ;  /* 0x000000eeefe96220 */ /* 0x001fce0000400000 */
.L_x_1411:
[----:B------:R-:W-:Y:S05]  /*8eb0*/  BSYNC B0 ;  /* 0x0000000000007941 */ /* 0x000fea0003800000 */
.L_x_1410:
[----:B------:R-:W-:Y:S01]  /*8ec0*/  BSSY B0, `(.L_x_1412) ;  /* 0x0000024000007945 */ /* 0x000fe20003800000 */
[----:B------:R-:W-:Y:S02]  /*8ed0*/  ISETP.GE.AND P0, PT, R240, R131, PT ;  /* 0x00000083f000720c */ /* 0x000fe40003f06270 */
[----:B------:R-:W-:Y:S02]  /*8ee0*/  MOV R131, 0xff800000 ;  /* 0xff80000000837802 */ /* 0x000fe40000000f00 */
[----:B------:R-:W-:Y:S02]  /*8ef0*/  MOV R238, 0xff800000 ;  /* 0xff80000000ee7802 */ /* 0x000fe40000000f00 */
[----:B------:R-:W-:Y:S02]  /*8f00*/  MOV R239, 0xff800000 ;  /* 0xff80000000ef7802 */ /* 0x000fe40000000f00 */
[----:B------:R-:W-:Y:S02]  /*8f10*/  MOV R240, 0xff800000 ;  /* 0xff80000000f07802 */ /* 0x000fe40000000f00 */
[----:B------:R-:W-:Y:S01]  /*8f20*/  MOV R241, 0xff800000 ;  /* 0xff80000000f17802 */ /* 0x000fe20000000f00 */
        /* <DEDUP_REMOVED lines=9> */
[----:B------:R-:W-:-:S04]  /*8fc0*/  LOP3.LUT R239, R238, 0xff0000, RZ, 0xc0, !PT ;  /* 0x00ff0000eeef7812 */ /* 0x000fc800078ec0ff */
[----:B------:R-:W-:Y:S02]  /*8fd0*/  ISETP.NE.AND P5, PT, R239, 0x10000, PT ;  /* 0x00010000ef00780c */ /* 0x000fe40003fa5270 */
[----:B------:R-:W0:Y:S01]  /*8fe0*/  @P3 LDC R239, c[0x0][0x228] ;  /* 0x00008a00ffef3b82 */ /* 0x000e220000000800 */
[----:B------:R-:W-:-:S04]  /*8ff0*/  LOP3.LUT R238, R238, 0xff000000, RZ, 0xc0, !PT ;  /* 0xff000000eeee7812 */ /* 0x000fc800078ec0ff */
[----:B------:R-:W-:Y:S02]  /*9000*/  ISETP.NE.AND P6, PT, R238, 0x1000000, PT ;  /* 0x01000000ee00780c */ /* 0x000fe40003fc5270 */
[----:B---3--:R-:W-:-:S11]  /*9010*/  @P3 SHF.L.U32 R238, R242, 0x10, RZ ;  /* 0x00000010f2ee3819 */ /* 0x008fd600000006ff */
[----:B------:R-:W1:Y:S01]  /*9020*/  @P6 LDC R244, c[0x0][0x228] ;  /* 0x00008a00fff46b82 */ /* 0x000e620000000800 */
[----:B0-----:R-:W-:-:S07]  /*9030*/  @P3 FMUL R241, R238, R239 ;  /* 0x000000efeef13220 */ /* 0x001fce0000400000 */
[----:B------:R-:W0:Y:S01]  /*9040*/  @P4 LDC R239, c[0x0][0x228] ;  /* 0x00008a00ffef4b82 */ /* 0x000e220000000800 */
[----:B------:R-:W-:-:S07]  /*9050*/  @P4 PRMT R238, R242, 0x7632, R238 ;  /* 0x00007632f2ee4816 */ /* 0x000fce00000000ee */
[----:B------:R-:W2:Y:S01]  /*9060*/  @P5 LDC R242, c[0x0][0x228] ;  /* 0x00008a00fff25b82 */ /* 0x000ea20000000800 */
[----:B------:R-:W-:-:S05]  /*9070*/  @P4 SHF.L.U32 R238, R238, 0x10, RZ ;  /* 0x00000010eeee4819 */ /* 0x000fca00000006ff */
[----:B0-----:R-:W-:Y:S01]  /*9080*/  @P4 FMUL R240, R238, R239 ;  /* 0x000000efeef04220 */ /* 0x001fe20000400000 */
[----:B------:R-:W-:Y:S01]  /*9090*/  HFMA2.MMA R239, -RZ, RZ, -6.109375, 2 ;  /* 0xc61c4000ffef7435 */ /* 0x000fe200000001ff */
[----:B------:R-:W-:-:S05]  /*90a0*/  @P5 SHF.L.U32 R238, R243, 0x10, RZ ;  /* 0x00000010f3ee5819 */ /* 0x000fca00000006ff */
[----:B--2---:R-:W-:Y:S01]  /*90b0*/  @P5 FMUL R239, R238, R242 ;  /* 0x000000f2eeef5220 */ /* 0x004fe20000400000 */
[----:B------:R-:W-:-:S04]  /*90c0*/  @P6 PRMT R242, R243, 0x7632, R242 ;  /* 0x00007632f3f26816 */ /* 0x000fc800000000f2 */
[----:B------:R-:W-:Y:S02]  /*90d0*/  @P6 SHF.L.U32 R242, R242, 0x10, RZ ;  /* 0x00000010f2f26819 */ /* 0x000fe400000006ff */
[----:B------:R-:W-:-:S03]  /*90e0*/  MOV R238, 0xc61c4000 ;  /* 0xc61c400000ee7802 */ /* 0x000fc60000000f00 */
[----:B-1----:R-:W-:-:S07]  /*90f0*/  @P6 FMUL R238, R242, R244 ;  /* 0x000000f4f2ee6220 */ /* 0x002fce0000400000 */
.L_x_1413:
[----:B------:R-:W-:Y:S05]  /*9100*/  BSYNC B0 ;  /* 0x0000000000007941 */ /* 0x000fea0003800000 */
.L_x_1412:
[----:B------:R-:W-:Y:S01]  /*9110*/  BSSY B0, `(.L_x_1414) ;  /* 0x0000021000007945 */ /* 0x000fe20003800000 */
        /* <DEDUP_REMOVED lines=17> */
[----:B---3--:R-:W-:-:S04]  /*9230*/  @P2 SHF.L.U32 R131, R246, 0x10, RZ ;  /* 0x00000010f6832819 */ /* 0x008fc800000006ff */
[----:B------:R-:W1:Y:S01]  /*9240*/  @P4 LDC R245, c[0x0][0x228] ;  /* 0x00008a00fff54b82 */ /* 0x000e620000000800 */
[----:B0-----:R-:W-:-:S07]  /*9250*/  @P2 FMUL R244, R131, R242 ;  /* 0x000000f283f42220 */ /* 0x001fce0000400000 */
[----:B------:R-:W0:Y:S01]  /*9260*/  @P3 LDC R242, c[0x0][0x228] ;  /* 0x00008a00fff23b82 */ /* 0x000e220000000800 */
[----:B------:R-:W-:-:S04]  /*9270*/  @P3 PRMT R131, R246, 0x7632, R131 ;  /* 0x00007632f6833816 */ /* 0x000fc80000000083 */
[----:B------:R-:W-:-:S03]  /*9280*/  @P3 SHF.L.U32 R131, R131, 0x10, RZ ;  /* 0x0000001083833819 */ /* 0x000fc600000006ff */
[----:B------:R-:W2:Y:S02]  /*9290*/  @P5 LDC R246, c[0x0][0x228] ;  /* 0x00008a00fff65b82 */ /* 0x000ea40000000800 */
[----:B0-----:R-:W-:Y:S01]  /*92a0*/  @P3 FMUL R243, R131, R242 ;  /* 0x000000f283f33220 */ /* 0x001fe20000400000 */
[----:B------:R-:W-:Y:S01]  /*92b0*/  HFMA2.MMA R242, -RZ, RZ, -6.109375, 2 ;  /* 0xc61c4000fff27435 */ /* 0x000fe200000001ff */
[----:B------:R-:W-:-:S05]  /*92c0*/  @P4 SHF.L.U32 R131, R247, 0x10, RZ ;  /* 0x00000010f7834819 */ /* 0x000fca00000006ff */
[----:B-1----:R-:W-:Y:S01]  /*92d0*/  @P4 FMUL R242, R131, R245 ;  /* 0x000000f583f24220 */ /* 0x002fe20000400000 */
[----:B------:R-:W-:-:S04]  /*92e0*/  @P5 PRMT R245, R247, 0x7632, R245 ;  /* 0x00007632f7f55816 */ /* 0x000fc800000000f5 */
[----:B------:R-:W-:Y:S02]  /*92f0*/  @P5 SHF.L.U32 R245, R245, 0x10, RZ ;  /* 0x00000010f5f55819 */ /* 0x000fe400000006ff */
[----:B------:R-:W-:-:S03]  /*9300*/  MOV R131, 0xc61c4000 ;  /* 0xc61c400000837802 */ /* 0x000fc60000000f00 */
[----:B--2---:R-:W-:-:S07]  /*9310*/  @P5 FMUL R131, R245, R246 ;  /* 0x000000f6f5835220 */ /* 0x004fce0000400000 */
.L_x_1415:
[----:B------:R-:W-:Y:S05]  /*9320*/  BSYNC B0 ;  /* 0x0000000000007941 */ /* 0x000fea0003800000 */
.L_x_1414:
[----:B------:R-:W-:Y:S01]  /*9330*/  BSSY B0, `(.L_x_1416) ;  /* 0x0000023000007945 */ /* 0x000fe20003800000 */
        /* <DEDUP_REMOVED lines=34> */
.L_x_1417:
[----:B------:R-:W-:Y:S05]  /*9560*/  BSYNC B0 ;  /* 0x0000000000007941 */ /* 0x000fea0003800000 */
.L_x_1416:
        /* <DEDUP_REMOVED lines=11> */
[----:B------:R-:W-:-:S13]  /*9620*/  ISETP.NE.AND P0, PT, R127, 0x1, PT ;  /* 0x000000017f00780c */ /* 0x000fda0003f05270 */
[----:B------:R-:W0:Y:S01]  /*9630*/  @P0 LDC R245, c[0x0][0x228] ;  /* 0x00008a00fff50b82 */ /* 0x000e220000000800 */
[----:B---3--:R-:W-:-:S05]  /*9640*/  @P0 SHF.L.U32 R127, R124, 0x10, RZ ;  /* 0x000000107c7f0819 */ /* 0x008fca00000006ff */
[----:B0-----:R-:W-:Y:S01]  /*9650*/  @P0 FMUL R252, R127, R245 ;  /* 0x000000f57ffc0220 */ /* 0x001fe20000400000 */
[----:B------:R-:W-:Y:S02]  /*9660*/  LOP3.LUT R127, R126, 0xff00, RZ, 0xc0, !PT ;  /* 0x0000ff007e7f7812 */ /* 0x000fe400078ec0ff */
[----:B------:R-:W-:Y:S02]  /*9670*/  MOV R245, 0xc61c4000 ;  /* 0xc61c400000f57802 */ /* 0x000fe40000000f00 */
[----:B------:R-:W-:-:S13]  /*9680*/  ISETP.NE.AND P0, PT, R127, 0x100, PT ;  /* 0x000001007f00780c */ /* 0x000fda0003f05270 */
[----:B------:R-:W0:Y:S01]  /*9690*/  @P0 LDC R127, c[0x0][0x228] ;  /* 0x00008a00ff7f0b82 */ /* 0x000e220000000800 */
[----:B------:R-:W-:-:S04]  /*96a0*/  @P0 PRMT R124, R124, 0x7632, R124 ;  /* 0x000076327c7c0816 */ /* 0x000fc8000000007c */
[----:B------:R-:W-:-:S05]  /*96b0*/  @P0 SHF.L.U32 R124, R124, 0x10, RZ ;  /* 0x000000107c7c0819 */ /* 0x000fca00000006ff */
[----:B0-----:R-:W-:Y:S01]  /*96c0*/  @P0 FMUL R251, R124, R127 ;  /* 0x0000007f7cfb0220 */ /* 0x001fe20000400000 */
[C---:B------:R-:W-:Y:S02]  /*96d0*/  LOP3.LUT R124, R126.reuse, 0xff0000, RZ, 0xc0, !PT ;  /* 0x00ff00007e7c7812 */ /* 0x040fe400078ec0ff */
[----:B------:R-:W-:Y:S02]  /*96e0*/  LOP3.LUT R126, R126, 0xff000000, RZ, 0xc0, !PT ;  /* 0xff0000007e7e7812 */ /* 0x000fe400078ec0ff */
[----:B------:R-:W-:Y:S02]  /*96f0*/  ISETP.NE.AND P0, PT, R124, 0x10000, PT ;  /* 0x000100007c00780c */ /* 0x000fe40003f05270 */
[----:B------:R-:W-:-:S11]  /*9700*/  ISETP.NE.AND P1, PT, R126, 0x1000000, PT ;  /* 0x010000007e00780c */ /* 0x000fd60003f25270 */
[----:B------:R-:W0:Y:S01]  /*9710*/  @P0 LDC R126, c[0x0][0x228] ;  /* 0x00008a00ff7e0b82 */ /* 0x000e220000000800 */
[----:B------:R-:W-:-:S05]  /*9720*/  @P0 SHF.L.U32 R124, R125, 0x10, RZ ;  /* 0x000000107d7c0819 */ /* 0x000fca00000006ff */
[----:B0-----:R-:W-:Y:S01]  /*9730*/  @P0 FMUL R250, R124, R126 ;  /* 0x0000007e7cfa0220 */ /* 0x001fe20000400000 */
[----:B------:R-:W-:Y:S01]  /*9740*/  @P1 PRMT R124, R125, 0x7632, R124 ;  /* 0x000076327d7c1816 */ /* 0x000fe2000000007c */
[----:B------:R-:W0:Y:S03]  /*9750*/  @P1 LDC R126, c[0x0][0x228] ;  /* 0x00008a00ff7e1b82 */ /* 0x000e260000000800 */
[----:B------:R-:W-:-:S05]  /*9760*/  @P1 SHF.L.U32 R124, R124, 0x10, RZ ;  /* 0x000000107c7c1819 */ /* 0x000fca00000006ff */
[----:B0-----:R-:W-:-:S07]  /*9770*/  @P1 FMUL R245, R124, R126 ;  /* 0x0000007e7cf51220 */ /* 0x001fce0000400000 */
.L_x_1419:
[----:B------:R-:W-:Y:S05]  /*9780*/  BSYNC B0 ;  /* 0x0000000000007941 */ /* 0x000fea0003800000 */
.L_x_1418:
[----:B------:R0:W-:Y:S04]  /*9790*/  STL [R1+0x16c], R252 ;  /* 0x00016cfc01007387 */ /* 0x0001e80000100800 */
[----:B------:R-:W2:Y:S04]  /*97a0*/  LDL R124, [R1] ;  /* 0x00000000017c7983 */ /* 0x000ea80000100800 */
[----:B0-----:R-:W2:Y:S04]  /*97b0*/  LDL R252, [R1+0x4] ;  /* 0x0000040001fc7983 */ /* 0x001ea80000100800 */
[----:B------:R0:W-:Y:S04]  /*97c0*/  STL [R1+0x168], R251 ;  /* 0x000168fb01007387 */ /* 0x0001e80000100800 */
[----:B0-----:R-:W3:Y:S04]  /*97d0*/  LDL R251, [R1+0x8] ;  /* 0x0000080001fb7983 */ /* 0x001ee80000100800 */
[----:B------:R0:W-:Y:S04]  /*97e0*/  STL [R1+0x164], R250 ;  /* 0x000164fa01007387 */ /* 0x0001e80000100800 */
[----:B0-----:R-:W4:Y:S04]  /*97f0*/  LDL R250, [R1+0xc] ;  /* 0x00000c0001fa7983 */ /* 0x001f280000100800 */
[----:B------:R0:W-:Y:S04]  /*9800*/  STL [R1+0x160], R245 ;  /* 0x000160f501007387 */ /* 0x0001e80000100800 */
[----:B------:R-:W4:Y:S04]  /*9810*/  LDL R127, [R1+0x18] ;  /* 0x00001800017f7983 */ /* 0x000f280000100800 */
[----:B------:R-:W4:Y:S04]  /*9820*/  LDL R126, [R1+0x1c] ;  /* 0x00001c00017e7983 */ /* 0x000f280000100800 */
[----:B0-----:R-:W4:Y:S04]  /*9830*/  LDL R245, [R1+0x10] ;  /* 0x0000100001f57983 */ /* 0x001f280000100800 */
[----:B------:R-:W4:Y:S04]  /*9840*/  LDL R125, [R1+0x20] ;  /* 0x00002000017d7983 */ /* 0x000f280000100800 */
[----:B------:R0:W-:Y:S04]  /*9850*/  STL [R1+0x158], R122 ;  /* 0x0001587a01007387 */ /* 0x0001e80000100800 */
[----:B0-----:R-:W4:Y:S04]  /*9860*/  LDL.LU R122, [R1+0x28] ;  /* 0x00002800017a7983 */ /* 0x001f280000300800 */
[----:B------:R0:W-:Y:S04]  /*9870*/  STL [R1+0x154], R123 ;  /* 0x0001547b01007387 */ /* 0x0001e80000100800 */
[----:B0-----:R-:W4:Y:S04]  /*9880*/  LDL.LU R123, [R1+0x24] ;  /* 0x00002400017b7983 */ /* 0x001f280000300800 */
[----:B------:R0:W-:Y:S04]  /*9890*/  STL [R1+0x150], R2 ;  /* 0x0001500201007387 */ /* 0x0001e80000100800 */
[----:B0-----:R-:W4:Y:S01]  /*98a0*/  LDL R2, [R1+0x14] ;  /* 0x0000140001027983 */ /* 0x001f220000100800 */
[----:B--2---:R-:W-:-:S04]  /*98b0*/  FSETP.GT.AND P0, PT, R124, R252, PT ;  /* 0x000000fc7c00720b */ /* 0x004fc80003f04000 */
[----:B------:R-:W-:Y:S02]  /*98c0*/  FSEL R124, R124, R252, P0 ;  /* 0x000000fc7c7c7208 */ /* 0x000fe40000000000 */
[----:B------:R-:W2:Y:S02]  /*98d0*/  LDL.LU R252, [R1+0x16c] ;  /* 0x00016c0001fc7983 */ /* 0x000ea40000300800 */
[----:B---3--:R-:W-:-:S04]  /*98e0*/  FSETP.GT.AND P0, PT, R124, R251, PT ;  /* 0x000000fb7c00720b */ /* 0x008fc80003f04000 */
[----:B------:R-:W-:Y:S02]  /*98f0*/  FSEL R124, R124, R251, P0 ;  /* 0x000000fb7c7c7208 */ /* 0x000fe40000000000 */
[----:B------:R-:W3:Y:S02]  /*9900*/  LDL.LU R251, [R1+0x168] ;  /* 0x0001680001fb7983 */ /* 0x000ee40000300800 */
[----:B----4-:R-:W-:-:S04]  /*9910*/  FSETP.GT.AND P0, PT, R124, R250, PT ;  /* 0x000000fa7c00720b */ /* 0x010fc80003f04000 */
[----:B------:R-:W-:Y:S02]  /*9920*/  FSEL R124, R124, R250, P0 ;  /* 0x000000fa7c7c7208 */ /* 0x000fe40000000000 */
[----:B------:R-:W4:Y:S02]  /*9930*/  LDL.LU R250, [R1+0x164] ;  /* 0x0001640001fa7983 */ /* 0x000f240000300800 */
[----:B------:R-:W-:-:S04]  /*9940*/  FSETP.GT.AND P0, PT, R124, R245, PT ;  /* 0x000000f57c00720b */ /* 0x000fc80003f04000 */
[----:B------:R-:W-:Y:S02]  /*9950*/  FSEL R124, R124, R245, P0 ;  /* 0x000000f57c7c7208 */ /* 0x000fe40000000000 */
[----:B------:R-:W4:Y:S02]  /*9960*/  LDL.LU R245, [R1+0x160] ;  /* 0x0001600001f57983 */ /* 0x000f240000300800 */
        /* <DEDUP_REMOVED lines=495> */
[----:B------:R-:W-:-:S04]  /*b860*/  FSEL R124, R124, R252, P0 ;  /* 0x000000fc7c7c7208 */ /* 0x000fc80000000000 */
[----:B---3--:R-:W-:-:S04]  /*b870*/  FSETP.GT.AND P0, PT, R124, R251, PT ;  /* 0x000000fb7c00720b */ /* 0x008fc80003f04000 */
[----:B------:R-:W-:-:S04]  /*b880*/  FSEL R124, R124, R251, P0 ;  /* 0x000000fb7c7c7208 */ /* 0x000fc80000000000 */
[----:B----4-:R-:W-:-:S04]  /*b890*/  FSETP.GT.AND P0, PT, R124, R250, PT ;  /* 0x000000fa7c00720b */ /* 0x010fc80003f04000 */
        /* <DEDUP_REMOVED lines=16> */
[----:B------:R-:W-:Y:S02]  /*b9a0*/  MOV R126, 0x437c0000 ;  /* 0x437c0000007e7802 */ /* 0x000fe40000000f00 */
[----:B0-----:R-:W-:-:S04]  /*b9b0*/  FSETP.GEU.AND P0, PT, R125, R124, PT ;  /* 0x0000007c7d00720b */ /* 0x001fc80003f0e000 */
[----:B------:R-:W-:Y:S01]  /*b9c0*/  FSEL R125, R124, R125, !P0 ;  /* 0x0000007d7c7d7208 */ /* 0x000fe20004000000 */
[----:B------:R-:W-:-:S04]  /*b9d0*/  HFMA2.MMA R124, -RZ, RZ, 0.96630859375, -0.0022525787353515625 ;  /* 0x3bbb989dff7c7435 */ /* 0x000fc800000001ff */
[----:B------:R-:W-:-:S06]  /*b9e0*/  FADD R245, -R125, R245 ;  /* 0x000000f57df57221 */ /* 0x000fcc0000000100 */
[----:B------:R-:W-:-:S04]  /*b9f0*/  FFMA.SAT R127, R245, R124, 0.5 ;  /* 0x3f000000f57f7423 */ /* 0x000fc8000000207c */
[----:B------:R-:W-:-:S04]  /*ba00*/  FFMA.RM R127, R127, R126, 12582913 ;  /* 0x4b4000017f7f7423 */ /* 0x000fc8000000407e */
[----:B------:R-:W-:-:S04]  /*ba10*/  FADD R2, R127, -12583039 ;  /* 0xcb40007f7f027421 */ /* 0x000fc80000000000 */
[----:B------:R-:W-:-:S04]  /*ba20*/  FFMA R2, R245, 1.4426950216293334961, -R2 ;  /* 0x3fb8aa3bf5027823 */ /* 0x000fc80000000802 */
[----:B------:R-:W-:-:S04]  /*ba30*/  FFMA R245, R245, 1.925963033500011079e-08, R2 ;  /* 0x32a57060f5f57823 */ /* 0x000fc80000000002 */
[----:B------:R0:W1:Y:S02]  /*ba40*/  MUFU.EX2 R2, R245 ;  /* 0x000000f500027308 */ /* 0x0000640000000800 */
[----:B0-----:R-:W-:Y:S02]  /*ba50*/  SHF.L.U32 R245, R127, 0x17, RZ ;  /* 0x000000177ff57819 */ /* 0x001fe400000006ff */
[----:B------:R-:W2:Y:S03]  /*ba60*/  LDL.LU R127, [R1] ;  /* 0x00000000017f7983 */ /* 0x000ea60000300800 */
[----:B-1----:R-:W-:-:S05]  /*ba70*/  FMUL R2, R245, R2 ;  /* 0x00000002f5027220 */ /* 0x002fca0000400000 */
[----:B------:R-:W-:Y:S04]  /*ba80*/  STL [R1+0x144], R2 ;  /* 0x0001440201007387 */ /* 0x000fe80000100800 */
[----:B------:R0:W-:Y:S01]  /*ba90*/  STL [R1+0x15c], R2 ;  /* 0x00015c0201007387 */ /* 0x0001e20000100800 */
[----:B--2---:R-:W-:-:S04]  /*baa0*/  FADD R127, -R125, R127 ;  /* 0x0000007f7d7f7221 */ /* 0x004fc80000000100 */
[----:B------:R-:W-:-:S04]  /*bab0*/  FFMA.SAT R245, R127, R124, 0.5 ;  /* 0x3f0000007ff57423 */ /* 0x000fc8000000207c */
[----:B------:R-:W-:-:S04]  /*bac0*/  FFMA.RM R245, R245, R126, 12582913 ;  /* 0x4b400001f5f57423 */ /* 0x000fc8000000407e */
[----:B0-----:R-:W-:-:S04]  /*bad0*/  FADD R2, R245, -12583039 ;  /* 0xcb40007ff5027421 */ /* 0x001fc80000000000 */
[----:B------:R-:W-:-:S04]  /*bae0*/  FFMA R2, R127, 1.4426950216293334961, -R2 ;  /* 0x3fb8aa3b7f027823 */ /* 0x000fc80000000802 */
[----:B------:R-:W-:-:S04]  /*baf0*/  FFMA R127, R127, 1.925963033500011079e-08, R2 ;  /* 0x32a570607f7f7823 */ /* 0x000fc80000000002 */
[----:B------:R0:W1:Y:S02]  /*bb00*/  MUFU.EX2 R2, R127 ;  /* 0x0000007f00027308 */ /* 0x0000640000000800 */
[----:B0-----:R-:W2:Y:S01]  /*bb10*/  LDL.LU R127, [R1+0x4] ;  /* 0x00000400017f7983 */ /* 0x001ea20000300800 */
[----:B------:R-:W-:-:S05]  /*bb20*/  SHF.L.U32 R245, R245, 0x17, RZ ;  /* 0x00000017f5f57819 */ /* 0x000fca00000006ff */
[----:B-1----:R-:W-:-:S05]  /*bb30*/  FMUL R2, R245, R2 ;  /* 0x00000002f5027220 */ /* 0x002fca0000400000 */
        /* <DEDUP_REMOVED lines=60> */
[C---:B------:R-:W-:Y:S02]  /*bf00*/  FFMA R124, R127.reuse, 1.4426950216293334961, -R2 ;  /* 0x3fb8aa3b7f7c7823 */ /* 0x040fe40000000802 */
[----:B------:R-:W2:Y:S02]  /*bf10*/  LDL.LU R2, [R1+0x20] ;  /* 0x0000200001027983 */ /* 0x000ea40000300800 */
[----:B------:R-:W-:-:S04]  /*bf20*/  FFMA R127, R127, 1.925963033500011079e-08, R124 ;  /* 0x32a570607f7f7823 */ /* 0x000fc8000000007c */
[----:B------:R0:W1:Y:S02]  /*bf30*/  MUFU.EX2 R124, R127 ;  /* 0x0000007f007c7308 */ /* 0x0000640000000800 */
[----:B0-----:R-:W3:Y:S01]  /*bf40*/  LDL.LU R127, [R1+0x1c] ;  /* 0x00001c00017f7983 */ /* 0x001ee20000300800 */
[----:B------:R-:W-:-:S05]  /*bf50*/  SHF.L.U32 R245, R245, 0x17, RZ ;  /* 0x00000017f5f57819 */ /* 0x000fca00000006ff */
[----:B-1----:R-:W-:Y:S01]  /*bf60*/  FMUL R245, R245, R124 ;  /* 0x0000007cf5f57220 */ /* 0x002fe20000400000 */
[----:B------:R-:W-:-:S04]  /*bf70*/  HFMA2.MMA R124, -RZ, RZ, 0.96630859375, -0.0022525787353515625 ;  /* 0x3bbb989dff7c7435 */ /* 0x000fc800000001ff */
[----:B------:R0:W-:Y:S01]  /*bf80*/  STL [R1+0x12c], R245 ;  /* 0x00012cf501007387 */ /* 0x0001e20000100800 */
[C---:B------:R-:W-:Y:S01]  /*bf90*/  FADD R121, -R125.reuse, R121 ;  /* 0x000000797d797221 */ /* 0x040fe20000000100 */
[C---:B------:R-:W-:Y:S01]  /*bfa0*/  FADD R130, -R125.reuse, R130 ;  /* 0x000000827d827221 */ /* 0x040fe20000000100 */
[C---:B------:R-:W-:Y:S01]  /*bfb0*/  FADD R118, -R125.reuse, R118 ;  /* 0x000000767d767221 */ /* 0x040fe20000000100 */
[C---:B------:R-:W-:Y:S01]  /*bfc0*/  FADD R119, -R125.reuse, R119 ;  /* 0x000000777d777221 */ /* 0x040fe20000000100 */
[C---:B------:R-:W-:Y:S01]  /*bfd0*/  FADD R120, -R125.reuse, R120 ;  /* 0x000000787d787221 */ /* 0x040fe20000000100 */
[----:B---3--:R-:W-:-:S04]  /*bfe0*/  FADD R127, -R125, R127 ;  /* 0x0000007f7d7f7221 */ /* 0x008fc80000000100 */
[----:B0-----:R-:W-:-:S04]  /*bff0*/  FFMA.SAT R245, R127, R124, 0.5 ;  /* 0x3f0000007ff57423 */ /* 0x001fc8000000207c */
[----:B------:R-:W-:-:S04]  /*c000*/  FFMA.RM R245, R245, R126, 12582913 ;  /* 0x4b400001f5f57423 */ /* 0x000fc8000000407e */
[----:B------:R-:W-:-:S04]  /*c010*/  FADD R124, R245, -12583039 ;  /* 0xcb40007ff57c7421 */ /* 0x000fc80000000000 */
[----:B------:R-:W-:-:S04]  /*c020*/  FFMA R124, R127, 1.4426950216293334961, -R124 ;  /* 0x3fb8aa3b7f7c7823 */ /* 0x000fc8000000087c */
[----:B------:R-:W-:-:S06]  /*c030*/  FFMA R127, R127, 1.925963033500011079e-08, R124 ;  /* 0x32a570607f7f7823 */ /* 0x000fcc000000007c */
[----:B------:R-:W0:Y:S01]  /*c040*/  MUFU.EX2 R127, R127 ;  /* 0x0000007f007f7308 */ /* 0x000e220000000800 */
[----:B------:R-:W-:Y:S02]  /*c050*/  SHF.L.U32 R245, R245, 0x17, RZ ;  /* 0x00000017f5f57819 */ /* 0x000fe400000006ff */
[----:B------:R-:W-:-:S03]  /*c060*/  MOV R124, 0x3bbb989d ;  /* 0x3bbb989d007c7802 */ /* 0x000fc60000000f00 */
[----:B0-----:R-:W-:Y:S02]  /*c070*/  FMUL R245, R245, R127 ;  /* 0x0000007ff5f57220 */ /* 0x001fe40000400000 */
[----:B------:R-:W-:-:S04]  /*c080*/  FFMA.SAT R127, R121, R124, 0.5 ;  /* 0x3f000000797f7423 */ /* 0x000fc8000000207c */
[----:B------:R-:W-:Y:S01]  /*c090*/  FFMA.RM R127, R127, R126, 12582913 ;  /* 0x4b4000017f7f7423 */ /* 0x000fe2000000407e */
[----:B------:R0:W-:Y:S03]  /*c0a0*/  STL [R1+0x124], R245 ;  /* 0x000124f501007387 */ /* 0x0001e60000100800 */
[----:B0-----:R-:W-:-:S04]  /*c0b0*/  FADD R245, R127, -12583039 ;  /* 0xcb40007f7ff57421 */ /* 0x001fc80000000000 */
[----:B------:R-:W-:-:S04]  /*c0c0*/  FFMA R245, R121, 1.4426950216293334961, -R245 ;  /* 0x3fb8aa3b79f57823 */ /* 0x000fc800000008f5 */
[----:B------:R-:W-:-:S06]  /*c0d0*/  FFMA R121, R121, 1.925963033500011079e-08, R245 ;  /* 0x32a5706079797823 */ /* 0x000fcc00000000f5 */
[----:B------:R-:W0:Y:S01]  /*c0e0*/  MUFU.EX2 R121, R121 ;  /* 0x0000007900797308 */ /* 0x000e220000000800 */
[----:B------:R-:W-:-:S05]  /*c0f0*/  SHF.L.U32 R127, R127, 0x17, RZ ;  /* 0x000000177f7f7819 */ /* 0x000fca00000006ff */
[----:B0-----:R-:W-:Y:S01]  /*c100*/  FMUL R127, R127, R121 ;  /* 0x000000797f7f7220 */ /* 0x001fe20000400000 */
[----:B------:R-:W-:-:S04]  /*c110*/  FFMA.SAT R121, R130, R124, 0.5 ;  /* 0x3f00000082797423 */ /* 0x000fc8000000207c */
[----:B------:R-:W-:Y:S01]  /*c120*/  FFMA.RM R121, R121, R126, 12582913 ;  /* 0x4b40000179797423 */ /* 0x000fe2000000407e */
[----:B------:R0:W-:Y:S03]  /*c130*/  STL [R1+0x128], R127 ;  /* 0x0001287f01007387 */ /* 0x0001e60000100800 */
[----:B0-----:R-:W-:-:S04]  /*c140*/  FADD R127, R121, -12583039 ;  /* 0xcb40007f797f7421 */ /* 0x001fc80000000000 */
[----:B------:R-:W-:-:S04]  /*c150*/  FFMA R127, R130, 1.4426950216293334961, -R127 ;  /* 0x3fb8aa3b827f7823 */ /* 0x000fc8000000087f */
[----:B------:R-:W-:-:S06]  /*c160*/  FFMA R130, R130, 1.925963033500011079e-08, R127 ;  /* 0x32a5706082827823 */ /* 0x000fcc000000007f */
[----:B------:R-:W0:Y:S01]  /*c170*/  MUFU.EX2 R130, R130 ;  /* 0x0000008200827308 */ /* 0x000e220000000800 */
[----:B------:R-:W-:Y:S01]  /*c180*/  SHF.L.U32 R121, R121, 0x17, RZ ;  /* 0x0000001779797819 */ /* 0x000fe200000006ff */
[----:B--2---:R-:W-:-:S04]  /*c190*/  FADD R127, -R125, R2 ;  /* 0x000000027d7f7221 */ /* 0x004fc80000000100 */
[----:B0-----:R-:W-:Y:S01]  /*c1a0*/  FMUL R2, R121, R130 ;  /* 0x0000008279027220 */ /* 0x001fe20000400000 */
[----:B------:R-:W-:-:S04]  /*c1b0*/  FFMA.SAT R121, R127, R124, 0.5 ;  /* 0x3f0000007f797423 */ /* 0x000fc8000000207c */
[----:B------:R-:W-:-:S04]  /*c1c0*/  FFMA.RM R121, R121, R126, 12582913 ;  /* 0x4b40000179797423 */ /* 0x000fc8000000407e */
[----:B------:R-:W-:-:S04]  /*c1d0*/  FADD R130, R121, -12583039 ;  /* 0xcb40007f79827421 */ /* 0x000fc80000000000 */
[----:B------:R-:W-:-:S04]  /*c1e0*/  FFMA R130, R127, 1.4426950216293334961, -R130 ;  /* 0x3fb8aa3b7f827823 */ /* 0x000fc80000000882 */
[----:B------:R-:W-:-:S06]  /*c1f0*/  FFMA R127, R127, 1.925963033500011079e-08, R130 ;  /* 0x32a570607f7f7823 */ /* 0x000fcc0000000082 */
[----:B------:R-:W0:Y:S01]  /*c200*/  MUFU.EX2 R127, R127 ;  /* 0x0000007f007f7308 */ /* 0x000e220000000800 */
[----:B------:R-:W-:Y:S01]  /*c210*/  SHF.L.U32 R121, R121, 0x17, RZ ;  /* 0x0000001779797819 */ /* 0x000fe200000006ff */
[----:B------:R-:W-:Y:S01]  /*c220*/  FADD R130, -R125, R123 ;  /* 0x0000007b7d827221 */ /* 0x000fe20000000100 */
[----:B------:R0:W-:Y:S03]  /*c230*/  STL [R1+0x120], R2 ;  /* 0x0001200201007387 */ /* 0x0001e60000100800 */
        /* <DEDUP_REMOVED lines=8> */
[----:B------:R0:W-:Y:S04]  /*c2c0*/  STL [R1+0x11c], R2 ;  /* 0x00011c0201007387 */ /* 0x0001e80000100800 */
        /* <DEDUP_REMOVED lines=676> */
[----:B------:R-:W-:-:S04]  /*ed10*/  FADD R49, -R125, R49 ;  /* 0x000000317d317221 */ /* 0x000fc80000000100 */
        /* <DEDUP_REMOVED lines=14> */
[----:B------:R-:W-:-:S04]  /*ee00*/  FFMA R54, R50, 1.925963033500011079e-08, R54 ;  /* 0x32a5706032367823 */ /* 0x000fc80000000036 */
        /* <DEDUP_REMOVED lines=1297> */
[----:B------:R-:W-:Y:S01]  /*13f20*/  FADD R226, -R125, R226 ;  /* 0x000000e27de27221 */ /* 0x000fe20000000100 */
[----:B------:R-:W-:-:S03]  /*13f30*/  SHF.L.U32 R130, R130, 0x17, RZ ;  /* 0x0000001782827819 */ /* 0x000fc600000006ff */
[----:B------:R-:W-:-:S04]  /*13f40*/  FFMA.SAT R128, R226, R124, 0.5 ;  /* 0x3f000000e2807423 */ /* 0x000fc8000000207c */
[----:B------:R-:W-:Y:S01]  /*13f50*/  FFMA.RM R128, R128, R126, 12582913 ;  /* 0x4b40000180807423 */ /* 0x000fe2000000407e */
[----:B0-----:R-:W-:-:S03]  /*13f60*/  FMUL R154, R130, R154 ;  /* 0x0000009a829a7220 */ /* 0x001fc60000400000 */
        /* <DEDUP_REMOVED lines=176> */
[----:B------:R-:W-:Y:S01]  /*14a70*/  FADD R242, -R125, R242 ;  /* 0x000000f27df27221 */ /* 0x000fe20000000100 */
[----:B------:R1:W-:Y:S04]  /*14a80*/  STL [R1+0x8], R2 ;  /* 0x0000080201007387 */ /* 0x0003e80000100800 */
[----:B------:R2:W-:Y:S01]  /*14a90*/  STL [R1], R122 ;  /* 0x0000007a01007387 */ /* 0x0005e20000100800 */
[----:B0-----:R-:W-:Y:S01]  /*14aa0*/  FMUL R174, R128, R174 ;  /* 0x000000ae80ae7220 */ /* 0x001fe20000400000 */
[----:B------:R-:W-:Y:S02]  /*14ab0*/  FFMA.SAT R128, R242, R124, 0.5 ;  /* 0x3f000000f2807423 */ /* 0x000fe4000000207c */
[----:B------:R0:W-:Y:S02]  /*14ac0*/  STL [R1+0x4], R123 ;  /* 0x0000047b01007387 */ /* 0x0001e40000100800 */
[----:B------:R-:W-:-:S02]  /*14ad0*/  FFMA.RM R128, R128, R126, 12582913 ;  /* 0x4b40000180807423 */ /* 0x000fc4000000407e */
[----:B------:R-:W3:Y:S02]  /*14ae0*/  LDL R186, [R1+0xfc] ;  /* 0x0000fc0001ba7983 */ /* 0x000ee40000100800 */
[----:B------:R-:W-:Y:S02]  /*14af0*/  FADD R129, R128, -12583039 ;  /* 0xcb40007f80817421 */ /* 0x000fe40000000000 */
[----:B------:R-:W4:Y:S02]  /*14b00*/  LDL R199, [R1+0x140] ;  /* 0x0001400001c77983 */ /* 0x000f240000100800 */
[C---:B------:R-:W-:Y:S02]  /*14b10*/  FFMA R129, R242.reuse, 1.4426950216293334961, -R129 ;  /* 0x3fb8aa3bf2817823 */ /* 0x040fe40000000881 */
[----:B------:R-:W2:Y:S02]  /*14b20*/  LDL R198, [R1+0x138] ;  /* 0x0001380001c67983 */ /* 0x000ea40000100800 */
[----:B------:R-:W-:-:S02]  /*14b30*/  FFMA R129, R242, 1.925963033500011079e-08, R129 ;  /* 0x32a57060f2817823 */ /* 0x000fc40000000081 */
[----:B------:R-:W2:Y:S02]  /*14b40*/  LDL R197, [R1+0x130] ;  /* 0x0001300001c57983 */ /* 0x000ea40000100800 */
[----:B------:R-:W1:Y:S02]  /*14b50*/  MUFU.EX2 R175, R129 ;  /* 0x0000008100af7308 */ /* 0x000e640000000800 */
[----:B------:R-:W2:Y:S04]  /*14b60*/  LDL R195, [R1+0x13c] ;  /* 0x00013c0001c37983 */ /* 0x000ea80000100800 */
[----:B------:R-:W2:Y:S01]  /*14b70*/  LDL R194, [R1+0x134] ;  /* 0x0001340001c27983 */ /* 0x000ea20000100800 */
[----:B------:R-:W-:-:S03]  /*14b80*/  SHF.L.U32 R128, R128, 0x17, RZ ;  /* 0x0000001780807819 */ /* 0x000fc600000006ff */
[----:B------:R-:W2:Y:S01]  /*14b90*/  LDL R193, [R1+0x12c] ;  /* 0x00012c0001c17983 */ /* 0x000ea20000100800 */
[----:B------:R-:W-:-:S03]  /*14ba0*/  FADD R131, -R125, R131 ;  /* 0x000000837d837221 */ /* 0x000fc60000000100 */
[----:B------:R-:W2:Y:S01]  /*14bb0*/  LDL R192, [R1+0x124] ;  /* 0x0001240001c07983 */ /* 0x000ea20000100800 */
[----:B-1----:R-:W-:Y:S01]  /*14bc0*/  FMUL R175, R128, R175 ;  /* 0x000000af80af7220 */ /* 0x002fe20000400000 */
[----:B------:R-:W-:Y:S02]  /*14bd0*/  FFMA.SAT R128, R131, R124, 0.5 ;  /* 0x3f00000083807423 */ /* 0x000fe4000000207c */
[----:B------:R-:W2:Y:S02]  /*14be0*/  LDL R188, [R1+0x128] ;  /* 0x0001280001bc7983 */ /* 0x000ea40000100800 */
[----:B------:R-:W-:Y:S02]  /*14bf0*/  FFMA.RM R128, R128, R126, 12582913 ;  /* 0x4b40000180807423 */ /* 0x000fe4000000407e */
[----:B------:R-:W2:Y:S02]  /*14c00*/  LDL R191, [R1+0x120] ;  /* 0x0001200001bf7983 */ /* 0x000ea40000100800 */
[----:B------:R-:W-:-:S02]  /*14c10*/  FADD R129, R128, -12583039 ;  /* 0xcb40007f80817421 */ /* 0x000fc40000000000 */
[----:B------:R-:W2:Y:S02]  /*14c20*/  LDL R190, [R1+0x11c] ;  /* 0x00011c0001be7983 */ /* 0x000ea40000100800 */
[C---:B------:R-:W-:Y:S02]  /*14c30*/  FFMA R129, R131.reuse, 1.4426950216293334961, -R129 ;  /* 0x3fb8aa3b83817823 */ /* 0x040fe40000000881 */
[----:B------:R-:W2:Y:S02]  /*14c40*/  LDL R189, [R1+0x118] ;  /* 0x0001180001bd7983 */ /* 0x000ea40000100800 */
[----:B------:R-:W-:Y:S02]  /*14c50*/  FFMA R129, R131, 1.925963033500011079e-08, R129 ;  /* 0x32a5706083817823 */ /* 0x000fe40000000081 */
[----:B------:R-:W2:Y:S02]  /*14c60*/  LDL R187, [R1+0x88] ;  /* 0x0000880001bb7983 */ /* 0x000ea40000100800 */
[----:B------:R-:W1:Y:S02]  /*14c70*/  MUFU.EX2 R176, R129 ;  /* 0x0000008100b07308 */ /* 0x000e640000000800 */
[----:B------:R-:W2:Y:S04]  /*14c80*/  LDL R185, [R1+0x84] ;  /* 0x0000840001b97983 */ /* 0x000ea80000100800 */
[----:B------:R-:W2:Y:S01]  /*14c90*/  LDL R184, [R1+0x80] ;  /* 0x0000800001b87983 */ /* 0x000ea20000100800 */
[----:B------:R-:W-:-:S03]  /*14ca0*/  SHF.L.U32 R128, R128, 0x17, RZ ;  /* 0x0000001780807819 */ /* 0x000fc600000006ff */
[----:B------:R-:W2:Y:S01]  /*14cb0*/  LDL R183, [R1+0x78] ;  /* 0x0000780001b77983 */ /* 0x000ea20000100800 */
[C---:B------:R-:W-:Y:S01]  /*14cc0*/  FADD R249, -R125.reuse, R249 ;  /* 0x000000f97df97221 */ /* 0x040fe20000000100 */
[C---:B------:R-:W-:Y:S01]  /*14cd0*/  FADD R248, -R125.reuse, R248 ;  /* 0x000000f87df87221 */ /* 0x040fe20000000100 */
[C---:B------:R-:W-:Y:S01]  /*14ce0*/  FADD R247, -R125.reuse, R247 ;  /* 0x000000f77df77221 */ /* 0x040fe20000000100 */
[C---:B------:R-:W-:Y:S01]  /*14cf0*/  FADD R246, -R125.reuse, R246 ;  /* 0x000000f67df67221 */ /* 0x040fe20000000100 */
[----:B------:R-:W-:Y:S01]  /*14d00*/  FADD R252, -R125, R252 ;  /* 0x000000fc7dfc7221 */ /* 0x000fe20000000100 */
[----:B------:R-:W2:Y:S01]  /*14d10*/  LDL R216, [R1+0x7c] ;  /* 0x00007c0001d87983 */ /* 0x000ea20000100800 */
[----:B-1----:R-:W-:Y:S01]  /*14d20*/  FMUL R176, R128, R176 ;  /* 0x000000b080b07220 */ /* 0x002fe20000400000 */
[----:B------:R-:W-:Y:S02]  /*14d30*/  FFMA.SAT R128, R249, R124, 0.5 ;  /* 0x3f000000f9807423 */ /* 0x000fe4000000207c */
[----:B------:R-:W2:Y:S02]  /*14d40*/  LDL R214, [R1+0x74] ;  /* 0x0000740001d67983 */ /* 0x000ea40000100800 */
[----:B------:R-:W-:-:S02]  /*14d50*/  FFMA.RM R128, R128, R126, 12582913 ;  /* 0x4b40000180807423 */ /* 0x000fc4000000407e */
[----:B------:R-:W2:Y:S02]  /*14d60*/  LDL R213, [R1+0x70] ;  /* 0x0000700001d57983 */ /* 0x000ea40000100800 */
[----:B------:R-:W-:Y:S02]  /*14d70*/  FADD R129, R128, -12583039 ;  /* 0xcb40007f80817421 */ /* 0x000fe40000000000 */
[----:B------:R-:W2:Y:S02]  /*14d80*/  LDL R211, [R1+0x68] ;  /* 0x0000680001d37983 */ /* 0x000ea40000100800 */
[----:B------:R-:W-:Y:S01]  /*14d90*/  FFMA R129, R249, 1.4426950216293334961, -R129 ;  /* 0x3fb8aa3bf9817823 */ /* 0x000fe20000000881 */
[C---:B------:R-:W-:Y:S01]  /*14da0*/  FADD R251, -R125.reuse, R251 ;  /* 0x000000fb7dfb7221 */ /* 0x040fe20000000100 */
[----:B------:R-:W-:Y:S01]  /*14db0*/  FADD R250, -R125, R250 ;  /* 0x000000fa7dfa7221 */ /* 0x000fe20000000100 */
[----:B------:R-:W2:Y:S01]  /*14dc0*/  LDL R210, [R1+0x6c] ;  /* 0x00006c0001d27983 */ /* 0x000ea20000100800 */
[----:B------:R-:W-:-:S03]  /*14dd0*/  FFMA R129, R249, 1.925963033500011079e-08, R129 ;  /* 0x32a57060f9817823 */ /* 0x000fc60000000081 */
[----:B------:R-:W2:Y:S01]  /*14de0*/  LDL R209, [R1+0x64] ;  /* 0x0000640001d17983 */ /* 0x000ea20000100800 */
[----:B------:R-:W1:Y:S01]  /*14df0*/  MUFU.EX2 R177, R129 ;  /* 0x0000008100b17308 */ /* 0x000e620000000800 */
[----:B------:R-:W-:Y:S02]  /*14e00*/  SHF.L.U32 R128, R128, 0x17, RZ ;  /* 0x0000001780807819 */ /* 0x000fe400000006ff */
[----:B------:R-:W2:Y:S04]  /*14e10*/  LDL R205, [R1+0x60] ;  /* 0x0000600001cd7983 */ /* 0x000ea80000100800 */
[----:B------:R-:W2:Y:S04]  /*14e20*/  LDL R204, [R1+0x58] ;  /* 0x0000580001cc7983 */ /* 0x000ea80000100800 */
[----:B------:R-:W2:Y:S04]  /*14e30*/  LDL R208, [R1+0x5c] ;  /* 0x00005c0001d07983 */ /* 0x000ea80000100800 */
[----:B------:R-:W2:Y:S01]  /*14e40*/  LDL R207, [R1+0x54] ;  /* 0x0000540001cf7983 */ /* 0x000ea20000100800 */
[----:B-1----:R-:W-:Y:S01]  /*14e50*/  FMUL R177, R128, R177 ;  /* 0x000000b180b17220 */ /* 0x002fe20000400000 */
[----:B------:R-:W-:-:S02]  /*14e60*/  FFMA.SAT R128, R248, R124, 0.5 ;  /* 0x3f000000f8807423 */ /* 0x000fc4000000207c */
[----:B------:R-:W2:Y:S02]  /*14e70*/  LDL R206, [R1+0x50] ;  /* 0x0000500001ce7983 */ /* 0x000ea40000100800 */
[----:B------:R-:W-:Y:S02]  /*14e80*/  FFMA.RM R128, R128, R126, 12582913 ;  /* 0x4b40000180807423 */ /* 0x000fe4000000407e */
[----:B------:R-:W2:Y:S02]  /*14e90*/  LDL R203, [R1+0x48] ;  /* 0x0000480001cb7983 */ /* 0x000ea40000100800 */
[----:B------:R-:W-:Y:S02]  /*14ea0*/  FADD R129, R128, -12583039 ;  /* 0xcb40007f80817421 */ /* 0x000fe40000000000 */
[----:B------:R-:W2:Y:S02]  /*14eb0*/  LDL R202, [R1+0x4c] ;  /* 0x00004c0001ca7983 */ /* 0x000ea40000100800 */
[----:B------:R-:W-:-:S02]  /*14ec0*/  FFMA R129, R248, 1.4426950216293334961, -R129 ;  /* 0x3fb8aa3bf8817823 */ /* 0x000fc40000000881 */
[----:B------:R-:W2:Y:S02]  /*14ed0*/  LDL R201, [R1+0x44] ;  /* 0x0000440001c97983 */ /* 0x000ea40000100800 */
[----:B------:R-:W-:Y:S02]  /*14ee0*/  FFMA R129, R248, 1.925963033500011079e-08, R129 ;  /* 0x32a57060f8817823 */ /* 0x000fe40000000081 */
[----:B------:R-:W2:Y:S02]  /*14ef0*/  LDL R200, [R1+0x40] ;  /* 0x0000400001c87983 */ /* 0x000ea40000100800 */
[----:B------:R-:W1:Y:S01]  /*14f00*/  MUFU.EX2 R178, R129 ;  /* 0x0000008100b27308 */ /* 0x000e620000000800 */
[----:B------:R-:W-:Y:S01]  /*14f10*/  SHF.L.U32 R128, R128, 0x17, RZ ;  /* 0x0000001780807819 */ /* 0x000fe200000006ff */
[----:B------:R-:W2:Y:S04]  /*14f20*/  LDL R196, [R1+0x3c] ;  /* 0x00003c0001c47983 */ /* 0x000ea80000100800 */
[----:B-1----:R-:W-:Y:S01]  /*14f30*/  FMUL R178, R128, R178 ;  /* 0x000000b280b27220 */ /* 0x002fe20000400000 */
[----:B------:R-:W-:-:S04]  /*14f40*/  FFMA.SAT R128, R247, R124, 0.5 ;  /* 0x3f000000f7807423 */ /* 0x000fc8000000207c */
[----:B------:R-:W-:-:S04]  /*14f50*/  FFMA.RM R128, R128, R126, 12582913 ;  /* 0x4b40000180807423 */ /* 0x000fc8000000407e */
[----:B------:R-:W-:-:S04]  /*14f60*/  FADD R129, R128, -12583039 ;  /* 0xcb40007f80817421 */ /* 0x000fc80000000000 */
[----:B------:R-:W-:-:S04]  /*14f70*/  FFMA R129, R247, 1.4426950216293334961, -R129 ;  /* 0x3fb8aa3bf7817823 */ /* 0x000fc80000000881 */
[----:B------:R-:W-:-:S04]  /*14f80*/  FFMA R129, R247, 1.925963033500011079e-08, R129 ;  /* 0x32a57060f7817823 */ /* 0x000fc80000000081 */
[----:B------:R-:W1:Y:S01]  /*14f90*/  MUFU.EX2 R179, R129 ;  /* 0x0000008100b37308 */ /* 0x000e620000000800 */
[----:B------:R-:W-:-:S05]  /*14fa0*/  SHF.L.U32 R128, R128, 0x17, RZ ;  /* 0x0000001780807819 */ /* 0x000fca00000006ff */
        /* <DEDUP_REMOVED lines=17> */
[-C--:B------:R-:W-:Y:S01]  /*150c0*/  FFMA.SAT R128, R251, R124.reuse, 0.5 ;  /* 0x3f000000fb807423 */ /* 0x080fe2000000207c */
[----:B------:R-:W-:-:S04]  /*150d0*/  FFMA.SAT R124, R250, R124, 0.5 ;  /* 0x3f000000fa7c7423 */ /* 0x000fc8000000207c */
[-C--:B------:R-:W-:Y:S01]  /*150e0*/  FFMA.RM R124, R124, R126.reuse, 12582913 ;  /* 0x4b4000017c7c7423 */ /* 0x080fe2000000407e */
[----:B------:R-:W-:-:S03]  /*150f0*/  FFMA.RM R128, R128, R126, 12582913 ;  /* 0x4b40000180807423 */ /* 0x000fc6000000407e */
[----:B------:R-:W-:-:S04]  /*15100*/  FADD R126, R124, -12583039 ;  /* 0xcb40007f7c7e7421 */ /* 0x000fc80000000000 */
[----:B------:R-:W-:-:S04]  /*15110*/  FFMA R126, R250, 1.4426950216293334961, -R126 ;  /* 0x3fb8aa3bfa7e7823 */ /* 0x000fc8000000087e */
[----:B------:R-:W-:-:S06]  /*15120*/  FFMA R126, R250, 1.925963033500011079e-08, R126 ;  /* 0x32a57060fa7e7823 */ /* 0x000fcc000000007e */
[----:B------:R-:W1:Y:S01]  /*15130*/  MUFU.EX2 R126, R126 ;  /* 0x0000007e007e7308 */ /* 0x000e620000000800 */
[----:B------:R-:W-:-:S05]  /*15140*/  SHF.L.U32 R124, R124, 0x17, RZ ;  /* 0x000000177c7c7819 */ /* 0x000fca00000006ff */
[----:B-1----:R-:W-:Y:S01]  /*15150*/  FMUL R126, R124, R126 ;  /* 0x0000007e7c7e7220 */ /* 0x002fe20000400000 */
[----:B---3--:R-:W-:-:S04]  /*15160*/  FADD R124, RZ, R186 ;  /* 0x000000baff7c7221 */ /* 0x008fc80000000000 */
[----:B----4-:R-:W-:Y:S02]  /*15170*/  FADD R124, R124, R199 ;  /* 0x000000c77c7c7221 */ /* 0x010fe40000000000 */
[----:B------:R-:W3:Y:S02]  /*15180*/  LDL R199, [R1+0x9c] ;  /* 0x00009c0001c77983 */ /* 0x000ee40000100800 */
[----:B--2---:R-:W-:Y:S02]  /*15190*/  FADD R124, R124, R198 ;  /* 0x000000c67c7c7221 */ /* 0x004fe40000000000 */
[----:B------:R-:W2:Y:S02]  /*151a0*/  LDL R198, [R1+0x98] ;  /* 0x0000980001c67983 */ /* 0x000ea40000100800 */
[----:B------:R-:W-:Y:S02]  /*151b0*/  FADD R124, R124, R197 ;  /* 0x000000c57c7c7221 */ /* 0x000fe40000000000 */
[----:B------:R-:W4:Y:S02]  /*151c0*/  LDL R197, [R1+0x94] ;  /* 0x0000940001c57983 */ /* 0x000f240000100800 */
[----:B------:R-:W-:-:S02]  /*151d0*/  FADD R124, R124, R195 ;  /* 0x000000c37c7c7221 */ /* 0x000fc40000000000 */
[----:B------:R-:W4:Y:S02]  /*151e0*/  LDL R195, [R1+0x90] ;  /* 0x0000900001c37983 */ /* 0x000f240000100800 */
[----:B------:R-:W-:Y:S02]  /*151f0*/  FADD R124, R124, R194 ;  /* 0x000000c27c7c7221 */ /* 0x000fe40000000000 */
[----:B------:R-:W4:Y:S02]  /*15200*/  LDL R194, [R1+0xa8] ;  /* 0x0000a80001c27983 */ /* 0x000f240000100800 */
        /* <DEDUP_REMOVED lines=52> */
[----:B---3--:R-:W-:Y:S02]  /*15550*/  FADD R124, R124, R199 ;  /* 0x000000c77c7c7221 */ /* 0x008fe40000000000 */
[----:B------:R-:W3:Y:S02]  /*15560*/  LDL R199, [R1+0xec] ;  /* 0x0000ec0001c77983 */ /* 0x000ee40000100800 */
[----:B--2---:R-:W-:Y:S02]  /*15570*/  FADD R124, R124, R198 ;  /* 0x000000c67c7c7221 */ /* 0x004fe40000000000 */
[----:B------:R-:W2:Y:S02]  /*15580*/  LDL R198, [R1+0x114] ;  /* 0x0001140001c67983 */ /* 0x000ea40000100800 */
[----:B----4-:R-:W-:-:S02]  /*15590*/  FADD R124, R124, R197 ;  /* 0x000000c57c7c7221 */ /* 0x010fc40000000000 */
        /* <DEDUP_REMOVED lines=41> */
[----:B---3--:R-:W-:-:S04]  /*15830*/  FADD R124, R124, R199 ;  /* 0x000000c77c7c7221 */ /* 0x008fc80000000000 */
[----:B--2---:R-:W-:-:S04]  /*15840*/  FADD R124, R124, R198 ;  /* 0x000000c67c7c7221 */ /* 0x004fc80000000000 */
[----:B----4-:R-:W-:-:S04]  /*15850*/  FADD R124, R124, R197 ;  /* 0x000000c57c7c7221 */ /* 0x010fc80000000000 */
        /* <DEDUP_REMOVED lines=12> */
[----:B------:R-:W-:Y:S02]  /*15920*/  FADD R124, R124, R2 ;  /* 0x000000027c7c7221 */ /* 0x000fe40000000000 */
[----:B------:R-:W2:Y:S02]  /*15930*/  LDL.LU R2, [R1+0x15c] ;  /* 0x00015c0001027983 */ /* 0x000ea40000300800 */
[----:B------:R-:W-:Y:S01]  /*15940*/  FADD R124, R124, R122 ;  /* 0x0000007a7c7c7221 */ /* 0x000fe20000000000 */
[----:B------:R-:W-:Y:S01]  /*15950*/  FADD R129, R128, -12583039 ;  /* 0xcb40007f80817421 */ /* 0x000fe20000000000 */
[----:B------:R-:W3:Y:S02]  /*15960*/  LDL.LU R122, [R1+0x158] ;  /* 0x00015800017a7983 */ /* 0x000ee40000300800 */
[----:B------:R-:W-:Y:S01]  /*15970*/  FADD R124, R124, R123 ;  /* 0x0000007b7c7c7221 */ /* 0x000fe20000000000 */
[C---:B------:R-:W-:Y:S01]  /*15980*/  FFMA R129, R251.reuse, 1.4426950216293334961, -R129 ;  /* 0x3fb8aa3bfb817823 */ /* 0x040fe20000000881 */
[----:B------:R-:W-:Y:S01]  /*15990*/  SHF.L.U32 R128, R128, 0x17, RZ ;  /* 0x0000001780807819 */ /* 0x000fe200000006ff */
[----:B0-----:R0:W5:Y:S01]  /*159a0*/  LDL.LU R123, [R1+0x154] ;  /* 0x00015400017b7983 */ /* 0x0011620000300800 */
[----:B------:R-:W-:Y:S01]  /*159b0*/  FADD R124, R124, R245 ;  /* 0x000000f57c7c7221 */ /* 0x000fe20000000000 */
[----:B------:R-:W-:-:S02]  /*159c0*/  FFMA R129, R251, 1.925963033500011079e-08, R129 ;  /* 0x32a57060fb817823 */ /* 0x000fc40000000081 */
[----:B------:R-:W4:Y:S01]  /*159d0*/  LDL.LU R184, [R1+0x148] ;  /* 0x0001480001b87983 */ /* 0x000f220000300800 */
        /* <DEDUP_REMOVED lines=165> */
[----:B------:R-:W1:Y:S03]  /*16430*/  MUFU.EX2 R182, R129 ;  /* 0x0000008100b67308 */ /* 0x000e660000000800 */
[----:B------:R-:W-:-:S04]  /*16440*/  FADD R124, R124, R176 ;  /* 0x000000b07c7c7221 */ /* 0x000fc80000000000 */
[----:B------:R-:W-:-:S04]  /*16450*/  FADD R124, R124, R177 ;  /* 0x000000b17c7c7221 */ /* 0x000fc80000000000 */
[----:B------:R-:W-:-:S04]  /*16460*/  FADD R124, R124, R178 ;  /* 0x000000b27c7c7221 */ /* 0x000fc80000000000 */
[----:B------:R-:W-:-:S04]  /*16470*/  FADD R124, R124, R179 ;  /* 0x000000b37c7c7221 */ /* 0x000fc80000000000 */
[----:B------:R-:W-:Y:S01]  /*16480*/  FADD R124, R124, R180 ;  /* 0x000000b47c7c7221 */ /* 0x000fe20000000000 */
[----:B-1----:R-:W-:-:S03]  /*16490*/  FMUL R182, R128, R182 ;  /* 0x000000b680b67220 */ /* 0x002fc60000400000 */
[----:B------:R-:W-:-:S04]  /*164a0*/  FADD R124, R124, R181 ;  /* 0x000000b57c7c7221 */ /* 0x000fc80000000000 */
[----:B------:R-:W-:-:S04]  /*164b0*/  FADD R124, R124, R182 ;  /* 0x000000b67c7c7221 */ /* 0x000fc80000000000 */
[----:B------:R-:W-:-:S04]  /*164c0*/  FADD R124, R124, R126 ;  /* 0x0000007e7c7c7221 */ /* 0x000fc80000000000 */
[----:B--2---:R-:W-:Y:S02]  /*164d0*/  FADD R124, R124, R2 ;  /* 0x000000027c7c7221 */ /* 0x004fe40000000000 */
[----:B------:R-:W3:Y:S04]  /*164e0*/  LDL.LU R2, [R1+0x150] ;  /* 0x0001500001027983 */ /* 0x000ee80000300800 */
[----:B------:R-:W1:Y:S02]  /*164f0*/  SHFL.BFLY PT, R128, R124, 0x10, 0x1f ;  /* 0x0e001f007c807f89 */ /* 0x000e6400000e0000 */
[----:B-1----:R-:W-:-:S05]  /*16500*/  FADD R128, R124, R128 ;  /* 0x000000807c807221 */ /* 0x002fca0000000000 */
[----:B------:R-:W1:Y:S02]  /*16510*/  SHFL.BFLY PT, R124, R128, 0x8, 0x1f ;  /* 0x0d001f00807c7f89 */ /* 0x000e6400000e0000 */
[----:B-1----:R-:W-:-:S05]  /*16520*/  FADD R124, R128, R124 ;  /* 0x0000007c807c7221 */ /* 0x002fca0000000000 */
[----:B------:R-:W1:Y:S02]  /*16530*/  SHFL.BFLY PT, R128, R124, 0x4, 0x1f ;  /* 0x0c801f007c807f89 */ /* 0x000e6400000e0000 */
[----:B-1----:R-:W-:-:S05]  /*16540*/  FADD R128, R124, R128 ;  /* 0x000000807c807221 */ /* 0x002fca0000000000 */
[----:B------:R-:W1:Y:S02]  /*16550*/  SHFL.BFLY PT, R124, R128, 0x2, 0x1f ;  /* 0x0c401f00807c7f89 */ /* 0x000e6400000e0000 */
[----:B-1----:R-:W-:-:S05]  /*16560*/  FADD R124, R128, R124 ;  /* 0x0000007c807c7221 */ /* 0x002fca0000000000 */
[----:B------:R-:W1:Y:S02]  /*16570*/  SHFL.BFLY PT, R183, R124, 0x1, 0x1f ;  /* 0x0c201f007cb77f89 */ /* 0x000e6400000e0000 */
[----:B-1----:R-:W-:Y:S01]  /*16580*/  FADD R183, R124, R183 ;  /* 0x000000b77cb77221 */ /* 0x002fe20000000000 */
[----:B---3--:R-:W-:-:S04]  /*16590*/  ISETP.GE.AND P0, PT, R122, R2, PT ;  /* 0x000000027a00720c */ /* 0x008fc80003f06270 */
[----:B----4-:R-:W-:-:S13]  /*165a0*/  ISETP.LT.OR P0, PT, R184, 0x1, P0 ;  /* 0x00000001b800780c */ /* 0x010fda0000701670 */
[----:B0-----:R-:W-:Y:S05]  /*165b0*/  @P0 EXIT ;  /* 0x000000000000094d */ /* 0x001fea0003800000 */
[----:B------:R-:W2:Y:S01]  /*165c0*/  LDL.LU R185, [R1+0x14c] ;  /* 0x00014c0001b97983 */ /* 0x000ea20000300800 */
[----:B------:R-:W-:Y:S01]  /*165d0*/  ULDC UR4, c[0x0][0x10] ;  /* 0x0000040000047ab9 */ /* 0x000fe20000000800 */
[----:B------:R-:W0:Y:S01]  /*165e0*/  LDC R124, c[0x0][0xc] ;  /* 0x00000300ff7c7b82 */ /* 0x000e220000000800 */
[----:B------:R-:W1:Y:S01]  /*165f0*/  MUFU.RCP R130, R183 ;  /* 0x000000b700827308 */ /* 0x000e620000001000 */
[----:B------:R-:W0:Y:S01]  /*16600*/  S2R R187, SR_CTAID.X ;  /* 0x0000000000bb7919 */ /* 0x000e220000002500 */
[----:B------:R-:W-:Y:S01]  /*16610*/  UIMAD UR4, UR5, UR4, UR6 ;  /* 0x00000004050472a4 */ /* 0x000fe2000f8e0206 */
[----:B------:R-:W-:Y:S01]  /*16620*/  BSSY B2, `(.L_x_1420) ;  /* 0x0000014000027945 */ /* 0x000fe20003800000 */
[----:B------:R-:W3:Y:S04]  /*16630*/  S2R R184, SR_TID.Y ;  /* 0x0000000000b87919 */ /* 0x000ee80000002200 */
[----:B0-----:R-:W-:Y:S01]  /*16640*/  IMAD R124, R124, UR4, R187 ;  /* 0x000000047c7c7c24 */ /* 0x001fe2000f8e02bb */
[----:B------:R-:W-:-:S03]  /*16650*/  ULDC UR4, c[0x0][0x4] ;  /* 0x0000010000047ab9 */ /* 0x000fc60000000800 */
[----:B---3--:R-:W-:Y:S01]  /*16660*/  IMAD R124, R124, UR4, R184 ;  /* 0x000000047c7c7c24 */ /* 0x008fe2000f8e02b8 */
[----:B------:R-:W-:-:S03]  /*16670*/  FSET.BF.NEU.AND R184, R125, -10000, PT ;  /* 0xc61c40007db8780a */ /* 0x000fc6000380d000 */
[----:B-----5:R-:W-:-:S04]  /*16680*/  IMAD.WIDE.U32 R128, R124, R2, R122 ;  /* 0x000000027c807225 */ /* 0x020fc800078e007a */
[----:B-1----:R-:W-:-:S04]  /*16690*/  FFMA R2, -R183, R130, 1 ;  /* 0x3f800000b7027423 */ /* 0x002fc80000000182 */
[----:B------:R-:W-:Y:S01]  /*166a0*/  FFMA R130, R130, R2, R130 ;  /* 0x0000000282827223 */ /* 0x000fe20000000082 */
[----:B------:R-:W-:-:S04]  /*166b0*/  FMUL R2, R186, R184 ;  /* 0x000000b8ba027220 */ /* 0x000fc80000400000 */
[----:B------:R-:W0:Y:S01]  /*166c0*/  FCHK P0, R2, R183 ;  /* 0x000000b702007302 */ /* 0x000e220000000000 */
[----:B------:R-:W-:Y:S01]  /*166d0*/  FFMA R186, R2, R130, RZ ;  /* 0x0000008202ba7223 */ /* 0x000fe200000000ff */
[----:B--2---:R-:W-:-:S03]  /*166e0*/  IMAD R125, R185, R124, RZ ;  /* 0x0000007cb97d7224 */ /* 0x004fc600078e02ff */
[----:B------:R-:W-:-:S04]  /*166f0*/  FFMA R124, -R183, R186, R2 ;  /* 0x000000bab77c7223 */ /* 0x000fc80000000102 */
[----:B------:R-:W-:Y:S01]  /*16700*/  FFMA R186, R130, R124, R186 ;  /* 0x0000007c82ba7223 */ /* 0x000fe200000000ba */
[----:B------:R-:W-:Y:S01]  /*16710*/  IADD3 R125, R129, R125, RZ ;  /* 0x0000007d817d7210 */ /* 0x000fe20007ffe0ff */
[----:B0-----:R-:W-:Y:S06]  /*16720*/  @!P0 BRA `(.L_x_1421) ;  /* 0x00000000000c8947 */ /* 0x001fec0003800000 */
[----:B------:R-:W-:-:S07]  /*16730*/  MOV R130, 0x16750 ;  /* 0x0001675000827802 */ /* 0x000fce0000000f00 */
[----:B------:R-:W-:Y:S05]  /*16740*/  CALL.REL.NOINC `($__internal_1_$__cuda_sm3x_div_rn_noftz_f32_slowpath) ;  /* 0x0000010800ec7944 */ /* 0x000fea0003c00000 */
[----:B------:R-:W-:-:S07]  /*16750*/  MOV R186, R2 ;  /* 0x0000000200ba7202 */ /* 0x000fce0000000f00 */
.L_x_1421:
[----:B------:R-:W-:Y:S05]  /*16760*/  BSYNC B2 ;  /* 0x0000000000027941 */ /* 0x000fea0003800000 */
.L_x_1420:
        /* <DEDUP_REMOVED lines=12> */
[----:B------:R-:W-:Y:S05]  /*16830*/  CALL.REL.NOINC `($__internal_1_$__cuda_sm3x_div_rn_noftz_f32_slowpath) ;  /* 0x0000010800b07944 */ /* 0x000fea0003c00000 */
[----:B------:R-:W-:-:S07]  /*16840*/  MOV R187, R2 ;  /* 0x0000000200bb7202 */ /* 0x000fce0000000f00 */
.L_x_1423:
[----:B------:R-:W-:Y:S05]  /*16850*/  BSYNC B2 ;  /* 0x0000000000027941 */ /* 0x000fea0003800000 */
.L_x_1422:
        /* <DEDUP_REMOVED lines=14> */
.L_x_1425:
[----:B------:R-:W-:Y:S05]  /*16940*/  BSYNC B2 ;  /* 0x0000000000027941 */ /* 0x000fea0003800000 */
.L_x_1424:
        /* <DEDUP_REMOVED lines=14> */
[----:B------:R-:W-:Y:S05]  /*16a30*/  CALL.REL.NOINC `($__internal_1_$__cuda_sm3x_div_rn_noftz_f32_slowpath) ;  /* 0x0000010800307944 */ /* 0x000fea0003c00000 */
.L_x_1427:
[----:B------:R-:W-:Y:S05]  /*16a40*/  BSYNC B2 ;  /* 0x0000000000027941 */ /* 0x000fea0003800000 */
.L_x_1426:
        /* <DEDUP_REMOVED lines=23> */
.L_x_1429:
[----:B------:R-:W-:Y:S05]  /*16bc0*/  BSYNC B2 ;  /* 0x0000000000027941 */ /* 0x000fea0003800000 */
.L_x_1428:
        /* <DEDUP_REMOVED lines=14> */
.L_x_1431:
[----:B------:R-:W-:Y:S05]  /*16cb0*/  BSYNC B2 ;  /* 0x0000000000027941 */ /* 0x000fea0003800000 */
.L_x_1430:
        /* <DEDUP_REMOVED lines=14> */
.L_x_1433:
[----:B------:R-:W-:Y:S05]  /*16da0*/  BSYNC B2 ;  /* 0x0000000000027941 */ /* 0x000fea0003800000 */
.L_x_1432:
        /* <DEDUP_REMOVED lines=14> */
[----:B------:R-:W-:Y:S05]  /*16e90*/  CALL.REL.NOINC `($__internal_1_$__cuda_sm3x_div_rn_noftz_f32_slowpath) ;  /* 0x0000010400187944 */ /* 0x000fea0003c00000 */
.L_x_1435:
[----:B------:R-:W-:Y:S05]  /*16ea0*/  BSYNC B2 ;  /* 0x0000000000027941 */ /* 0x000fea0003800000 */
.L_x_1434:
        /* <DEDUP_REMOVED lines=20> */
.L_x_1437:
[----:B------:R-:W-:Y:S05]  /*16ff0*/  BSYNC B2 ;  /* 0x0000000000027941 */ /* 0x000fea0003800000 */
.L_x_1436:
        /* <DEDUP_REMOVED lines=14> */
.L_x_1439:
[----:B------:R-:W-:Y:S05]  /*170e0*/  BSYNC B2 ;  /* 0x0000000000027941 */ /* 0x000fea0003800000 */
.L_x_1438:
        /* <DEDUP_REMOVED lines=14> */
.L_x_1441:
[----:B------:R-:W-:Y:S05]  /*171d0*/  BSYNC B2 ;  /* 0x0000000000027941 */ /* 0x000fea0003800000 */
.L_x_1440:
        /* <DEDUP_REMOVED lines=15> */
.L_x_1443:
[----:B------:R-:W-:Y:S05]  /*172d0*/  BSYNC B2 ;  /* 0x0000000000027941 */ /* 0x000fea0003800000 */
.L_x_1442:
        /* <DEDUP_REMOVED lines=20> */
.L_x_1445:
[----:B------:R-:W-:Y:S05]  /*17420*/  BSYNC B2 ;  /* 0x0000000000027941 */ /* 0x000fea0003800000 */
.L_x_1444:
        /* <DEDUP_REMOVED lines=14> */
.L_x_1447:
[----:B------:R-:W-:Y:S05]  /*17510*/  BSYNC B2 ;  /* 0x0000000000027941 */ /* 0x000fea0003800000 */
.L_x_1446:
        /* <DEDUP_REMOVED lines=14> */
.L_x_1449:
[----:B------:R-:W-:Y:S05]  /*17600*/  BSYNC B2 ;  /* 0x0000000000027941 */ /* 0x000fea0003800000 */
.L_x_1448:
        /* <DEDUP_REMOVED lines=15> */
.L_x_1451:
[----:B------:R-:W-:Y:S05]  /*17700*/  BSYNC B2 ;  /* 0x0000000000027941 */ /* 0x000fea0003800000 */
.L_x_1450:
        /* <DEDUP_REMOVED lines=20> */
[----:B------:R-:W-:-:S07]  /*17850*/  MOV R128, R2 ;  /* 0x0000000200807202 */ /* 0x000fce0000000f00 */
.L_x_1453:
[----:B------:R-:W-:Y:S05]  /*17860*/  BSYNC B2 ;  /* 0x0000000000027941 */ /* 0x000fea0003800000 */
.L_x_1452:
        /* <DEDUP_REMOVED lines=15> */
.L_x_1455:
[----:B------:R-:W-:Y:S05]  /*17960*/  BSYNC B2 ;  /* 0x0000000000027941 */ /* 0x000fea0003800000 */
.L_x_1454:
        /* <DEDUP_REMOVED lines=15> */
.L_x_1457:
[----:B------:R-:W-:Y:S05]  /*17a60*/  BSYNC B2 ;  /* 0x0000000000027941 */ /* 0x000fea0003800000 */
.L_x_1456:
        /* <DEDUP_REMOVED lines=15> */
.L_x_1459:
[----:B------:R-:W-:Y:S05]  /*17b60*/  BSYNC B2 ;  /* 0x0000000000027941 */ /* 0x000fea0003800000 */
.L_x_1458:
        /* <DEDUP_REMOVED lines=21> */
.L_x_1461:
[----:B------:R-:W-:Y:S05]  /*17cc0*/  BSYNC B2 ;  /* 0x0000000000027941 */ /* 0x000fea0003800000 */
.L_x_1460:
        /* <DEDUP_REMOVED lines=15> */
.L_x_1463:
[----:B------:R-:W-:Y:S05]  /*17dc0*/  BSYNC B2 ;  /* 0x0000000000027941 */ /* 0x000fea0003800000 */
.L_x_1462:
        /* <DEDUP_REMOVED lines=15> */
.L_x_1465:
[----:B------:R-:W-:Y:S05]  /*17ec0*/  BSYNC B2 ;  /* 0x0000000000027941 */ /* 0x000fea0003800000 */
.L_x_1464:
        /* <DEDUP_REMOVED lines=15> */
.L_x_1467:
[----:B------:R-:W-:Y:S05]  /*17fc0*/  BSYNC B2 ;  /* 0x0000000000027941 */ /* 0x000fea0003800000 */
.L_x_1466:
        /* <DEDUP_REMOVED lines=21> */
.L_x_1469:
[----:B------:R-:W-:Y:S05]  /*18120*/  BSYNC B2 ;  /* 0x0000000000027941 */ /* 0x000fea0003800000 */
.L_x_1468:
        /* <DEDUP_REMOVED lines=15> */
.L_x_1471:
[----:B------:R-:W-:Y:S05]  /*18220*/  BSYNC B2 ;  /* 0x0000000000027941 */ /* 0x000fea0003800000 */
.L_x_1470:
        /* <DEDUP_REMOVED lines=15> */
.L_x_1473:
[----:B------:R-:W-:Y:S05]  /*18320*/  BSYNC B2 ;  /* 0x0000000000027941 */ /* 0x000fea0003800000 */
.L_x_1472:
        /* <DEDUP_REMOVED lines=15> */
.L_x_1475:
[----:B------:R-:W-:Y:S05]  /*18420*/  BSYNC B2 ;  /* 0x0000000000027941 */ /* 0x000fea0003800000 */
.L_x_1474:
        /* <DEDUP_REMOVED lines=21> */
.L_x_1477:
[----:B------:R-:W-:Y:S05]  /*18580*/  BSYNC B2 ;  /* 0x0000000000027941 */ /* 0x000fea0003800000 */
.L_x_1476:
        /* <DEDUP_REMOVED lines=15> */
.L_x_1479:
[----:B------:R-:W-:Y:S05]  /*18680*/  BSYNC B2 ;  /* 0x0000000000027941 */ /* 0x000fea0003800000 */
.L_x_1478:
        /* <DEDUP_REMOVED lines=15> */
.L_x_1481:
[----:B------:R-:W-:Y:S05]  /*18780*/  BSYNC B2 ;  /* 0x0000000000027941 */ /* 0x000fea0003800000 */
.L_x_1480:
        /* <DEDUP_REMOVED lines=15> */
.L_x_1483:
[----:B------:R-:W-:Y:S05]  /*18880*/  BSYNC B2 ;  /* 0x0000000000027941 */ /* 0x000fea0003800000 */
.L_x_1482:
        /* <DEDUP_REMOVED lines=21> */
.L_x_1485:
[----:B------:R-:W-:Y:S05]  /*189e0*/  BSYNC B2 ;  /* 0x0000000000027941 */ /* 0x000fea0003800000 */
.L_x_1484:
        /* <DEDUP_REMOVED lines=15> */
.L_x_1487:
[----:B------:R-:W-:Y:S05]  /*18ae0*/  BSYNC B2 ;  /* 0x0000000000027941 */ /* 0x000fea0003800000 */
.L_x_1486:
        /* <DEDUP_REMOVED lines=15> */
.L_x_1489:
[----:B------:R-:W-:Y:S05]  /*18be0*/  BSYNC B2 ;  /* 0x0000000000027941 */ /* 0x000fea0003800000 */
.L_x_1488:
        /* <DEDUP_REMOVED lines=15> */
.L_x_1491:
[----:B------:R-:W-:Y:S05]  /*18ce0*/  BSYNC B2 ;  /* 0x0000000000027941 */ /* 0x000fea0003800000 */
.L_x_1490:
        /* <DEDUP_REMOVED lines=21> */
.L_x_1493:
[----:B------:R-:W-:Y:S05]  /*18e40*/  BSYNC B2 ;  /* 0x0000000000027941 */ /* 0x000fea0003800000 */
.L_x_1492:
        /* <DEDUP_REMOVED lines=15> */
.L_x_1495:
[----:B------:R-:W-:Y:S05]  /*18f40*/  BSYNC B2 ;  /* 0x0000000000027941 */ /* 0x000fea0003800000 */
.L_x_1494:
        /* <DEDUP_REMOVED lines=15> */
.L_x_1497:
[----:B------:R-:W-:Y:S05]  /*19040*/  BSYNC B2 ;  /* 0x0000000000027941 */ /* 0x000fea0003800000 */
.L_x_1496:
        /* <DEDUP_REMOVED lines=15> */
.L_x_1499:
[----:B------:R-:W-:Y:S05]  /*19140*/  BSYNC B2 ;  /* 0x0000000000027941 */ /* 0x000fea0003800000 */
.L_x_1498:
        /* <DEDUP_REMOVED lines=21> */
.L_x_1501:
[----:B------:R-:W-:Y:S05]  /*192a0*/  BSYNC B2 ;  /* 0x0000000000027941 */ /* 0x000fea0003800000 */
.L_x_1500:
        /* <DEDUP_REMOVED lines=15> */
.L_x_1503:
[----:B------:R-:W-:Y:S05]  /*193a0*/  BSYNC B2 ;  /* 0x0000000000027941 */ /* 0x000fea0003800000 */
.L_x_1502:
        /* <DEDUP_REMOVED lines=15> */
.L_x_1505:
[----:B------:R-:W-:Y:S05]  /*194a0*/  BSYNC B2 ;  /* 0x0000000000027941 */ /* 0x000fea0003800000 */
.L_x_1504:
        /* <DEDUP_REMOVED lines=15> */
.L_x_1507:
[----:B------:R-:W-:Y:S05]  /*195a0*/  BSYNC B2 ;  /* 0x0000000000027941 */ /* 0x000fea0003800000 */
.L_x_1506:
        /* <DEDUP_REMOVED lines=21> */
.L_x_1509:
[----:B------:R-:W-:Y:S05]  /*19700*/  BSYNC B2 ;  /* 0x0000000000027941 */ /* 0x000fea0003800000 */
.L_x_1508:
        /* <DEDUP_REMOVED lines=15> */
.L_x_1511:
[----:B------:R-:W-:Y:S05]  /*19800*/  BSYNC B2 ;  /* 0x0000000000027941 */ /* 0x000fea0003800000 */
.L_x_1510:
        /* <DEDUP_REMOVED lines=15> */
.L_x_1513:
[----:B------:R-:W-:Y:S05]  /*19900*/  BSYNC B2 ;  /* 0x0000000000027941 */ /* 0x000fea0003800000 */
.L_x_1512:
        /* <DEDUP_REMOVED lines=15> */
.L_x_1515:
[----:B------:R-:W-:Y:S05]  /*19a00*/  BSYNC B2 ;  /* 0x0000000000027941 */ /* 0x000fea0003800000 */
.L_x_1514:
        /* <DEDUP_REMOVED lines=21> */
.L_x_1517:
[----:B------:R-:W-:Y:S05]  /*19b60*/  BSYNC B2 ;  /* 0x0000000000027941 */ /* 0x000fea0003800000 */
.L_x_1516:
        /* <DEDUP_REMOVED lines=15> */
.L_x_1519:
[----:B------:R-:W-:Y:S05]  /*19c60*/  BSYNC B2 ;  /* 0x0000000000027941 */ /* 0x000fea0003800000 */
.L_x_1518:
        /* <DEDUP_REMOVED lines=15> */
.L_x_1521:
[----:B------:R-:W-:Y:S05]  /*19d60*/  BSYNC B2 ;  /* 0x0000000000027941 */ /* 0x000fea0003800000 */
.L_x_1520:
        /* <DEDUP_REMOVED lines=15> */
.L_x_1523:
[----:B------:R-:W-:Y:S05]  /*19e60*/  BSYNC B2 ;  /* 0x0000000000027941 */ /* 0x000fea0003800000 */
.L_x_1522:
        /* <DEDUP_REMOVED lines=21> */
.L_x_1525:
[----:B------:R-:W-:Y:S05]  /*19fc0*/  BSYNC B2 ;  /* 0x0000000000027941 */ /* 0x000fea0003800000 */
.L_x_1524:
        /* <DEDUP_REMOVED lines=15> */
.L_x_1527:
[----:B------:R-:W-:Y:S05]  /*1a0c0*/  BSYNC B2 ;  /* 0x0000000000027941 */ /* 0x000fea0003800000 */
.L_x_1526:
        /* <DEDUP_REMOVED lines=15> */
.L_x_1529:
[----:B------:R-:W-:Y:S05]  /*1a1c0*/  BSYNC B2 ;  /* 0x0000000000027941 */ /* 0x000fea0003800000 */
.L_x_1528:
        /* <DEDUP_REMOVED lines=15> */
.L_x_1531:
[----:B------:R-:W-:Y:S05]  /*1a2c0*/  BSYNC B2 ;  /* 0x0000000000027941 */ /* 0x000fea0003800000 */
.L_x_1530:
        /* <DEDUP_REMOVED lines=21> */
.L_x_1533:
[----:B------:R-:W-:Y:S05]  /*1a420*/  BSYNC B2 ;  /* 0x0000000000027941 */ /* 0x000fea0003800000 */
.L_x_1532:
        /* <DEDUP_REMOVED lines=15> */
.L_x_1535:
[----:B------:R-:W-:Y:S05]  /*1a520*/  BSYNC B2 ;  /* 0x0000000000027941 */ /* 0x000fea0003800000 */
.L_x_1534:
        /* <DEDUP_REMOVED lines=15> */
.L_x_1537:
[----:B------:R-:W-:Y:S05]  /*1a620*/  BSYNC B2 ;  /* 0x0000000000027941 */ /* 0x000fea0003800000 */
.L_x_1536:
        /* <DEDUP_REMOVED lines=15> */
.L_x_1539:
[----:B------:R-:W-:Y:S05]  /*1a720*/  BSYNC B2 ;  /* 0x0000000000027941 */ /* 0x000fea0003800000 */
.L_x_1538:
        /* <DEDUP_REMOVED lines=21> */
.L_x_1541:
[----:B------:R-:W-:Y:S05]  /*1a880*/  BSYNC B2 ;  /* 0x0000000000027941 */ /* 0x000fea0003800000 */
.L_x_1540:
        /* <DEDUP_REMOVED lines=15> */
.L_x_1543:
[----:B------:R-:W-:Y:S05]  /*1a980*/  BSYNC B2 ;  /* 0x0000000000027941 */ /* 0x000fea0003800000 */
.L_x_1542:
        /* <DEDUP_REMOVED lines=15> */
.L_x_1545:
[----:B------:R-:W-:Y:S05]  /*1aa80*/  BSYNC B2 ;  /* 0x0000000000027941 */ /* 0x000fea0003800000 */
.L_x_1544:
        /* <DEDUP_REMOVED lines=15> */
.L_x_1547:
[----:B------:R-:W-:Y:S05]  /*1ab80*/  BSYNC B2 ;  /* 0x0000000000027941 */ /* 0x000fea0003800000 */
.L_x_1546:
        /* <DEDUP_REMOVED lines=21> */
.L_x_1549:
[----:B------:R-:W-:Y:S05]  /*1ace0*/  BSYNC B2 ;  /* 0x0000000000027941 */ /* 0x000fea0003800000 */
.L_x_1548:
        /* <DEDUP_REMOVED lines=15> */
.L_x_1551:
[----:B------:R-:W-:Y:S05]  /*1ade0*/  BSYNC B2 ;  /* 0x0000000000027941 */ /* 0x000fea0003800000 */
.L_x_1550:
        /* <DEDUP_REMOVED lines=15> */
.L_x_1553:
[----:B------:R-:W-:Y:S05]  /*1aee0*/  BSYNC B2 ;  /* 0x0000000000027941 */ /* 0x000fea0003800000 */
.L_x_1552:
        /* <DEDUP_REMOVED lines=15> */
.L_x_1555:
[----:B------:R-:W-:Y:S05]  /*1afe0*/  BSYNC B2 ;  /* 0x0000000000027941 */ /* 0x000fea0003800000 */
.L_x_1554:
[----:B------:R-:W-:Y:S01]  /*1aff0*/  ULDC UR4, c[0x0][0x230] ;  /* 0x00008c0000047ab9 */ /* 0x000fe20000000800 */
[----:B------:R-:W-:Y:S02]  /*1b000*/  F2FP.BF16.F32.PACK_AB R128, R129, R128 ;  /* 0x000000808180723e */ /* 0x000fe400000010ff */
[----:B------:R-:W-:Y:S02]  /*1b010*/  ISETP.GE.AND P0, PT, R186, UR4, PT ;  /* 0x00000004ba007c0c */ /* 0x000fe4000bf06270 */
[----:B------:R-:W-:-:S05]  /*1b020*/  F2FP.BF16.F32.PACK_AB R129, R2, R185 ;  /* 0x000000b90281723e */ /* 0x000fca00000010ff */
[----:B------:R0:W-:Y:S06]  /*1b030*/  STG.E.64 desc[UR8][R124.64+0x1000], R128 ;  /* 0x001000807c007986 */ /* 0x0001ec000c101b08 */
[----:B------:R-:W-:Y:S05]  /*1b040*/  @P0 EXIT ;  /* 0x000000000000094d */ /* 0x000fea0003800000 */
        /* <DEDUP_REMOVED lines=15> */
.L_x_1557:
[----:B------:R-:W-:Y:S05]  /*1b140*/  BSYNC B2 ;  /* 0x0000000000027941 */ /* 0x000fea0003800000 */
.L_x_1556:
        /* <DEDUP_REMOVED lines=15> */
.L_x_1559:
[----:B------:R-:W-:Y:S05]  /*1b240*/  BSYNC B2 ;  /* 0x0000000000027941 */ /* 0x000fea0003800000 */
.L_x_1558:
        /* <DEDUP_REMOVED lines=15> */
.L_x_1561:
[----:B------:R-:W-:Y:S05]  /*1b340*/  BSYNC B2 ;  /* 0x0000000000027941 */ /* 0x000fea0003800000 */
.L_x_1560:
        /* <DEDUP_REMOVED lines=15> */
.L_x_1563:
[----:B------:R-:W-:Y:S05]  /*1b440*/  BSYNC B2 ;  /* 0x0000000000027941 */ /* 0x000fea0003800000 */
.L_x_1562:
        /* <DEDUP_REMOVED lines=21> */
.L_x_1565:
[----:B------:R-:W-:Y:S05]  /*1b5a0*/  BSYNC B2 ;  /* 0x0000000000027941 */ /* 0x000fea0003800000 */
.L_x_1564:
        /* <DEDUP_REMOVED lines=15> */
.L_x_1567:
[----:B------:R-:W-:Y:S05]  /*1b6a0*/  BSYNC B2 ;  /* 0x0000000000027941 */ /* 0x000fea0003800000 */
.L_x_1566:
        /* <DEDUP_REMOVED lines=15> */
.L_x_1569:
[----:B------:R-:W-:Y:S05]  /*1b7a0*/  BSYNC B2 ;  /* 0x0000000000027941 */ /* 0x000fea0003800000 */
.L_x_1568:
        /* <DEDUP_REMOVED lines=15> */
.L_x_1571:
[----:B------:R-:W-:Y:S05]  /*1b8a0*/  BSYNC B2 ;  /* 0x0000000000027941 */ /* 0x000fea0003800000 */
.L_x_1570:
        /* <DEDUP_REMOVED lines=21> */
.L_x_1573:
[----:B------:R-:W-:Y:S05]  /*1ba00*/  BSYNC B2 ;  /* 0x0000000000027941 */ /* 0x000fea0003800000 */
.L_x_1572:
        /* <DEDUP_REMOVED lines=15> */
.L_x_1575:
[----:B------:R-:W-:Y:S05]  /*1bb00*/  BSYNC B2 ;  /* 0x0000000000027941 */ /* 0x000fea0003800000 */
.L_x_1574:
        /* <DEDUP_REMOVED lines=15> */
.L_x_1577:
[----:B------:R-:W-:Y:S05]  /*1bc00*/  BSYNC B2 ;  /* 0x0000000000027941 */ /* 0x000fea0003800000 */
.L_x_1576:
[----:B------:R-:W2:Y:S01]  /*1bc10*/  LDL.LU R130, [R1] ;  /* 0x0000000001827983 */ /* 0x000ea20000300800 */
        /* <DEDUP_REMOVED lines=14> */
.L_x_1579:
[----:B------:R-:W-:Y:S05]  /*1bd00*/  BSYNC B2 ;  /* 0x0000000000027941 */ /* 0x000fea0003800000 */
.L_x_1578:
        /* <DEDUP_REMOVED lines=21> */
.L_x_1581:
[----:B------:R-:W-:Y:S05]  /*1be60*/  BSYNC B2 ;  /* 0x0000000000027941 */ /* 0x000fea0003800000 */
.L_x_1580:
        /* <DEDUP_REMOVED lines=12> */
[----:B------:R-:W-:Y:S05]  /*1bf30*/  CALL.REL.NOINC `($__internal_1_$__cuda_sm3x_div_rn_noftz_f32_slowpath) ;  /* 0x000000b000f07944 */ /* 0x000fea0003c00000 */
[----:B------:R-:W-:-:S07]  /*1bf40*/  MOV R129, R2 ;  /* 0x0000000200817202 */ /* 0x000fce0000000f00 */
.L_x_1583:
[----:B------:R-:W-:Y:S05]  /*1bf50*/  BSYNC B2 ;  /* 0x0000000000027941 */ /* 0x000fea0003800000 */
.L_x_1582:
        /* <DEDUP_REMOVED lines=14> */
.L_x_1585:
[----:B------:R-:W-:Y:S05]  /*1c040*/  BSYNC B2 ;  /* 0x0000000000027941 */ /* 0x000fea0003800000 */
.L_x_1584:
        /* <DEDUP_REMOVED lines=14> */
.L_x_1587:
[----:B------:R-:W-:Y:S05]  /*1c130*/  BSYNC B2 ;  /* 0x0000000000027941 */ /* 0x000fea0003800000 */
.L_x_1586:
[----:B------:R-:W-:Y:S01]  /*1c140*/  ULDC UR4, c[0x0][0x230] ;  /* 0x00008c0000047ab9 */ /* 0x000fe20000000800 */
[----:B------:R-:W-:Y:S02]  /*1c150*/  F2FP.BF16.F32.PACK_AB R128, R129, R128 ;  /* 0x000000808180723e */ /* 0x000fe400000010ff */
[----:B------:R-:W-:Y:S02]  /*1c160*/  ISETP.GE.AND P0, PT, R185, UR4, PT ;  /* 0x00000004b9007c0c */ /* 0x000fe4000bf06270 */
[----:B------:R-:W-:-:S05]  /*1c170*/  F2FP.BF16.F32.PACK_AB R129, R2, R49 ;  /* 0x000000310281723e */ /* 0x000fca00000010ff */
[----:B------:R0:W-:Y:S06]  /*1c180*/  STG.E.64 desc[UR8][R124.64+0x1400], R128 ;  /* 0x001400807c007986 */ /* 0x0001ec000c101b08 */
[----:B------:R-:W-:Y:S05]  /*1c190*/  @P0 EXIT ;  /* 0x000000000000094d */ /* 0x000fea0003800000 */
[----:B------:R-:W1:Y:S01]  /*1c1a0*/  MUFU.RCP R2, R183 ;  /* 0x000000b700027308 */ /* 0x000e620000001000 */
[----:B0-----:R-:W-:Y:S01]  /*1c1b0*/  FMUL R128, R47, R184 ;  /* 0x000000b82f807220 */ /* 0x001fe20000400000 */
[----:B------:R-:W-:Y:S06]  /*1c1c0*/  BSSY B2, `(.L_x_1588) ;  /* 0x000000c000027945 */ /* 0x000fec0003800000 */
[----:B------:R-:W0:Y:S01]  /*1c1d0*/  FCHK P0, R128, R183 ;  /* 0x000000b780007302 */ /* 0x000e220000000000 */
[----:B-1----:R-:W-:-:S04]  /*1c1e0*/  FFMA R49, -R183, R2, 1 ;  /* 0x3f800000b7317423 */ /* 0x002fc80000000102 */
[----:B------:R-:W-:-:S04]  /*1c1f0*/  FFMA R2, R2, R49, R2 ;  /* 0x0000003102027223 */ /* 0x000fc80000000002 */
        /* <DEDUP_REMOVED lines=8> */
.L_x_1589:
[----:B------:R-:W-:Y:S05]  /*1c280*/  BSYNC B2 ;  /* 0x0000000000027941 */ /* 0x000fea0003800000 */
.L_x_1588:
        /* <DEDUP_REMOVED lines=14> */
.L_x_1591:
[----:B------:R-:W-:Y:S05]  /*1c370*/  BSYNC B2 ;  /* 0x0000000000027941 */ /* 0x000fea0003800000 */
.L_x_1590:
        /* <DEDUP_REMOVED lines=14> */
.L_x_1593:
[----:B------:R-:W-:Y:S05]  /*1c460*/  BSYNC B2 ;  /* 0x0000000000027941 */ /* 0x000fea0003800000 */
.L_x_1592:
[----:B------:R-:W0:Y:S01]  /*1c470*/  MUFU.RCP R2, R183 ;  /* 0x000000b700027308 */ /* 0x000e220000001000 */
[----:B------:R-:W-:Y:S01]  /*1c480*/  FMUL R128, R41, R184 ;  /* 0x000000b829807220 */ /* 0x000fe20000400000 */
[----:B------:R-:W-:Y:S06]  /*1c490*/  BSSY B2, `(.L_x_1594) ;  /* 0x000000c000027945 */ /* 0x000fec0003800000 */
[----:B------:R-:W1:Y:S01]  /*1c4a0*/  FCHK P0, R128, R183 ;  /* 0x000000b780007302 */ /* 0x000e620000000000 */
[----:B0-----:R-:W-:-:S04]  /*1c4b0*/  FFMA R49, -R183, R2, 1 ;  /* 0x3f800000b7317423 */ /* 0x001fc80000000102 */
[----:B------:R-:W-:Y:S01]  /*1c4c0*/  FFMA R2, R2, R49, R2 ;  /* 0x0000003102027223 */ /* 0x000fe20000000002 */
[----:B------:R-:W-:-:S03]  /*1c4d0*/  IADD3 R49, R122, 0xb00, RZ ;  /* 0x00000b007a317810 */ /* 0x000fc60007ffe0ff */
[----:B------:R-:W-:-:S04]  /*1c4e0*/  FFMA R41, R2, R128, RZ ;  /* 0x0000008002297223 */ /* 0x000fc800000000ff */
[----:B------:R-:W-:-:S04]  /*1c4f0*/  FFMA R50, -R183, R41, R128 ;  /* 0x00000029b7327223 */ /* 0x000fc80000000180 */
[----:B------:R-:W-:Y:S01]  /*1c500*/  FFMA R2, R2, R50, R41 ;  /* 0x0000003202027223 */ /* 0x000fe20000000029 */
[----:B-1----:R-:W-:Y:S06]  /*1c510*/  @!P0 BRA `(.L_x_1595) ;  /* 0x00000000000c8947 */ /* 0x002fec0003800000 */
[----:B------:R-:W-:Y:S02]  /*1c520*/  MOV R2, R128 ;  /* 0x0000008000027202 */ /* 0x000fe40000000f00 */
[----:B------:R-:W-:-:S07]  /*1c530*/  MOV R130, 0x1c550 ;  /* 0x0001c55000827802 */ /* 0x000fce0000000f00 */
[----:B------:R-:W-:Y:S05]  /*1c540*/  CALL.REL.NOINC `($__internal_1_$__cuda_sm3x_div_rn_noftz_f32_slowpath) ;  /* 0x000000ac006c7944 */ /* 0x000fea0003c00000 */
.L_x_1595:
[----:B------:R-:W-:Y:S05]  /*1c550*/  BSYNC B2 ;  /* 0x0000000000027941 */ /* 0x000fea0003800000 */
.L_x_1594:
        /* <DEDUP_REMOVED lines=20> */
.L_x_1597:
[----:B------:R-:W-:Y:S05]  /*1c6a0*/  BSYNC B2 ;  /* 0x0000000000027941 */ /* 0x000fea0003800000 */
.L_x_1596:
        /* <DEDUP_REMOVED lines=14> */
.L_x_1599:
[----:B------:R-:W-:Y:S05]  /*1c790*/  BSYNC B2 ;  /* 0x0000000000027941 */ /* 0x000fea0003800000 */
.L_x_1598:
        /* <DEDUP_REMOVED lines=14> */
.L_x_1601:
[----:B------:R-:W-:Y:S05]  /*1c880*/  BSYNC B2 ;  /* 0x0000000000027941 */ /* 0x000fea0003800000 */
.L_x_1600:
        /* <DEDUP_REMOVED lines=14> */
.L_x_1603:
[----:B------:R-:W-:Y:S05]  /*1c970*/  BSYNC B2 ;  /* 0x0000000000027941 */ /* 0x000fea0003800000 */
.L_x_1602:
        /* <DEDUP_REMOVED lines=20> */
.L_x_1605:
[----:B------:R-:W-:Y:S05]  /*1cac0*/  BSYNC B2 ;  /* 0x0000000000027941 */ /* 0x000fea0003800000 */
.L_x_1604:
        /* <DEDUP_REMOVED lines=14> */
.L_x_1607:
[----:B------:R-:W-:Y:S05]  /*1cbb0*/  BSYNC B2 ;  /* 0x0000000000027941 */ /* 0x000fea0003800000 */
.L_x_1606:
        /* <DEDUP_REMOVED lines=14> */
.L_x_1609:
[----:B------:R-:W-:Y:S05]  /*1cca0*/  BSYNC B2 ;  /* 0x0000000000027941 */ /* 0x000fea0003800000 */
.L_x_1608:
        /* <DEDUP_REMOVED lines=14> */
.L_x_1611:
[----:B------:R-:W-:Y:S05]  /*1cd90*/  BSYNC B2 ;  /* 0x0000000000027941 */ /* 0x000fea0003800000 */
.L_x_1610:
        /* <DEDUP_REMOVED lines=20> */
.L_x_1613:
[----:B------:R-:W-:Y:S05]  /*1cee0*/  BSYNC B2 ;  /* 0x0000000000027941 */ /* 0x000fea0003800000 */
.L_x_1612:
        /* <DEDUP_REMOVED lines=14> */
.L_x_1615:
[----:B------:R-:W-:Y:S05]  /*1cfd0*/  BSYNC B2 ;  /* 0x0000000000027941 */ /* 0x000fea0003800000 */
.L_x_1614:
        /* <DEDUP_REMOVED lines=14> */
.L_x_1617:
[----:B------:R-:W-:Y:S05]  /*1d0c0*/  BSYNC B2 ;  /* 0x0000000000027941 */ /* 0x000fea0003800000 */
.L_x_1616:
        /* <DEDUP_REMOVED lines=14> */
.L_x_1619:
[----:B------:R-:W-:Y:S05]  /*1d1b0*/  BSYNC B2 ;  /* 0x0000000000027941 */ /* 0x000fea0003800000 */
.L_x_1618:
        /* <DEDUP_REMOVED lines=20> */
.L_x_1621:
[----:B------:R-:W-:Y:S05]  /*1d300*/  BSYNC B2 ;  /* 0x0000000000027941 */ /* 0x000fea0003800000 */
.L_x_1620:
        /* <DEDUP_REMOVED lines=14> */
.L_x_1623:
[----:B------:R-:W-:Y:S05]  /*1d3f0*/  BSYNC B2 ;  /* 0x0000000000027941 */ /* 0x000fea0003800000 */
.L_x_1622:
        /* <DEDUP_REMOVED lines=14> */
.L_x_1625:
[----:B------:R-:W-:Y:S05]  /*1d4e0*/  BSYNC B2 ;  /* 0x0000000000027941 */ /* 0x000fea0003800000 */
.L_x_1624:
        /* <DEDUP_REMOVED lines=14> */
.L_x_1627:
[----:B------:R-:W-:Y:S05]  /*1d5d0*/  BSYNC B2 ;  /* 0x0000000000027941 */ /* 0x000fea0003800000 */
.L_x_1626:
        /* <DEDUP_REMOVED lines=20> */
.L_x_1629:
[----:B------:R-:W-:Y:S05]  /*1d720*/  BSYNC B2 ;  /* 0x0000000000027941 */ /* 0x000fea0003800000 */
.L_x_1628:
        /* <DEDUP_REMOVED lines=14> */
.L_x_1631:
[----:B------:R-:W-:Y:S05]  /*1d810*/  BSYNC B2 ;  /* 0x0000000000027941 */ /* 0x000fea0003800000 */
.L_x_1630:
        /* <DEDUP_REMOVED lines=14> */
.L_x_1633:
[----:B------:R-:W-:Y:S05]  /*1d900*/  BSYNC B2 ;  /* 0x0000000000027941 */ /* 0x000fea0003800000 */
.L_x_1632:
        /* <DEDUP_REMOVED lines=14> */
.L_x_1635:
[----:B------:R-:W-:Y:S05]  /*1d9f0*/  BSYNC B2 ;  /* 0x0000000000027941 */ /* 0x000fea0003800000 */
.L_x_1634:
        /* <DEDUP_REMOVED lines=20> */
.L_x_1637:
[----:B------:R-:W-:Y:S05]  /*1db40*/  BSYNC B2 ;  /* 0x0000000000027941 */ /* 0x000fea0003800000 */
.L_x_1636:
        /* <DEDUP_REMOVED lines=14> */
.L_x_1639:
[----:B------:R-:W-:Y:S05]  /*1dc30*/  BSYNC B2 ;  /* 0x0000000000027941 */ /* 0x000fea0003800000 */
.L_x_1638:
        /* <DEDUP_REMOVED lines=14> */
.L_x_1641:
[----:B------:R-:W-:Y:S05]  /*1dd20*/  BSYNC B2 ;  /* 0x0000000000027941 */ /* 0x000fea0003800000 */
.L_x_1640:
        /* <DEDUP_REMOVED lines=14> */
.L_x_1643:
[----:B------:R-:W-:Y:S05]  /*1de10*/  BSYNC B2 ;  /* 0x0000000000027941 */ /* 0x000fea0003800000 */
.L_x_1642:
        /* <DEDUP_REMOVED lines=20> */
.L_x_1645:
[----:B------:R-:W-:Y:S05]  /*1df60*/  BSYNC B2 ;  /* 0x0000000000027941 */ /* 0x000fea0003800000 */
.L_x_1644:
        /* <DEDUP_REMOVED lines=14> */
.L_x_1647:
[----:B------:R-:W-:Y:S05]  /*1e050*/  BSYNC B2 ;  /* 0x0000000000027941 */ /* 0x000fea0003800000 */
.L_x_1646:
        /* <DEDUP_REMOVED lines=14> */
.L_x_1649:
[----:B------:R-:W-:Y:S05]  /*1e140*/  BSYNC B2 ;  /* 0x0000000000027941 */ /* 0x000fea0003800000 */
.L_x_1648:
        /* <DEDUP_REMOVED lines=14> */
.L_x_1651:
[----:B------:R-:W-:Y:S05]  /*1e230*/  BSYNC B2 ;  /* 0x0000000000027941 */ /* 0x000fea0003800000 */
.L_x_1650:
        /* <DEDUP_REMOVED lines=20> */
.L_x_1653:
[----:B------:R-:W-:Y:S05]  /*1e380*/  BSYNC B2 ;  /* 0x0000000000027941 */ /* 0x000fea0003800000 */
.L_x_1652:
        /* <DEDUP_REMOVED lines=14> */
.L_x_1655:
[----:B------:R-:W-:Y:S05]  /*1e470*/  BSYNC B2 ;  /* 0x0000000000027941 */ /* 0x000fea0003800000 */
.L_x_1654:
        /* <DEDUP_REMOVED lines=14> */
.L_x_1657:
[----:B------:R-:W-:Y:S05]  /*1e560*/  BSYNC B2 ;  /* 0x0000000000027941 */ /* 0x000fea0003800000 */
.L_x_1656:
        /* <DEDUP_REMOVED lines=14> */
.L_x_1659:
[----:B------:R-:W-:Y:S05]  /*1e650*/  BSYNC B2 ;  /* 0x0000000000027941 */ /* 0x000fea0003800000 */
.L_x_1658:
        /* <DEDUP_REMOVED lines=20> */
.L_x_1661:
[----:B------:R-:W-:Y:S05]  /*1e7a0*/  BSYNC B2 ;  /* 0x0000000000027941 */ /* 0x000fea0003800000 */
.L_x_1660:
        /* <DEDUP_REMOVED lines=14> */
.L_x_1663:
[----:B------:R-:W-:Y:S05]  /*1e890*/  BSYNC B2 ;  /* 0x0000000000027941 */ /* 0x000fea0003800000 */
.L_x_1662:
        /* <DEDUP_REMOVED lines=14> */
.L_x_1665:
[----:B------:R-:W-:Y:S05]  /*1e980*/  BSYNC B2 ;  /* 0x0000000000027941 */ /* 0x000fea0003800000 */
.L_x_1664:
        /* <DEDUP_REMOVED lines=14> */
.L_x_1667:
[----:B------:R-:W-:Y:S05]  /*1ea70*/  BSYNC B2 ;  /* 0x0000000000027941 */ /* 0x000fea0003800000 */
.L_x_1666:
        /* <DEDUP_REMOVED lines=20> */
.L_x_1669:
[----:B------:R-:W-:Y:S05]  /*1ebc0*/  BSYNC B2 ;  /* 0x0000000000027941 */ /* 0x000fea0003800000 */
.L_x_1668:
        /* <DEDUP_REMOVED lines=14> */
.L_x_1671:
[----:B------:R-:W-:Y:S05]  /*1ecb0*/  BSYNC B2 ;  /* 0x0000000000027941 */ /* 0x000fea0003800000 */
.L_x_1670:
        /* <DEDUP_REMOVED lines=14> */
.L_x_1673:
[----:B------:R-:W-:Y:S05]  /*1eda0*/  BSYNC B2 ;  /* 0x0000000000027941 */ /* 0x000fea0003800000 */
.L_x_1672:
        /* <DEDUP_REMOVED lines=14> */
.L_x_1675:
[----:B------:R-:W-:Y:S05]  /*1ee90*/  BSYNC B2 ;  /* 0x0000000000027941 */ /* 0x000fea0003800000 */
.L_x_1674:
        /* <DEDUP_REMOVED lines=20> */
.L_x_1677:
[----:B------:R-:W-:Y:S05]  /*1efe0*/  BSYNC B2 ;  /* 0x0000000000027941 */ /* 0x000fea0003800000 */
.L_x_1676:
        /* <DEDUP_REMOVED lines=14> */
.L_x_1679:
[----:B------:R-:W-:Y:S05]  /*1f0d0*/  BSYNC B2 ;  /* 0x0000000000027941 */ /* 0x000fea0003800000 */
.L_x_1678:
        /* <DEDUP_REMOVED lines=14> */
.L_x_1681:
[----:B------:R-:W-:Y:S05]  /*1f1c0*/  BSYNC B2 ;  /* 0x0000000000027941 */ /* 0x000fea0003800000 */
.L_x_1680:
        /* <DEDUP_REMOVED lines=15> */
.L_x_1683:
[----:B------:R-:W-:Y:S05]  /*1f2c0*/  BSYNC B2 ;  /* 0x0000000000027941 */ /* 0x000fea0003800000 */
.L_x_1682:
[----:B------:R-:W-:Y:S01]  /*1f2d0*/  ULDC UR4, c[0x0][0x230] ;  /* 0x00008c0000047ab9 */ /* 0x000fe20000000800 */
[----:B------:R-:W-:Y:S02]  /*1f2e0*/  F2FP.BF16.F32.PACK_AB R2, R4, R3 ;  /* 0x000000030402723e */ /* 0x000fe400000010ff */
[----:B------:R-:W-:Y:S02]  /*1f2f0*/  ISETP.GE.AND P0, PT, R8, UR4, PT ;  /* 0x0000000408007c0c */ /* 0x000fe4000bf06270 */
[----:B------:R-:W-:-:S05]  /*1f300*/  F2FP.BF16.F32.PACK_AB R3, R0, R5 ;  /* 0x000000050003723e */ /* 0x000fca00000010ff */
[----:B------:R0:W-:Y:S06]  /*1f310*/  STG.E.64 desc[UR8][R124.64+0x2000], R2 ;  /* 0x002000027c007986 */ /* 0x0001ec000c101b08 */
[----:B------:R-:W-:Y:S05]  /*1f320*/  @P0 EXIT ;  /* 0x000000000000094d */ /* 0x000fea0003800000 */
        /* <DEDUP_REMOVED lines=14> */
.L_x_1685:
[----:B------:R-:W-:Y:S05]  /*1f410*/  BSYNC B2 ;  /* 0x0000000000027941 */ /* 0x000fea0003800000 */
.L_x_1684:
        /* <DEDUP_REMOVED lines=14> */
.L_x_1687:
[----:B------:R-:W-:Y:S05]  /*1f500*/  BSYNC B2 ;  /* 0x0000000000027941 */ /* 0x000fea0003800000 */
.L_x_1686:
        /* <DEDUP_REMOVED lines=14> */
.L_x_1689:
[----:B------:R-:W-:Y:S05]  /*1f5f0*/  BSYNC B2 ;  /* 0x0000000000027941 */ /* 0x000fea0003800000 */
.L_x_1688:
        /* <DEDUP_REMOVED lines=15> */
.L_x_1691:
[----:B------:R-:W-:Y:S05]  /*1f6f0*/  BSYNC B2 ;  /* 0x0000000000027941 */ /* 0x000fea0003800000 */
.L_x_1690:
        /* <DEDUP_REMOVED lines=20> */
.L_x_1693:
[----:B------:R-:W-:Y:S05]  /*1f840*/  BSYNC B2 ;  /* 0x0000000000027941 */ /* 0x000fea0003800000 */
.L_x_1692:
        /* <DEDUP_REMOVED lines=14> */
.L_x_1695:
[----:B------:R-:W-:Y:S05]  /*1f930*/  BSYNC B2 ;  /* 0x0000000000027941 */ /* 0x000fea0003800000 */
.L_x_1694:
        /* <DEDUP_REMOVED lines=14> */
.L_x_1697:
[----:B------:R-:W-:Y:S05]  /*1fa20*/  BSYNC B2 ;  /* 0x0000000000027941 */ /* 0x000fea0003800000 */
.L_x_1696:
        /* <DEDUP_REMOVED lines=14> */
.L_x_1699:
[----:B------:R-:W-:Y:S05]  /*1fb10*/  BSYNC B2 ;  /* 0x0000000000027941 */ /* 0x000fea0003800000 */
.L_x_1698:
        /* <DEDUP_REMOVED lines=18> */
[----:B0-----:R-:W-:Y:S05]  /*1fc40*/  CALL.REL.NOINC `($__internal_1_$__cuda_sm3x_div_rn_noftz_f32_slowpath) ;  /* 0x0000007400ac7944 */ /* 0x001fea0003c00000 */
[----:B------:R-:W-:-:S07]  /*1fc50*/  MOV R3, R2 ;  /* 0x0000000200037202 */ /* 0x000fce0000000f00 */
.L_x_1701:
[----:B------:R-:W-:Y:S05]  /*1fc60*/  BSYNC B2 ;  /* 0x0000000000027941 */ /* 0x000fea0003800000 */
.L_x_1700:
        /* <DEDUP_REMOVED lines=14> */
.L_x_1703:
[----:B------:R-:W-:Y:S05]  /*1fd50*/  BSYNC B2 ;  /* 0x0000000000027941 */ /* 0x000fea0003800000 */
.L_x_1702:
        /* <DEDUP_REMOVED lines=14> */
.L_x_1705:
[----:B------:R-:W-:Y:S05]  /*1fe40*/  BSYNC B2 ;  /* 0x0000000000027941 */ /* 0x000fea0003800000 */
.L_x_1704:
        /* <DEDUP_REMOVED lines=14> */
.L_x_1707:
[----:B------:R-:W-:Y:S05]  /*1ff30*/  BSYNC B2 ;  /* 0x0000000000027941 */ /* 0x000fea0003800000 */
.L_x_1706:
        /* <DEDUP_REMOVED lines=20> */
.L_x_1709:
[----:B------:R-:W-:Y:S05]  /*20080*/  BSYNC B2 ;  /* 0x0000000000027941 */ /* 0x000fea0003800000 */
.L_x_1708:
        /* <DEDUP_REMOVED lines=14> */
.L_x_1711:
[----:B------:R-:W-:Y:S05]  /*20170*/  BSYNC B2 ;  /* 0x0000000000027941 */ /* 0x000fea0003800000 */
.L_x_1710:
        /* <DEDUP_REMOVED lines=14> */
.L_x_1713:
[----:B------:R-:W-:Y:S05]  /*20260*/  BSYNC B2 ;  /* 0x0000000000027941 */ /* 0x000fea0003800000 */
.L_x_1712:
        /* <DEDUP_REMOVED lines=14> */
.L_x_1715:
[----:B------:R-:W-:Y:S05]  /*20350*/  BSYNC B2 ;  /* 0x0000000000027941 */ /* 0x000fea0003800000 */
.L_x_1714:
        /* <DEDUP_REMOVED lines=20> */
.L_x_1717:
[----:B------:R-:W-:Y:S05]  /*204a0*/  BSYNC B2 ;  /* 0x0000000000027941 */ /* 0x000fea0003800000 */
.L_x_1716:
        /* <DEDUP_REMOVED lines=14> */
.L_x_1719:
[----:B------:R-:W-:Y:S05]  /*20590*/  BSYNC B2 ;  /* 0x0000000000027941 */ /* 0x000fea0003800000 */
.L_x_1718:
        /* <DEDUP_REMOVED lines=14> */
.L_x_1721:
[----:B------:R-:W-:Y:S05]  /*20680*/  BSYNC B2 ;  /* 0x0000000000027941 */ /* 0x000fea0003800000 */
.L_x_1720:
        /* <DEDUP_REMOVED lines=14> */
.L_x_1723:
[----:B------:R-:W-:Y:S05]  /*20770*/  BSYNC B2 ;  /* 0x0000000000027941 */ /* 0x000fea0003800000 */
.L_x_1722:
        /* <DEDUP_REMOVED lines=20> */
.L_x_1725:
[----:B------:R-:W-:Y:S05]  /*208c0*/  BSYNC B2 ;  /* 0x0000000000027941 */ /* 0x000fea0003800000 */
.L_x_1724:
        /* <DEDUP_REMOVED lines=14> */
.L_x_1727:
[----:B------:R-:W-:Y:S05]  /*209b0*/  BSYNC B2 ;  /* 0x0000000000027941 */ /* 0x000fea0003800000 */
.L_x_1726:
        /* <DEDUP_REMOVED lines=14> */
.L_x_1729:
[----:B------:R-:W-:Y:S05]  /*20aa0*/  BSYNC B2 ;  /* 0x0000000000027941 */ /* 0x000fea0003800000 */
.L_x_1728:
        /* <DEDUP_REMOVED lines=14> */
.L_x_1731:
[----:B------:R-:W-:Y:S05]  /*20b90*/  BSYNC B2 ;  /* 0x0000000000027941 */ /* 0x000fea0003800000 */
.L_x_1730:
        /* <DEDUP_REMOVED lines=20> */
.L_x_1733:
[----:B------:R-:W-:Y:S05]  /*20ce0*/  BSYNC B2 ;  /* 0x0000000000027941 */ /* 0x000fea0003800000 */
.L_x_1732:
        /* <DEDUP_REMOVED lines=14> */
.L_x_1735:
[----:B------:R-:W-:Y:S05]  /*20dd0*/  BSYNC B2 ;  /* 0x0000000000027941 */ /* 0x000fea0003800000 */
.L_x_1734:
        /* <DEDUP_REMOVED lines=14> */
.L_x_1737:
[----:B------:R-:W-:Y:S05]  /*20ec0*/  BSYNC B2 ;  /* 0x0000000000027941 */ /* 0x000fea0003800000 */
.L_x_1736:
        /* <DEDUP_REMOVED lines=14> */
.L_x_1739:
[----:B------:R-:W-:Y:S05]  /*20fb0*/  BSYNC B2 ;  /* 0x0000000000027941 */ /* 0x000fea0003800000 */
.L_x_1738:
        /* <DEDUP_REMOVED lines=20> */
.L_x_1741:
[----:B------:R-:W-:Y:S05]  /*21100*/  BSYNC B2 ;  /* 0x0000000000027941 */ /* 0x000fea0003800000 */
.L_x_1740:
        /* <DEDUP_REMOVED lines=14> */
.L_x_1743:
[----:B------:R-:W-:Y:S05]  /*211f0*/  BSYNC B2 ;  /* 0x0000000000027941 */ /* 0x000fea0003800000 */
.L_x_1742:
        /* <DEDUP_REMOVED lines=14> */
.L_x_1745:
[----:B------:R-:W-:Y:S05]  /*212e0*/  BSYNC B2 ;  /* 0x0000000000027941 */ /* 0x000fea0003800000 */
.L_x_1744:
        /* <DEDUP_REMOVED lines=14> */
.L_x_1747:
[----:B------:R-:W-:Y:S05]  /*213d0*/  BSYNC B2 ;  /* 0x0000000000027941 */ /* 0x000fea0003800000 */
.L_x_1746:
        /* <DEDUP_REMOVED lines=20> */
.L_x_1749:
[----:B------:R-:W-:Y:S05]  /*21520*/  BSYNC B2 ;  /* 0x0000000000027941 */ /* 0x000fea0003800000 */
.L_x_1748:
        /* <DEDUP_REMOVED lines=14> */
.L_x_1751:
[----:B------:R-:W-:Y:S05]  /*21610*/  BSYNC B2 ;  /* 0x0000000000027941 */ /* 0x000fea0003800000 */
.L_x_1750:
        /* <DEDUP_REMOVED lines=14> */
.L_x_1753:
[----:B------:R-:W-:Y:S05]  /*21700*/  BSYNC B2 ;  /* 0x0000000000027941 */ /* 0x000fea0003800000 */
.L_x_1752:
        /* <DEDUP_REMOVED lines=14> */
.L_x_1755:
[----:B------:R-:W-:Y:S05]  /*217f0*/  BSYNC B2 ;  /* 0x0000000000027941 */ /* 0x000fea0003800000 */
.L_x_1754:
        /* <DEDUP_REMOVED lines=20> */
.L_x_1757:
[----:B------:R-:W-:Y:S05]  /*21940*/  BSYNC B2 ;  /* 0x0000000000027941 */ /* 0x000fea0003800000 */
.L_x_1756:
        /* <DEDUP_REMOVED lines=14> */
.L_x_1759:
[----:B------:R-:W-:Y:S05]  /*21a30*/  BSYNC B2 ;  /* 0x0000000000027941 */ /* 0x000fea0003800000 */
.L_x_1758:
        /* <DEDUP_REMOVED lines=14> */
.L_x_1761:
[----:B------:R-:W-:Y:S05]  /*21b20*/  BSYNC B2 ;  /* 0x0000000000027941 */ /* 0x000fea0003800000 */
.L_x_1760:
        /* <DEDUP_REMOVED lines=14> */
.L_x_1763:
[----:B------:R-:W-:Y:S05]  /*21c10*/  BSYNC B2 ;  /* 0x0000000000027941 */ /* 0x000fea0003800000 */
.L_x_1762:
        /* <DEDUP_REMOVED lines=20> */
.L_x_1765:
[----:B------:R-:W-:Y:S05]  /*21d60*/  BSYNC B2 ;  /* 0x0000000000027941 */ /* 0x000fea0003800000 */
.L_x_1764:
        /* <DEDUP_REMOVED lines=14> */
.L_x_1767:
[----:B------:R-:W-:Y:S05]  /*21e50*/  BSYNC B2 ;  /* 0x0000000000027941 */ /* 0x000fea0003800000 */
.L_x_1766:
        /* <DEDUP_REMOVED lines=14> */
.L_x_1769:
[----:B------:R-:W-:Y:S05]  /*21f40*/  BSYNC B2 ;  /* 0x0000000000027941 */ /* 0x000fea0003800000 */
.L_x_1768:
        /* <DEDUP_REMOVED lines=14> */
.L_x_1771:
[----:B------:R-:W-:Y:S05]  /*22030*/  BSYNC B2 ;  /* 0x0000000000027941 */ /* 0x000fea0003800000 */
.L_x_1770:
        /* <DEDUP_REMOVED lines=20> */
.L_x_1773:
[----:B------:R-:W-:Y:S05]  /*22180*/  BSYNC B2 ;  /* 0x0000000000027941 */ /* 0x000fea0003800000 */
.L_x_1772:
        /* <DEDUP_REMOVED lines=14> */
.L_x_1775:
[----:B------:R-:W-:Y:S05]  /*22270*/  BSYNC B2 ;  /* 0x0000000000027941 */ /* 0x000fea0003800000 */
.L_x_1774:
        /* <DEDUP_REMOVED lines=14> */
.L_x_1777:
[----:B------:R-:W-:Y:S05]  /*22360*/  BSYNC B2 ;  /* 0x0000000000027941 */ /* 0x000fea0003800000 */
.L_x_1776:
        /* <DEDUP_REMOVED lines=14> */
.L_x_1779:
[----:B------:R-:W-:Y:S05]  /*22450*/  BSYNC B2 ;  /* 0x0000000000027941 */ /* 0x000fea0003800000 */
.L_x_1778:
        /* <DEDUP_REMOVED lines=20> */
.L_x_1781:
[----:B------:R-:W-:Y:S05]  /*225a0*/  BSYNC B2 ;  /* 0x0000000000027941 */ /* 0x000fea0003800000 */
.L_x_1780:
        /* <DEDUP_REMOVED lines=14> */
.L_x_1783:
[----:B------:R-:W-:Y:S05]  /*22690*/  BSYNC B2 ;  /* 0x0000000000027941 */ /* 0x000fea0003800000 */
.L_x_1782:
        /* <DEDUP_REMOVED lines=14> */
.L_x_1785:
[----:B------:R-:W-:Y:S05]  /*22780*/  BSYNC B2 ;  /* 0x0000000000027941 */ /* 0x000fea0003800000 */
.L_x_1784:
        /* <DEDUP_REMOVED lines=14> */
.L_x_1787:
[----:B------:R-:W-:Y:S05]  /*22870*/  BSYNC B2 ;  /* 0x0000000000027941 */ /* 0x000fea0003800000 */
.L_x_1786:
        /* <DEDUP_REMOVED lines=20> */
.L_x_1789:
[----:B------:R-:W-:Y:S05]  /*229c0*/  BSYNC B2 ;  /* 0x0000000000027941 */ /* 0x000fea0003800000 */
.L_x_1788:
        /* <DEDUP_REMOVED lines=14> */
.L_x_1791:
[----:B------:R-:W-:Y:S05]  /*22ab0*/  BSYNC B2 ;  /* 0x0000000000027941 */ /* 0x000fea0003800000 */
.L_x_1790:
        /* <DEDUP_REMOVED lines=14> */
.L_x_1793:
[----:B------:R-:W-:Y:S05]  /*22ba0*/  BSYNC B2 ;  /* 0x0000000000027941 */ /* 0x000fea0003800000 */
.L_x_1792:
        /* <DEDUP_REMOVED lines=14> */
.L_x_1795:
[----:B------:R-:W-:Y:S05]  /*22c90*/  BSYNC B2 ;  /* 0x0000000000027941 */ /* 0x000fea0003800000 */
.L_x_1794:
        /* <DEDUP_REMOVED lines=20> */
.L_x_1797:
[----:B------:R-:W-:Y:S05]  /*22de0*/  BSYNC B2 ;  /* 0x0000000000027941 */ /* 0x000fea0003800000 */
.L_x_1796:
        /* <DEDUP_REMOVED lines=14> */
.L_x_1799:
[----:B------:R-:W-:Y:S05]  /*22ed0*/  BSYNC B2 ;  /* 0x0000000000027941 */ /* 0x000fea0003800000 */
.L_x_1798:
        /* <DEDUP_REMOVED lines=14> */
.L_x_1801:
[----:B------:R-:W-:Y:S05]  /*22fc0*/  BSYNC B2 ;  /* 0x0000000000027941 */ /* 0x000fea0003800000 */
.L_x_1800:
        /* <DEDUP_REMOVED lines=14> */
.L_x_1803:
[----:B------:R-:W-:Y:S05]  /*230b0*/  BSYNC B2 ;  /* 0x0000000000027941 */ /* 0x000fea0003800000 */
.L_x_1802:
        /* <DEDUP_REMOVED lines=20> */
.L_x_1805:
[----:B------:R-:W-:Y:S05]  /*23200*/  BSYNC B2 ;  /* 0x0000000000027941 */ /* 0x000fea0003800000 */
.L_x_1804:
        /* <DEDUP_REMOVED lines=14> */
.L_x_1807:
[----:B------:R-:W-:Y:S05]  /*232f0*/  BSYNC B2 ;  /* 0x0000000000027941 */ /* 0x000fea0003800000 */
.L_x_1806:
        /* <DEDUP_REMOVED lines=14> */
.L_x_1809:
[----:B------:R-:W-:Y:S05]  /*233e0*/  BSYNC B2 ;  /* 0x0000000000027941 */ /* 0x000fea0003800000 */
.L_x_1808:
        /* <DEDUP_REMOVED lines=14> */
.L_x_1811:
[----:B------:R-:W-:Y:S05]  /*234d0*/  BSYNC B2 ;  /* 0x0000000000027941 */ /* 0x000fea0003800000 */
.L_x_1810:
        /* <DEDUP_REMOVED lines=20> */
.L_x_1813:
[----:B------:R-:W-:Y:S05]  /*23620*/  BSYNC B2 ;  /* 0x0000000000027941 */ /* 0x000fea0003800000 */
.L_x_1812:
        /* <DEDUP_REMOVED lines=14> */
.L_x_1815:
[----:B------:R-:W-:Y:S05]  /*23710*/  BSYNC B2 ;  /* 0x0000000000027941 */ /* 0x000fea0003800000 */
.L_x_1814:
        /* <DEDUP_REMOVED lines=14> */
.L_x_1817:
[----:B------:R-:W-:Y:S05]  /*23800*/  BSYNC B2 ;  /* 0x0000000000027941 */ /* 0x000fea0003800000 */
.L_x_1816:
        /* <DEDUP_REMOVED lines=14> */
.L_x_1819:
[----:B------:R-:W-:Y:S05]  /*238f0*/  BSYNC B2 ;  /* 0x0000000000027941 */ /* 0x000fea0003800000 */
.L_x_1818:
        /* <DEDUP_REMOVED lines=20> */
.L_x_1821:
[----:B------:R-:W-:Y:S05]  /*23a40*/  BSYNC B2 ;  /* 0x0000000000027941 */ /* 0x000fea0003800000 */
.L_x_1820:
        /* <DEDUP_REMOVED lines=14> */
.L_x_1823:
[----:B------:R-:W-:Y:S05]  /*23b30*/  BSYNC B2 ;  /* 0x0000000000027941 */ /* 0x000fea0003800000 */
.L_x_1822:
        /* <DEDUP_REMOVED lines=14> */
.L_x_1825:
[----:B------:R-:W-:Y:S05]  /*23c20*/  BSYNC B2 ;  /* 0x0000000000027941 */ /* 0x000fea0003800000 */
.L_x_1824:
        /* <DEDUP_REMOVED lines=14> */
.L_x_1827:
[----:B------:R-:W-:Y:S05]  /*23d10*/  BSYNC B2 ;  /* 0x0000000000027941 */ /* 0x000fea0003800000 */
.L_x_1826:
        /* <DEDUP_REMOVED lines=20> */
.L_x_1829:
[----:B------:R-:W-:Y:S05]  /*23e60*/  BSYNC B2 ;  /* 0x0000000000027941 */ /* 0x000fea0003800000 */
.L_x_1828:
        /* <DEDUP_REMOVED lines=14> */
.L_x_1831:
[----:B------:R-:W-:Y:S05]  /*23f50*/  BSYNC B2 ;  /* 0x0000000000027941 */ /* 0x000fea0003800000 */
.L_x_1830:
        /* <DEDUP_REMOVED lines=14> */
.L_x_1833:
[----:B------:R-:W-:Y:S05]  /*24040*/  BSYNC B2 ;  /* 0x0000000000027941 */ /* 0x000fea0003800000 */
.L_x_1832:
        /* <DEDUP_REMOVED lines=14> */
.L_x_1835:
[----:B------:R-:W-:Y:S05]  /*24130*/  BSYNC B2 ;  /* 0x0000000000027941 */ /* 0x000fea0003800000 */
.L_x_1834:
        /* <DEDUP_REMOVED lines=20> */
.L_x_1837:
[----:B------:R-:W-:Y:S05]  /*24280*/  BSYNC B2 ;  /* 0x0000000000027941 */ /* 0x000fea0003800000 */
.L_x_1836:
        /* <DEDUP_REMOVED lines=14> */
.L_x_1839:
[----:B------:R-:W-:Y:S05]  /*24370*/  BSYNC B2 ;  /* 0x0000000000027941 */ /* 0x000fea0003800000 */
.L_x_1838:
        /* <DEDUP_REMOVED lines=14> */
.L_x_1841:
[----:B------:R-:W-:Y:S05]  /*24460*/  BSYNC B2 ;  /* 0x0000000000027941 */ /* 0x000fea0003800000 */
.L_x_1840:
        /* <DEDUP_REMOVED lines=14> */
.L_x_1843:
[----:B------:R-:W-:Y:S05]  /*24550*/  BSYNC B2 ;  /* 0x0000000000027941 */ /* 0x000fea0003800000 */
.L_x_1842:
        /* <DEDUP_REMOVED lines=20> */
.L_x_1845:
[----:B------:R-:W-:Y:S05]  /*246a0*/  BSYNC B2 ;  /* 0x0000000000027941 */ /* 0x000fea0003800000 */
.L_x_1844:
        /* <DEDUP_REMOVED lines=14> */
.L_x_1847:
[----:B------:R-:W-:Y:S05]  /*24790*/  BSYNC B2 ;  /* 0x0000000000027941 */ /* 0x000fea0003800000 */
.L_x_1846:
        /* <DEDUP_REMOVED lines=14> */
.L_x_1849:
[----:B------:R-:W-:Y:S05]  /*24880*/  BSYNC B2 ;  /* 0x0000000000027941 */ /* 0x000fea0003800000 */
.L_x_1848:
        /* <DEDUP_REMOVED lines=14> */
.L_x_1851:
[----:B------:R-:W-:Y:S05]  /*24970*/  BSYNC B2 ;  /* 0x0000000000027941 */ /* 0x000fea0003800000 */
.L_x_1850:
        /* <DEDUP_REMOVED lines=20> */
.L_x_1853:
[----:B------:R-:W-:Y:S05]  /*24ac0*/  BSYNC B2 ;  /* 0x0000000000027941 */ /* 0x000fea0003800000 */
.L_x_1852:
        /* <DEDUP_REMOVED lines=14> */
.L_x_1855:
[----:B------:R-:W-:Y:S05]  /*24bb0*/  BSYNC B2 ;  /* 0x0000000000027941 */ /* 0x000fea0003800000 */
.L_x_1854:
        /* <DEDUP_REMOVED lines=14> */
.L_x_1857:
[----:B------:R-:W-:Y:S05]  /*24ca0*/  BSYNC B2 ;  /* 0x0000000000027941 */ /* 0x000fea0003800000 */
.L_x_1856:
        /* <DEDUP_REMOVED lines=14> */
.L_x_1859:
[----:B------:R-:W-:Y:S05]  /*24d90*/  BSYNC B2 ;  /* 0x0000000000027941 */ /* 0x000fea0003800000 */
.L_x_1858:
        /* <DEDUP_REMOVED lines=20> */
.L_x_1861:
[----:B------:R-:W-:Y:S05]  /*24ee0*/  BSYNC B2 ;  /* 0x0000000000027941 */ /* 0x000fea0003800000 */
.L_x_1860:
        /* <DEDUP_REMOVED lines=14> */
.L_x_1863:
[----:B------:R-:W-:Y:S05]  /*24fd0*/  BSYNC B2 ;  /* 0x0000000000027941 */ /* 0x000fea0003800000 */
.L_x_1862:
        /* <DEDUP_REMOVED lines=14> */
.L_x_1865:
[----:B------:R-:W-:Y:S05]  /*250c0*/  BSYNC B2 ;  /* 0x0000000000027941 */ /* 0x000fea0003800000 */
.L_x_1864:
        /* <DEDUP_REMOVED lines=14> */
.L_x_1867:
[----:B------:R-:W-:Y:S05]  /*251b0*/  BSYNC B2 ;  /* 0x0000000000027941 */ /* 0x000fea0003800000 */
.L_x_1866:
        /* <DEDUP_REMOVED lines=20> */
.L_x_1869:
[----:B------:R-:W-:Y:S05]  /*25300*/  BSYNC B2 ;  /* 0x0000000000027941 */ /* 0x000fea0003800000 */
.L_x_1868:
        /* <DEDUP_REMOVED lines=14> */
.L_x_1871:
[----:B------:R-:W-:Y:S05]  /*253f0*/  BSYNC B2 ;  /* 0x0000000000027941 */ /* 0x000fea0003800000 */
.L_x_1870:
        /* <DEDUP_REMOVED lines=14> */
.L_x_1873:
[----:B------:R-:W-:Y:S05]  /*254e0*/  BSYNC B2 ;  /* 0x0000000000027941 */ /* 0x000fea0003800000 */
.L_x_1872:
        /* <DEDUP_REMOVED lines=14> */
.L_x_1875:
[----:B------:R-:W-:Y:S05]  /*255d0*/  BSYNC B2 ;  /* 0x0000000000027941 */ /* 0x000fea0003800000 */
.L_x_1874:
        /* <DEDUP_REMOVED lines=20> */
.L_x_1877:
[----:B------:R-:W-:Y:S05]  /*25720*/  BSYNC B2 ;  /* 0x0000000000027941 */ /* 0x000fea0003800000 */
.L_x_1876:
        /* <DEDUP_REMOVED lines=14> */
.L_x_1879:
[----:B------:R-:W-:Y:S05]  /*25810*/  BSYNC B2 ;  /* 0x0000000000027941 */ /* 0x000fea0003800000 */
.L_x_1878:
        /* <DEDUP_REMOVED lines=14> */
.L_x_1881:
[----:B------:R-:W-:Y:S05]  /*25900*/  BSYNC B2 ;  /* 0x0000000000027941 */ /* 0x000fea0003800000 */
.L_x_1880:
        /* <DEDUP_REMOVED lines=14> */
.L_x_1883:
[----:B------:R-:W-:Y:S05]  /*259f0*/  BSYNC B2 ;  /* 0x0000000000027941 */ /* 0x000fea0003800000 */
.L_x_1882:
        /* <DEDUP_REMOVED lines=20> */
.L_x_1885:
[----:B------:R-:W-:Y:S05]  /*25b40*/  BSYNC B2 ;  /* 0x0000000000027941 */ /* 0x000fea0003800000 */
.L_x_1884:
        /* <DEDUP_REMOVED lines=14> */
.L_x_1887:
[----:B------:R-:W-:Y:S05]  /*25c30*/  BSYNC B2 ;  /* 0x0000000000027941 */ /* 0x000fea0003800000 */
.L_x_1886:
        /* <DEDUP_REMOVED lines=14> */
.L_x_1889:
[----:B------:R-:W-:Y:S05]  /*25d20*/  BSYNC B2 ;  /* 0x0000000000027941 */ /* 0x000fea0003800000 */
.L_x_1888:
        /* <DEDUP_REMOVED lines=14> */
.L_x_1891:
[----:B------:R-:W-:Y:S05]  /*25e10*/  BSYNC B2 ;  /* 0x0000000000027941 */ /* 0x000fea0003800000 */
.L_x_1890:
        /* <DEDUP_REMOVED lines=20> */
.L_x_1893:
[----:B------:R-:W-:Y:S05]  /*25f60*/  BSYNC B2 ;  /* 0x0000000000027941 */ /* 0x000fea0003800000 */
.L_x_1892:
        /* <DEDUP_REMOVED lines=14> */
.L_x_1895:
[----:B------:R-:W-:Y:S05]  /*26050*/  BSYNC B2 ;  /* 0x0000000000027941 */ /* 0x000fea0003800000 */
.L_x_1894:
        /* <DEDUP_REMOVED lines=14> */
.L_x_1897:
[----:B------:R-:W-:Y:S05]  /*26140*/  BSYNC B2 ;  /* 0x0000000000027941 */ /* 0x000fea0003800000 */
.L_x_1896:
        /* <DEDUP_REMOVED lines=14> */
.L_x_1899:
[----:B------:R-:W-:Y:S05]  /*26230*/  BSYNC B2 ;  /* 0x0000000000027941 */ /* 0x000fea0003800000 */
.L_x_1898:
        /* <DEDUP_REMOVED lines=20> */
.L_x_1901:
[----:B------:R-:W-:Y:S05]  /*26380*/  BSYNC B2 ;  /* 0x0000000000027941 */ /* 0x000fea0003800000 */
.L_x_1900:
        /* <DEDUP_REMOVED lines=14> */
.L_x_1903:
[----:B------:R-:W-:Y:S05]  /*26470*/  BSYNC B2 ;  /* 0x0000000000027941 */ /* 0x000fea0003800000 */
.L_x_1902:
        /* <DEDUP_REMOVED lines=14> */
.L_x_1905:
[----:B------:R-:W-:Y:S05]  /*26560*/  BSYNC B2 ;  /* 0x0000000000027941 */ /* 0x000fea0003800000 */
.L_x_1904:
        /* <DEDUP_REMOVED lines=14> */
.L_x_1907:
[----:B------:R-:W-:Y:S05]  /*26650*/  BSYNC B2 ;  /* 0x0000000000027941 */ /* 0x000fea0003800000 */
.L_x_1906:
        /* <DEDUP_REMOVED lines=20> */
.L_x_1909:
[----:B------:R-:W-:Y:S05]  /*267a0*/  BSYNC B2 ;  /* 0x0000000000027941 */ /* 0x000fea0003800000 */
.L_x_1908:
        /* <DEDUP_REMOVED lines=14> */
.L_x_1911:
[----:B------:R-:W-:Y:S05]  /*26890*/  BSYNC B2 ;  /* 0x0000000000027941 */ /* 0x000fea0003800000 */
.L_x_1910:
        /* <DEDUP_REMOVED lines=14> */
.L_x_1913:
[----:B------:R-:W-:Y:S05]  /*26980*/  BSYNC B2 ;  /* 0x0000000000027941 */ /* 0x000fea0003800000 */
.L_x_1912:
        /* <DEDUP_REMOVED lines=14> */
.L_x_1915:
[----:B------:R-:W-:Y:S05]  /*26a70*/  BSYNC B2 ;  /* 0x0000000000027941 */ /* 0x000fea0003800000 */
.L_x_1914:
        /* <DEDUP_REMOVED lines=20> */
.L_x_1917:
[----:B------:R-:W-:Y:S05]  /*26bc0*/  BSYNC B2 ;  /* 0x0000000000027941 */ /* 0x000fea0003800000 */
.L_x_1916:
        /* <DEDUP_REMOVED lines=14> */
.L_x_1919:
[----:B------:R-:W-:Y:S05]  /*26cb0*/  BSYNC B2 ;  /* 0x0000000000027941 */ /* 0x000fea0003800000 */
.L_x_1918:
        /* <DEDUP_REMOVED lines=14> */
.L_x_1921:
[----:B------:R-:W-:Y:S05]  /*26da0*/  BSYNC B2 ;  /* 0x0000000000027941 */ /* 0x000fea0003800000 */
.L_x_1920:
        /* <DEDUP_REMOVED lines=14> */
.L_x_1923:
[----:B------:R-:W-:Y:S05]  /*26e90*/  BSYNC B2 ;  /* 0x0000000000027941 */ /* 0x000fea0003800000 */
.L_x_1922:
        /* <DEDUP_REMOVED lines=20> */
.L_x_1925:
[----:B------:R-:W-:Y:S05]  /*26fe0*/  BSYNC B2 ;  /* 0x0000000000027941 */ /* 0x000fea0003800000 */
.L_x_1924:
        /* <DEDUP_REMOVED lines=14> */
.L_x_1927:
[----:B------:R-:W-:Y:S05]  /*270d0*/  BSYNC B2 ;  /* 0x0000000000027941 */ /* 0x000fea0003800000 */
.L_x_1926:
        /* <DEDUP_REMOVED lines=14> */
.L_x_1929:
[----:B------:R-:W-:Y:S05]  /*271c0*/  BSYNC B2 ;  /* 0x0000000000027941 */ /* 0x000fea0003800000 */
.L_x_1928:
        /* <DEDUP_REMOVED lines=14> */
.L_x_1931:
[----:B------:R-:W-:Y:S05]  /*272b0*/  BSYNC B2 ;  /* 0x0000000000027941 */ /* 0x000fea0003800000 */
.L_x_1930:
[----:B------:R-:W-:Y:S02]  /*272c0*/  F2FP.BF16.F32.PACK_AB R4, R4, R3 ;  /* 0x000000030404723e */ /* 0x000fe400000010ff */
[----:B------:R-:W-:-:S05]  /*272d0*/  F2FP.BF16.F32.PACK_AB R5, R2, R5 ;  /* 0x000000050205723e */ /* 0x000fca00000010ff */
[----:B------:R-:W-:Y:S01]  /*272e0*/  STG.E.64 desc[UR8][R124.64+0x3f00], R4 ;  /* 0x003f00047c007986 */ /* 0x000fe2000c101b08 */
[----:B------:R-:W-:Y:S05]  /*272f0*/  EXIT ;  /* 0x000000000000794d */ /* 0x000fea0003800000 */
        .weak           $__internal_1_$__cuda_sm3x_div_rn_noftz_f32_slowpath
        .type           $__internal_1_$__cuda_sm3x_div_rn_noftz_f32_slowpath,@function
        .size           $__internal_1_$__cuda_sm3x_div_rn_noftz_f32_slowpath,(.L_x_11247 - $__internal_1_$__cuda_sm3x_div_rn_noftz_f32_slowpath)
$__internal_1_$__cuda_sm3x_div_rn_noftz_f32_slowpath:
        /* <DEDUP_REMOVED lines=18> */
[C---:B------:R-:W-:Y:S02]  /*27420*/  FSETP.NEU.FTZ.AND P0, PT, |R2|.reuse, +INF , PT ;  /* 0x7f8000000200780b */ /* 0x040fe40003f1d200 */
        /* <DEDUP_REMOVED lines=16> */
.L_x_1933:
[----:B------:R-:W-:Y:S01]  /*27530*/  IADD3 R190, R190, -0x7f, RZ ;  /* 0xffffff81bebe7810 */ /* 0x000fe20007ffe0ff */
[----:B------:R-:W-:Y:S01]  /*27540*/  BSSY B1, `(.L_x_1938) ;  /* 0x0000036000017945 */ /* 0x000fe20003800000 */
[----:B------:R-:W-:Y:S02]  /*27550*/  LEA R191, R131, 0xc0800000, 0x17 ;  /* 0xc080000083bf7811 */ /* 0x000fe400078eb8ff */
[C---:B------:R-:W-:Y:S01]  /*27560*/  IADD3 R131, R190.reuse, 0x7f, -R131 ;  /* 0x0000007fbe837810 */ /* 0x040fe20007ffe883 */
[----:B------:R-:W-:Y:S01]  /*27570*/  IMAD R2, R190, -0x800000, R2 ;  /* 0xff800000be027824 */ /* 0x000fe200078e0202 */
[----:B------:R-:W-:Y:S02]  /*27580*/  IADD3 R193, -R191, R193, RZ ;  /* 0x000000c1bfc17210 */ /* 0x000fe40007ffe1ff */
[----:B------:R-:W-:Y:S02]  /*27590*/  IADD3 R189, R131, R189, RZ ;  /* 0x000000bd83bd7210 */ /* 0x000fe40007ffe0ff */
[----:B------:R-:W0:Y:S01]  /*275a0*/  MUFU.RCP R131, R193 ;  /* 0x000000c100837308 */ /* 0x000e220000001000 */
[----:B------:R-:W-:-:S04]  /*275b0*/  FADD.FTZ R191, -R193, -RZ ;  /* 0x800000ffc1bf7221 */ /* 0x000fc80000010100 */
[----:B0-----:R-:W-:-:S04]  /*275c0*/  FFMA R190, R131, R191, 1 ;  /* 0x3f80000083be7423 */ /* 0x001fc800000000bf */
[----:B------:R-:W-:-:S04]  /*275d0*/  FFMA R131, R131, R190, R131 ;  /* 0x000000be83837223 */ /* 0x000fc80000000083 */
[----:B------:R-:W-:-:S04]  /*275e0*/  FFMA R190, R2, R131, RZ ;  /* 0x0000008302be7223 */ /* 0x000fc800000000ff */
[----:B------:R-:W-:-:S04]  /*275f0*/  FFMA R192, R191, R190, R2 ;  /* 0x000000bebfc07223 */ /* 0x000fc80000000002 */
[----:B------:R-:W-:-:S04]  /*27600*/  FFMA R190, R131, R192, R190 ;  /* 0x000000c083be7223 */ /* 0x000fc800000000be */
[----:B------:R-:W-:-:S04]  /*27610*/  FFMA R191, R191, R190, R2 ;  /* 0x000000bebfbf7223 */ /* 0x000fc80000000002 */
        /* <DEDUP_REMOVED lines=17> */
[C---:B------:R-:W-:Y:S02]  /*27730*/  ISETP.NE.AND P2, PT, R192.reuse, RZ, PT ;  /* 0x000000ffc000720c */ /* 0x040fe40003f45270 */
[----:B------:R-:W-:Y:S02]  /*27740*/  ISETP.NE.AND P1, PT, R192, RZ, PT ;  /* 0x000000ffc000720c */ /* 0x000fe40003f25270 */
[----:B------:R-:W-:Y:S02]  /*27750*/  LOP3.LUT R131, R131, 0x7fffff, RZ, 0xc0, !PT ;  /* 0x007fffff83837812 */ /* 0x000fe400078ec0ff */
[----:B------:R-:W-:Y:S02]  /*27760*/  FSETP.NEU.FTZ.AND P0, PT, R189, R193, PT ;  /* 0x000000c1bd00720b */ /* 0x000fe40003f1d000 */
[----:B------:R-:W-:-:S02]  /*27770*/  LOP3.LUT R131, R131, 0x800000, RZ, 0xfc, !PT ;  /* 0x0080000083837812 */ /* 0x000fc400078efcff */
[C---:B------:R-:W-:Y:S02]  /*27780*/  IADD3 R189, R192.reuse, 0x20, RZ ;  /* 0x00000020c0bd7810 */ /* 0x040fe40007ffe0ff */
[----:B------:R-:W-:Y:S02]  /*27790*/  IADD3 R192, -R192, RZ, RZ ;  /* 0x000000ffc0c07210 */ /* 0x000fe40007ffe1ff */
[----:B------:R-:W-:-:S04]  /*277a0*/  SHF.L.U32 R189, R131, R189, RZ ;  /* 0x000000bd83bd7219 */ /* 0x000fc800000006ff */
[----:B------:R-:W-:Y:S02]  /*277b0*/  ISETP.NE.AND P1, PT, R189, RZ, P1 ;  /* 0x000000ffbd00720c */ /* 0x000fe40000f25270 */
[----:B------:R-:W-:Y:S02]  /*277c0*/  SEL R189, R192, RZ, P2 ;  /* 0x000000ffc0bd7207 */ /* 0x000fe40001000000 */
[----:B------:R-:W-:Y:S02]  /*277d0*/  PLOP3.LUT P0, PT, P0, P1, PT, 0xa8, 0x0 ;  /* 0x000000000000781c */ /* 0x000fe40000703570 */
        /* <DEDUP_REMOVED lines=8> */
.L_x_1940:
[----:B------:R-:W-:-:S04]  /*27860*/  LOP3.LUT R2, R2, 0x80000000, RZ, 0xc0, !PT ;  /* 0x8000000002027812 */ /* 0x000fc800078ec0ff */
[----:B------:R-:W-:Y:S01]  /*27870*/  LOP3.LUT R2, R2, 0x7f800000, RZ, 0xfc, !PT ;  /* 0x7f80000002027812 */ /* 0x000fe200078efcff */
[----:B------:R-:W-:Y:S06]  /*27880*/  BRA `(.L_x_1941) ;  /* 0x0000000000047947 */ /* 0x000fec0003800000 */
.L_x_1939:
[----:B------:R-:W-:-:S07]  /*27890*/  LEA R2, R189, R2, 0x17 ;  /* 0x00000002bd027211 */ /* 0x000fce00078eb8ff */
.L_x_1941:
[----:B------:R-:W-:Y:S05]  /*278a0*/  BSYNC B1 ;  /* 0x0000000000017941 */ /* 0x000fea0003800000 */
.L_x_1938:
[----:B------:R-:W-:Y:S05]  /*278b0*/  BRA `(.L_x_1942) ;  /* 0x0000000000207947 */ /* 0x000fea0003800000 */
.L_x_1937:
[----:B------:R-:W-:-:S04]  /*278c0*/  LOP3.LUT R2, R193, 0x80000000, R2, 0x48, !PT ;  /* 0x80000000c1027812 */ /* 0x000fc800078e4802 */
[----:B------:R-:W-:Y:S01]  /*278d0*/  LOP3.LUT R2, R2, 0x7f800000, RZ, 0xfc, !PT ;  /* 0x7f80000002027812 */ /* 0x000fe200078efcff */
[----:B------:R-:W-:Y:S06]  /*278e0*/  BRA `(.L_x_1942) ;  /* 0x0000000000147947 */ /* 0x000fec0003800000 */
.L_x_1936:
[----:B------:R-:W-:Y:S01]  /*278f0*/  LOP3.LUT R2, R193, 0x80000000, R2, 0x48, !PT ;  /* 0x80000000c1027812 */ /* 0x000fe200078e4802 */
[----:B------:R-:W-:Y:S06]  /*27900*/  BRA `(.L_x_1942) ;  /* 0x00000000000c7947 */ /* 0x000fec0003800000 */
.L_x_1935:
[----:B------:R-:W0:Y:S01]  /*27910*/  MUFU.RSQ R2, -QNAN ;  /* 0xffc0000000027908 */ /* 0x000e220000001400 */
[----:B------:R-:W-:Y:S05]  /*27920*/  BRA `(.L_x_1942) ;  /* 0x0000000000047947 */ /* 0x000fea0003800000 */
.L_x_1934:
[----:B------:R-:W-:-:S07]  /*27930*/  FADD.FTZ R2, R2, R183 ;  /* 0x000000b702027221 */ /* 0x000fce0000010000 */
.L_x_1942:
[----:B------:R-:W-:Y:S05]  /*27940*/  BSYNC B0 ;  /* 0x0000000000007941 */ /* 0x000fea0003800000 */
.L_x_1932:
[----:B------:R-:W-:-:S06]  /*27950*/  HFMA2.MMA R131, -RZ, RZ, 0, 0 ;  /* 0x00000000ff837435 */ /* 0x000fcc00000001ff */
[----:B0-----:R-:W-:Y:S05]  /*27960*/  RET.REL.NODEC R130 `(_ZN18transformer_engine34scaled_masked_softmax_warp_forwardI13__nv_bfloat16S1_fLi13EEEvPT0_PKT_PKhT1_iii) ;  /* 0xfffffd8482a47950 */ /* 0x001fea0003c3ffff */
.L_x_1943:
        /* <DEDUP_REMOVED lines=9> */
.L_x_11247:


//--------------------- .text._ZN18transformer_engine34scaled_masked_softmax_warp_forwardI13__nv_bfloat16S1_fLi12EEEvPT0_PKT_PKhT1_iii --------------------------
	.section	.text._ZN18transformer_engine34scaled_masked_softmax_warp_forwardI13__nv_bfloat16S1_fLi12EEEvPT0_PKT_PKhT1_iii,"ax",@progbits
	.align	128
        .global         _ZN18transformer_engine34scaled_masked_softmax_warp_forwardI13__nv_bfloat16S1_fLi12EEEvPT0_PKT_PKhT1_iii
        .type           _ZN18transformer_engine34scaled_masked_softmax_warp_forwardI13__nv_bfloat16S1_fLi12EEEvPT0_PKT_PKhT1_iii,@function
        .size           _ZN18transformer_engine34scaled_masked_softmax_warp_forwardI13__nv_bfloat16S1_fLi12EEEvPT0_PKT_PKhT1_iii,(.L_x_11248 - _ZN18transformer_engine34scaled_masked_softmax_warp_forwardI13__nv_bfloat16S1_fLi12EEEvPT0_PKT_PKhT1_iii)
        .other          _ZN18transformer_engine34scaled_masked_softmax_warp_forwardI13__nv_bfloat16S1_fLi12EEEvPT0_PKT_PKhT1_iii,@"STO_CUDA_ENTRY STV_DEFAULT"
_ZN18transformer_engine34scaled_masked_softmax_warp_forwardI13__nv_bfloat16S1_fLi12EEEvPT0_PKT_PKhT1_iii:
.text._ZN18transformer_engine34scaled_masked_softmax_warp_forwardI13__nv_bfloat16S1_fLi12EEEvPT0_PKT_PKhT1_iii:
[----:B------:R-:W-:Y:S01]  /*0000*/  LDC R1, c[0x0][0x28] ;  /* 0x00000a00ff017b82 */ /* 0x000fe20000000800 */
[----:B------:R-:W0:Y:S07]  /*0010*/  S2R R80, SR_TID.X ;  /* 0x0000000000507919 */ /* 0x000e2e0000002100 */
[----:B------:R-:W-:Y:S01]  /*0020*/  S2UR UR5, SR_CTAID.Z ;  /* 0x00000000000579c3 */ /* 0x000fe20000002700 */
[----:B------:R-:W-:Y:S01]  /*0030*/  ULDC UR4, c[0x0][0x10] ;  /* 0x0000040000047ab9 */ /* 0x000fe20000000800 */
[----:B------:R-:W-:Y:S01]  /*0040*/  ULDC.64 UR8, c[0x0][0x218] ;  /* 0x0000860000087ab9 */ /* 0x000fe20000000a00 */
[----:B------:R-:W1:Y:S01]  /*0050*/  S2R R3, SR_CTAID.X ;  /* 0x0000000000037919 */ /* 0x000e620000002500 */
[----:B------:R-:W-:Y:S01]  /*0060*/  ULDC UR7, c[0x0][0x22c] ;  /* 0x00008b0000077ab9 */ /* 0x000fe20000000800 */
[----:B------:R-:W-:Y:S01]  /*0070*/  BSSY B0, `(.L_x_1944) ;  /* 0x0000048000007945 */ /* 0x000fe20003800000 */
[----:B------:R-:W-:Y:S01]  /*0080*/  MOV R88, 0xff800000 ;  /* 0xff80000000587802 */ /* 0x000fe20000000f00 */
[----:B------:R-:W2:Y:S01]  /*0090*/  S2R R2, SR_TID.Y ;  /* 0x0000000000027919 */ /* 0x000ea20000002200 */
[----:B------:R-:W3:Y:S01]  /*00a0*/  S2UR UR6, SR_CTAID.Y ;  /* 0x00000000000679c3 */ /* 0x000ee20000002600 */
[----:B------:R-:W-:-:S02]  /*00b0*/  MOV R79, 0xff800000 ;  /* 0xff800000004f7802 */ /* 0x000fc40000000f00 */
[----:B------:R-:W-:Y:S02]  /*00c0*/  MOV R78, 0xff800000 ;  /* 0xff800000004e7802 */ /* 0x000fe40000000f00 */
[----:B------:R-:W-:Y:S02]  /*00d0*/  MOV R77, 0xff800000 ;  /* 0xff800000004d7802 */ /* 0x000fe40000000f00 */
[----:B------:R-:W-:Y:S01]  /*00e0*/  MOV R76, 0xff800000 ;  /* 0xff800000004c7802 */ /* 0x000fe20000000f00 */
[----:B------:R-:W1:Y:S08]  /*00f0*/  LDC R8, c[0x0][0xc] ;  /* 0x00000300ff087b82 */ /* 0x000e700000000800 */
[----:B------:R-:W4:Y:S01]  /*0100*/  LDC.64 R4, c[0x0][0x230] ;  /* 0x00008c00ff047b82 */ /* 0x000f220000000a00 */
[----:B0-----:R-:W-:Y:S01]  /*0110*/  SHF.L.U32 R80, R80, 0x2, RZ ;  /* 0x0000000250507819 */ /* 0x001fe200000006ff */
[----:B---3--:R-:W-:-:S03]  /*0120*/  UIMAD UR4, UR5, UR4, UR6 ;  /* 0x00000004050472a4 */ /* 0x008fc6000f8e0206 */
[----:B------:R-:W-:Y:S02]  /*0130*/  SHF.R.S32.HI R81, RZ, 0x1f, R80 ;  /* 0x0000001fff517819 */ /* 0x000fe40000011450 */
[C---:B------:R-:W-:Y:S02]  /*0140*/  IADD3 R10, R80.reuse, 0x180, RZ ;  /* 0x00000180500a7810 */ /* 0x040fe40007ffe0ff */
[----:B------:R-:W-:Y:S01]  /*0150*/  IADD3 R12, R80, 0x200, RZ ;  /* 0x00000200500c7810 */ /* 0x000fe20007ffe0ff */
[C-C-:B-1----:R-:W-:Y:S01]  /*0160*/  IMAD R7, R8.reuse, UR4, R3.reuse ;  /* 0x0000000408077c24 */ /* 0x142fe2000f8e0203 */
[----:B------:R-:W-:Y:S01]  /*0170*/  ULDC UR4, c[0x0][0x4] ;  /* 0x0000010000047ab9 */ /* 0x000fe20000000800 */
[----:B------:R-:W-:Y:S02]  /*0180*/  IMAD R8, R8, UR5, R3 ;  /* 0x0000000508087c24 */ /* 0x000fe4000f8e0203 */
[----:B--2---:R-:W-:Y:S01]  /*0190*/  IMAD R89, R7, UR4, R2 ;  /* 0x0000000407597c24 */ /* 0x004fe2000f8e0202 */
[----:B----4-:R-:W-:-:S03]  /*01a0*/  SHF.R.S32.HI R0, RZ, 0x1f, R4 ;  /* 0x0000001fff007819 */ /* 0x010fc60000011404 */
[----:B------:R-:W-:Y:S01]  /*01b0*/  IMAD.WIDE.U32 R6, R89, R4, R80 ;  /* 0x0000000459067225 */ /* 0x000fe200078e0050 */
[----:B------:R-:W-:-:S03]  /*01c0*/  ISETP.NE.AND P0, PT, R5, 0x1, PT ;  /* 0x000000010500780c */ /* 0x000fc60003f05270 */
[----:B------:R-:W-:Y:S01]  /*01d0*/  IMAD R9, R0, R89, RZ ;  /* 0x0000005900097224 */ /* 0x000fe200078e02ff */
[----:B------:R-:W-:Y:S02]  /*01e0*/  SEL R5, R3, R8, !P0 ;  /* 0x0000000803057207 */ /* 0x000fe40004000000 */
[C---:B------:R-:W-:Y:S02]  /*01f0*/  LEA R82, P0, R6.reuse, UR8, 0x1 ;  /* 0x0000000806527c11 */ /* 0x040fe4000f8008ff */
[----:B------:R-:W-:Y:S01]  /*0200*/  IADD3 R7, R7, R9, RZ ;  /* 0x0000000907077210 */ /* 0x000fe20007ffe0ff */
[----:B------:R-:W-:Y:S01]  /*0210*/  IMAD R5, R5, UR4, R2 ;  /* 0x0000000405057c24 */ /* 0x000fe2000f8e0202 */
[----:B------:R-:W-:Y:S02]  /*0220*/  IADD3 R89, -R89, UR7, RZ ;  /* 0x0000000759597c10 */ /* 0x000fe4000fffe1ff */
[----:B------:R-:W-:Y:S01]  /*0230*/  LEA.HI.X R83, R6, UR9, R7, 0x1, P0 ;  /* 0x0000000906537c11 */ /* 0x000fe200080f0c07 */
[----:B------:R-:W-:Y:S01]  /*0240*/  IMAD.WIDE.U32 R84, R5, R4, R80 ;  /* 0x0000000405547225 */ /* 0x000fe200078e0050 */
[----:B------:R-:W-:Y:S01]  /*0250*/  ISETP.GT.AND P0, PT, R89, RZ, PT ;  /* 0x000000ff5900720c */ /* 0x000fe20003f04270 */
[----:B------:R-:W-:Y:S01]  /*0260*/  ULDC.64 UR8, c[0x0][0x220] ;  /* 0x0000880000087ab9 */ /* 0x000fe20000000a00 */
[----:B------:R-:W-:Y:S01]  /*0270*/  IADD3 R6, R80, 0x80, RZ ;  /* 0x0000008050067810 */ /* 0x000fe20007ffe0ff */
[----:B------:R-:W-:Y:S01]  /*0280*/  IMAD R5, R5, R0, R85 ;  /* 0x0000000005057224 */ /* 0x000fe200078e0255 */
[----:B------:R-:W-:-:S02]  /*0290*/  IADD3 R84, P3, R84, UR8, RZ ;  /* 0x0000000854547c10 */ /* 0x000fc4000ff7e0ff */
[----:B------:R-:W-:Y:S02]  /*02a0*/  SEL R127, R4, RZ, P0 ;  /* 0x000000ff047f7207 */ /* 0x000fe40000000000 */
[----:B------:R-:W-:Y:S01]  /*02b0*/  IADD3.X R85, R5, UR9, RZ, P3, !PT ;  /* 0x0000000905557c10 */ /* 0x000fe20009ffe4ff */
[----:B------:R-:W-:Y:S01]  /*02c0*/  ULDC.64 UR8, c[0x0][0x208] ;  /* 0x0000820000087ab9 */ /* 0x000fe20000000a00 */
[CC--:B------:R-:W-:Y:S02]  /*02d0*/  ISETP.GE.AND P3, PT, R80.reuse, R127.reuse, PT ;  /* 0x0000007f5000720c */ /* 0x0c0fe40003f66270 */
[----:B------:R-:W-:Y:S02]  /*02e0*/  IADD3 R8, R80, 0x100, RZ ;  /* 0x0000010050087810 */ /* 0x000fe40007ffe0ff */
[-C--:B------:R-:W-:Y:S02]  /*02f0*/  ISETP.GE.AND P2, PT, R6, R127.reuse, PT ;  /* 0x0000007f0600720c */ /* 0x080fe40003f46270 */
[----:B------:R-:W-:-:S02]  /*0300*/  ISETP.GE.AND P1, PT, R8, R127, PT ;  /* 0x0000007f0800720c */ /* 0x000fc40003f26270 */
[----:B------:R-:W-:-:S05]  /*0310*/  ISETP.GE.AND P0, PT, R10, R127, PT ;  /* 0x0000007f0a00720c */ /* 0x000fca0003f06270 */
[----:B------:R-:W-:Y:S08]  /*0320*/  @P3 BRA `(.L_x_1945) ;  /* 0x0000000000703947 */ /* 0x000ff00003800000 */
[----:B------:R-:W2:Y:S04]  /*0330*/  LDG.E R5, desc[UR8][R84.64] ;  /* 0x0000000854057981 */ /* 0x000ea8000c1e1900 */
        /* <DEDUP_REMOVED lines=27> */
.L_x_1945:
[----:B------:R-:W-:Y:S05]  /*04f0*/  BSYNC B0 ;  /* 0x0000000000007941 */ /* 0x000fea0003800000 */
.L_x_1944:
        /* <DEDUP_REMOVED lines=35> */
.L_x_1947:
[----:B------:R-:W-:Y:S05]  /*0730*/  BSYNC B0 ;  /* 0x0000000000007941 */ /* 0x000fea0003800000 */
.L_x_1946:
        /* <DEDUP_REMOVED lines=37> */
.L_x_1949:
[----:B------:R-:W-:Y:S05]  /*0990*/  BSYNC B0 ;  /* 0x0000000000007941 */ /* 0x000fea0003800000 */
.L_x_1948:
        /* <DEDUP_REMOVED lines=35> */
.L_x_1951:
[----:B------:R-:W-:Y:S05]  /*0bd0*/  BSYNC B0 ;  /* 0x0000000000007941 */ /* 0x000fea0003800000 */
.L_x_1950:
        /* <DEDUP_REMOVED lines=37> */
.L_x_1953:
[----:B------:R-:W-:Y:S05]  /*0e30*/  BSYNC B0 ;  /* 0x0000000000007941 */ /* 0x000fea0003800000 */
.L_x_1952:
        /* <DEDUP_REMOVED lines=35> */
.L_x_1955:
[----:B------:R-:W-:Y:S05]  /*1070*/  BSYNC B0 ;  /* 0x0000000000007941 */ /* 0x000fea0003800000 */
.L_x_1954:
        /* <DEDUP_REMOVED lines=37> */
.L_x_1957:
[----:B------:R-:W-:Y:S05]  /*12d0*/  BSYNC B0 ;  /* 0x0000000000007941 */ /* 0x000fea0003800000 */
.L_x_1956:
        /* <DEDUP_REMOVED lines=35> */
.L_x_1959:
[----:B------:R-:W-:Y:S05]  /*1510*/  BSYNC B0 ;  /* 0x0000000000007941 */ /* 0x000fea0003800000 */
.L_x_1958:
        /* <DEDUP_REMOVED lines=37> */
.L_x_1961:
[----:B------:R-:W-:Y:S05]  /*1770*/  BSYNC B0 ;  /* 0x0000000000007941 */ /* 0x000fea0003800000 */
.L_x_1960:
        /* <DEDUP_REMOVED lines=35> */
.L_x_1963:
[----:B------:R-:W-:Y:S05]  /*19b0*/  BSYNC B0 ;  /* 0x0000000000007941 */ /* 0x000fea0003800000 */
.L_x_1962:
        /* <DEDUP_REMOVED lines=37> */
.L_x_1965:
[----:B------:R-:W-:Y:S05]  /*1c10*/  BSYNC B0 ;  /* 0x0000000000007941 */ /* 0x000fea0003800000 */
.L_x_1964:
        /* <DEDUP_REMOVED lines=35> */
.L_x_1967:
[----:B------:R-:W-:Y:S05]  /*1e50*/  BSYNC B0 ;  /* 0x0000000000007941 */ /* 0x000fea0003800000 */
.L_x_1966:
        /* <DEDUP_REMOVED lines=37> */
.L_x_1969:
[----:B------:R-:W-:Y:S05]  /*20b0*/  BSYNC B0 ;  /* 0x0000000000007941 */ /* 0x000fea0003800000 */
.L_x_1968:
        /* <DEDUP_REMOVED lines=35> */
.L_x_1971:
[----:B------:R-:W-:Y:S05]  /*22f0*/  BSYNC B0 ;  /* 0x0000000000007941 */ /* 0x000fea0003800000 */
.L_x_1970:
        /* <DEDUP_REMOVED lines=37> */
.L_x_1973:
[----:B------:R-:W-:Y:S05]  /*2550*/  BSYNC B0 ;  /* 0x0000000000007941 */ /* 0x000fea0003800000 */
.L_x_1972:
        /* <DEDUP_REMOVED lines=35> */
.L_x_1975:
[----:B------:R-:W-:Y:S05]  /*2790*/  BSYNC B0 ;  /* 0x0000000000007941 */ /* 0x000fea0003800000 */
.L_x_1974:
        /* <DEDUP_REMOVED lines=37> */
.L_x_1977:
[----:B------:R-:W-:Y:S05]  /*29f0*/  BSYNC B0 ;  /* 0x0000000000007941 */ /* 0x000fea0003800000 */
.L_x_1976:
        /* <DEDUP_REMOVED lines=35> */
.L_x_1979:
[----:B------:R-:W-:Y:S05]  /*2c30*/  BSYNC B0 ;  /* 0x0000000000007941 */ /* 0x000fea0003800000 */
.L_x_1978:
        /* <DEDUP_REMOVED lines=19> */
[----:B------:R-:W-:-:S06]  /*2d70*/  HFMA2.MMA R5, -RZ, RZ, -6.109375, 2 ;  /* 0xc61c4000ff057435 */ /* 0x000fcc00000001ff */
[----:B------:R-:W0:Y:S01]  /*2d80*/  @P1 LDC R95, c[0x0][0x228] ;  /* 0x00008a00ff5f1b82 */ /* 0x000e220000000800 */
[C---:B---3--:R-:W-:Y:S02]  /*2d90*/  @P1 SHF.L.U32 R86, R6.reuse, 0x10, RZ ;  /* 0x0000001006561819 */ /* 0x048fe400000006ff */
[----:B------:R-:W-:Y:S02]  /*2da0*/  @P4 PRMT R8, R6, 0x7632, R8 ;  /* 0x0000763206084816 */ /* 0x000fe40000000008 */
[C---:B------:R-:W-:Y:S02]  /*2db0*/  @P5 SHF.L.U32 R90, R7.reuse, 0x10, RZ ;  /* 0x00000010075a5819 */ /* 0x040fe400000006ff */
[----:B------:R-:W-:Y:S01]  /*2dc0*/  @P6 PRMT R91, R7, 0x7632, R91 ;  /* 0x00007632075b6816 */ /* 0x000fe2000000005b */
[----:B------:R-:W1:Y:S01]  /*2dd0*/  @P4 LDC R94, c[0x0][0x228] ;  /* 0x00008a00ff5e4b82 */ /* 0x000e620000000800 */
[----:B------:R-:W-:Y:S01]  /*2de0*/  HFMA2.MMA R7, -RZ, RZ, -6.109375, 2 ;  /* 0xc61c4000ff077435 */ /* 0x000fe200000001ff */
[----:B------:R-:W-:-:S02]  /*2df0*/  @P4 SHF.L.U32 R87, R8, 0x10, RZ ;  /* 0x0000001008574819 */ /* 0x000fc400000006ff */
[----:B------:R-:W-:Y:S02]  /*2e00*/  @P6 SHF.L.U32 R91, R91, 0x10, RZ ;  /* 0x000000105b5b6819 */ /* 0x000fe400000006ff */
[----:B------:R-:W-:Y:S02]  /*2e10*/  MOV R6, 0xc61c4000 ;  /* 0xc61c400000067802 */ /* 0x000fe40000000f00 */
[----:B------:R-:W2:Y:S01]  /*2e20*/  @P5 LDC R97, c[0x0][0x228] ;  /* 0x00008a00ff615b82 */ /* 0x000ea20000000800 */
[----:B------:R-:W-:-:S07]  /*2e30*/  MOV R8, 0xc61c4000 ;  /* 0xc61c400000087802 */ /* 0x000fce0000000f00 */
[----:B------:R-:W3:Y:S01]  /*2e40*/  @P6 LDC R96, c[0x0][0x228] ;  /* 0x00008a00ff606b82 */ /* 0x000ee20000000800 */
[----:B0-----:R-:W-:Y:S01]  /*2e50*/  @P1 FMUL R5, R86, R95 ;  /* 0x0000005f56051220 */ /* 0x001fe20000400000 */
[----:B-1----:R-:W-:Y:S01]  /*2e60*/  @P4 FMUL R6, R87, R94 ;  /* 0x0000005e57064220 */ /* 0x002fe20000400000 */
[----:B--2---:R-:W-:Y:S01]  /*2e70*/  @P5 FMUL R7, R90, R97 ;  /* 0x000000615a075220 */ /* 0x004fe20000400000 */
[----:B---3--:R-:W-:-:S07]  /*2e80*/  @P6 FMUL R8, R91, R96 ;  /* 0x000000605b086220 */ /* 0x008fce0000400000 */
.L_x_1981:
[----:B------:R-:W-:Y:S05]  /*2e90*/  BSYNC B0 ;  /* 0x0000000000007941 */ /* 0x000fea0003800000 */
.L_x_1980:
        /* <DEDUP_REMOVED lines=35> */
.L_x_1983:
[----:B------:R-:W-:Y:S05]  /*30d0*/  BSYNC B0 ;  /* 0x0000000000007941 */ /* 0x000fea0003800000 */
.L_x_1982:
        /* <DEDUP_REMOVED lines=37> */
.L_x_1985:
[----:B------:R-:W-:Y:S05]  /*3330*/  BSYNC B0 ;  /* 0x0000000000007941 */ /* 0x000fea0003800000 */
.L_x_1984:
        /* <DEDUP_REMOVED lines=35> */
.L_x_1987:
[----:B------:R-:W-:Y:S05]  /*3570*/  BSYNC B0 ;  /* 0x0000000000007941 */ /* 0x000fea0003800000 */
.L_x_1986:
        /* <DEDUP_REMOVED lines=37> */
.L_x_1989:
[----:B------:R-:W-:Y:S05]  /*37d0*/  BSYNC B0 ;  /* 0x0000000000007941 */ /* 0x000fea0003800000 */
.L_x_1988:
        /* <DEDUP_REMOVED lines=35> */
.L_x_1991:
[----:B------:R-:W-:Y:S05]  /*3a10*/  BSYNC B0 ;  /* 0x0000000000007941 */ /* 0x000fea0003800000 */
.L_x_1990:
        /* <DEDUP_REMOVED lines=37> */
.L_x_1993:
[----:B------:R-:W-:Y:S05]  /*3c70*/  BSYNC B0 ;  /* 0x0000000000007941 */ /* 0x000fea0003800000 */
.L_x_1992:
        /* <DEDUP_REMOVED lines=35> */
.L_x_1995:
[----:B------:R-:W-:Y:S05]  /*3eb0*/  BSYNC B0 ;  /* 0x0000000000007941 */ /* 0x000fea0003800000 */
.L_x_1994:
        /* <DEDUP_REMOVED lines=37> */
.L_x_1997:
[----:B------:R-:W-:Y:S05]  /*4110*/  BSYNC B0 ;  /* 0x0000000000007941 */ /* 0x000fea0003800000 */
.L_x_1996:
        /* <DEDUP_REMOVED lines=35> */
.L_x_1999:
[----:B------:R-:W-:Y:S05]  /*4350*/  BSYNC B0 ;  /* 0x0000000000007941 */ /* 0x000fea0003800000 */
.L_x_1998:
[----:B------:R-:W-:Y:S01]  /*4360*/  BSSY B0, `(.L_x_2000) ;  /* 0x000002f000007945 */ /* 0x000fe20003800000 */
[----:B------:R-:W-:Y:S02]  /*4370*/  ISETP.GE.AND P0, PT, R130, R127, PT ;  /* 0x0000007f8200720c */ /* 0x000fe40003f06270 */
[----:B------:R-:W-:Y:S02]  /*4380*/  MOV R133, 0xff800000 ;  /* 0xff80000000857802 */ /* 0x000fe40000000f00 */
[----:B------:R-:W-:Y:S02]  /*4390*/  MOV R129, 0xff800000 ;  /* 0xff80000000817802 */ /* 0x000fe40000000f00 */
[----:B------:R-:W-:Y:S02]  /*43a0*/  MOV R128, 0xff800000 ;  /* 0xff80000000807802 */ /* 0x000fe40000000f00 */
[----:B------:R-:W-:Y:S02]  /*43b0*/  MOV R127, 0xff800000 ;  /* 0xff800000007f7802 */ /* 0x000fe40000000f00 */
[----:B------:R-:W-:-:S02]  /*43c0*/  MOV R132, 0xff800000 ;  /* 0xff80000000847802 */ /* 0x000fc40000000f00 */
[----:B------:R-:W-:Y:S02]  /*43d0*/  MOV R131, 0xff800000 ;  /* 0xff80000000837802 */ /* 0x000fe40000000f00 */
        /* <DEDUP_REMOVED lines=39> */
.L_x_2001:
[----:B------:R-:W-:Y:S05]  /*4650*/  BSYNC B0 ;  /* 0x0000000000007941 */ /* 0x000fea0003800000 */
.L_x_2000:
[----:B------:R-:W-:Y:S04]  /*4660*/  BSSY B0, `(.L_x_2002) ;  /* 0x000001e000007945 */ /* 0x000fe80003800000 */
[----:B------:R-:W-:Y:S05]  /*4670*/  @P2 BRA `(.L_x_2003) ;  /* 0x0000000000702947 */ /* 0x000fea0003800000 */
        /* <DEDUP_REMOVED lines=28> */
.L_x_2003:
[----:B------:R-:W-:Y:S05]  /*4840*/  BSYNC B0 ;  /* 0x0000000000007941 */ /* 0x000fea0003800000 */
.L_x_2002:
        /* <DEDUP_REMOVED lines=30> */
.L_x_2005:
[----:B------:R-:W-:Y:S05]  /*4a30*/  BSYNC B0 ;  /* 0x0000000000007941 */ /* 0x000fea0003800000 */
.L_x_2004:
[----:B------:R-:W-:Y:S04]  /*4a40*/  BSSY B0, `(.L_x_2006) ;  /* 0x000001e000007945 */ /* 0x000fe80003800000 */
[----:B------:R-:W-:Y:S05]  /*4a50*/  @P0 BRA `(.L_x_2007) ;  /* 0x0000000000700947 */ /* 0x000fea0003800000 */
        /* <DEDUP_REMOVED lines=28> */
.L_x_2007:
[----:B------:R-:W-:Y:S05]  /*4c20*/  BSYNC B0 ;  /* 0x0000000000007941 */ /* 0x000fea0003800000 */
.L_x_2006:
        /* <DEDUP_REMOVED lines=256> */
[----:B------:R-:W-:Y:S01]  /*5c30*/  FSEL R82, R82, R83, !P0 ;  /* 0x0000005352527208 */ /* 0x000fe20004000000 */
[----:B------:R-:W-:-:S04]  /*5c40*/  HFMA2.MMA R83, -RZ, RZ, 0.96630859375, -0.0022525787353515625 ;  /* 0x3bbb989dff537435 */ /* 0x000fc800000001ff */
        /* <DEDUP_REMOVED lines=11> */
[----:B------:R-:W-:Y:S02]  /*5d00*/  FSEL R82, R86, R87, !P0 ;  /* 0x0000005756527208 */ /* 0x000fe40004000000 */
[----:B------:R-:W-:-:S03]  /*5d10*/  ISETP.GE.AND P0, PT, R80, R4, PT ;  /* 0x000000045000720c */ /* 0x000fc60003f06270 */
[C---:B------:R-:W-:Y:S01]  /*5d20*/  FADD R86, -R82.reuse, R76 ;  /* 0x0000004c52567221 */ /* 0x040fe20000000100 */
[C---:B------:R-:W-:Y:S01]  /*5d30*/  FADD R142, -R82.reuse, R77 ;  /* 0x0000004d528e7221 */ /* 0x040fe20000000100 */
[----:B------:R-:W-:Y:S01]  /*5d40*/  MOV R76, 0x437c0000 ;  /* 0x437c0000004c7802 */ /* 0x000fe20000000f00 */
[----:B------:R-:W-:Y:S01]  /*5d50*/  FADD R144, -R82, R78 ;  /* 0x0000004e52907221 */ /* 0x000fe20000000100 */
[-C--:B------:R-:W-:Y:S01]  /*5d60*/  FFMA.SAT R85, R86, R83.reuse, 0.5 ;  /* 0x3f00000056557423 */ /* 0x080fe20000002053 */
[-C--:B------:R-:W-:Y:S01]  /*5d70*/  FFMA.SAT R143, R142, R83.reuse, 0.5 ;  /* 0x3f0000008e8f7423 */ /* 0x080fe20000002053 */
[C---:B------:R-:W-:Y:S01]  /*5d80*/  FADD R146, -R82.reuse, R79 ;  /* 0x0000004f52927221 */ /* 0x040fe20000000100 */
[----:B------:R-:W-:Y:S01]  /*5d90*/  FADD R148, -R82, R73 ;  /* 0x0000004952947221 */ /* 0x000fe20000000100 */
[-C--:B------:R-:W-:Y:S01]  /*5da0*/  FFMA.RM R77, R85, R76.reuse, 12582913 ;  /* 0x4b400001554d7423 */ /* 0x080fe2000000404c */
[-C--:B------:R-:W-:Y:S01]  /*5db0*/  FFMA.RM R78, R143, R76.reuse, 12582913 ;  /* 0x4b4000018f4e7423 */ /* 0x080fe2000000404c */
[-C--:B------:R-:W-:Y:S01]  /*5dc0*/  FFMA.SAT R143, R144, R83.reuse, 0.5 ;  /* 0x3f000000908f7423 */ /* 0x080fe20000002053 */
[-C--:B------:R-:W-:Y:S01]  /*5dd0*/  FFMA.SAT R145, R146, R83.reuse, 0.5 ;  /* 0x3f00000092917423 */ /* 0x080fe20000002053 */
[----:B------:R-:W-:Y:S01]  /*5de0*/  FADD R85, R77, -12583039 ;  /* 0xcb40007f4d557421 */ /* 0x000fe20000000000 */
[----:B------:R-:W-:Y:S01]  /*5df0*/  FADD R87, R78, -12583039 ;  /* 0xcb40007f4e577421 */ /* 0x000fe20000000000 */
[----:B------:R-:W-:Y:S01]  /*5e00*/  FADD R150, -R82, R74 ;  /* 0x0000004a52967221 */ /* 0x000fe20000000100 */
[-C--:B------:R-:W-:Y:S01]  /*5e10*/  FFMA.RM R84, R145, R76.reuse, 12582913 ;  /* 0x4b40000191547423 */ /* 0x080fe2000000404c */
[----:B------:R-:W-:Y:S01]  /*5e20*/  FFMA R79, R86, 1.4426950216293334961, -R85 ;  /* 0x3fb8aa3b564f7823 */ /* 0x000fe20000000855 */
[-C--:B------:R-:W-:Y:S01]  /*5e30*/  FFMA.RM R85, R143, R76.reuse, 12582913 ;  /* 0x4b4000018f557423 */ /* 0x080fe2000000404c */
[----:B------:R-:W-:Y:S01]  /*5e40*/  FFMA R87, R142, 1.4426950216293334961, -R87 ;  /* 0x3fb8aa3b8e577823 */ /* 0x000fe20000000857 */
[-C--:B------:R-:W-:Y:S01]  /*5e50*/  FFMA.SAT R145, R148, R83.reuse, 0.5 ;  /* 0x3f00000094917423 */ /* 0x080fe20000002053 */
[----:B------:R-:W-:Y:S01]  /*5e60*/  FFMA R79, R86, 1.925963033500011079e-08, R79 ;  /* 0x32a57060564f7823 */ /* 0x000fe2000000004f */
[----:B------:R-:W-:Y:S01]  /*5e70*/  FADD R143, R85, -12583039 ;  /* 0xcb40007f558f7421 */ /* 0x000fe20000000000 */
[----:B------:R-:W-:Y:S01]  /*5e80*/  FFMA R73, R142, 1.925963033500011079e-08, R87 ;  /* 0x32a570608e497823 */ /* 0x000fe20000000057 */
[----:B------:R-:W-:Y:S01]  /*5e90*/  FADD R87, R84, -12583039 ;  /* 0xcb40007f54577421 */ /* 0x000fe20000000000 */
[-C--:B------:R-:W-:Y:S01]  /*5ea0*/  FFMA.RM R74, R145, R76.reuse, 12582913 ;  /* 0x4b400001914a7423 */ /* 0x080fe2000000404c */
[----:B------:R-:W-:Y:S01]  /*5eb0*/  FFMA R143, R144, 1.4426950216293334961, -R143 ;  /* 0x3fb8aa3b908f7823 */ /* 0x000fe2000000088f */
[-C--:B------:R-:W-:Y:S01]  /*5ec0*/  FFMA.SAT R145, R150, R83.reuse, 0.5 ;  /* 0x3f00000096917423 */ /* 0x080fe20000002053 */
[----:B------:R-:W-:Y:S01]  /*5ed0*/  FFMA R87, R146, 1.4426950216293334961, -R87 ;  /* 0x3fb8aa3b92577823 */ /* 0x000fe20000000857 */
[----:B------:R-:W-:Y:S01]  /*5ee0*/  FADD R152, -R82, R70 ;  /* 0x0000004652987221 */ /* 0x000fe20000000100 */
[----:B------:R-:W-:Y:S01]  /*5ef0*/  FFMA R86, R144, 1.925963033500011079e-08, R143 ;  /* 0x32a5706090567823 */ /* 0x000fe2000000008f */
[----:B------:R-:W-:Y:S01]  /*5f00*/  FADD R143, R74, -12583039 ;  /* 0xcb40007f4a8f7421 */ /* 0x000fe20000000000 */
[----:B------:R-:W-:Y:S01]  /*5f10*/  FFMA R87, R146, 1.925963033500011079e-08, R87 ;  /* 0x32a5706092577823 */ /* 0x000fe20000000057 */
[C---:B------:R-:W-:Y:S01]  /*5f20*/  FADD R146, -R82.reuse, R88 ;  /* 0x0000005852927221 */ /* 0x040fe20000000100 */
[----:B------:R-:W-:Y:S01]  /*5f30*/  FADD R144, -R82, R75 ;  /* 0x0000004b52907221 */ /* 0x000fe20000000100 */
[----:B------:R-:W-:Y:S01]  /*5f40*/  FFMA R143, R148, 1.4426950216293334961, -R143 ;  /* 0x3fb8aa3b948f7823 */ /* 0x000fe2000000088f */
[-C--:B------:R-:W-:Y:S01]  /*5f50*/  FFMA.RM R75, R145, R76.reuse, 12582913 ;  /* 0x4b400001914b7423 */ /* 0x080fe2000000404c */
[-C--:B------:R-:W-:Y:S01]  /*5f60*/  FFMA.SAT R149, R146, R83.reuse, 0.5 ;  /* 0x3f00000092957423 */ /* 0x080fe20000002053 */
[-C--:B------:R-:W-:Y:S01]  /*5f70*/  FFMA.SAT R147, R144, R83.reuse, 0.5 ;  /* 0x3f00000090937423 */ /* 0x080fe20000002053 */
[----:B------:R-:W-:Y:S01]  /*5f80*/  FFMA R143, R148, 1.925963033500011079e-08, R143 ;  /* 0x32a57060948f7823 */ /* 0x000fe2000000008f */
[----:B------:R-:W-:Y:S01]  /*5f90*/  FADD R145, R75, -12583039 ;  /* 0xcb40007f4b917421 */ /* 0x000fe20000000000 */
[-C--:B------:R-:W-:Y:S01]  /*5fa0*/  FFMA.RM R88, R149, R76.reuse, 12582913 ;  /* 0x4b40000195587423 */ /* 0x080fe2000000404c */
[----:B------:R-:W-:Y:S01]  /*5fb0*/  FADD R148, -R82, R68 ;  /* 0x0000004452947221 */ /* 0x000fe20000000100 */
[-C--:B------:R-:W-:Y:S01]  /*5fc0*/  FFMA.RM R142, R147, R76.reuse, 12582913 ;  /* 0x4b400001938e7423 */ /* 0x080fe2000000404c */
[----:B------:R-:W-:Y:S01]  /*5fd0*/  FFMA R145, R150, 1.4426950216293334961, -R145 ;  /* 0x3fb8aa3b96917823 */ /* 0x000fe20000000891 */
[----:B------:R-:W-:Y:S01]  /*5fe0*/  FADD R149, R88, -12583039 ;  /* 0xcb40007f58957421 */ /* 0x000fe20000000000 */
[-C--:B------:R-:W-:Y:S01]  /*5ff0*/  FFMA.SAT R151, R148, R83.reuse, 0.5 ;  /* 0x3f00000094977423 */ /* 0x080fe20000002053 */
[----:B------:R-:W-:Y:S01]  /*6000*/  FADD R147, R142, -12583039 ;  /* 0xcb40007f8e937421 */ /* 0x000fe20000000000 */
[----:B------:R-:W-:Y:S01]  /*6010*/  FFMA R145, R150, 1.925963033500011079e-08, R145 ;  /* 0x32a5706096917823 */ /* 0x000fe20000000091 */
[----:B------:R-:W-:Y:S01]  /*6020*/  FFMA R149, R146, 1.4426950216293334961, -R149 ;  /* 0x3fb8aa3b92957823 */ /* 0x000fe20000000895 */
[-C--:B------:R-:W-:Y:S01]  /*6030*/  FFMA.RM R68, R151, R76.reuse, 12582913 ;  /* 0x4b40000197447423 */ /* 0x080fe2000000404c */
[----:B------:R-:W-:Y:S01]  /*6040*/  FADD R150, -R82, R69 ;  /* 0x0000004552967221 */ /* 0x000fe20000000100 */
[----:B------:R-:W-:Y:S01]  /*6050*/  FFMA R147, R144, 1.4426950216293334961, -R147 ;  /* 0x3fb8aa3b90937823 */ /* 0x000fe20000000893 */
[----:B------:R-:W-:Y:S01]  /*6060*/  FFMA R146, R146, 1.925963033500011079e-08, R149 ;  /* 0x32a5706092927823 */ /* 0x000fe20000000095 */
[----:B------:R-:W-:Y:S01]  /*6070*/  FADD R69, R68, -12583039 ;  /* 0xcb40007f44457421 */ /* 0x000fe20000000000 */
[-C--:B------:R-:W-:Y:S01]  /*6080*/  FFMA.SAT R149, R150, R83.reuse, 0.5 ;  /* 0x3f00000096957423 */ /* 0x080fe20000002053 */
[----:B------:R-:W-:Y:S01]  /*6090*/  FFMA R144, R144, 1.925963033500011079e-08, R147 ;  /* 0x32a5706090907823 */ /* 0x000fe20000000093 */
[-C--:B------:R-:W-:Y:S01]  /*60a0*/  FFMA.SAT R151, R152, R83.reuse, 0.5 ;  /* 0x3f00000098977423 */ /* 0x080fe20000002053 */
[----:B------:R-:W-:Y:S01]  /*60b0*/  FFMA R147, R148, 1.4426950216293334961, -R69 ;  /* 0x3fb8aa3b94937823 */ /* 0x000fe20000000845 */
[-C--:B------:R-:W-:Y:S01]  /*60c0*/  FFMA.RM R69, R149, R76.reuse, 12582913 ;  /* 0x4b40000195457423 */ /* 0x080fe2000000404c */
[----:B------:R-:W-:Y:S01]  /*60d0*/  FADD R154, -R82, R66 ;  /* 0x00000042529a7221 */ /* 0x000fe20000000100 */
[-C--:B------:R-:W-:Y:S01]  /*60e0*/  FFMA.RM R70, R151, R76.reuse, 12582913 ;  /* 0x4b40000197467423 */ /* 0x080fe2000000404c */
[----:B------:R-:W-:Y:S01]  /*60f0*/  FFMA R147, R148, 1.925963033500011079e-08, R147 ;  /* 0x32a5706094937823 */ /* 0x000fe20000000093 */
[----:B------:R-:W-:Y:S01]  /*6100*/  FADD R149, R69, -12583039 ;  /* 0xcb40007f45957421 */ /* 0x000fe20000000000 */
[C---:B------:R-:W-:Y:S01]  /*6110*/  FADD R156, -R82.reuse, R67 ;  /* 0x00000043529c7221 */ /* 0x040fe20000000100 */
[C---:B------:R-:W-:Y:S01]  /*6120*/  FADD R158, -R82.reuse, R72 ;  /* 0x00000048529e7221 */ /* 0x040fe20000000100 */
[----:B------:R-:W-:Y:S01]  /*6130*/  FADD R160, -R82, R62 ;  /* 0x0000003e52a07221 */ /* 0x000fe20000000100 */
[----:B------:R-:W-:Y:S01]  /*6140*/  FFMA R149, R150, 1.4426950216293334961, -R149 ;  /* 0x3fb8aa3b96957823 */ /* 0x000fe20000000895 */
[----:B------:R-:W-:Y:S01]  /*6150*/  SHF.L.U32 R77, R77, 0x17, RZ ;  /* 0x000000174d4d7819 */ /* 0x000fe200000006ff */
[----:B------:R-:W-:Y:S01]  /*6160*/  FADD R162, -R82, R57 ;  /* 0x0000003952a27221 */ /* 0x000fe20000000100 */
[-C--:B------:R-:W-:Y:S01]  /*6170*/  FFMA.SAT R159, R160, R83.reuse, 0.5 ;  /* 0x3f000000a09f7423 */ /* 0x080fe20000002053 */
[----:B------:R-:W-:Y:S01]  /*6180*/  FFMA R148, R150, 1.925963033500011079e-08, R149 ;  /* 0x32a5706096947823 */ /* 0x000fe20000000095 */
[----:B------:R-:W-:Y:S01]  /*6190*/  FADD R149, R70, -12583039 ;  /* 0xcb40007f46957421 */ /* 0x000fe20000000000 */
[----:B------:R-:W-:Y:S01]  /*61a0*/  FADD R150, -R82, R71 ;  /* 0x0000004752967221 */ /* 0x000fe20000000100 */
[-C--:B------:R-:W-:Y:S01]  /*61b0*/  FFMA.RM R62, R159, R76.reuse, 12582913 ;  /* 0x4b4000019f3e7423 */ /* 0x080fe2000000404c */
[----:B------:R-:W-:Y:S01]  /*61c0*/  MUFU.EX2 R73, R73 ;  /* 0x0000004900497308 */ /* 0x000fe20000000800 */
[----:B------:R-:W-:Y:S01]  /*61d0*/  FFMA R149, R152, 1.4426950216293334961, -R149 ;  /* 0x3fb8aa3b98957823 */ /* 0x000fe20000000895 */
[----:B------:R-:W-:Y:S01]  /*61e0*/  SHF.L.U32 R78, R78, 0x17, RZ ;  /* 0x000000174e4e7819 */ /* 0x000fe200000006ff */
[----:B------:R-:W-:Y:S01]  /*61f0*/  FADD R164, -R82, R118 ;  /* 0x0000007652a47221 */ /* 0x000fe20000000100 */
[----:B------:R-:W-:Y:S01]  /*6200*/  SHF.L.U32 R85, R85, 0x17, RZ ;  /* 0x0000001755557819 */ /* 0x000fe200000006ff */
[----:B------:R-:W-:Y:S01]  /*6210*/  FFMA R71, R152, 1.925963033500011079e-08, R149 ;  /* 0x32a5706098477823 */ /* 0x000fe20000000095 */
[-C--:B------:R-:W-:Y:S01]  /*6220*/  FFMA.SAT R149, R150, R83.reuse, 0.5 ;  /* 0x3f00000096957423 */ /* 0x080fe20000002053 */
[----:B------:R-:W-:Y:S01]  /*6230*/  FADD R152, -R82, R65 ;  /* 0x0000004152987221 */ /* 0x000fe20000000100 */
[----:B------:R-:W-:Y:S01]  /*6240*/  MUFU.EX2 R86, R86 ;  /* 0x0000005600567308 */ /* 0x000fe20000000800 */
[----:B------:R-:W-:Y:S01]  /*6250*/  SHF.L.U32 R84, R84, 0x17, RZ ;  /* 0x0000001754547819 */ /* 0x000fe200000006ff */
[-C--:B------:R-:W-:Y:S01]  /*6260*/  FFMA.RM R149, R149, R76.reuse, 12582913 ;  /* 0x4b40000195957423 */ /* 0x080fe2000000404c */
[-C--:B------:R-:W-:Y:S01]  /*6270*/  FFMA.SAT R153, R152, R83.reuse, 0.5 ;  /* 0x3f00000098997423 */ /* 0x080fe20000002053 */
[----:B------:R-:W-:Y:S01]  /*6280*/  SHF.L.U32 R74, R74, 0x17, RZ ;  /* 0x000000174a4a7819 */ /* 0x000fe200000006ff */
[----:B------:R-:W-:Y:S01]  /*6290*/  FADD R116, -R82, R116 ;  /* 0x0000007452747221 */ /* 0x000fe20000000100 */
[----:B------:R-:W-:Y:S01]  /*62a0*/  FADD R65, R149, -12583039 ;  /* 0xcb40007f95417421 */ /* 0x000fe20000000000 */
[----:B------:R-:W-:Y:S01]  /*62b0*/  SHF.L.U32 R75, R75, 0x17, RZ ;  /* 0x000000174b4b7819 */ /* 0x000fe200000006ff */
[----:B------:R-:W-:Y:S01]  /*62c0*/  MUFU.EX2 R87, R87 ;  /* 0x0000005700577308 */ /* 0x000fe20000000800 */
[----:B------:R-:W-:Y:S01]  /*62d0*/  SHF.L.U32 R142, R142, 0x17, RZ ;  /* 0x000000178e8e7819 */ /* 0x000fe200000006ff */
[----:B------:R-:W-:Y:S01]  /*62e0*/  FFMA R151, R150, 1.4426950216293334961, -R65 ;  /* 0x3fb8aa3b96977823 */ /* 0x000fe20000000841 */
[-C--:B------:R-:W-:Y:S01]  /*62f0*/  FFMA.RM R65, R153, R76.reuse, 12582913 ;  /* 0x4b40000199417423 */ /* 0x080fe2000000404c */
[-C--:B------:R-:W-:Y:S01]  /*6300*/  FFMA.SAT R153, R154, R83.reuse, 0.5 ;  /* 0x3f0000009a997423 */ /* 0x080fe20000002053 */
[----:B------:R-:W-:Y:S01]  /*6310*/  SHF.L.U32 R88, R88, 0x17, RZ ;  /* 0x0000001758587819 */ /* 0x000fe200000006ff */
[----:B------:R-:W-:Y:S01]  /*6320*/  FFMA R150, R150, 1.925963033500011079e-08, R151 ;  /* 0x32a5706096967823 */ /* 0x000fe20000000097 */
[----:B------:R-:W-:Y:S01]  /*6330*/  FADD R151, R65, -12583039 ;  /* 0xcb40007f41977421 */ /* 0x000fe20000000000 */
[-C--:B------:R-:W-:Y:S01]  /*6340*/  FFMA.RM R66, R153, R76.reuse, 12582913 ;  /* 0x4b40000199427423 */ /* 0x080fe2000000404c */
[-C--:B------:R-:W-:Y:S01]  /*6350*/  FFMA.SAT R153, R156, R83.reuse, 0.5 ;  /* 0x3f0000009c997423 */ /* 0x080fe20000002053 */
[----:B------:R-:W-:Y:S01]  /*6360*/  MUFU.EX2 R143, R143 ;  /* 0x0000008f008f7308 */ /* 0x000fe20000000800 */
[----:B------:R-:W-:Y:S01]  /*6370*/  FFMA R151, R152, 1.4426950216293334961, -R151 ;  /* 0x3fb8aa3b98977823 */ /* 0x000fe20000000897 */
[----:B------:R-:W-:Y:S01]  /*6380*/  FADD R67, R66, -12583039 ;  /* 0xcb40007f42437421 */ /* 0x000fe20000000000 */
[----:B------:R-:W-:Y:S01]  /*6390*/  SHF.L.U32 R68, R68, 0x17, RZ ;  /* 0x0000001744447819 */ /* 0x000fe200000006ff */
[----:B------:R-:W-:Y:S01]  /*63a0*/  FADD R126, -R82, R126 ;  /* 0x0000007e527e7221 */ /* 0x000fe20000000100 */
[----:B------:R-:W-:Y:S01]  /*63b0*/  FFMA R151, R152, 1.925963033500011079e-08, R151 ;  /* 0x32a5706098977823 */ /* 0x000fe20000000097 */
[----:B------:R-:W-:Y:S01]  /*63c0*/  FFMA.RM R152, R153, R76, 12582913 ;  /* 0x4b40000199987423 */ /* 0x000fe2000000404c */
[----:B------:R-:W-:Y:S01]  /*63d0*/  FFMA R67, R154, 1.4426950216293334961, -R67 ;  /* 0x3fb8aa3b9a437823 */ /* 0x000fe20000000843 */
[----:B------:R-:W-:Y:S01]  /*63e0*/  MUFU.EX2 R147, R147 ;  /* 0x0000009300937308 */ /* 0x000fe20000000800 */
[----:B------:R-:W-:Y:S01]  /*63f0*/  SHF.L.U32 R69, R69, 0x17, RZ ;  /* 0x0000001745457819 */ /* 0x000fe200000006ff */
[----:B------:R-:W-:Y:S01]  /*6400*/  FADD R153, R152, -12583039 ;  /* 0xcb40007f98997421 */ /* 0x000fe20000000000 */
[----:B------:R-:W-:Y:S01]  /*6410*/  FFMA R67, R154, 1.925963033500011079e-08, R67 ;  /* 0x32a570609a437823 */ /* 0x000fe20000000043 */
[----:B------:R-:W-:Y:S01]  /*6420*/  SHF.L.U32 R70, R70, 0x17, RZ ;  /* 0x0000001746467819 */ /* 0x000fe200000006ff */
[----:B------:R-:W-:Y:S01]  /*6430*/  FADD R138, -R82, R138 ;  /* 0x0000008a528a7221 */ /* 0x000fe20000000100 */
[C---:B------:R-:W-:Y:S01]  /*6440*/  FFMA R153, R156.reuse, 1.4426950216293334961, -R153 ;  /* 0x3fb8aa3b9c997823 */ /* 0x040fe20000000899 */
[----:B------:R-:W-:Y:S01]  /*6450*/  SHF.L.U32 R149, R149, 0x17, RZ ;  /* 0x0000001795957819 */ /* 0x000fe200000006ff */
[----:B------:R-:W-:Y:S01]  /*6460*/  MUFU.EX2 R148, R148 ;  /* 0x0000009400947308 */ /* 0x000fe20000000800 */
[----:B------:R-:W-:Y:S01]  /*6470*/  SHF.L.U32 R65, R65, 0x17, RZ ;  /* 0x0000001741417819 */ /* 0x000fe200000006ff */
[----:B------:R-:W-:Y:S01]  /*6480*/  FFMA R72, R156, 1.925963033500011079e-08, R153 ;  /* 0x32a570609c487823 */ /* 0x000fe20000000099 */
[----:B------:R-:W-:Y:S01]  /*6490*/  FFMA.SAT R153, R158, R83, 0.5 ;  /* 0x3f0000009e997423 */ /* 0x000fe20000002053 */
[----:B------:R-:W-:Y:S01]  /*64a0*/  FADD R156, -R82, R60 ;  /* 0x0000003c529c7221 */ /* 0x000fe20000000100 */
[----:B------:R-:W-:-:S02]  /*64b0*/  SHF.L.U32 R66, R66, 0x17, RZ ;  /* 0x0000001742427819 */ /* 0x000fc400000006ff */
[-C--:B------:R-:W-:Y:S01]  /*64c0*/  FFMA.RM R153, R153, R76.reuse, 12582913 ;  /* 0x4b40000199997423 */ /* 0x080fe2000000404c */
[----:B------:R-:W-:Y:S01]  /*64d0*/  FFMA.SAT R157, R156, R83, 0.5 ;  /* 0x3f0000009c9d7423 */ /* 0x000fe20000002053 */
[----:B------:R-:W-:Y:S01]  /*64e0*/  MUFU.EX2 R71, R71 ;  /* 0x0000004700477308 */ /* 0x000fe20000000800 */
[----:B------:R-:W-:Y:S01]  /*64f0*/  SHF.L.U32 R152, R152, 0x17, RZ ;  /* 0x0000001798987819 */ /* 0x000fe200000006ff */
[----:B------:R-:W-:Y:S01]  /*6500*/  FADD R155, R153, -12583039 ;  /* 0xcb40007f999b7421 */ /* 0x000fe20000000000 */
[----:B------:R-:W-:Y:S01]  /*6510*/  FFMA.RM R154, R157, R76, 12582913 ;  /* 0x4b4000019d9a7423 */ /* 0x000fe2000000404c */
[----:B------:R-:W-:Y:S02]  /*6520*/  SHF.L.U32 R153, R153, 0x17, RZ ;  /* 0x0000001799997819 */ /* 0x000fe400000006ff */
[C---:B------:R-:W-:Y:S01]  /*6530*/  FFMA R155, R158.reuse, 1.4426950216293334961, -R155 ;  /* 0x3fb8aa3b9e9b7823 */ /* 0x040fe2000000089b */
[----:B------:R-:W-:Y:S01]  /*6540*/  ISETP.LT.OR P0, PT, R89, 0x1, P0 ;  /* 0x000000015900780c */ /* 0x000fe20000701670 */
[----:B------:R-:W-:Y:S02]  /*6550*/  MUFU.EX2 R150, R150 ;  /* 0x0000009600967308 */ /* 0x000fe40000000800 */
[----:B------:R-:W-:Y:S01]  /*6560*/  FFMA R60, R158, 1.925963033500011079e-08, R155 ;  /* 0x32a570609e3c7823 */ /* 0x000fe2000000009b */
[----:B------:R-:W-:Y:S01]  /*6570*/  FADD R155, R154, -12583039 ;  /* 0xcb40007f9a9b7421 */ /* 0x000fe20000000000 */
[----:B------:R-:W-:Y:S01]  /*6580*/  FADD R158, -R82, R61 ;  /* 0x0000003d529e7221 */ /* 0x000fe20000000100 */
[----:B------:R-:W-:-:S02]  /*6590*/  SHF.L.U32 R154, R154, 0x17, RZ ;  /* 0x000000179a9a7819 */ /* 0x000fc400000006ff */
[C---:B------:R-:W-:Y:S01]  /*65a0*/  FFMA R155, R156.reuse, 1.4426950216293334961, -R155 ;  /* 0x3fb8aa3b9c9b7823 */ /* 0x040fe2000000089b */
[----:B------:R-:W-:Y:S03]  /*65b0*/  MUFU.EX2 R67, R67 ;  /* 0x0000004300437308 */ /* 0x000fe60000000800 */
[----:B------:R-:W-:Y:S01]  /*65c0*/  FFMA R61, R156, 1.925963033500011079e-08, R155 ;  /* 0x32a570609c3d7823 */ /* 0x000fe2000000009b */
[----:B------:R-:W-:-:S04]  /*65d0*/  FFMA.SAT R155, R158, R83, 0.5 ;  /* 0x3f0000009e9b7423 */ /* 0x000fc80000002053 */
[----:B------:R-:W-:Y:S01]  /*65e0*/  FFMA.RM R155, R155, R76, 12582913 ;  /* 0x4b4000019b9b7423 */ /* 0x000fe2000000404c */
[----:B------:R-:W-:Y:S03]  /*65f0*/  MUFU.EX2 R60, R60 ;  /* 0x0000003c003c7308 */ /* 0x000fe60000000800 */
[C---:B------:R-:W-:Y:S01]  /*6600*/  FADD R157, R155.reuse, -12583039 ;  /* 0xcb40007f9b9d7421 */ /* 0x040fe20000000000 */
[----:B------:R-:W-:-:S03]  /*6610*/  SHF.L.U32 R155, R155, 0x17, RZ ;  /* 0x000000179b9b7819 */ /* 0x000fc600000006ff */
[C---:B------:R-:W-:Y:S01]  /*6620*/  FFMA R157, R158.reuse, 1.4426950216293334961, -R157 ;  /* 0x3fb8aa3b9e9d7823 */ /* 0x040fe2000000089d */
[----:B------:R-:W-:Y:S03]  /*6630*/  MUFU.EX2 R61, R61 ;  /* 0x0000003d003d7308 */ /* 0x000fe60000000800 */
[----:B------:R-:W-:Y:S01]  /*6640*/  FFMA R156, R158, 1.925963033500011079e-08, R157 ;  /* 0x32a570609e9c7823 */ /* 0x000fe2000000009d */
[----:B------:R-:W-:Y:S01]  /*6650*/  FADD R157, R62, -12583039 ;  /* 0xcb40007f3e9d7421 */ /* 0x000fe20000000000 */
[----:B------:R-:W-:Y:S01]  /*6660*/  FADD R158, -R82, R63 ;  /* 0x0000003f529e7221 */ /* 0x000fe20000000100 */
[----:B------:R-:W-:Y:S02]  /*6670*/  SHF.L.U32 R62, R62, 0x17, RZ ;  /* 0x000000173e3e7819 */ /* 0x000fe400000006ff */
[C---:B------:R-:W-:Y:S01]  /*6680*/  FFMA R157, R160.reuse, 1.4426950216293334961, -R157 ;  /* 0x3fb8aa3ba09d7823 */ /* 0x040fe2000000089d */
[----:B------:R-:W-:Y:S03]  /*6690*/  MUFU.EX2 R156, R156 ;  /* 0x0000009c009c7308 */ /* 0x000fe60000000800 */
[----:B------:R-:W-:Y:S01]  /*66a0*/  FFMA R63, R160, 1.925963033500011079e-08, R157 ;  /* 0x32a57060a03f7823 */ /* 0x000fe2000000009d */
[----:B------:R-:W-:-:S04]  /*66b0*/  FFMA.SAT R157, R158, R83, 0.5 ;  /* 0x3f0000009e9d7423 */ /* 0x000fc80000002053 */
[----:B------:R-:W0:Y:S01]  /*66c0*/  MUFU.EX2 R160, R79 ;  /* 0x0000004f00a07308 */ /* 0x000e220000000800 */
[----:B------:R-:W-:-:S04]  /*66d0*/  FFMA.RM R157, R157, R76, 12582913 ;  /* 0x4b4000019d9d7423 */ /* 0x000fc8000000404c */
[C---:B------:R-:W-:Y:S01]  /*66e0*/  FADD R159, R157.reuse, -12583039 ;  /* 0xcb40007f9d9f7421 */ /* 0x040fe20000000000 */
[----:B------:R-:W-:Y:S02]  /*66f0*/  SHF.L.U32 R157, R157, 0x17, RZ ;  /* 0x000000179d9d7819 */ /* 0x000fe400000006ff */
[----:B------:R-:W-:Y:S01]  /*6700*/  MUFU.EX2 R63, R63 ;  /* 0x0000003f003f7308 */ /* 0x000fe20000000800 */
[----:B------:R-:W-:-:S04]  /*6710*/  FFMA R159, R158, 1.4426950216293334961, -R159 ;  /* 0x3fb8aa3b9e9f7823 */ /* 0x000fc8000000089f */
[----:B------:R-:W-:Y:S01]  /*6720*/  FFMA R158, R158, 1.925963033500011079e-08, R159 ;  /* 0x32a570609e9e7823 */ /* 0x000fe2000000009f */
[----:B0-----:R-:W-:Y:S01]  /*6730*/  FMUL R57, R77, R160 ;  /* 0x000000a04d397220 */ /* 0x001fe20000400000 */
[----:B------:R-:W-:Y:S01]  /*6740*/  FFMA.SAT R77, R162, R83, 0.5 ;  /* 0x3f000000a24d7423 */ /* 0x000fe20000002053 */
[----:B------:R-:W-:Y:S01]  /*6750*/  FADD R160, -R82, R58 ;  /* 0x0000003a52a07221 */ /* 0x000fe20000000100 */
[----:B------:R-:W-:Y:S02]  /*6760*/  FMUL R58, R78, R73 ;  /* 0x000000494e3a7220 */ /* 0x000fe40000400000 */
[----:B------:R-:W-:Y:S01]  /*6770*/  MUFU.EX2 R158, R158 ;  /* 0x0000009e009e7308 */ /* 0x000fe20000000800 */
[----:B------:R-:W-:-:S04]  /*6780*/  FFMA.RM R77, R77, R76, 12582913 ;  /* 0x4b4000014d4d7423 */ /* 0x000fc8000000404c */
[C---:B------:R-:W-:Y:S01]  /*6790*/  FADD R159, R77.reuse, -12583039 ;  /* 0xcb40007f4d9f7421 */ /* 0x040fe20000000000 */
[----:B------:R-:W-:-:S03]  /*67a0*/  SHF.L.U32 R77, R77, 0x17, RZ ;  /* 0x000000174d4d7819 */ /* 0x000fc600000006ff */
[----:B------:R-:W-:Y:S01]  /*67b0*/  FFMA R79, R162, 1.4426950216293334961, -R159 ;  /* 0x3fb8aa3ba24f7823 */ /* 0x000fe2000000089f */
[----:B------:R-:W-:-:S03]  /*67c0*/  FFMA.SAT R159, R160, R83, 0.5 ;  /* 0x3f000000a09f7423 */ /* 0x000fc60000002053 */
[----:B------:R-:W-:Y:S01]  /*67d0*/  FFMA R79, R162, 1.925963033500011079e-08, R79 ;  /* 0x32a57060a24f7823 */ /* 0x000fe2000000004f */
[----:B------:R-:W-:Y:S01]  /*67e0*/  FFMA.RM R78, R159, R76, 12582913 ;  /* 0x4b4000019f4e7423 */ /* 0x000fe2000000404c */
[----:B------:R-:W-:Y:S01]  /*67f0*/  FADD R162, -R82, R52 ;  /* 0x0000003452a27221 */ /* 0x000fe20000000100 */
[----:B------:R-:W-:Y:S02]  /*6800*/  FMUL R52, R74, R143 ;  /* 0x0000008f4a347220 */ /* 0x000fe40000400000 */
[C---:B------:R-:W-:Y:S01]  /*6810*/  FADD R159, R78.reuse, -12583039 ;  /* 0xcb40007f4e9f7421 */ /* 0x040fe20000000000 */
[----:B------:R-:W-:-:S03]  /*6820*/  SHF.L.U32 R78, R78, 0x17, RZ ;  /* 0x000000174e4e7819 */ /* 0x000fc600000006ff */
[----:B------:R-:W-:-:S04]  /*6830*/  FFMA R73, R160, 1.4426950216293334961, -R159 ;  /* 0x3fb8aa3ba0497823 */ /* 0x000fc8000000089f */
[----:B------:R-:W-:Y:S01]  /*6840*/  FFMA R73, R160, 1.925963033500011079e-08, R73 ;  /* 0x32a57060a0497823 */ /* 0x000fe20000000049 */
[----:B------:R-:W-:Y:S01]  /*6850*/  FADD R160, -R82, R59 ;  /* 0x0000003b52a07221 */ /* 0x000fe20000000100 */
[----:B------:R-:W-:-:S03]  /*6860*/  FMUL R59, R85, R86 ;  /* 0x00000056553b7220 */ /* 0x000fc60000400000 */
[----:B------:R-:W-:Y:S01]  /*6870*/  FFMA.SAT R85, R160, R83, 0.5 ;  /* 0x3f000000a0557423 */ /* 0x000fe20000002053 */
[----:B------:R-:W-:Y:S03]  /*6880*/  MUFU.EX2 R73, R73 ;  /* 0x0000004900497308 */ /* 0x000fe60000000800 */
[----:B------:R-:W-:-:S04]  /*6890*/  FFMA.RM R85, R85, R76, 12582913 ;  /* 0x4b40000155557423 */ /* 0x000fc8000000404c */
        /* <DEDUP_REMOVED lines=11> */
[----:B------:R-:W-:Y:S01]  /*6950*/  FFMA R87, R160, 1.4426950216293334961, -R159 ;  /* 0x3fb8aa3ba0577823 */ /* 0x000fe2000000089f */
[----:B------:R-:W-:-:S03]  /*6960*/  FFMA.SAT R159, R162, R83, 0.5 ;  /* 0x3f000000a29f7423 */ /* 0x000fc60000002053 */
[----:B------:R-:W-:Y:S01]  /*6970*/  FFMA R87, R160, 1.925963033500011079e-08, R87 ;  /* 0x32a57060a0577823 */ /* 0x000fe20000000057 */
[----:B------:R-:W-:Y:S01]  /*6980*/  FFMA.RM R74, R159, R76, 12582913 ;  /* 0x4b4000019f4a7423 */ /* 0x000fe2000000404c */
[----:B------:R-:W0:Y:S03]  /*6990*/  MUFU.EX2 R160, R145 ;  /* 0x0000009100a07308 */ /* 0x000e260000000800 */
[C---:B------:R-:W-:Y:S01]  /*69a0*/  FADD R159, R74.reuse, -12583039 ;  /* 0xcb40007f4a9f7421 */ /* 0x040fe20000000000 */
[----:B------:R-:W-:-:S03]  /*69b0*/  SHF.L.U32 R74, R74, 0x17, RZ ;  /* 0x000000174a4a7819 */ /* 0x000fc600000006ff */
[C---:B------:R-:W-:Y:S01]  /*69c0*/  FFMA R143, R162.reuse, 1.4426950216293334961, -R159 ;  /* 0x3fb8aa3ba28f7823 */ /* 0x040fe2000000089f */
[----:B------:R-:W-:Y:S03]  /*69d0*/  MUFU.EX2 R87, R87 ;  /* 0x0000005700577308 */ /* 0x000fe60000000800 */
[----:B------:R-:W-:Y:S01]  /*69e0*/  FFMA R143, R162, 1.925963033500011079e-08, R143 ;  /* 0x32a57060a28f7823 */ /* 0x000fe2000000008f */
[----:B------:R-:W-:-:S04]  /*69f0*/  FADD R162, -R82, R53 ;  /* 0x0000003552a27221 */ /* 0x000fc80000000100 */
[----:B------:R-:W1:Y:S01]  /*6a00*/  MUFU.EX2 R159, R144 ;  /* 0x00000090009f7308 */ /* 0x000e620000000800 */
[----:B0-----:R-:W-:Y:S01]  /*6a10*/  FMUL R53, R75, R160 ;  /* 0x000000a04b357220 */ /* 0x001fe20000400000 */
[----:B------:R-:W-:Y:S01]  /*6a20*/  FADD R160, -R82, R54 ;  /* 0x0000003652a07221 */ /* 0x000fe20000000100 */
[----:B------:R-:W-:-:S04]  /*6a30*/  FFMA.SAT R75, R162, R83, 0.5 ;  /* 0x3f000000a24b7423 */ /* 0x000fc80000002053 */
[----:B------:R-:W-:Y:S01]  /*6a40*/  FFMA.RM R75, R75, R76, 12582913 ;  /* 0x4b4000014b4b7423 */ /* 0x000fe2000000404c */
[----:B------:R-:W-:Y:S03]  /*6a50*/  MUFU.EX2 R143, R143 ;  /* 0x0000008f008f7308 */ /* 0x000fe60000000800 */
[C---:B------:R-:W-:Y:S01]  /*6a60*/  FADD R161, R75.reuse, -12583039 ;  /* 0xcb40007f4ba17421 */ /* 0x040fe20000000000 */
[----:B------:R-:W-:-:S03]  /*6a70*/  SHF.L.U32 R75, R75, 0x17, RZ ;  /* 0x000000174b4b7819 */ /* 0x000fc600000006ff */
[----:B------:R-:W-:Y:S01]  /*6a80*/  FFMA R145, R162, 1.4426950216293334961, -R161 ;  /* 0x3fb8aa3ba2917823 */ /* 0x000fe200000008a1 */
[----:B-1----:R-:W-:Y:S01]  /*6a90*/  FMUL R54, R142, R159 ;  /* 0x0000009f8e367220 */ /* 0x002fe20000400000 */
[-C--:B------:R-:W-:Y:S02]  /*6aa0*/  FFMA.SAT R159, R160, R83.reuse, 0.5 ;  /* 0x3f000000a09f7423 */ /* 0x080fe40000002053 */
[----:B------:R-:W-:Y:S01]  /*6ab0*/  FFMA R145, R162, 1.925963033500011079e-08, R145 ;  /* 0x32a57060a2917823 */ /* 0x000fe20000000091 */
[----:B------:R-:W-:Y:S01]  /*6ac0*/  FADD R162, -R82, R56 ;  /* 0x0000003852a27221 */ /* 0x000fe20000000100 */
[----:B------:R-:W-:Y:S01]  /*6ad0*/  FMUL R56, R149, R150 ;  /* 0x0000009695387220 */ /* 0x000fe20000400000 */
[----:B------:R-:W-:Y:S02]  /*6ae0*/  FFMA.RM R142, R159, R76, 12582913 ;  /* 0x4b4000019f8e7423 */ /* 0x000fe4000000404c */
[----:B------:R-:W0:Y:S01]  /*6af0*/  MUFU.EX2 R159, R146 ;  /* 0x00000092009f7308 */ /* 0x000e220000000800 */
[----:B------:R-:W-:Y:S01]  /*6b00*/  FFMA.SAT R149, R162, R83, 0.5 ;  /* 0x3f000000a2957423 */ /* 0x000fe20000002053 */
[C---:B------:R-:W-:Y:S01]  /*6b10*/  FADD R161, R142.reuse, -12583039 ;  /* 0xcb40007f8ea17421 */ /* 0x040fe20000000000 */
[----:B------:R-:W-:-:S02]  /*6b20*/  SHF.L.U32 R142, R142, 0x17, RZ ;  /* 0x000000178e8e7819 */ /* 0x000fc400000006ff */
[----:B------:R-:W-:Y:S01]  /*6b30*/  FFMA.RM R149, R149, R76, 12582913 ;  /* 0x4b40000195957423 */ /* 0x000fe2000000404c */
[----:B------:R-:W-:-:S04]  /*6b40*/  FFMA R161, R160, 1.4426950216293334961, -R161 ;  /* 0x3fb8aa3ba0a17823 */ /* 0x000fc800000008a1 */
[----:B------:R-:W-:Y:S01]  /*6b50*/  FFMA R144, R160, 1.925963033500011079e-08, R161 ;  /* 0x32a57060a0907823 */ /* 0x000fe200000000a1 */
[----:B------:R-:W-:Y:S01]  /*6b60*/  FADD R160, -R82, R55 ;  /* 0x0000003752a07221 */ /* 0x000fe20000000100 */
[----:B0-----:R-:W-:-:S03]  /*6b70*/  FMUL R55, R88, R159 ;  /* 0x0000009f58377220 */ /* 0x001fc60000400000 */
[----:B------:R-:W-:-:S04]  /*6b80*/  FFMA.SAT R159, R160, R83, 0.5 ;  /* 0x3f000000a09f7423 */ /* 0x000fc80000002053 */
[----:B------:R-:W-:-:S04]  /*6b90*/  FFMA.RM R88, R159, R76, 12582913 ;  /* 0x4b4000019f587423 */ /* 0x000fc8000000404c */
[C---:B------:R-:W-:Y:S01]  /*6ba0*/  FADD R159, R88.reuse, -12583039 ;  /* 0xcb40007f589f7421 */ /* 0x040fe20000000000 */
[----:B------:R-:W-:-:S03]  /*6bb0*/  SHF.L.U32 R88, R88, 0x17, RZ ;  /* 0x0000001758587819 */ /* 0x000fc600000006ff */
[----:B------:R-:W-:-:S04]  /*6bc0*/  FFMA R159, R160, 1.4426950216293334961, -R159 ;  /* 0x3fb8aa3ba09f7823 */ /* 0x000fc8000000089f */
[----:B------:R-:W-:Y:S01]  /*6bd0*/  FFMA R146, R160, 1.925963033500011079e-08, R159 ;  /* 0x32a57060a0927823 */ /* 0x000fe2000000009f */
[----:B------:R-:W-:Y:S01]  /*6be0*/  FADD R160, -R82, R49 ;  /* 0x0000003152a07221 */ /* 0x000fe20000000100 */
[----:B------:R-:W-:-:S03]  /*6bf0*/  FMUL R49, R68, R147 ;  /* 0x0000009344317220 */ /* 0x000fc60000400000 */
        /* <DEDUP_REMOVED lines=22> */
[C---:B------:R-:W-:Y:S01]  /*6d60*/  FFMA R71, R160.reuse, 1.4426950216293334961, -R159 ;  /* 0x3fb8aa3ba0477823 */ /* 0x040fe2000000089f */
[C---:B------:R-:W-:Y:S01]  /*6d70*/  FADD R159, R149.reuse, -12583039 ;  /* 0xcb40007f959f7421 */ /* 0x040fe20000000000 */
[----:B------:R-:W-:Y:S02]  /*6d80*/  SHF.L.U32 R149, R149, 0x17, RZ ;  /* 0x0000001795957819 */ /* 0x000fe400000006ff */
[----:B------:R-:W-:Y:S01]  /*6d90*/  FFMA R71, R160, 1.925963033500011079e-08, R71 ;  /* 0x32a57060a0477823 */ /* 0x000fe20000000047 */
[C---:B------:R-:W-:Y:S01]  /*6da0*/  FFMA R159, R162.reuse, 1.4426950216293334961, -R159 ;  /* 0x3fb8aa3ba29f7823 */ /* 0x040fe2000000089f */
[----:B------:R-:W0:Y:S03]  /*6db0*/  MUFU.EX2 R160, R151 ;  /* 0x0000009700a07308 */ /* 0x000e260000000800 */
[----:B------:R-:W-:Y:S01]  /*6dc0*/  FFMA R150, R162, 1.925963033500011079e-08, R159 ;  /* 0x32a57060a2967823 */ /* 0x000fe2000000009f */
[----:B------:R-:W-:-:S04]  /*6dd0*/  FADD R162, -R82, R44 ;  /* 0x0000002c52a27221 */ /* 0x000fc80000000100 */
[----:B------:R-:W-:Y:S08]  /*6de0*/  MUFU.EX2 R71, R71 ;  /* 0x0000004700477308 */ /* 0x000ff00000000800 */
[----:B------:R-:W-:Y:S01]  /*6df0*/  MUFU.EX2 R150, R150 ;  /* 0x0000009600967308 */ /* 0x000fe20000000800 */
[----:B0-----:R-:W-:Y:S01]  /*6e00*/  FMUL R44, R65, R160 ;  /* 0x000000a0412c7220 */ /* 0x001fe20000400000 */
[----:B------:R-:W-:Y:S01]  /*6e10*/  FFMA.SAT R65, R162, R83, 0.5 ;  /* 0x3f000000a2417423 */ /* 0x000fe20000002053 */
[----:B------:R-:W-:Y:S01]  /*6e20*/  FADD R160, -R82, R45 ;  /* 0x0000002d52a07221 */ /* 0x000fe20000000100 */
[----:B------:R-:W-:-:S02]  /*6e30*/  FMUL R45, R66, R67 ;  /* 0x00000043422d7220 */ /* 0x000fc40000400000 */
        /* <DEDUP_REMOVED lines=8> */
[----:B------:R-:W0:Y:S01]  /*6ec0*/  MUFU.EX2 R159, R72 ;  /* 0x00000048009f7308 */ /* 0x000e220000000800 */
[----:B------:R-:W-:Y:S01]  /*6ed0*/  FMUL R48, R157, R158 ;  /* 0x0000009e9d307220 */ /* 0x000fe20000400000 */
[----:B------:R-:W-:Y:S01]  /*6ee0*/  FADD R161, R66, -12583039 ;  /* 0xcb40007f42a17421 */ /* 0x000fe20000000000 */
[----:B------:R-:W-:Y:S01]  /*6ef0*/  FFMA.SAT R157, R162, R83, 0.5 ;  /* 0x3f000000a29d7423 */ /* 0x000fe20000002053 */
[----:B------:R-:W-:Y:S02]  /*6f00*/  SHF.L.U32 R66, R66, 0x17, RZ ;  /* 0x0000001742427819 */ /* 0x000fe400000006ff */
[----:B------:R-:W-:Y:S01]  /*6f10*/  FFMA R67, R160, 1.4426950216293334961, -R161 ;  /* 0x3fb8aa3ba0437823 */ /* 0x000fe200000008a1 */
[----:B------:R-:W-:-:S03]  /*6f20*/  FFMA.RM R157, R157, R76, 12582913 ;  /* 0x4b4000019d9d7423 */ /* 0x000fc6000000404c */
[----:B------:R-:W-:Y:S01]  /*6f30*/  FFMA R67, R160, 1.925963033500011079e-08, R67 ;  /* 0x32a57060a0437823 */ /* 0x000fe20000000043 */
[----:B------:R-:W-:-:S05]  /*6f40*/  FADD R160, -R82, R46 ;  /* 0x0000002e52a07221 */ /* 0x000fca0000000100 */
[----:B------:R-:W-:Y:S01]  /*6f50*/  MUFU.EX2 R67, R67 ;  /* 0x0000004300437308 */ /* 0x000fe20000000800 */
[----:B0-----:R-:W-:Y:S01]  /*6f60*/  FMUL R46, R152, R159 ;  /* 0x0000009f982e7220 */ /* 0x001fe20000400000 */
        /* <DEDUP_REMOVED lines=227> */
[----:B------:R-:W1:Y:S08]  /*7da0*/  MUFU.EX2 R63, R63 ;  /* 0x0000003f003f7308 */ /* 0x000e700000000800 */
[----:B------:R-:W-:Y:S01]  /*7db0*/  MUFU.EX2 R158, R158 ;  /* 0x0000009e009e7308 */ /* 0x000fe20000000800 */
[----:B0-----:R-:W-:Y:S01]  /*7dc0*/  FMUL R17, R77, R160 ;  /* 0x000000a04d117220 */ /* 0x001fe20000400000 */
[----:B------:R-:W-:Y:S01]  /*7dd0*/  FFMA.SAT R77, R162, R83, 0.5 ;  /* 0x3f000000a24d7423 */ /* 0x000fe20000002053 */
[----:B------:R-:W-:Y:S01]  /*7de0*/  FADD R160, -R82, R18 ;  /* 0x0000001252a07221 */ /* 0x000fe20000000100 */
[----:B------:R-:W-:-:S02]  /*7df0*/  FMUL R18, R78, R73 ;  /* 0x000000494e127220 */ /* 0x000fc40000400000 */
[----:B------:R-:W-:Y:S01]  /*7e00*/  FFMA.RM R77, R77, R76, 12582913 ;  /* 0x4b4000014d4d7423 */ /* 0x000fe2000000404c */
[----:B-1----:R-:W-:-:S03]  /*7e10*/  FMUL R62, R62, R63 ;  /* 0x0000003f3e3e7220 */ /* 0x002fc60000400000 */
        /* <DEDUP_REMOVED lines=15> */
[----:B------:R-:W0:Y:S03]  /*7f10*/  MUFU.EX2 R73, R73 ;  /* 0x0000004900497308 */ /* 0x000e260000000800 */
[----:B------:R-:W-:-:S04]  /*7f20*/  FFMA.RM R85, R85, R76, 12582913 ;  /* 0x4b40000155557423 */ /* 0x000fc8000000404c */
[C---:B------:R-:W-:Y:S01]  /*7f30*/  FADD R159, R85.reuse, -12583039 ;  /* 0xcb40007f559f7421 */ /* 0x040fe20000000000 */
[----:B------:R-:W-:-:S03]  /*7f40*/  SHF.L.U32 R85, R85, 0x17, RZ ;  /* 0x0000001755557819 */ /* 0x000fc600000006ff */
[----:B------:R-:W-:-:S04]  /*7f50*/  FFMA R159, R160, 1.4426950216293334961, -R159 ;  /* 0x3fb8aa3ba09f7823 */ /* 0x000fc8000000089f */
[----:B------:R-:W-:Y:S01]  /*7f60*/  FFMA R86, R160, 1.925963033500011079e-08, R159 ;  /* 0x32a57060a0567823 */ /* 0x000fe2000000009f */
[----:B------:R-:W-:Y:S01]  /*7f70*/  FADD R160, -R82, R24 ;  /* 0x0000001852a07221 */ /* 0x000fe20000000100 */
[----:B------:R-:W-:Y:S01]  /*7f80*/  FMUL R24, R84, R87 ;  /* 0x0000005754187220 */ /* 0x000fe20000400000 */
[----:B0-----:R-:W-:Y:S02]  /*7f90*/  FMUL R78, R78, R73 ;  /* 0x000000494e4e7220 */ /* 0x001fe40000400000 */
[----:B------:R-:W-:Y:S01]  /*7fa0*/  FFMA.SAT R159, R160, R83, 0.5 ;  /* 0x3f000000a09f7423 */ /* 0x000fe20000002053 */
[----:B------:R-:W0:Y:S03]  /*7fb0*/  MUFU.EX2 R86, R86 ;  /* 0x0000005600567308 */ /* 0x000e260000000800 */
[----:B------:R-:W-:-:S04]  /*7fc0*/  FFMA.RM R84, R159, R76, 12582913 ;  /* 0x4b4000019f547423 */ /* 0x000fc8000000404c */
[C---:B------:R-:W-:Y:S01]  /*7fd0*/  FADD R159, R84.reuse, -12583039 ;  /* 0xcb40007f549f7421 */ /* 0x040fe20000000000 */
[----:B------:R-:W-:-:S03]  /*7fe0*/  SHF.L.U32 R84, R84, 0x17, RZ ;  /* 0x0000001754547819 */ /* 0x000fc600000006ff */
[----:B------:R-:W-:Y:S01]  /*7ff0*/  FFMA R87, R160, 1.4426950216293334961, -R159 ;  /* 0x3fb8aa3ba0577823 */ /* 0x000fe2000000089f */
[----:B------:R-:W-:-:S03]  /*8000*/  FFMA.SAT R159, R162, R83, 0.5 ;  /* 0x3f000000a29f7423 */ /* 0x000fc60000002053 */
[----:B------:R-:W-:Y:S01]  /*8010*/  FFMA R87, R160, 1.925963033500011079e-08, R87 ;  /* 0x32a57060a0577823 */ /* 0x000fe20000000057 */
[----:B------:R-:W-:Y:S01]  /*8020*/  FFMA.RM R74, R159, R76, 12582913 ;  /* 0x4b4000019f4a7423 */ /* 0x000fe2000000404c */
[----:B------:R-:W1:Y:S01]  /*8030*/  MUFU.EX2 R160, R145 ;  /* 0x0000009100a07308 */ /* 0x000e620000000800 */
[----:B0-----:R-:W-:Y:S02]  /*8040*/  FMUL R85, R85, R86 ;  /* 0x0000005655557220 */ /* 0x001fe40000400000 */
[C---:B------:R-:W-:Y:S01]  /*8050*/  FADD R159, R74.reuse, -12583039 ;  /* 0xcb40007f4a9f7421 */ /* 0x040fe20000000000 */
[----:B------:R-:W-:-:S03]  /*8060*/  SHF.L.U32 R74, R74, 0x17, RZ ;  /* 0x000000174a4a7819 */ /* 0x000fc600000006ff */
[C---:B------:R-:W-:Y:S01]  /*8070*/  FFMA R143, R162.reuse, 1.4426950216293334961, -R159 ;  /* 0x3fb8aa3ba28f7823 */ /* 0x040fe2000000089f */
[----:B------:R-:W0:Y:S03]  /*8080*/  MUFU.EX2 R87, R87 ;  /* 0x0000005700577308 */ /* 0x000e260000000800 */
[----:B------:R-:W-:Y:S01]  /*8090*/  FFMA R143, R162, 1.925963033500011079e-08, R143 ;  /* 0x32a57060a28f7823 */ /* 0x000fe2000000008f */
[----:B------:R-:W-:-:S04]  /*80a0*/  FADD R162, -R82, R13 ;  /* 0x0000000d52a27221 */ /* 0x000fc80000000100 */
[----:B------:R-:W2:Y:S01]  /*80b0*/  MUFU.EX2 R159, R144 ;  /* 0x00000090009f7308 */ /* 0x000ea20000000800 */
[----:B-1----:R-:W-:Y:S01]  /*80c0*/  FMUL R13, R75, R160 ;  /* 0x000000a04b0d7220 */ /* 0x002fe20000400000 */
[----:B------:R-:W-:Y:S01]  /*80d0*/  FADD R160, -R82, R14 ;  /* 0x0000000e52a07221 */ /* 0x000fe20000000100 */
[----:B------:R-:W-:-:S04]  /*80e0*/  FFMA.SAT R75, R162, R83, 0.5 ;  /* 0x3f000000a24b7423 */ /* 0x000fc80000002053 */
[----:B------:R-:W-:Y:S01]  /*80f0*/  FFMA.RM R75, R75, R76, 12582913 ;  /* 0x4b4000014b4b7423 */ /* 0x000fe2000000404c */
[----:B------:R-:W1:Y:S01]  /*8100*/  MUFU.EX2 R143, R143 ;  /* 0x0000008f008f7308 */ /* 0x000e620000000800 */
[----:B0-----:R-:W-:Y:S02]  /*8110*/  FMUL R84, R84, R87 ;  /* 0x0000005754547220 */ /* 0x001fe40000400000 */
[C---:B------:R-:W-:Y:S01]  /*8120*/  FADD R161, R75.reuse, -12583039 ;  /* 0xcb40007f4ba17421 */ /* 0x040fe20000000000 */
[----:B------:R-:W-:-:S03]  /*8130*/  SHF.L.U32 R75, R75, 0x17, RZ ;  /* 0x000000174b4b7819 */ /* 0x000fc600000006ff */
[----:B------:R-:W-:Y:S01]  /*8140*/  FFMA R145, R162, 1.4426950216293334961, -R161 ;  /* 0x3fb8aa3ba2917823 */ /* 0x000fe200000008a1 */
[----:B--2---:R-:W-:Y:S01]  /*8150*/  FMUL R14, R142, R159 ;  /* 0x0000009f8e0e7220 */ /* 0x004fe20000400000 */
[-C--:B------:R-:W-:Y:S02]  /*8160*/  FFMA.SAT R159, R160, R83.reuse, 0.5 ;  /* 0x3f000000a09f7423 */ /* 0x080fe40000002053 */
[----:B------:R-:W-:Y:S01]  /*8170*/  FFMA R145, R162, 1.925963033500011079e-08, R145 ;  /* 0x32a57060a2917823 */ /* 0x000fe20000000091 */
[----:B------:R-:W-:Y:S01]  /*8180*/  FADD R162, -R82, R16 ;  /* 0x0000001052a27221 */ /* 0x000fe20000000100 */
[----:B------:R-:W-:Y:S01]  /*8190*/  FMUL R16, R149, R150 ;  /* 0x0000009695107220 */ /* 0x000fe20000400000 */
[-C--:B------:R-:W-:Y:S02]  /*81a0*/  FFMA.RM R142, R159, R76.reuse, 12582913 ;  /* 0x4b4000019f8e7423 */ /* 0x080fe4000000404c */
[----:B------:R-:W0:Y:S01]  /*81b0*/  MUFU.EX2 R159, R146 ;  /* 0x00000092009f7308 */ /* 0x000e220000000800 */
[----:B------:R-:W-:Y:S01]  /*81c0*/  FFMA.SAT R149, R162, R83, 0.5 ;  /* 0x3f000000a2957423 */ /* 0x000fe20000002053 */
[----:B------:R-:W-:Y:S01]  /*81d0*/  FADD R161, R142, -12583039 ;  /* 0xcb40007f8ea17421 */ /* 0x000fe20000000000 */
[----:B-1----:R-:W-:Y:S01]  /*81e0*/  FMUL R74, R74, R143 ;  /* 0x0000008f4a4a7220 */ /* 0x002fe20000400000 */
[----:B------:R-:W-:Y:S01]  /*81f0*/  SHF.L.U32 R142, R142, 0x17, RZ ;  /* 0x000000178e8e7819 */ /* 0x000fe200000006ff */
        /* <DEDUP_REMOVED lines=41> */
[----:B------:R-:W1:Y:S01]  /*8490*/  MUFU.EX2 R160, R151 ;  /* 0x0000009700a07308 */ /* 0x000e620000000800 */
[----:B0-----:R-:W-:Y:S02]  /*84a0*/  FMUL R69, R69, R148 ;  /* 0x0000009445457220 */ /* 0x001fe40000400000 */
[----:B------:R-:W-:Y:S01]  /*84b0*/  FFMA R150, R162, 1.925963033500011079e-08, R159 ;  /* 0x32a57060a2967823 */ /* 0x000fe2000000009f */
[----:B------:R-:W-:-:S04]  /*84c0*/  FADD R162, -R82, R5 ;  /* 0x0000000552a27221 */ /* 0x000fc80000000100 */
[----:B------:R-:W0:Y:S08]  /*84d0*/  MUFU.EX2 R71, R71 ;  /* 0x0000004700477308 */ /* 0x000e300000000800 */
[----:B------:R-:W-:Y:S01]  /*84e0*/  MUFU.EX2 R150, R150 ;  /* 0x0000009600967308 */ /* 0x000fe20000000800 */
[----:B-1----:R-:W-:Y:S01]  /*84f0*/  FMUL R5, R65, R160 ;  /* 0x000000a041057220 */ /* 0x002fe20000400000 */
[----:B------:R-:W-:Y:S01]  /*8500*/  FFMA.SAT R65, R162, R83, 0.5 ;  /* 0x3f000000a2417423 */ /* 0x000fe20000002053 */
[----:B------:R-:W-:Y:S01]  /*8510*/  FADD R160, -R82, R6 ;  /* 0x0000000652a07221 */ /* 0x000fe20000000100 */
[----:B------:R-:W-:-:S02]  /*8520*/  FMUL R6, R66, R67 ;  /* 0x0000004342067220 */ /* 0x000fc40000400000 */
[----:B------:R-:W-:Y:S01]  /*8530*/  FFMA.RM R65, R65, R76, 12582913 ;  /* 0x4b40000141417423 */ /* 0x000fe2000000404c */
[----:B0-----:R-:W-:-:S03]  /*8540*/  FMUL R70, R70, R71 ;  /* 0x0000004746467220 */ /* 0x001fc60000400000 */
        /* <DEDUP_REMOVED lines=16> */
[----:B------:R-:W1:Y:S01]  /*8650*/  MUFU.EX2 R67, R67 ;  /* 0x0000004300437308 */ /* 0x000e620000000800 */
[----:B0-----:R-:W-:Y:S01]  /*8660*/  FMUL R7, R152, R159 ;  /* 0x0000009f98077220 */ /* 0x001fe20000400000 */
[----:B------:R-:W-:-:S04]  /*8670*/  FFMA.SAT R159, R160, R83, 0.5 ;  /* 0x3f000000a09f7423 */ /* 0x000fc80000002053 */
[----:B------:R-:W-:-:S04]  /*8680*/  FFMA.RM R152, R159, R76, 12582913 ;  /* 0x4b4000019f987423 */ /* 0x000fc8000000404c */
[C---:B------:R-:W-:Y:S01]  /*8690*/  FADD R159, R152.reuse, -12583039 ;  /* 0xcb40007f989f7421 */ /* 0x040fe20000000000 */
[----:B------:R-:W-:-:S03]  /*86a0*/  SHF.L.U32 R152, R152, 0x17, RZ ;  /* 0x0000001798987819 */ /* 0x000fc600000006ff */
[----:B------:R-:W-:Y:S01]  /*86b0*/  FFMA R159, R160, 1.4426950216293334961, -R159 ;  /* 0x3fb8aa3ba09f7823 */ /* 0x000fe2000000089f */
[----:B-1----:R-:W-:-:S03]  /*86c0*/  FMUL R66, R66, R67 ;  /* 0x0000004342427220 */ /* 0x002fc60000400000 */
        /* <DEDUP_REMOVED lines=27> */
[----:B------:R-:W-:-:S04]  /*8880*/  FADD R160, -R82, R92 ;  /* 0x0000005c52a07221 */ /* 0x000fc80000000100 */
        /* <DEDUP_REMOVED lines=13> */
[----:B------:R-:W-:Y:S01]  /*8960*/  FFMA.SAT R159, R162, R83, 0.5 ;  /* 0x3f000000a29f7423 */ /* 0x000fe20000002053 */
[----:B------:R-:W1:Y:S03]  /*8970*/  MUFU.EX2 R63, R63 ;  /* 0x0000003f003f7308 */ /* 0x000e660000000800 */
[----:B------:R-:W-:-:S04]  /*8980*/  FFMA.RM R94, R159, R76, 12582913 ;  /* 0x4b4000019f5e7423 */ /* 0x000fc8000000404c */
[----:B------:R-:W-:Y:S01]  /*8990*/  FADD R159, R94, -12583039 ;  /* 0xcb40007f5e9f7421 */ /* 0x000fe20000000000 */
[----:B0-----:R-:W-:Y:S01]  /*89a0*/  FMUL R77, R77, R160 ;  /* 0x000000a04d4d7220 */ /* 0x001fe20000400000 */
[----:B------:R-:W-:Y:S01]  /*89b0*/  FADD R160, -R82, R95 ;  /* 0x0000005f52a07221 */ /* 0x000fe20000000100 */
[----:B------:R-:W-:Y:S01]  /*89c0*/  MUFU.EX2 R158, R158 ;  /* 0x0000009e009e7308 */ /* 0x000fe20000000800 */
[----:B------:R-:W-:Y:S01]  /*89d0*/  FFMA R79, R162, 1.4426950216293334961, -R159 ;  /* 0x3fb8aa3ba24f7823 */ /* 0x000fe2000000089f */
[----:B------:R-:W-:Y:S01]  /*89e0*/  SHF.L.U32 R94, R94, 0x17, RZ ;  /* 0x000000175e5e7819 */ /* 0x000fe200000006ff */
[----:B------:R-:W-:Y:S02]  /*89f0*/  FFMA.SAT R95, R160, R83, 0.5 ;  /* 0x3f000000a05f7423 */ /* 0x000fe40000002053 */
[----:B------:R-:W-:Y:S01]  /*8a00*/  FFMA R79, R162, 1.925963033500011079e-08, R79 ;  /* 0x32a57060a24f7823 */ /* 0x000fe2000000004f */
[----:B------:R-:W-:Y:S01]  /*8a10*/  FADD R162, -R82, R99 ;  /* 0x0000006352a27221 */ /* 0x000fe20000000100 */
[----:B------:R-:W-:Y:S01]  /*8a20*/  FFMA.RM R95, R95, R76, 12582913 ;  /* 0x4b4000015f5f7423 */ /* 0x000fe2000000404c */
[----:B-1----:R-:W-:-:S02]  /*8a30*/  FMUL R92, R92, R63 ;  /* 0x0000003f5c5c7220 */ /* 0x002fc40000400000 */
[----:B------:R-:W-:Y:S01]  /*8a40*/  FFMA.SAT R99, R162, R83, 0.5 ;  /* 0x3f000000a2637423 */ /* 0x000fe20000002053 */
[----:B------:R-:W-:Y:S01]  /*8a50*/  FADD R159, R95, -12583039 ;  /* 0xcb40007f5f9f7421 */ /* 0x000fe20000000000 */
[----:B------:R-:W0:Y:S02]  /*8a60*/  MUFU.EX2 R79, R79 ;  /* 0x0000004f004f7308 */ /* 0x000e240000000800 */
[----:B------:R-:W-:Y:S01]  /*8a70*/  FFMA.RM R99, R99, R76, 12582913 ;  /* 0x4b40000163637423 */ /* 0x000fe2000000404c */
[----:B------:R-:W-:-:S04]  /*8a80*/  FFMA R73, R160, 1.4426950216293334961, -R159 ;  /* 0x3fb8aa3ba0497823 */ /* 0x000fc8000000089f */
[----:B------:R-:W-:Y:S01]  /*8a90*/  FFMA R73, R160, 1.925963033500011079e-08, R73 ;  /* 0x32a57060a0497823 */ /* 0x000fe20000000049 */
[----:B------:R-:W-:-:S04]  /*8aa0*/  FADD R160, -R82, R96 ;  /* 0x0000006052a07221 */ /* 0x000fc80000000100 */
[----:B------:R-:W-:-:S04]  /*8ab0*/  FFMA.SAT R159, R160, R83, 0.5 ;  /* 0x3f000000a09f7423 */ /* 0x000fc80000002053 */
[----:B------:R-:W-:Y:S01]  /*8ac0*/  FFMA.RM R96, R159, R76, 12582913 ;  /* 0x4b4000019f607423 */ /* 0x000fe2000000404c */
[----:B0-----:R-:W-:Y:S01]  /*8ad0*/  FMUL R94, R94, R79 ;  /* 0x0000004f5e5e7220 */ /* 0x001fe20000400000 */
[----:B------:R-:W-:Y:S01]  /*8ae0*/  SHF.L.U32 R79, R95, 0x17, RZ ;  /* 0x000000175f4f7819 */ /* 0x000fe200000006ff */
[----:B------:R-:W-:Y:S01]  /*8af0*/  FFMA.SAT R95, R116, R83, 0.5 ;  /* 0x3f000000745f7423 */ /* 0x000fe20000002053 */
[----:B------:R-:W-:-:S03]  /*8b00*/  FADD R159, R96, -12583039 ;  /* 0xcb40007f609f7421 */ /* 0x000fc60000000000 */
[----:B------:R-:W-:Y:S01]  /*8b10*/  FFMA.RM R95, R95, R76, 12582913 ;  /* 0x4b4000015f5f7423 */ /* 0x000fe2000000404c */
[----:B------:R-:W-:-:S04]  /*8b20*/  FFMA R159, R160, 1.4426950216293334961, -R159 ;  /* 0x3fb8aa3ba09f7823 */ /* 0x000fc8000000089f */
[----:B------:R-:W-:Y:S01]  /*8b30*/  FFMA R86, R160, 1.925963033500011079e-08, R159 ;  /* 0x32a57060a0567823 */ /* 0x000fe2000000009f */
[----:B------:R-:W-:-:S04]  /*8b40*/  FADD R160, -R82, R97 ;  /* 0x0000006152a07221 */ /* 0x000fc80000000100 */
[----:B------:R-:W-:Y:S01]  /*8b50*/  FFMA.SAT R97, R160, R83, 0.5 ;  /* 0x3f000000a0617423 */ /* 0x000fe20000002053 */
[----:B------:R-:W-:Y:S03]  /*8b60*/  MUFU.EX2 R86, R86 ;  /* 0x0000005600567308 */ /* 0x000fe60000000800 */
[----:B------:R-:W-:-:S04]  /*8b70*/  FFMA.RM R97, R97, R76, 12582913 ;  /* 0x4b40000161617423 */ /* 0x000fc8000000404c */
[----:B------:R-:W-:-:S04]  /*8b80*/  FADD R159, R97, -12583039 ;  /* 0xcb40007f619f7421 */ /* 0x000fc80000000000 */
[----:B------:R-:W-:Y:S01]  /*8b90*/  FFMA R87, R160, 1.4426950216293334961, -R159 ;  /* 0x3fb8aa3ba0577823 */ /* 0x000fe2000000089f */
[----:B------:R-:W-:-:S03]  /*8ba0*/  FADD R159, R99, -12583039 ;  /* 0xcb40007f639f7421 */ /* 0x000fc60000000000 */
[----:B------:R-:W-:Y:S01]  /*8bb0*/  FFMA R87, R160, 1.925963033500011079e-08, R87 ;  /* 0x32a57060a0577823 */ /* 0x000fe20000000057 */
[C---:B------:R-:W-:Y:S01]  /*8bc0*/  FFMA R143, R162.reuse, 1.4426950216293334961, -R159 ;  /* 0x3fb8aa3ba28f7823 */ /* 0x040fe2000000089f */
[----:B------:R-:W0:Y:S03]  /*8bd0*/  MUFU.EX2 R160, R145 ;  /* 0x0000009100a07308 */ /* 0x000e260000000800 */
[----:B------:R-:W-:Y:S01]  /*8be0*/  FFMA R143, R162, 1.925963033500011079e-08, R143 ;  /* 0x32a57060a28f7823 */ /* 0x000fe2000000008f */
[----:B------:R-:W-:-:S04]  /*8bf0*/  FADD R162, -R82, R100 ;  /* 0x0000006452a27221 */ /* 0x000fc80000000100 */
[----:B------:R-:W-:Y:S01]  /*8c00*/  FFMA.SAT R159, R162, R83, 0.5 ;  /* 0x3f000000a29f7423 */ /* 0x000fe20000002053 */
[----:B------:R-:W-:Y:S03]  /*8c10*/  MUFU.EX2 R87, R87 ;  /* 0x0000005700577308 */ /* 0x000fe60000000800 */
[----:B------:R-:W-:-:S04]  /*8c20*/  FFMA.RM R100, R159, R76, 12582913 ;  /* 0x4b4000019f647423 */ /* 0x000fc8000000404c */
[----:B------:R-:W-:Y:S01]  /*8c30*/  FADD R161, R100, -12583039 ;  /* 0xcb40007f64a17421 */ /* 0x000fe20000000000 */
[----:B------:R-:W1:Y:S01]  /*8c40*/  MUFU.EX2 R159, R144 ;  /* 0x00000090009f7308 */ /* 0x000e620000000800 */
[----:B0-----:R-:W-:Y:S01]  /*8c50*/  FMUL R75, R75, R160 ;  /* 0x000000a04b4b7220 */ /* 0x001fe20000400000 */
[----:B------:R-:W-:Y:S01]  /*8c60*/  FADD R160, -R82, R101 ;  /* 0x0000006552a07221 */ /* 0x000fe20000000100 */
[----:B------:R-:W-:-:S04]  /*8c70*/  FFMA R145, R162, 1.4426950216293334961, -R161 ;  /* 0x3fb8aa3ba2917823 */ /* 0x000fc800000008a1 */
[----:B------:R-:W-:Y:S01]  /*8c80*/  FFMA R145, R162, 1.925963033500011079e-08, R145 ;  /* 0x32a57060a2917823 */ /* 0x000fe20000000091 */
[----:B------:R-:W-:Y:S01]  /*8c90*/  FADD R162, -R82, R105 ;  /* 0x0000006952a27221 */ /* 0x000fe20000000100 */
[----:B------:R-:W-:-:S03]  /*8ca0*/  FMUL R105, R149, R150 ;  /* 0x0000009695697220 */ /* 0x000fc60000400000 */
[----:B------:R-:W-:-:S04]  /*8cb0*/  FFMA.SAT R149, R162, R83, 0.5 ;  /* 0x3f000000a2957423 */ /* 0x000fc80000002053 */
[----:B------:R-:W-:Y:S01]  /*8cc0*/  FFMA.RM R149, R149, R76, 12582913 ;  /* 0x4b40000195957423 */ /* 0x000fe2000000404c */
[----:B-1----:R-:W-:Y:S01]  /*8cd0*/  FMUL R101, R142, R159 ;  /* 0x0000009f8e657220 */ /* 0x002fe20000400000 */
[----:B------:R-:W-:-:S04]  /*8ce0*/  FFMA.SAT R159, R160, R83, 0.5 ;  /* 0x3f000000a09f7423 */ /* 0x000fc80000002053 */
[----:B------:R-:W-:Y:S02]  /*8cf0*/  FFMA.RM R142, R159, R76, 12582913 ;  /* 0x4b4000019f8e7423 */ /* 0x000fe4000000404c */
[----:B------:R-:W0:Y:S02]  /*8d00*/  MUFU.EX2 R159, R146 ;  /* 0x00000092009f7308 */ /* 0x000e240000000800 */
[----:B------:R-:W-:-:S04]  /*8d10*/  FADD R161, R142, -12583039 ;  /* 0xcb40007f8ea17421 */ /* 0x000fc80000000000 */
[----:B------:R-:W-:-:S04]  /*8d20*/  FFMA R161, R160, 1.4426950216293334961, -R161 ;  /* 0x3fb8aa3ba0a17823 */ /* 0x000fc800000008a1 */
        /* <DEDUP_REMOVED lines=10> */
[----:B------:R-:W-:-:S04]  /*8dd0*/  FADD R160, -R82, R102 ;  /* 0x0000006652a07221 */ /* 0x000fc80000000100 */
[----:B------:R-:W-:-:S04]  /*8de0*/  FFMA.SAT R159, R160, R83, 0.5 ;  /* 0x3f000000a09f7423 */ /* 0x000fc80000002053 */
[----:B------:R-:W-:-:S04]  /*8df0*/  FFMA.RM R102, R159, R76, 12582913 ;  /* 0x4b4000019f667423 */ /* 0x000fc8000000404c */
[C---:B------:R-:W-:Y:S01]  /*8e00*/  FADD R159, R102.reuse, -12583039 ;  /* 0xcb40007f669f7421 */ /* 0x040fe20000000000 */
[----:B------:R-:W-:-:S03]  /*8e10*/  SHF.L.U32 R102, R102, 0x17, RZ ;  /* 0x0000001766667819 */ /* 0x000fc600000006ff */
[----:B------:R-:W-:-:S04]  /*8e20*/  FFMA R147, R160, 1.4426950216293334961, -R159 ;  /* 0x3fb8aa3ba0937823 */ /* 0x000fc8000000089f */
[----:B------:R-:W-:Y:S01]  /*8e30*/  FFMA R147, R160, 1.925963033500011079e-08, R147 ;  /* 0x32a57060a0937823 */ /* 0x000fe20000000093 */
[----:B------:R-:W-:-:S04]  /*8e40*/  FADD R160, -R82, R103 ;  /* 0x0000006752a07221 */ /* 0x000fc80000000100 */
        /* <DEDUP_REMOVED lines=8> */
[----:B0-----:R-:W-:-:S03]  /*8ed0*/  FMUL R102, R102, R147 ;  /* 0x0000009366667220 */ /* 0x001fc60000400000 */
[----:B------:R-:W-:Y:S01]  /*8ee0*/  FFMA.SAT R159, R160, R83, 0.5 ;  /* 0x3f000000a09f7423 */ /* 0x000fe20000002053 */
[----:B------:R-:W0:Y:S03]  /*8ef0*/  MUFU.EX2 R148, R148 ;  /* 0x0000009400947308 */ /* 0x000e260000000800 */
[----:B------:R-:W-:-:S04]  /*8f00*/  FFMA.RM R104, R159, R76, 12582913 ;  /* 0x4b4000019f687423 */ /* 0x000fc8000000404c */
[C---:B------:R-:W-:Y:S01]  /*8f10*/  FADD R159, R104.reuse, -12583039 ;  /* 0xcb40007f689f7421 */ /* 0x040fe20000000000 */
[----:B------:R-:W-:-:S03]  /*8f20*/  SHF.L.U32 R104, R104, 0x17, RZ ;  /* 0x0000001768687819 */ /* 0x000fc600000006ff */
[----:B------:R-:W-:Y:S01]  /*8f30*/  FFMA R71, R160, 1.4426950216293334961, -R159 ;  /* 0x3fb8aa3ba0477823 */ /* 0x000fe2000000089f */
[----:B------:R-:W-:-:S03]  /*8f40*/  FADD R159, R149, -12583039 ;  /* 0xcb40007f959f7421 */ /* 0x000fc60000000000 */
[----:B------:R-:W-:Y:S01]  /*8f50*/  FFMA R71, R160, 1.925963033500011079e-08, R71 ;  /* 0x32a57060a0477823 */ /* 0x000fe20000000047 */
[----:B------:R-:W-:Y:S01]  /*8f60*/  FFMA R159, R162, 1.4426950216293334961, -R159 ;  /* 0x3fb8aa3ba29f7823 */ /* 0x000fe2000000089f */
[----:B------:R-:W1:Y:S01]  /*8f70*/  MUFU.EX2 R160, R151 ;  /* 0x0000009700a07308 */ /* 0x000e620000000800 */
[----:B0-----:R-:W-:Y:S01]  /*8f80*/  FMUL R103, R103, R148 ;  /* 0x0000009467677220 */ /* 0x001fe20000400000 */
[----:B------:R-:W-:Y:S01]  /*8f90*/  FADD R148, -R82, R125 ;  /* 0x0000007d52947221 */ /* 0x000fe20000000100 */
[----:B------:R-:W-:Y:S01]  /*8fa0*/  FFMA R150, R162, 1.925963033500011079e-08, R159 ;  /* 0x32a57060a2967823 */ /* 0x000fe2000000009f */
[----:B------:R-:W-:Y:S02]  /*8fb0*/  FADD R162, -R82, R107 ;  /* 0x0000006b52a27221 */ /* 0x000fe40000000100 */
[-C--:B------:R-:W-:Y:S02]  /*8fc0*/  FFMA.SAT R125, R148, R83.reuse, 0.5 ;  /* 0x3f000000947d7423 */ /* 0x080fe40000002053 */
[----:B------:R-:W-:Y:S01]  /*8fd0*/  FFMA.SAT R107, R162, R83, 0.5 ;  /* 0x3f000000a26b7423 */ /* 0x000fe20000002053 */
[----:B------:R-:W0:Y:S01]  /*8fe0*/  MUFU.EX2 R71, R71 ;  /* 0x0000004700477308 */ /* 0x000e220000000800 */
[----:B------:R-:W-:-:S02]  /*8ff0*/  FFMA.RM R125, R125, R76, 12582913 ;  /* 0x4b4000017d7d7423 */ /* 0x000fc4000000404c */
[----:B------:R-:W-:-:S04]  /*9000*/  FFMA.RM R107, R107, R76, 12582913 ;  /* 0x4b4000016b6b7423 */ /* 0x000fc8000000404c */
[----:B------:R-:W-:Y:S01]  /*9010*/  FADD R159, R107, -12583039 ;  /* 0xcb40007f6b9f7421 */ /* 0x000fe20000000000 */
[----:B-1----:R-:W-:Y:S01]  /*9020*/  FMUL R65, R65, R160 ;  /* 0x000000a041417220 */ /* 0x002fe20000400000 */
[----:B------:R-:W-:Y:S01]  /*9030*/  FADD R160, -R82, R108 ;  /* 0x0000006c52a07221 */ /* 0x000fe20000000100 */
[----:B------:R-:W1:Y:S01]  /*9040*/  MUFU.EX2 R150, R150 ;  /* 0x0000009600967308 */ /* 0x000e620000000800 */
[----:B------:R-:W-:Y:S01]  /*9050*/  FFMA R151, R162, 1.4426950216293334961, -R159 ;  /* 0x3fb8aa3ba2977823 */ /* 0x000fe2000000089f */
[----:B------:R-:W-:Y:S01]  /*9060*/  SHF.L.U32 R107, R107, 0x17, RZ ;  /* 0x000000176b6b7819 */ /* 0x000fe200000006ff */
[----:B------:R-:W-:Y:S02]  /*9070*/  FFMA.SAT R159, R160, R83, 0.5 ;  /* 0x3f000000a09f7423 */ /* 0x000fe40000002053 */
[----:B------:R-:W-:Y:S01]  /*9080*/  FFMA R151, R162, 1.925963033500011079e-08, R151 ;  /* 0x32a57060a2977823 */ /* 0x000fe20000000097 */
[----:B------:R-:W-:Y:S01]  /*9090*/  FADD R162, -R82, R115 ;  /* 0x0000007352a27221 */ /* 0x000fe20000000100 */
[----:B------:R-:W-:Y:S01]  /*90a0*/  FFMA.RM R108, R159, R76, 12582913 ;  /* 0x4b4000019f6c7423 */ /* 0x000fe2000000404c */
[----:B0-----:R-:W-:Y:S01]  /*90b0*/  FMUL R104, R104, R71 ;  /* 0x0000004768687220 */ /* 0x001fe20000400000 */
[----:B------:R-:W0:Y:S01]  /*90c0*/  MUFU.EX2 R159, R72 ;  /* 0x00000048009f7308 */ /* 0x000e220000000800 */
[----:B------:R-:W-:Y:S01]  /*90d0*/  FFMA.SAT R115, R162, R83, 0.5 ;  /* 0x3f000000a2737423 */ /* 0x000fe20000002053 */
[----:B------:R-:W-:Y:S01]  /*90e0*/  FADD R161, R108, -12583039 ;  /* 0xcb40007f6ca17421 */ /* 0x000fe20000000000 */
[----:B------:R-:W-:-:S02]  /*90f0*/  SHF.L.U32 R71, R149, 0x17, RZ ;  /* 0x0000001795477819 */ /* 0x000fc400000006ff */
[----:B------:R-:W-:Y:S01]  /*9100*/  FFMA.RM R115, R115, R76, 12582913 ;  /* 0x4b40000173737423 */ /* 0x000fe2000000404c */
[----:B------:R-:W-:Y:S01]  /*9110*/  FFMA R67, R160, 1.4426950216293334961, -R161 ;  /* 0x3fb8aa3ba0437823 */ /* 0x000fe200000008a1 */
[----:B------:R-:W-:Y:S01]  /*9120*/  FADD R161, R95, -12583039 ;  /* 0xcb40007f5fa17421 */ /* 0x000fe20000000000 */
[----:B-1----:R-:W-:Y:S01]  /*9130*/  FMUL R71, R71, R150 ;  /* 0x0000009647477220 */ /* 0x002fe20000400000 */
[----:B------:R-:W-:Y:S01]  /*9140*/  SHF.L.U32 R108, R108, 0x17, RZ ;  /* 0x000000176c6c7819 */ /* 0x000fe200000006ff */
[----:B------:R-:W-:Y:S01]  /*9150*/  FFMA R67, R160, 1.925963033500011079e-08, R67 ;  /* 0x32a57060a0437823 */ /* 0x000fe20000000043 */
[----:B------:R-:W-:Y:S01]  /*9160*/  FADD R160, -R82, R109 ;  /* 0x0000006d52a07221 */ /* 0x000fe20000000100 */
[----:B------:R-:W-:Y:S01]  /*9170*/  FFMA R161, R116, 1.4426950216293334961, -R161 ;  /* 0x3fb8aa3b74a17823 */ /* 0x000fe200000008a1 */
[----:B------:R-:W-:-:S03]  /*9180*/  SHF.L.U32 R95, R95, 0x17, RZ ;  /* 0x000000175f5f7819 */ /* 0x000fc600000006ff */
[----:B------:R-:W-:Y:S01]  /*9190*/  FFMA R116, R116, 1.925963033500011079e-08, R161 ;  /* 0x32a5706074747823 */ /* 0x000fe200000000a1 */
[----:B0-----:R-:W-:Y:S01]  /*91a0*/  FMUL R109, R152, R159 ;  /* 0x0000009f986d7220 */ /* 0x001fe20000400000 */
[----:B------:R-:W-:Y:S01]  /*91b0*/  FFMA.SAT R159, R160, R83, 0.5 ;  /* 0x3f000000a09f7423 */ /* 0x000fe20000002053 */
[----:B------:R-:W0:Y:S03]  /*91c0*/  MUFU.EX2 R67, R67 ;  /* 0x0000004300437308 */ /* 0x000e260000000800 */
[----:B------:R-:W-:-:S04]  /*91d0*/  FFMA.RM R152, R159, R76, 12582913 ;  /* 0x4b4000019f987423 */ /* 0x000fc8000000404c */
[----:B------:R-:W-:Y:S01]  /*91e0*/  FADD R159, R152, -12583039 ;  /* 0xcb40007f989f7421 */ /* 0x000fe20000000000 */
[----:B------:R-:W1:Y:S03]  /*91f0*/  MUFU.EX2 R116, R116 ;  /* 0x0000007400747308 */ /* 0x000e660000000800 */
[----:B------:R-:W-:-:S04]  /*9200*/  FFMA R159, R160, 1.4426950216293334961, -R159 ;  /* 0x3fb8aa3ba09f7823 */ /* 0x000fc8000000089f */
[----:B------:R-:W-:Y:S01]  /*9210*/  FFMA R72, R160, 1.925963033500011079e-08, R159 ;  /* 0x32a57060a0487823 */ /* 0x000fe2000000009f */
[----:B------:R-:W-:Y:S01]  /*9220*/  FADD R160, -R82, R106 ;  /* 0x0000006a52a07221 */ /* 0x000fe20000000100 */
[----:B------:R-:W-:Y:S01]  /*9230*/  FMUL R106, R153, R60 ;  /* 0x0000003c996a7220 */ /* 0x000fe20000400000 */
[----:B0-----:R-:W-:Y:S01]  /*9240*/  FMUL R108, R108, R67 ;  /* 0x000000436c6c7220 */ /* 0x001fe20000400000 */
[----:B------:R-:W-:Y:S01]  /*9250*/  SHF.L.U32 R67, R152, 0x17, RZ ;  /* 0x0000001798437819 */ /* 0x000fe200000006ff */
[----:B------:R-:W-:Y:S01]  /*9260*/  FFMA.SAT R153, R160, R83, 0.5 ;  /* 0x3f000000a0997423 */ /* 0x000fe20000002053 */
[C---:B------:R-:W-:Y:S01]  /*9270*/  FADD R152, -R82.reuse, R128 ;  /* 0x0000008052987221 */ /* 0x040fe20000000100 */
[----:B------:R-:W0:Y:S02]  /*9280*/  MUFU.EX2 R72, R72 ;  /* 0x0000004800487308 */ /* 0x000e240000000800 */
[----:B------:R-:W-:Y:S01]  /*9290*/  FFMA.RM R153, R153, R76, 12582913 ;  /* 0x4b40000199997423 */ /* 0x000fe2000000404c */
[----:B-1----:R-:W-:Y:S01]  /*92a0*/  FMUL R95, R95, R116 ;  /* 0x000000745f5f7220 */ /* 0x002fe20000400000 */
[----:B------:R-:W-:-:S02]  /*92b0*/  FADD R116, -R82, R136 ;  /* 0x0000008852747221 */ /* 0x000fc40000000100 */
[----:B------:R-:W-:-:S04]  /*92c0*/  FADD R159, R153, -12583039 ;  /* 0xcb40007f999f7421 */ /* 0x000fc80000000000 */
[----:B------:R-:W-:-:S04]  /*92d0*/  FFMA R159, R160, 1.4426950216293334961, -R159 ;  /* 0x3fb8aa3ba09f7823 */ /* 0x000fc8000000089f */
[----:B------:R-:W-:Y:S01]  /*92e0*/  FFMA R60, R160, 1.925963033500011079e-08, R159 ;  /* 0x32a57060a03c7823 */ /* 0x000fe2000000009f */
[----:B------:R-:W-:Y:S01]  /*92f0*/  FADD R160, -R82, R110 ;  /* 0x0000006e52a07221 */ /* 0x000fe20000000100 */
[----:B------:R-:W-:Y:S01]  /*9300*/  FMUL R110, R154, R61 ;  /* 0x0000003d9a6e7220 */ /* 0x000fe20000400000 */
[----:B0-----:R-:W-:Y:S01]  /*9310*/  FMUL R67, R67, R72 ;  /* 0x0000004843437220 */ /* 0x001fe20000400000 */
[----:B------:R-:W-:Y:S01]  /*9320*/  SHF.L.U32 R72, R153, 0x17, RZ ;  /* 0x0000001799487819 */ /* 0x000fe200000006ff */
[----:B------:R-:W-:-:S04]  /*9330*/  FFMA.SAT R159, R160, R83, 0.5 ;  /* 0x3f000000a09f7423 */ /* 0x000fc80000002053 */
[----:B------:R-:W-:-:S04]  /*9340*/  FFMA.RM R154, R159, R76, 12582913 ;  /* 0x4b4000019f9a7423 */ /* 0x000fc8000000404c */
[----:B------:R-:W-:-:S04]  /*9350*/  FADD R159, R154, -12583039 ;  /* 0xcb40007f9a9f7421 */ /* 0x000fc80000000000 */
[----:B------:R-:W-:-:S04]  /*9360*/  FFMA R61, R160, 1.4426950216293334961, -R159 ;  /* 0x3fb8aa3ba03d7823 */ /* 0x000fc8000000089f */
[----:B------:R-:W-:Y:S01]  /*9370*/  FFMA R61, R160, 1.925963033500011079e-08, R61 ;  /* 0x32a57060a03d7823 */ /* 0x000fe2000000003d */
[----:B------:R-:W-:Y:S01]  /*9380*/  FADD R160, -R82, R111 ;  /* 0x0000006f52a07221 */ /* 0x000fe20000000100 */
[----:B------:R-:W-:-:S03]  /*9390*/  FMUL R111, R155, R156 ;  /* 0x0000009c9b6f7220 */ /* 0x000fc60000400000 */
[----:B------:R-:W-:Y:S01]  /*93a0*/  FFMA.SAT R155, R160, R83, 0.5 ;  /* 0x3f000000a09b7423 */ /* 0x000fe20000002053 */
[----:B------:R-:W-:Y:S03]  /*93b0*/  MUFU.EX2 R61, R61 ;  /* 0x0000003d003d7308 */ /* 0x000fe60000000800 */
[----:B------:R-:W-:-:S04]  /*93c0*/  FFMA.RM R155, R155, R76, 12582913 ;  /* 0x4b4000019b9b7423 */ /* 0x000fc8000000404c */
[----:B------:R-:W-:-:S04]  /*93d0*/  FADD R159, R155, -12583039 ;  /* 0xcb40007f9b9f7421 */ /* 0x000fc80000000000 */
        /* <DEDUP_REMOVED lines=15> */
[----:B------:R-:W-:-:S04]  /*94d0*/  FADD R159, R157, -12583039 ;  /* 0xcb40007f9d9f7421 */ /* 0x000fc80000000000 */
[----:B------:R-:W-:-:S04]  /*94e0*/  FFMA R159, R160, 1.4426950216293334961, -R159 ;  /* 0x3fb8aa3ba09f7823 */ /* 0x000fc8000000089f */
[----:B------:R-:W-:Y:S01]  /*94f0*/  FFMA R158, R160, 1.925963033500011079e-08, R159 ;  /* 0x32a57060a09e7823 */ /* 0x000fe2000000009f */
[----:B------:R-:W-:Y:S01]  /*9500*/  FADD R159, R115, -12583039 ;  /* 0xcb40007f739f7421 */ /* 0x000fe20000000000 */
[----:B------:R1:W2:Y:S01]  /*9510*/  MUFU.EX2 R160, R73 ;  /* 0x0000004900a07308 */ /* 0x0002a20000000800 */
[----:B0-----:R-:W-:Y:S01]  /*9520*/  FMUL R112, R112, R63 ;  /* 0x0000003f70707220 */ /* 0x001fe20000400000 */
[----:B------:R-:W-:Y:S01]  /*9530*/  SHF.L.U32 R63, R157, 0x17, RZ ;  /* 0x000000179d3f7819 */ /* 0x000fe200000006ff */
[----:B------:R-:W-:Y:S01]  /*9540*/  FFMA R159, R162, 1.4426950216293334961, -R159 ;  /* 0x3fb8aa3ba29f7823 */ /* 0x000fe2000000089f */
[----:B------:R-:W-:-:S03]  /*9550*/  SHF.L.U32 R115, R115, 0x17, RZ ;  /* 0x0000001773737819 */ /* 0x000fc600000006ff */
[----:B------:R-:W-:Y:S01]  /*9560*/  FFMA R159, R162, 1.925963033500011079e-08, R159 ;  /* 0x32a57060a29f7823 */ /* 0x000fe2000000009f */
[----:B------:R-:W0:Y:S01]  /*9570*/  MUFU.EX2 R158, R158 ;  /* 0x0000009e009e7308 */ /* 0x000e220000000800 */
[----:B-1----:R-:W-:-:S05]  /*9580*/  SHF.L.U32 R73, R96, 0x17, RZ ;  /* 0x0000001760497819 */ /* 0x002fca00000006ff */
[----:B------:R-:W-:Y:S01]  /*9590*/  FMUL R73, R73, R86 ;  /* 0x0000005649497220 */ /* 0x000fe20000400000 */
[----:B------:R-:W-:Y:S01]  /*95a0*/  SHF.L.U32 R86, R97, 0x17, RZ ;  /* 0x0000001761567819 */ /* 0x000fe200000006ff */
[----:B------:R-:W1:Y:S01]  /*95b0*/  MUFU.EX2 R162, R143 ;  /* 0x0000008f00a27308 */ /* 0x000e620000000800 */
[----:B--2---:R-:W-:Y:S01]  /*95c0*/  FMUL R79, R79, R160 ;  /* 0x000000a04f4f7220 */ /* 0x004fe20000400000 */
[----:B------:R-:W-:Y:S02]  /*95d0*/  FADD R160, -R82, R117 ;  /* 0x0000007552a07221 */ /* 0x000fe40000000100 */
[----:B------:R-:W-:Y:S01]  /*95e0*/  FMUL R86, R86, R87 ;  /* 0x0000005756567220 */ /* 0x000fe20000400000 */
[----:B------:R-:W-:Y:S01]  /*95f0*/  SHF.L.U32 R87, R99, 0x17, RZ ;  /* 0x0000001763577819 */ /* 0x000fe200000006ff */
[----:B------:R-:W-:Y:S01]  /*9600*/  FFMA.SAT R117, R160, R83, 0.5 ;  /* 0x3f000000a0757423 */ /* 0x000fe20000002053 */
[----:B0-----:R-:W-:-:S03]  /*9610*/  FMUL R63, R63, R158 ;  /* 0x0000009e3f3f7220 */ /* 0x001fc60000400000 */
[----:B------:R-:W-:Y:S01]  /*9620*/  FFMA.RM R96, R117, R76, 12582913 ;  /* 0x4b40000175607423 */ /* 0x000fe2000000404c */
[----:B------:R-:W-:-:S03]  /*9630*/  FADD R158, -R82, R134 ;  /* 0x00000086529e7221 */ /* 0x000fc60000000100 */
[----:B------:R-:W-:Y:S01]  /*9640*/  FADD R117, R96, -12583039 ;  /* 0xcb40007f60757421 */ /* 0x000fe20000000000 */
[----:B------:R-:W-:Y:S01]  /*9650*/  FFMA.SAT R157, R158, R83, 0.5 ;  /* 0x3f0000009e9d7423 */ /* 0x000fe20000002053 */
[----:B------:R-:W-:Y:S01]  /*9660*/  SHF.L.U32 R96, R96, 0x17, RZ ;  /* 0x0000001760607819 */ /* 0x000fe200000006ff */
[----:B-1----:R-:W-:Y:S01]  /*9670*/  FMUL R87, R87, R162 ;  /* 0x000000a257577220 */ /* 0x002fe20000400000 */
[C---:B------:R-:W-:Y:S01]  /*9680*/  FFMA R117, R160.reuse, 1.4426950216293334961, -R117 ;  /* 0x3fb8aa3ba0757823 */ /* 0x040fe20000000875 */
[----:B------:R-:W-:Y:S01]  /*9690*/  MUFU.EX2 R162, R145 ;  /* 0x0000009100a27308 */ /* 0x000fe20000000800 */
[----:B------:R-:W-:Y:S02]  /*96a0*/  FFMA.RM R134, R157, R76, 12582913 ;  /* 0x4b4000019d867423 */ /* 0x000fe4000000404c */
[----:B------:R-:W-:Y:S01]  /*96b0*/  FFMA R117, R160, 1.925963033500011079e-08, R117 ;  /* 0x32a57060a0757823 */ /* 0x000fe20000000075 */
[----:B------:R-:W-:Y:S01]  /*96c0*/  FADD R160, -R82, R114 ;  /* 0x0000007252a07221 */ /* 0x000fe20000000100 */
[----:B------:R-:W-:-:S03]  /*96d0*/  FADD R157, R134, -12583039 ;  /* 0xcb40007f869d7421 */ /* 0x000fc60000000000 */
[----:B------:R-:W-:Y:S01]  /*96e0*/  FFMA.SAT R97, R160, R83, 0.5 ;  /* 0x3f000000a0617423 */ /* 0x000fe20000002053 */
[----:B------:R-:W-:Y:S01]  /*96f0*/  FFMA R157, R158, 1.4426950216293334961, -R157 ;  /* 0x3fb8aa3b9e9d7823 */ /* 0x000fe2000000089d */
[----:B------:R-:W0:Y:S02]  /*9700*/  MUFU.EX2 R117, R117 ;  /* 0x0000007500757308 */ /* 0x000e240000000800 */
[----:B------:R-:W-:-:S04]  /*9710*/  FFMA.RM R114, R97, R76, 12582913 ;  /* 0x4b40000161727423 */ /* 0x000fc8000000404c */
[C---:B------:R-:W-:Y:S01]  /*9720*/  FADD R97, R114.reuse, -12583039 ;  /* 0xcb40007f72617421 */ /* 0x040fe20000000000 */
[----:B------:R-:W-:-:S03]  /*9730*/  SHF.L.U32 R114, R114, 0x17, RZ ;  /* 0x0000001772727819 */ /* 0x000fc600000006ff */
[----:B------:R-:W-:-:S04]  /*9740*/  FFMA R97, R160, 1.4426950216293334961, -R97 ;  /* 0x3fb8aa3ba0617823 */ /* 0x000fc80000000861 */
[----:B------:R-:W-:Y:S01]  /*9750*/  FFMA R160, R160, 1.925963033500011079e-08, R97 ;  /* 0x32a57060a0a07823 */ /* 0x000fe20000000061 */
[----:B------:R-:W-:Y:S01]  /*9760*/  FFMA.SAT R97, R164, R83, 0.5 ;  /* 0x3f000000a4617423 */ /* 0x000fe20000002053 */
[----:B0-----:R-:W-:-:S03]  /*9770*/  FMUL R96, R96, R117 ;  /* 0x0000007560607220 */ /* 0x001fc60000400000 */
[----:B------:R-:W-:-:S04]  /*9780*/  FFMA.RM R118, R97, R76, 12582913 ;  /* 0x4b40000161767423 */ /* 0x000fc8000000404c */
[----:B------:R-:W-:-:S04]  /*9790*/  FADD R97, R118, -12583039 ;  /* 0xcb40007f76617421 */ /* 0x000fc80000000000 */
[----:B------:R-:W-:-:S04]  /*97a0*/  FFMA R97, R164, 1.4426950216293334961, -R97 ;  /* 0x3fb8aa3ba4617823 */ /* 0x000fc80000000861 */
[----:B------:R-:W-:Y:S01]  /*97b0*/  FFMA R143, R164, 1.925963033500011079e-08, R97 ;  /* 0x32a57060a48f7823 */ /* 0x000fe20000000061 */
[----:B------:R-:W-:Y:S01]  /*97c0*/  FADD R164, -R82, R119 ;  /* 0x0000007752a47221 */ /* 0x000fe20000000100 */
[----:B------:R-:W-:-:S03]  /*97d0*/  SHF.L.U32 R97, R100, 0x17, RZ ;  /* 0x0000001764617819 */ /* 0x000fc600000006ff */
[----:B------:R-:W-:Y:S02]  /*97e0*/  FFMA.SAT R99, R164, R83, 0.5 ;  /* 0x3f000000a4637423 */ /* 0x000fe40000002053 */
[----:B------:R-:W-:Y:S02]  /*97f0*/  FMUL R97, R97, R162 ;  /* 0x000000a261617220 */ /* 0x000fe40000400000 */
[----:B------:R-:W-:Y:S01]  /*9800*/  FFMA.RM R100, R99, R76, 12582913 ;  /* 0x4b40000163647423 */ /* 0x000fe2000000404c */
[----:B------:R-:W0:Y:S03]  /*9810*/  MUFU.EX2 R162, R151 ;  /* 0x0000009700a27308 */ /* 0x000e260000000800 */
[C---:B------:R-:W-:Y:S01]  /*9820*/  FADD R99, R100.reuse, -12583039 ;  /* 0xcb40007f64637421 */ /* 0x040fe20000000000 */
[----:B------:R-:W-:-:S03]  /*9830*/  SHF.L.U32 R100, R100, 0x17, RZ ;  /* 0x0000001764647819 */ /* 0x000fc600000006ff */
[----:B------:R-:W-:-:S04]  /*9840*/  FFMA R99, R164, 1.4426950216293334961, -R99 ;  /* 0x3fb8aa3ba4637823 */ /* 0x000fc80000000863 */
[----:B------:R-:W-:Y:S01]  /*9850*/  FFMA R119, R164, 1.925963033500011079e-08, R99 ;  /* 0x32a57060a4777823 */ /* 0x000fe20000000063 */
[----:B------:R-:W-:Y:S01]  /*9860*/  SHF.L.U32 R99, R142, 0x17, RZ ;  /* 0x000000178e637819 */ /* 0x000fe200000006ff */
[----:B------:R-:W-:-:S04]  /*9870*/  FADD R142, -R82, R120 ;  /* 0x00000078528e7221 */ /* 0x000fc80000000100 */
[-C--:B------:R-:W-:Y:S01]  /*9880*/  FFMA.SAT R145, R142, R83.reuse, 0.5 ;  /* 0x3f0000008e917423 */ /* 0x080fe20000002053 */
[----:B------:R-:W-:Y:S01]  /*9890*/  FMUL R99, R99, R144 ;  /* 0x0000009063637220 */ /* 0x000fe20000400000 */
[C---:B------:R-:W-:Y:S01]  /*98a0*/  FADD R144, -R82.reuse, R121 ;  /* 0x0000007952907221 */ /* 0x040fe20000000100 */
[----:B0-----:R-:W-:Y:S01]  /*98b0*/  FMUL R107, R107, R162 ;  /* 0x000000a26b6b7220 */ /* 0x001fe20000400000 */
[-C--:B------:R-:W-:Y:S01]  /*98c0*/  FFMA.RM R120, R145, R76.reuse, 12582913 ;  /* 0x4b40000191787423 */ /* 0x080fe2000000404c */
[----:B------:R-:W-:Y:S01]  /*98d0*/  FADD R162, -R82, R133 ;  /* 0x0000008552a27221 */ /* 0x000fe20000000100 */
[----:B------:R0:W1:Y:S01]  /*98e0*/  MUFU.EX2 R145, R146 ;  /* 0x0000009200917308 */ /* 0x0000620000000800 */
[-C--:B------:R-:W-:Y:S01]  /*98f0*/  FFMA.SAT R121, R144, R83.reuse, 0.5 ;  /* 0x3f00000090797423 */ /* 0x080fe20000002053 */
[----:B------:R-:W-:Y:S01]  /*9900*/  FADD R161, R120, -12583039 ;  /* 0xcb40007f78a17421 */ /* 0x000fe20000000000 */
[----:B------:R-:W-:Y:S01]  /*9910*/  FFMA.SAT R133, R162, R83, 0.5 ;  /* 0x3f000000a2857423 */ /* 0x000fe20000002053 */
[----:B------:R-:W-:Y:S01]  /*9920*/  SHF.L.U32 R165, R120, 0x17, RZ ;  /* 0x0000001778a57819 */ /* 0x000fe200000006ff */
[-C--:B------:R-:W-:Y:S01]  /*9930*/  FFMA.RM R121, R121, R76.reuse, 12582913 ;  /* 0x4b40000179797423 */ /* 0x080fe2000000404c */
[----:B------:R-:W-:Y:S01]  /*9940*/  FFMA R161, R142, 1.4426950216293334961, -R161 ;  /* 0x3fb8aa3b8ea17823 */ /* 0x000fe200000008a1 */
[----:B------:R-:W-:Y:S01]  /*9950*/  FFMA.RM R133, R133, R76, 12582913 ;  /* 0x4b40000185857423 */ /* 0x000fe2000000404c */
[----:B------:R-:W2:Y:S01]  /*9960*/  MUFU.EX2 R119, R119 ;  /* 0x0000007700777308 */ /* 0x000ea20000000800 */
[----:B0-----:R-:W-:Y:S01]  /*9970*/  FADD R146, -R82, R123 ;  /* 0x0000007b52927221 */ /* 0x001fe20000000100 */
[----:B------:R-:W-:-:S03]  /*9980*/  FFMA R142, R142, 1.925963033500011079e-08, R161 ;  /* 0x32a570608e8e7823 */ /* 0x000fc600000000a1 */
[----:B------:R-:W-:Y:S01]  /*9990*/  FFMA.SAT R123, R146, R83, 0.5 ;  /* 0x3f000000927b7423 */ /* 0x000fe20000002053 */
[----:B-1----:R-:W-:Y:S01]  /*99a0*/  FMUL R98, R98, R145 ;  /* 0x0000009162627220 */ /* 0x002fe20000400000 */
[----:B------:R-:W-:Y:S02]  /*99b0*/  FADD R145, R121, -12583039 ;  /* 0xcb40007f79917421 */ /* 0x000fe40000000000 */
[----:B------:R-:W-:Y:S02]  /*99c0*/  FFMA.RM R123, R123, R76, 12582913 ;  /* 0x4b4000017b7b7423 */ /* 0x000fe4000000404c */
[----:B------:R-:W-:Y:S01]  /*99d0*/  FFMA R145, R144, 1.4426950216293334961, -R145 ;  /* 0x3fb8aa3b90917823 */ /* 0x000fe20000000891 */
[----:B--2---:R-:W-:-:S03]  /*99e0*/  FMUL R100, R100, R119 ;  /* 0x0000007764647220 */ /* 0x004fc60000400000 */
[----:B------:R-:W-:Y:S01]  /*99f0*/  FFMA R144, R144, 1.925963033500011079e-08, R145 ;  /* 0x32a5706090907823 */ /* 0x000fe20000000091 */
[----:B------:R-:W-:-:S04]  /*9a00*/  FADD R145, R123, -12583039 ;  /* 0xcb40007f7b917421 */ /* 0x000fc80000000000 */
[----:B------:R-:W-:-:S04]  /*9a10*/  FFMA R145, R146, 1.4426950216293334961, -R145 ;  /* 0x3fb8aa3b92917823 */ /* 0x000fc80000000891 */
[----:B------:R-:W-:Y:S01]  /*9a20*/  FFMA R145, R146, 1.925963033500011079e-08, R145 ;  /* 0x32a5706092917823 */ /* 0x000fe20000000091 */
[----:B------:R-:W-:-:S04]  /*9a30*/  FADD R146, -R82, R124 ;  /* 0x0000007c52927221 */ /* 0x000fc80000000100 */
[----:B------:R-:W-:Y:S01]  /*9a40*/  FFMA.SAT R147, R146, R83, 0.5 ;  /* 0x3f00000092937423 */ /* 0x000fe20000002053 */
[----:B------:R-:W-:Y:S03]  /*9a50*/  MUFU.EX2 R145, R145 ;  /* 0x0000009100917308 */ /* 0x000fe60000000800 */
[----:B------:R-:W-:-:S04]  /*9a60*/  FFMA.RM R124, R147, R76, 12582913 ;  /* 0x4b400001937c7423 */ /* 0x000fc8000000404c */
[----:B------:R-:W-:-:S04]  /*9a70*/  FADD R147, R124, -12583039 ;  /* 0xcb40007f7c937421 */ /* 0x000fc80000000000 */
[----:B------:R-:W-:-:S04]  /*9a80*/  FFMA R147, R146, 1.4426950216293334961, -R147 ;  /* 0x3fb8aa3b92937823 */ /* 0x000fc80000000893 */
[----:B------:R-:W-:Y:S01]  /*9a90*/  FFMA R146, R146, 1.925963033500011079e-08, R147 ;  /* 0x32a5706092927823 */ /* 0x000fe20000000093 */
[C---:B------:R-:W-:Y:S01]  /*9aa0*/  FADD R147, R125.reuse, -12583039 ;  /* 0xcb40007f7d937421 */ /* 0x040fe20000000000 */
[----:B------:R-:W-:-:S03]  /*9ab0*/  SHF.L.U32 R125, R125, 0x17, RZ ;  /* 0x000000177d7d7819 */ /* 0x000fc600000006ff */
[----:B------:R-:W-:-:S04]  /*9ac0*/  FFMA R147, R148, 1.4426950216293334961, -R147 ;  /* 0x3fb8aa3b94937823 */ /* 0x000fc80000000893 */
[----:B------:R-:W-:Y:S01]  /*9ad0*/  FFMA R147, R148, 1.925963033500011079e-08, R147 ;  /* 0x32a5706094937823 */ /* 0x000fe20000000093 */
[----:B------:R-:W-:-:S03]  /*9ae0*/  FADD R148, -R82, R122 ;  /* 0x0000007a52947221 */ /* 0x000fc60000000100 */
[----:B------:R-:W0:Y:S01]  /*9af0*/  MUFU.EX2 R120, R147 ;  /* 0x0000009300787308 */ /* 0x000e220000000800 */
[----:B------:R-:W-:-:S04]  /*9b00*/  FFMA.SAT R149, R148, R83, 0.5 ;  /* 0x3f00000094957423 */ /* 0x000fc80000002053 */
[----:B------:R-:W-:-:S04]  /*9b10*/  FFMA.RM R122, R149, R76, 12582913 ;  /* 0x4b400001957a7423 */ /* 0x000fc8000000404c */
[----:B------:R-:W-:-:S04]  /*9b20*/  FADD R149, R122, -12583039 ;  /* 0xcb40007f7a957421 */ /* 0x000fc80000000000 */
[----:B------:R-:W-:-:S04]  /*9b30*/  FFMA R149, R148, 1.4426950216293334961, -R149 ;  /* 0x3fb8aa3b94957823 */ /* 0x000fc80000000895 */
[----:B------:R-:W-:Y:S01]  /*9b40*/  FFMA R148, R148, 1.925963033500011079e-08, R149 ;  /* 0x32a5706094947823 */ /* 0x000fe20000000095 */
[----:B------:R-:W-:Y:S01]  /*9b50*/  FFMA.SAT R149, R126, R83, 0.5 ;  /* 0x3f0000007e957423 */ /* 0x000fe20000002053 */
[----:B0-----:R-:W-:-:S03]  /*9b60*/  FMUL R120, R125, R120 ;  /* 0x000000787d787220 */ /* 0x001fc60000400000 */
[----:B------:R-:W-:Y:S01]  /*9b70*/  FFMA.RM R149, R149, R76, 12582913 ;  /* 0x4b40000195957423 */ /* 0x000fe2000000404c */
[----:B------:R-:W-:Y:S03]  /*9b80*/  MUFU.EX2 R148, R148 ;  /* 0x0000009400947308 */ /* 0x000fe60000000800 */
        /* <DEDUP_REMOVED lines=11> */
[----:B------:R-:W-:Y:S01]  /*9c40*/  FFMA.SAT R127, R152, R83, 0.5 ;  /* 0x3f000000987f7423 */ /* 0x000fe20000002053 */
[----:B------:R-:W-:-:S03]  /*9c50*/  FADD R126, -R82, R129 ;  /* 0x00000081527e7221 */ /* 0x000fc60000000100 */
[-C--:B------:R-:W-:Y:S01]  /*9c60*/  FFMA.RM R128, R127, R76.reuse, 12582913 ;  /* 0x4b4000017f807423 */ /* 0x080fe2000000404c */
[----:B------:R-:W-:Y:S01]  /*9c70*/  FFMA.SAT R129, R126, R83, 0.5 ;  /* 0x3f0000007e817423 */ /* 0x000fe20000002053 */
[----:B------:R-:W0:Y:S02]  /*9c80*/  MUFU.EX2 R127, R60 ;  /* 0x0000003c007f7308 */ /* 0x000e240000000800 */
[----:B------:R-:W-:Y:S01]  /*9c90*/  FADD R163, R128, -12583039 ;  /* 0xcb40007f80a37421 */ /* 0x000fe20000000000 */
[----:B------:R-:W-:-:S03]  /*9ca0*/  FFMA.RM R129, R129, R76, 12582913 ;  /* 0x4b40000181817423 */ /* 0x000fc6000000404c */
[----:B------:R-:W-:-:S04]  /*9cb0*/  FFMA R163, R152, 1.4426950216293334961, -R163 ;  /* 0x3fb8aa3b98a37823 */ /* 0x000fc800000008a3 */
[----:B------:R-:W-:Y:S01]  /*9cc0*/  FFMA R152, R152, 1.925963033500011079e-08, R163 ;  /* 0x32a5706098987823 */ /* 0x000fe200000000a3 */
[----:B0-----:R-:W-:Y:S01]  /*9cd0*/  FMUL R72, R72, R127 ;  /* 0x0000007f48487220 */ /* 0x001fe20000400000 */
[C---:B------:R-:W-:Y:S01]  /*9ce0*/  FADD R127, R129.reuse, -12583039 ;  /* 0xcb40007f817f7421 */ /* 0x040fe20000000000 */
[----:B------:R-:W-:-:S03]  /*9cf0*/  SHF.L.U32 R129, R129, 0x17, RZ ;  /* 0x0000001781817819 */ /* 0x000fc600000006ff */
[----:B------:R-:W-:-:S04]  /*9d00*/  FFMA R127, R126, 1.4426950216293334961, -R127 ;  /* 0x3fb8aa3b7e7f7823 */ /* 0x000fc8000000087f */
[----:B------:R-:W-:Y:S01]  /*9d10*/  FFMA R60, R126, 1.925963033500011079e-08, R127 ;  /* 0x32a570607e3c7823 */ /* 0x000fe2000000007f */
[----:B------:R-:W-:Y:S01]  /*9d20*/  SHF.L.U32 R126, R154, 0x17, RZ ;  /* 0x000000179a7e7819 */ /* 0x000fe200000006ff */
[----:B------:R-:W-:-:S04]  /*9d30*/  FADD R154, -R82, R130 ;  /* 0x00000082529a7221 */ /* 0x000fc80000000100 */
[----:B------:R-:W-:Y:S01]  /*9d40*/  FFMA.SAT R127, R154, R83, 0.5 ;  /* 0x3f0000009a7f7423 */ /* 0x000fe20000002053 */
[----:B------:R-:W-:Y:S01]  /*9d50*/  FMUL R126, R126, R61 ;  /* 0x0000003d7e7e7220 */ /* 0x000fe20000400000 */
[----:B------:R-:W-:Y:S02]  /*9d60*/  MUFU.EX2 R60, R60 ;  /* 0x0000003c003c7308 */ /* 0x000fe40000000800 */
[----:B------:R-:W-:-:S04]  /*9d70*/  FFMA.RM R130, R127, R76, 12582913 ;  /* 0x4b4000017f827423 */ /* 0x000fc8000000404c */
[----:B------:R-:W-:-:S04]  /*9d80*/  FADD R127, R130, -12583039 ;  /* 0xcb40007f827f7421 */ /* 0x000fc80000000000 */
[----:B------:R-:W-:Y:S01]  /*9d90*/  FFMA R61, R154, 1.4426950216293334961, -R127 ;  /* 0x3fb8aa3b9a3d7823 */ /* 0x000fe2000000087f */
[----:B------:R-:W-:-:S03]  /*9da0*/  SHF.L.U32 R127, R155, 0x17, RZ ;  /* 0x000000179b7f7819 */ /* 0x000fc600000006ff */
[----:B------:R-:W-:Y:S01]  /*9db0*/  FFMA R61, R154, 1.925963033500011079e-08, R61 ;  /* 0x32a570609a3d7823 */ /* 0x000fe2000000003d */
[----:B------:R-:W-:Y:S01]  /*9dc0*/  FADD R154, -R82, R131 ;  /* 0x00000083529a7221 */ /* 0x000fe20000000100 */
[----:B------:R-:W-:Y:S02]  /*9dd0*/  FMUL R127, R127, R156 ;  /* 0x0000009c7f7f7220 */ /* 0x000fe40000400000 */
[----:B------:R0:W1:Y:S01]  /*9de0*/  MUFU.EX2 R156, R159 ;  /* 0x0000009f009c7308 */ /* 0x0000620000000800 */
[----:B------:R-:W-:-:S04]  /*9df0*/  FFMA.SAT R131, R154, R83, 0.5 ;  /* 0x3f0000009a837423 */ /* 0x000fc80000002053 */
[----:B------:R-:W-:-:S03]  /*9e00*/  FFMA.RM R131, R131, R76, 12582913 ;  /* 0x4b40000183837423 */ /* 0x000fc6000000404c */
[----:B------:R-:W-:Y:S01]  /*9e10*/  MUFU.EX2 R61, R61 ;  /* 0x0000003d003d7308 */ /* 0x000fe20000000800 */
[----:B0-----:R-:W-:Y:S01]  /*9e20*/  FFMA.SAT R159, R116, R83, 0.5 ;  /* 0x3f000000749f7423 */ /* 0x001fe20000002053 */
[----:B------:R-:W-:-:S03]  /*9e30*/  FADD R153, R131, -12583039 ;  /* 0xcb40007f83997421 */ /* 0x000fc60000000000 */
[----:B------:R-:W-:Y:S01]  /*9e40*/  FFMA.RM R136, R159, R76, 12582913 ;  /* 0x4b4000019f887423 */ /* 0x000fe2000000404c */
[----:B------:R-:W-:Y:S02]  /*9e50*/  FFMA R153, R154, 1.4426950216293334961, -R153 ;  /* 0x3fb8aa3b9a997823 */ /* 0x000fe40000000899 */
[----:B------:R0:W2:Y:S01]  /*9e60*/  MUFU.EX2 R159, R160 ;  /* 0x000000a0009f7308 */ /* 0x0000a20000000800 */
[----:B-1----:R-:W-:Y:S01]  /*9e70*/  FMUL R115, R115, R156 ;  /* 0x0000009c73737220 */ /* 0x002fe20000400000 */
[----:B------:R-:W-:Y:S01]  /*9e80*/  FFMA R156, R158, 1.925963033500011079e-08, R157 ;  /* 0x32a570609e9c7823 */ /* 0x000fe2000000009d */
[----:B------:R-:W-:Y:S01]  /*9e90*/  FADD R158, -R82, R135 ;  /* 0x00000087529e7221 */ /* 0x000fe20000000100 */
[----:B------:R-:W-:Y:S01]  /*9ea0*/  FADD R163, R136, -12583039 ;  /* 0xcb40007f88a37421 */ /* 0x000fe20000000000 */
[----:B------:R-:W-:Y:S01]  /*9eb0*/  FFMA R153, R154, 1.925963033500011079e-08, R153 ;  /* 0x32a570609a997823 */ /* 0x000fe20000000099 */
[----:B------:R-:W-:Y:S01]  /*9ec0*/  FADD R154, -R82, R132 ;  /* 0x00000084529a7221 */ /* 0x000fe20000000100 */
[-C--:B------:R-:W-:Y:S01]  /*9ed0*/  FFMA.SAT R135, R158, R83.reuse, 0.5 ;  /* 0x3f0000009e877423 */ /* 0x080fe20000002053 */
[----:B------:R-:W-:Y:S01]  /*9ee0*/  FFMA R117, R116, 1.4426950216293334961, -R163 ;  /* 0x3fb8aa3b74757823 */ /* 0x000fe200000008a3 */
[----:B0-----:R-:W-:Y:S01]  /*9ef0*/  FADD R160, -R82, R140 ;  /* 0x0000008c52a07221 */ /* 0x001fe20000000100 */
[-C--:B------:R-:W-:Y:S01]  /*9f00*/  FFMA.SAT R155, R154, R83.reuse, 0.5 ;  /* 0x3f0000009a9b7423 */ /* 0x080fe20000002053 */
[-C--:B------:R-:W-:Y:S01]  /*9f10*/  FFMA.RM R135, R135, R76.reuse, 12582913 ;  /* 0x4b40000187877423 */ /* 0x080fe2000000404c */
[----:B------:R-:W-:Y:S01]  /*9f20*/  FFMA R117, R116, 1.925963033500011079e-08, R117 ;  /* 0x32a5706074757823 */ /* 0x000fe20000000075 */
[----:B------:R-:W-:Y:S01]  /*9f30*/  FFMA.SAT R163, R160, R83, 0.5 ;  /* 0x3f000000a0a37423 */ /* 0x000fe20000002053 */
[----:B------:R-:W0:Y:S01]  /*9f40*/  MUFU.EX2 R116, R143 ;  /* 0x0000008f00747308 */ /* 0x000e220000000800 */
[----:B------:R-:W-:Y:S01]  /*9f50*/  FADD R157, R135, -12583039 ;  /* 0xcb40007f879d7421 */ /* 0x000fe20000000000 */
[-C--:B------:R-:W-:Y:S01]  /*9f60*/  FFMA.RM R132, R155, R76.reuse, 12582913 ;  /* 0x4b4000019b847423 */ /* 0x080fe2000000404c */
[----:B--2---:R-:W-:Y:S01]  /*9f70*/  FMUL R114, R114, R159 ;  /* 0x0000009f72727220 */ /* 0x004fe20000400000 */
[----:B------:R-:W-:Y:S01]  /*9f80*/  FFMA.RM R140, R163, R76, 12582913 ;  /* 0x4b400001a38c7423 */ /* 0x000fe2000000404c */
[----:B------:R-:W-:Y:S01]  /*9f90*/  FFMA R157, R158, 1.4426950216293334961, -R157 ;  /* 0x3fb8aa3b9e9d7823 */ /* 0x000fe2000000089d */
[----:B------:R-:W-:-:S02]  /*9fa0*/  FADD R155, R132, -12583039 ;  /* 0xcb40007f849b7421 */ /* 0x000fc40000000000 */
[----:B------:R-:W-:Y:S01]  /*9fb0*/  MUFU.EX2 R153, R153 ;  /* 0x0000009900997308 */ /* 0x000fe20000000800 */
[----:B------:R-:W-:Y:S01]  /*9fc0*/  FFMA R157, R158, 1.925963033500011079e-08, R157 ;  /* 0x32a570609e9d7823 */ /* 0x000fe2000000009d */
[----:B------:R-:W-:Y:S01]  /*9fd0*/  FADD R158, -R82, R137 ;  /* 0x00000089529e7221 */ /* 0x000fe20000000100 */
[----:B------:R-:W-:-:S03]  /*9fe0*/  FFMA R155, R154, 1.4426950216293334961, -R155 ;  /* 0x3fb8aa3b9a9b7823 */ /* 0x000fc6000000089b */
[----:B------:R-:W-:Y:S01]  /*9ff0*/  FFMA.SAT R137, R158, R83, 0.5 ;  /* 0x3f0000009e897423 */ /* 0x000fe20000002053 */
[----:B------:R-:W-:Y:S01]  /*a000*/  FFMA R154, R154, 1.925963033500011079e-08, R155 ;  /* 0x32a570609a9a7823 */ /* 0x000fe2000000009b */
[----:B------:R-:W-:Y:S01]  /*a010*/  FADD R155, R133, -12583039 ;  /* 0xcb40007f859b7421 */ /* 0x000fe20000000000 */
[----:B------:R-:W-:Y:S01]  /*a020*/  MUFU.EX2 R156, R156 ;  /* 0x0000009c009c7308 */ /* 0x000fe20000000800 */
[----:B------:R-:W-:Y:S02]  /*a030*/  FFMA.RM R137, R137, R76, 12582913 ;  /* 0x4b40000189897423 */ /* 0x000fe4000000404c */
[C---:B------:R-:W-:Y:S02]  /*a040*/  FFMA R155, R162.reuse, 1.4426950216293334961, -R155 ;  /* 0x3fb8aa3ba29b7823 */ /* 0x040fe4000000089b */
[C---:B------:R-:W-:Y:S01]  /*a050*/  FADD R159, R137.reuse, -12583039 ;  /* 0xcb40007f899f7421 */ /* 0x040fe20000000000 */
[----:B------:R-:W-:Y:S01]  /*a060*/  SHF.L.U32 R137, R137, 0x17, RZ ;  /* 0x0000001789897819 */ /* 0x000fe200000006ff */
[----:B------:R-:W-:Y:S01]  /*a070*/  FFMA R155, R162, 1.925963033500011079e-08, R155 ;  /* 0x32a57060a29b7823 */ /* 0x000fe2000000009b */
[----:B------:R-:W-:Y:S01]  /*a080*/  MUFU.EX2 R154, R154 ;  /* 0x0000009a009a7308 */ /* 0x000fe20000000800 */
[----:B------:R-:W-:-:S04]  /*a090*/  FFMA R159, R158, 1.4426950216293334961, -R159 ;  /* 0x3fb8aa3b9e9f7823 */ /* 0x000fc8000000089f */
[----:B------:R-:W-:Y:S01]  /*a0a0*/  FFMA R158, R158, 1.925963033500011079e-08, R159 ;  /* 0x32a570609e9e7823 */ /* 0x000fe2000000009f */
[----:B------:R-:W-:Y:S01]  /*a0b0*/  SHF.L.U32 R159, R118, 0x17, RZ ;  /* 0x00000017769f7819 */ /* 0x000fe200000006ff */
[----:B------:R-:W-:Y:S01]  /*a0c0*/  FADD R118, -R82, R141 ;  /* 0x0000008d52767221 */ /* 0x000fe20000000100 */
[----:B------:R-:W-:Y:S03]  /*a0d0*/  MUFU.EX2 R155, R155 ;  /* 0x0000009b009b7308 */ /* 0x000fe60000000800 */
[----:B0-----:R-:W-:Y:S01]  /*a0e0*/  FMUL R116, R159, R116 ;  /* 0x000000749f747220 */ /* 0x001fe20000400000 */
[----:B------:R-:W-:Y:S01]  /*a0f0*/  FADD R159, R140, -12583039 ;  /* 0xcb40007f8c9f7421 */ /* 0x000fe20000000000 */
[-C--:B------:R-:W-:Y:S01]  /*a100*/  FFMA.SAT R141, R118, R83.reuse, 0.5 ;  /* 0x3f000000768d7423 */ /* 0x080fe20000002053 */
[----:B------:R-:W-:Y:S02]  /*a110*/  SHF.L.U32 R140, R140, 0x17, RZ ;  /* 0x000000178c8c7819 */ /* 0x000fe400000006ff */
[C---:B------:R-:W-:Y:S01]  /*a120*/  FFMA R143, R160.reuse, 1.4426950216293334961, -R159 ;  /* 0x3fb8aa3ba08f7823 */ /* 0x040fe2000000089f */
[----:B------:R-:W-:Y:S01]  /*a130*/  FFMA.RM R141, R141, R76, 12582913 ;  /* 0x4b4000018d8d7423 */ /* 0x000fe2000000404c */
[----:B------:R-:W-:Y:S02]  /*a140*/  MUFU.EX2 R157, R157 ;  /* 0x0000009d009d7308 */ /* 0x000fe40000000800 */
[----:B------:R-:W-:Y:S01]  /*a150*/  FFMA R143, R160, 1.925963033500011079e-08, R143 ;  /* 0x32a57060a08f7823 */ /* 0x000fe2000000008f */
[----:B------:R-:W-:Y:S01]  /*a160*/  FADD R160, -R82, R139 ;  /* 0x0000008b52a07221 */ /* 0x000fe20000000100 */
[----:B------:R-:W-:-:S03]  /*a170*/  FFMA.SAT R139, R138, R83, 0.5 ;  /* 0x3f0000008a8b7423 */ /* 0x000fc60000002053 */
[----:B------:R-:W-:Y:S01]  /*a180*/  FFMA.SAT R159, R160, R83, 0.5 ;  /* 0x3f000000a09f7423 */ /* 0x000fe20000002053 */
[----:B------:R-:W-:Y:S01]  /*a190*/  FADD R83, RZ, R57 ;  /* 0x00000039ff537221 */ /* 0x000fe20000000000 */
[-C--:B------:R-:W-:Y:S01]  /*a1a0*/  FFMA.RM R139, R139, R76.reuse, 12582913 ;  /* 0x4b4000018b8b7423 */ /* 0x080fe2000000404c */
[----:B------:R-:W-:Y:S01]  /*a1b0*/  MUFU.EX2 R158, R158 ;  /* 0x0000009e009e7308 */ /* 0x000fe20000000800 */
[----:B------:R-:W-:Y:S01]  /*a1c0*/  FFMA.RM R159, R159, R76, 12582913 ;  /* 0x4b4000019f9f7423 */ /* 0x000fe2000000404c */
[----:B------:R-:W-:Y:S01]  /*a1d0*/  FADD R76, R83, R58 ;  /* 0x0000003a534c7221 */ /* 0x000fe20000000000 */
[----:B------:R-:W-:-:S03]  /*a1e0*/  FADD R147, R139, -12583039 ;  /* 0xcb40007f8b937421 */ /* 0x000fc60000000000 */
[----:B------:R-:W-:Y:S01]  /*a1f0*/  FADD R83, R76, R59 ;  /* 0x0000003b4c537221 */ /* 0x000fe20000000000 */
[C---:B------:R-:W-:Y:S01]  /*a200*/  FFMA R147, R138.reuse, 1.4426950216293334961, -R147 ;  /* 0x3fb8aa3b8a937823 */ /* 0x040fe20000000893 */
[----:B------:R-:W-:Y:S02]  /*a210*/  MUFU.EX2 R143, R143 ;  /* 0x0000008f008f7308 */ /* 0x000fe40000000800 */
[----:B------:R-:W-:Y:S01]  /*a220*/  FADD R83, R83, R64 ;  /* 0x0000004053537221 */ /* 0x000fe20000000000 */
[----:B------:R-:W-:Y:S01]  /*a230*/  FFMA R147, R138, 1.925963033500011079e-08, R147 ;  /* 0x32a570608a937823 */ /* 0x000fe20000000093 */
[----:B------:R-:W-:Y:S02]  /*a240*/  SHF.L.U32 R138, R159, 0x17, RZ ;  /* 0x000000179f8a7819 */ /* 0x000fe400000006ff */
        /* <DEDUP_REMOVED lines=76> */
[----:B------:R-:W0:Y:S02]  /*a710*/  MUFU.EX2 R76, R142 ;  /* 0x0000008e004c7308 */ /* 0x000e240000000800 */
[----:B------:R-:W-:-:S04]  /*a720*/  FADD R162, R83, R94 ;  /* 0x0000005e53a27221 */ /* 0x000fc80000000000 */
[----:B------:R-:W-:Y:S02]  /*a730*/  FADD R162, R162, R79 ;  /* 0x0000004fa2a27221 */ /* 0x000fe40000000000 */
[----:B------:R-:W-:Y:S02]  /*a740*/  MUFU.EX2 R83, R144 ;  /* 0x0000009000537308 */ /* 0x000fe40000000800 */
[----:B------:R-:W-:-:S04]  /*a750*/  FADD R119, R162, R73 ;  /* 0x00000049a2777221 */ /* 0x000fc80000000000 */
[----:B------:R-:W-:Y:S02]  /*a760*/  FADD R162, R119, R86 ;  /* 0x0000005677a27221 */ /* 0x000fe40000000000 */
[----:B------:R1:W2:Y:S01]  /*a770*/  MUFU.EX2 R119, R146 ;  /* 0x0000009200777308 */ /* 0x0002a20000000800 */
[----:B0-----:R-:W-:Y:S01]  /*a780*/  FMUL R76, R165, R76 ;  /* 0x0000004ca54c7220 */ /* 0x001fe20000400000 */
[----:B------:R-:W-:Y:S01]  /*a790*/  FADD R162, R162, R87 ;  /* 0x00000057a2a27221 */ /* 0x000fe20000000000 */
[C---:B------:R-:W-:Y:S01]  /*a7a0*/  FADD R165, R141.reuse, -12583039 ;  /* 0xcb40007f8da57421 */ /* 0x040fe20000000000 */
[----:B------:R-:W-:Y:S02]  /*a7b0*/  SHF.L.U32 R141, R141, 0x17, RZ ;  /* 0x000000178d8d7819 */ /* 0x000fe400000006ff */
[----:B------:R-:W-:Y:S01]  /*a7c0*/  FADD R162, R162, R97 ;  /* 0x00000061a2a27221 */ /* 0x000fe20000000000 */
[----:B------:R-:W-:Y:S01]  /*a7d0*/  FFMA R165, R118, 1.4426950216293334961, -R165 ;  /* 0x3fb8aa3b76a57823 */ /* 0x000fe200000008a5 */
[----:B-1----:R-:W-:-:S02]  /*a7e0*/  SHF.L.U32 R146, R124, 0x17, RZ ;  /* 0x000000177c927819 */ /* 0x002fc400000006ff */
[----:B------:R-:W-:Y:S01]  /*a7f0*/  FADD R163, R162, R99 ;  /* 0x00000063a2a37221 */ /* 0x000fe20000000000 */
[----:B------:R-:W0:Y:S03]  /*a800*/  MUFU.EX2 R124, R152 ;  /* 0x00000098007c7308 */ /* 0x000e260000000800 */
[----:B------:R-:W-:Y:S01]  /*a810*/  FADD R163, R163, R98 ;  /* 0x00000062a3a37221 */ /* 0x000fe20000000000 */
[----:B--2---:R-:W-:-:S03]  /*a820*/  FMUL R119, R146, R119 ;  /* 0x0000007792777220 */ /* 0x004fc60000400000 */
[----:B------:R-:W-:-:S04]  /*a830*/  FADD R142, R163, R102 ;  /* 0x00000066a38e7221 */ /* 0x000fc80000000000 */
[----:B------:R-:W-:Y:S01]  /*a840*/  FADD R163, R142, R103 ;  /* 0x000000678ea37221 */ /* 0x000fe20000000000 */
[----:B------:R-:W-:Y:S01]  /*a850*/  FFMA R142, R118, 1.925963033500011079e-08, R165 ;  /* 0x32a57060768e7823 */ /* 0x000fe200000000a5 */
[----:B------:R-:W-:Y:S02]  /*a860*/  SHF.L.U32 R118, R121, 0x17, RZ ;  /* 0x0000001779767819 */ /* 0x000fe400000006ff */
[----:B------:R-:W-:-:S03]  /*a870*/  FADD R144, R163, R104 ;  /* 0x00000068a3907221 */ /* 0x000fc60000000000 */
[----:B------:R-:W-:Y:S01]  /*a880*/  FMUL R83, R118, R83 ;  /* 0x0000005376537220 */ /* 0x000fe20000400000 */
[----:B------:R-:W-:Y:S01]  /*a890*/  FADD R144, R144, R71 ;  /* 0x0000004790907221 */ /* 0x000fe20000000000 */
[----:B------:R-:W-:Y:S03]  /*a8a0*/  MUFU.EX2 R142, R142 ;  /* 0x0000008e008e7308 */ /* 0x000fe60000000800 */
[----:B------:R-:W-:Y:S01]  /*a8b0*/  FADD R121, R144, R107 ;  /* 0x0000006b90797221 */ /* 0x000fe20000000000 */
[----:B------:R-:W-:-:S03]  /*a8c0*/  SHF.L.U32 R144, R123, 0x17, RZ ;  /* 0x000000177b907819 */ /* 0x000fc600000006ff */
[----:B------:R-:W-:Y:S01]  /*a8d0*/  FADD R118, R121, R108 ;  /* 0x0000006c79767221 */ /* 0x000fe20000000000 */
[----:B------:R-:W1:Y:S03]  /*a8e0*/  MUFU.EX2 R123, R161 ;  /* 0x000000a1007b7308 */ /* 0x000e660000000800 */
[----:B------:R-:W-:Y:S01]  /*a8f0*/  FADD R121, R118, R67 ;  /* 0x0000004376797221 */ /* 0x000fe20000000000 */
[----:B------:R-:W-:Y:S01]  /*a900*/  FMUL R118, R144, R145 ;  /* 0x0000009190767220 */ /* 0x000fe20000400000 */
[----:B------:R-:W-:Y:S02]  /*a910*/  SHF.L.U32 R145, R128, 0x17, RZ ;  /* 0x0000001780917819 */ /* 0x000fe400000006ff */
[----:B------:R-:W-:-:S03]  /*a920*/  FADD R121, R121, R72 ;  /* 0x0000004879797221 */ /* 0x000fc60000000000 */
[----:B0-----:R-:W-:Y:S01]  /*a930*/  FMUL R124, R145, R124 ;  /* 0x0000007c917c7220 */ /* 0x001fe20000400000 */
[----:B------:R-:W-:Y:S01]  /*a940*/  FADD R144, R121, R126 ;  /* 0x0000007e79907221 */ /* 0x000fe20000000000 */
[----:B------:R-:W-:-:S03]  /*a950*/  FADD R145, R159, -12583039 ;  /* 0xcb40007f9f917421 */ /* 0x000fc60000000000 */
[----:B------:R-:W-:Y:S01]  /*a960*/  FADD R121, R144, R127 ;  /* 0x0000007f90797221 */ /* 0x000fe20000000000 */
[----:B------:R-:W-:-:S03]  /*a970*/  FFMA R145, R160, 1.4426950216293334961, -R145 ;  /* 0x3fb8aa3ba0917823 */ /* 0x000fc60000000891 */
[----:B------:R-:W-:Y:S01]  /*a980*/  FADD R144, R121, R112 ;  /* 0x0000007079907221 */ /* 0x000fe20000000000 */
[----:B------:R-:W-:Y:S01]  /*a990*/  SHF.L.U32 R121, R122, 0x17, RZ ;  /* 0x000000177a797819 */ /* 0x000fe200000006ff */
[----:B------:R-:W-:Y:S01]  /*a9a0*/  FMUL R122, R149, R150 ;  /* 0x00000096957a7220 */ /* 0x000fe20000400000 */
[----:B------:R-:W-:Y:S01]  /*a9b0*/  FFMA R145, R160, 1.925963033500011079e-08, R145 ;  /* 0x32a57060a0917823 */ /* 0x000fe20000000091 */
[----:B------:R-:W-:Y:S02]  /*a9c0*/  FADD R144, R144, R63 ;  /* 0x0000003f90907221 */ /* 0x000fe40000000000 */
[----:B------:R-:W-:Y:S02]  /*a9d0*/  FMUL R121, R121, R148 ;  /* 0x0000009479797220 */ /* 0x000fe40000400000 */
[----:B------:R-:W-:Y:S01]  /*a9e0*/  FADD R144, R144, R115 ;  /* 0x0000007390907221 */ /* 0x000fe20000000000 */
[----:B------:R-:W0:Y:S03]  /*a9f0*/  MUFU.EX2 R145, R145 ;  /* 0x0000009100917308 */ /* 0x000e260000000800 */
[----:B------:R-:W-:Y:S01]  /*aa00*/  FADD R125, R144, R95 ;  /* 0x0000005f907d7221 */ /* 0x000fe20000000000 */
[----:B------:R-:W-:-:S03]  /*aa10*/  SHF.L.U32 R144, R151, 0x17, RZ ;  /* 0x0000001797907819 */ /* 0x000fc600000006ff */
[----:B------:R-:W-:Y:S02]  /*aa20*/  FADD R125, R125, R96 ;  /* 0x000000607d7d7221 */ /* 0x000fe40000000000 */
[----:B-1----:R-:W-:Y:S01]  /*aa30*/  FMUL R123, R144, R123 ;  /* 0x0000007b907b7220 */ /* 0x002fe20000400000 */
[----:B------:R-:W-:Y:S01]  /*aa40*/  SHF.L.U32 R144, R131, 0x17, RZ ;  /* 0x0000001783907819 */ /* 0x000fe200000006ff */
[----:B------:R-:W-:Y:S01]  /*aa50*/  FADD R125, R125, R114 ;  /* 0x000000727d7d7221 */ /* 0x000fe20000000000 */
[----:B------:R-:W-:-:S03]  /*aa60*/  SHF.L.U32 R131, R132, 0x17, RZ ;  /* 0x0000001784837819 */ /* 0x000fc600000006ff */
[----:B------:R-:W-:Y:S02]  /*aa70*/  FADD R125, R125, R116 ;  /* 0x000000747d7d7221 */ /* 0x000fe40000000000 */
[----:B------:R-:W-:Y:S01]  /*aa80*/  FMUL R131, R131, R154 ;  /* 0x0000009a83837220 */ /* 0x000fe20000400000 */
[----:B0-----:R-:W-:Y:S01]  /*aa90*/  FMUL R138, R138, R145 ;  /* 0x000000918a8a7220 */ /* 0x001fe20000400000 */
[----:B------:R-:W-:-:S04]  /*aaa0*/  FADD R125, R125, R100 ;  /* 0x000000647d7d7221 */ /* 0x000fc80000000000 */
[----:B------:R-:W-:-:S04]  /*aab0*/  FADD R128, R125, R76 ;  /* 0x0000004c7d807221 */ /* 0x000fc80000000000 */
[----:B------:R-:W-:-:S04]  /*aac0*/  FADD R125, R128, R83 ;  /* 0x00000053807d7221 */ /* 0x000fc80000000000 */
[----:B------:R-:W-:Y:S01]  /*aad0*/  FADD R128, R125, R118 ;  /* 0x000000767d807221 */ /* 0x000fe20000000000 */
[----:B------:R-:W-:-:S03]  /*aae0*/  FMUL R125, R129, R60 ;  /* 0x0000003c817d7220 */ /* 0x000fc60000400000 */
[----:B------:R-:W-:Y:S01]  /*aaf0*/  FADD R129, R128, R119 ;  /* 0x0000007780817221 */ /* 0x000fe20000000000 */
[----:B------:R-:W-:-:S03]  /*ab00*/  SHF.L.U32 R128, R130, 0x17, RZ ;  /* 0x0000001782807819 */ /* 0x000fc600000006ff */
[----:B------:R-:W-:Y:S02]  /*ab10*/  FADD R60, R129, R120 ;  /* 0x00000078813c7221 */ /* 0x000fe40000000000 */
[----:B------:R-:W-:Y:S02]  /*ab20*/  FMUL R128, R128, R61 ;  /* 0x0000003d80807220 */ /* 0x000fe40000400000 */
[----:B------:R-:W-:Y:S02]  /*ab30*/  FADD R129, R60, R121 ;  /* 0x000000793c817221 */ /* 0x000fe40000000000 */
[----:B------:R0:W1:Y:S02]  /*ab40*/  MUFU.EX2 R60, R117 ;  /* 0x00000075003c7308 */ /* 0x0000640000000800 */
[----:B------:R-:W-:Y:S01]  /*ab50*/  FADD R130, R129, R122 ;  /* 0x0000007a81827221 */ /* 0x000fe20000000000 */
[----:B------:R-:W-:Y:S01]  /*ab60*/  FMUL R129, R144, R153 ;  /* 0x0000009990817220 */ /* 0x000fe20000400000 */
[----:B------:R-:W-:-:S02]  /*ab70*/  SHF.L.U32 R144, R133, 0x17, RZ ;  /* 0x0000001785907819 */ /* 0x000fc400000006ff */
[----:B------:R-:W-:Y:S01]  /*ab80*/  FADD R61, R130, R123 ;  /* 0x0000007b823d7221 */ /* 0x000fe20000000000 */
[----:B------:R-:W-:Y:S01]  /*ab90*/  SHF.L.U32 R133, R136, 0x17, RZ ;  /* 0x0000001788857819 */ /* 0x000fe200000006ff */
[----:B------:R-:W-:Y:S01]  /*aba0*/  FMUL R136, R141, R142 ;  /* 0x0000008e8d887220 */ /* 0x000fe20000400000 */
[----:B0-----:R-:W-:Y:S01]  /*abb0*/  SHF.L.U32 R117, R134, 0x17, RZ ;  /* 0x0000001786757819 */ /* 0x001fe200000006ff */
[----:B------:R-:W-:-:S04]  /*abc0*/  FADD R130, R61, R124 ;  /* 0x0000007c3d827221 */ /* 0x000fc80000000000 */
[----:B------:R-:W-:Y:S01]  /*abd0*/  FADD R61, R130, R125 ;  /* 0x0000007d823d7221 */ /* 0x000fe20000000000 */
[----:B------:R-:W-:Y:S01]  /*abe0*/  FMUL R117, R117, R156 ;  /* 0x0000009c75757220 */ /* 0x000fe20000400000 */
[----:B-1----:R-:W-:Y:S02]  /*abf0*/  FMUL R133, R133, R60 ;  /* 0x0000003c85857220 */ /* 0x002fe40000400000 */
[----:B------:R-:W-:-:S04]  /*ac00*/  FADD R130, R61, R128 ;  /* 0x000000803d827221 */ /* 0x000fc80000000000 */
[----:B------:R-:W-:Y:S01]  /*ac10*/  FADD R132, R130, R129 ;  /* 0x0000008182847221 */ /* 0x000fe20000000000 */
[----:B------:R-:W-:Y:S02]  /*ac20*/  FMUL R130, R144, R155 ;  /* 0x0000009b90827220 */ /* 0x000fe40000400000 */
[----:B------:R-:W0:Y:S01]  /*ac30*/  MUFU.EX2 R144, R147 ;  /* 0x0000009300907308 */ /* 0x000e220000000800 */
[----:B------:R-:W-:Y:S01]  /*ac40*/  FADD R61, R132, R131 ;  /* 0x00000083843d7221 */ /* 0x000fe20000000000 */
[----:B------:R-:W-:Y:S01]  /*ac50*/  SHF.L.U32 R132, R135, 0x17, RZ ;  /* 0x0000001787847819 */ /* 0x000fe200000006ff */
[----:B------:R-:W-:Y:S02]  /*ac60*/  FMUL R135, R140, R143 ;  /* 0x0000008f8c877220 */ /* 0x000fe40000400000 */
[----:B------:R-:W-:Y:S02]  /*ac70*/  FADD R134, R61, R130 ;  /* 0x000000823d867221 */ /* 0x000fe40000000000 */
[----:B------:R-:W-:-:S02]  /*ac80*/  FMUL R132, R132, R157 ;  /* 0x0000009d84847220 */ /* 0x000fc40000400000 */
[----:B------:R-:W-:Y:S01]  /*ac90*/  FADD R61, R134, R117 ;  /* 0x00000075863d7221 */ /* 0x000fe20000000000 */
[----:B------:R-:W-:Y:S01]  /*aca0*/  FMUL R134, R137, R158 ;  /* 0x0000009e89867220 */ /* 0x000fe20000400000 */
[----:B------:R-:W-:Y:S02]  /*acb0*/  SHF.L.U32 R137, R139, 0x17, RZ ;  /* 0x000000178b897819 */ /* 0x000fe400000006ff */
[----:B------:R-:W-:-:S04]  /*acc0*/  FADD R60, R61, R132 ;  /* 0x000000843d3c7221 */ /* 0x000fc80000000000 */
[----:B------:R-:W-:Y:S01]  /*acd0*/  FADD R61, R60, R133 ;  /* 0x000000853c3d7221 */ /* 0x000fe20000000000 */
[----:B0-----:R-:W-:-:S03]  /*ace0*/  FMUL R137, R137, R144 ;  /* 0x0000009089897220 */ /* 0x001fc60000400000 */
[----:B------:R-:W-:-:S04]  /*acf0*/  FADD R60, R61, R134 ;  /* 0x000000863d3c7221 */ /* 0x000fc80000000000 */
[----:B------:R-:W-:-:S04]  /*ad00*/  FADD R61, R60, R135 ;  /* 0x000000873c3d7221 */ /* 0x000fc80000000000 */
[----:B------:R-:W-:-:S04]  /*ad10*/  FADD R61, R61, R136 ;  /* 0x000000883d3d7221 */ /* 0x000fc80000000000 */
        /* <DEDUP_REMOVED lines=8> */
[----:B------:R-:W0:Y:S02]  /*ada0*/  SHFL.BFLY PT, R142, R139, 0x2, 0x1f ;  /* 0x0c401f008b8e7f89 */ /* 0x000e2400000e0000 */
[----:B0-----:R-:W-:-:S05]  /*adb0*/  FADD R142, R139, R142 ;  /* 0x0000008e8b8e7221 */ /* 0x001fca0000000000 */
[----:B------:R-:W0:Y:S02]  /*adc0*/  SHFL.BFLY PT, R141, R142, 0x1, 0x1f ;  /* 0x0c201f008e8d7f89 */ /* 0x000e2400000e0000 */
[----:B0-----:R-:W-:Y:S01]  /*add0*/  FADD R89, R142, R141 ;  /* 0x0000008d8e597221 */ /* 0x001fe20000000000 */
[----:B------:R-:W-:Y:S06]  /*ade0*/  @P0 EXIT ;  /* 0x000000000000094d */ /* 0x000fec0003800000 */
[----:B------:R-:W-:Y:S01]  /*adf0*/  ULDC UR4, c[0x0][0x10] ;  /* 0x0000040000047ab9 */ /* 0x000fe20000000800 */
[----:B------:R-:W0:Y:S01]  /*ae00*/  LDC R142, c[0x0][0xc] ;  /* 0x00000300ff8e7b82 */ /* 0x000e220000000800 */
[----:B------:R-:W1:Y:S01]  /*ae10*/  MUFU.RCP R140, R89 ;  /* 0x00000059008c7308 */ /* 0x000e620000001000 */
[----:B------:R-:W-:Y:S01]  /*ae20*/  FSET.BF.NEU.AND R82, R82, -10000, PT ;  /* 0xc61c40005252780a */ /* 0x000fe2000380d000 */
[----:B------:R-:W-:Y:S01]  /*ae30*/  UIMAD UR4, UR5, UR4, UR6 ;  /* 0x00000004050472a4 */ /* 0x000fe2000f8e0206 */
[----:B------:R-:W-:Y:S03]  /*ae40*/  BSSY B2, `(.L_x_2008) ;  /* 0x0000013000027945 */ /* 0x000fe60003800000 */
[----:B------:R-:W-:-:S04]  /*ae50*/  FMUL R60, R57, R82 ;  /* 0x00000052393c7220 */ /* 0x000fc80000400000 */
[----:B------:R-:W2:Y:S01]  /*ae60*/  FCHK P0, R60, R89 ;  /* 0x000000593c007302 */ /* 0x000ea20000000000 */
[----:B-1----:R-:W-:-:S04]  /*ae70*/  FFMA R61, -R89, R140, 1 ;  /* 0x3f800000593d7423 */ /* 0x002fc8000000018c */
[----:B------:R-:W-:Y:S01]  /*ae80*/  FFMA R61, R140, R61, R140 ;  /* 0x0000003d8c3d7223 */ /* 0x000fe2000000008c */
[----:B0-----:R-:W-:Y:S01]  /*ae90*/  IMAD R3, R142, UR4, R3 ;  /* 0x000000048e037c24 */ /* 0x001fe2000f8e0203 */
[----:B------:R-:W-:Y:S02]  /*aea0*/  ULDC UR4, c[0x0][0x4] ;  /* 0x0000010000047ab9 */ /* 0x000fe40000000800 */
[----:B------:R-:W-:Y:S01]  /*aeb0*/  FFMA R140, R60, R61, RZ ;  /* 0x0000003d3c8c7223 */ /* 0x000fe200000000ff */
[----:B------:R-:W-:-:S03]  /*aec0*/  IMAD R57, R3, UR4, R2 ;  /* 0x0000000403397c24 */ /* 0x000fc6000f8e0202 */
[----:B------:R-:W-:Y:S01]  /*aed0*/  FFMA R139, -R89, R140, R60 ;  /* 0x0000008c598b7223 */ /* 0x000fe2000000013c */
[----:B------:R-:W-:-:S04]  /*aee0*/  IMAD.WIDE.U32 R2, R57, R4, R80 ;  /* 0x0000000439027225 */ /* 0x000fc800078e0050 */
[----:B------:R-:W-:Y:S01]  /*aef0*/  FFMA R139, R61, R139, R140 ;  /* 0x0000008b3d8b7223 */ /* 0x000fe2000000008c */
[----:B------:R-:W-:-:S05]  /*af00*/  IMAD R57, R0, R57, RZ ;  /* 0x0000003900397224 */ /* 0x000fca00078e02ff */
[----:B------:R-:W-:Y:S01]  /*af10*/  IADD3 R57, R3, R57, RZ ;  /* 0x0000003903397210 */ /* 0x000fe20007ffe0ff */
[----:B--2---:R-:W-:Y:S06]  /*af20*/  @!P0 BRA `(.L_x_2009) ;  /* 0x0000000000108947 */ /* 0x004fec0003800000 */
[----:B------:R-:W-:Y:S02]  /*af30*/  MOV R0, R60 ;  /* 0x0000003c00007202 */ /* 0x000fe40000000f00 */
[----:B------:R-:W-:-:S07]  /*af40*/  MOV R60, 0xaf60 ;  /* 0x0000af60003c7802 */ /* 0x000fce0000000f00 */
[----:B------:R-:W-:Y:S05]  /*af50*/  CALL.REL.NOINC `($__internal_2_$__cuda_sm3x_div_rn_noftz_f32_slowpath) ;  /* 0x0000008000cc7944 */ /* 0x000fea0003c00000 */
[----:B------:R-:W-:-:S07]  /*af60*/  MOV R139, R0 ;  /* 0x00000000008b7202 */ /* 0x000fce0000000f00 */
.L_x_2009:
[----:B------:R-:W-:Y:S05]  /*af70*/  BSYNC B2 ;  /* 0x0000000000027941 */ /* 0x000fea0003800000 */
.L_x_2008:
        /* <DEDUP_REMOVED lines=12> */
[----:B------:R-:W-:Y:S05]  /*b040*/  CALL.REL.NOINC `($__internal_2_$__cuda_sm3x_div_rn_noftz_f32_slowpath) ;  /* 0x0000008000907944 */ /* 0x000fea0003c00000 */
[----:B------:R-:W-:-:S07]  /*b050*/  MOV R140, R0 ;  /* 0x00000000008c7202 */ /* 0x000fce0000000f00 */
.L_x_2011:
[----:B------:R-:W-:Y:S05]  /*b060*/  BSYNC B2 ;  /* 0x0000000000027941 */ /* 0x000fea0003800000 */
.L_x_2010:
        /* <DEDUP_REMOVED lines=14> */
.L_x_2013:
[----:B------:R-:W-:Y:S05]  /*b150*/  BSYNC B2 ;  /* 0x0000000000027941 */ /* 0x000fea0003800000 */
.L_x_2012:
        /* <DEDUP_REMOVED lines=13> */
[----:B------:R-:W-:Y:S05]  /*b230*/  CALL.REL.NOINC `($__internal_2_$__cuda_sm3x_div_rn_noftz_f32_slowpath) ;  /* 0x0000008000147944 */ /* 0x000fea0003c00000 */
.L_x_2015:
[----:B------:R-:W-:Y:S05]  /*b240*/  BSYNC B2 ;  /* 0x0000000000027941 */ /* 0x000fea0003800000 */
.L_x_2014:
[----:B------:R-:W-:Y:S01]  /*b250*/  ULDC.64 UR4, c[0x0][0x210] ;  /* 0x0000840000047ab9 */ /* 0x000fe20000000a00 */
[----:B------:R-:W-:Y:S02]  /*b260*/  F2FP.BF16.F32.PACK_AB R60, R140, R139 ;  /* 0x0000008b8c3c723e */ /* 0x000fe400000010ff */
[----:B------:R-:W-:Y:S01]  /*b270*/  LEA R58, P1, R2, UR4, 0x1 ;  /* 0x00000004023a7c11 */ /* 0x000fe2000f8208ff */
[----:B------:R-:W-:Y:S01]  /*b280*/  ULDC UR4, c[0x0][0x230] ;  /* 0x00008c0000047ab9 */ /* 0x000fe20000000800 */
[----:B------:R-:W-:Y:S02]  /*b290*/  F2FP.BF16.F32.PACK_AB R61, R0, R141 ;  /* 0x0000008d003d723e */ /* 0x000fe400000010ff */
[----:B------:R-:W-:Y:S02]  /*b2a0*/  ISETP.GE.AND P0, PT, R59, UR4, PT ;  /* 0x000000043b007c0c */ /* 0x000fe4000bf06270 */
[----:B------:R-:W-:-:S05]  /*b2b0*/  LEA.HI.X R59, R2, UR5, R57, 0x1, P1 ;  /* 0x00000005023b7c11 */ /* 0x000fca00088f0c39 */
        /* <DEDUP_REMOVED lines=13> */
[----:B0-----:R-:W-:-:S07]  /*b390*/  MOV R60, 0xb3b0 ;  /* 0x0000b3b0003c7802 */ /* 0x001fce0000000f00 */
[----:B------:R-:W-:Y:S05]  /*b3a0*/  CALL.REL.NOINC `($__internal_2_$__cuda_sm3x_div_rn_noftz_f32_slowpath) ;  /* 0x0000007c00b87944 */ /* 0x000fea0003c00000 */
[----:B------:R-:W-:-:S07]  /*b3b0*/  MOV R2, R0 ;  /* 0x0000000000027202 */ /* 0x000fce0000000f00 */
.L_x_2017:
[----:B------:R-:W-:Y:S05]  /*b3c0*/  BSYNC B2 ;  /* 0x0000000000027941 */ /* 0x000fea0003800000 */
.L_x_2016:
        /* <DEDUP_REMOVED lines=14> */
.L_x_2019:
[----:B------:R-:W-:Y:S05]  /*b4b0*/  BSYNC B2 ;  /* 0x0000000000027941 */ /* 0x000fea0003800000 */
.L_x_2018:
        /* <DEDUP_REMOVED lines=14> */
.L_x_2021:
[----:B------:R-:W-:Y:S05]  /*b5a0*/  BSYNC B2 ;  /* 0x0000000000027941 */ /* 0x000fea0003800000 */
.L_x_2020:
[----:B------:R-:W1:Y:S01]  /*b5b0*/  MUFU.RCP R0, R89 ;  /* 0x0000005900007308 */ /* 0x000e620000001000 */
[----:B------:R-:W-:Y:S01]  /*b5c0*/  FMUL R54, R55, R82 ;  /* 0x0000005237367220 */ /* 0x000fe20000400000 */
[----:B------:R-:W-:Y:S06]  /*b5d0*/  BSSY B2, `(.L_x_2022) ;  /* 0x000000c000027945 */ /* 0x000fec0003800000 */
[----:B------:R-:W2:Y:S01]  /*b5e0*/  FCHK P0, R54, R89 ;  /* 0x0000005936007302 */ /* 0x000ea20000000000 */
[----:B-1----:R-:W-:-:S04]  /*b5f0*/  FFMA R53, -R89, R0, 1 ;  /* 0x3f80000059357423 */ /* 0x002fc80000000100 */
[----:B------:R-:W-:Y:S01]  /*b600*/  FFMA R0, R0, R53, R0 ;  /* 0x0000003500007223 */ /* 0x000fe20000000000 */
[----:B------:R-:W-:-:S03]  /*b610*/  IADD3 R53, R80, 0x100, RZ ;  /* 0x0000010050357810 */ /* 0x000fc60007ffe0ff */
[----:B------:R-:W-:-:S04]  /*b620*/  FFMA R4, R0, R54, RZ ;  /* 0x0000003600047223 */ /* 0x000fc800000000ff */
[----:B------:R-:W-:-:S04]  /*b630*/  FFMA R55, -R89, R4, R54 ;  /* 0x0000000459377223 */ /* 0x000fc80000000136 */
[----:B------:R-:W-:Y:S01]  /*b640*/  FFMA R0, R0, R55, R4 ;  /* 0x0000003700007223 */ /* 0x000fe20000000004 */
[----:B--2---:R-:W-:Y:S06]  /*b650*/  @!P0 BRA `(.L_x_2023) ;  /* 0x00000000000c8947 */ /* 0x004fec0003800000 */
[----:B------:R-:W-:Y:S02]  /*b660*/  MOV R0, R54 ;  /* 0x0000003600007202 */ /* 0x000fe40000000f00 */
[----:B0-----:R-:W-:-:S07]  /*b670*/  MOV R60, 0xb690 ;  /* 0x0000b690003c7802 */ /* 0x001fce0000000f00 */
[----:B------:R-:W-:Y:S05]  /*b680*/  CALL.REL.NOINC `($__internal_2_$__cuda_sm3x_div_rn_noftz_f32_slowpath) ;  /* 0x0000007c00007944 */ /* 0x000fea0003c00000 */
.L_x_2023:
[----:B------:R-:W-:Y:S05]  /*b690*/  BSYNC B2 ;  /* 0x0000000000027941 */ /* 0x000fea0003800000 */
.L_x_2022:
        /* <DEDUP_REMOVED lines=20> */
.L_x_2025:
[----:B------:R-:W-:Y:S05]  /*b7e0*/  BSYNC B2 ;  /* 0x0000000000027941 */ /* 0x000fea0003800000 */
.L_x_2024:
        /* <DEDUP_REMOVED lines=14> */
.L_x_2027:
[----:B------:R-:W-:Y:S05]  /*b8d0*/  BSYNC B2 ;  /* 0x0000000000027941 */ /* 0x000fea0003800000 */
.L_x_2026:
        /* <DEDUP_REMOVED lines=14> */
.L_x_2029:
[----:B------:R-:W-:Y:S05]  /*b9c0*/  BSYNC B2 ;  /* 0x0000000000027941 */ /* 0x000fea0003800000 */
.L_x_2028:
        /* <DEDUP_REMOVED lines=14> */
.L_x_2031:
[----:B------:R-:W-:Y:S05]  /*bab0*/  BSYNC B2 ;  /* 0x0000000000027941 */ /* 0x000fea0003800000 */
.L_x_2030:
        /* <DEDUP_REMOVED lines=20> */
.L_x_2033:
[----:B------:R-:W-:Y:S05]  /*bc00*/  BSYNC B2 ;  /* 0x0000000000027941 */ /* 0x000fea0003800000 */
.L_x_2032:
        /* <DEDUP_REMOVED lines=14> */
.L_x_2035:
[----:B------:R-:W-:Y:S05]  /*bcf0*/  BSYNC B2 ;  /* 0x0000000000027941 */ /* 0x000fea0003800000 */
.L_x_2034:
        /* <DEDUP_REMOVED lines=14> */
.L_x_2037:
[----:B------:R-:W-:Y:S05]  /*bde0*/  BSYNC B2 ;  /* 0x0000000000027941 */ /* 0x000fea0003800000 */
.L_x_2036:
        /* <DEDUP_REMOVED lines=14> */
.L_x_2039:
[----:B------:R-:W-:Y:S05]  /*bed0*/  BSYNC B2 ;  /* 0x0000000000027941 */ /* 0x000fea0003800000 */
.L_x_2038:
        /* <DEDUP_REMOVED lines=20> */
.L_x_2041:
[----:B------:R-:W-:Y:S05]  /*c020*/  BSYNC B2 ;  /* 0x0000000000027941 */ /* 0x000fea0003800000 */
.L_x_2040:
        /* <DEDUP_REMOVED lines=14> */
.L_x_2043:
[----:B------:R-:W-:Y:S05]  /*c110*/  BSYNC B2 ;  /* 0x0000000000027941 */ /* 0x000fea0003800000 */
.L_x_2042:
        /* <DEDUP_REMOVED lines=14> */
.L_x_2045:
[----:B------:R-:W-:Y:S05]  /*c200*/  BSYNC B2 ;  /* 0x0000000000027941 */ /* 0x000fea0003800000 */
.L_x_2044:
        /* <DEDUP_REMOVED lines=14> */
.L_x_2047:
[----:B------:R-:W-:Y:S05]  /*c2f0*/  BSYNC B2 ;  /* 0x0000000000027941 */ /* 0x000fea0003800000 */
.L_x_2046:
        /* <DEDUP_REMOVED lines=20> */
.L_x_2049:
[----:B------:R-:W-:Y:S05]  /*c440*/  BSYNC B2 ;  /* 0x0000000000027941 */ /* 0x000fea0003800000 */
.L_x_2048:
        /* <DEDUP_REMOVED lines=14> */
.L_x_2051:
[----:B------:R-:W-:Y:S05]  /*c530*/  BSYNC B2 ;  /* 0x0000000000027941 */ /* 0x000fea0003800000 */
.L_x_2050:
        /* <DEDUP_REMOVED lines=14> */
.L_x_2053:
[----:B------:R-:W-:Y:S05]  /*c620*/  BSYNC B2 ;  /* 0x0000000000027941 */ /* 0x000fea0003800000 */
.L_x_2052:
        /* <DEDUP_REMOVED lines=14> */
.L_x_2055:
[----:B------:R-:W-:Y:S05]  /*c710*/  BSYNC B2 ;  /* 0x0000000000027941 */ /* 0x000fea0003800000 */
.L_x_2054:
        /* <DEDUP_REMOVED lines=20> */
.L_x_2057:
[----:B------:R-:W-:Y:S05]  /*c860*/  BSYNC B2 ;  /* 0x0000000000027941 */ /* 0x000fea0003800000 */
.L_x_2056:
        /* <DEDUP_REMOVED lines=14> */
.L_x_2059:
[----:B------:R-:W-:Y:S05]  /*c950*/  BSYNC B2 ;  /* 0x0000000000027941 */ /* 0x000fea0003800000 */
.L_x_2058:
        /* <DEDUP_REMOVED lines=14> */
.L_x_2061:
[----:B------:R-:W-:Y:S05]  /*ca40*/  BSYNC B2 ;  /* 0x0000000000027941 */ /* 0x000fea0003800000 */
.L_x_2060:
        /* <DEDUP_REMOVED lines=14> */
.L_x_2063:
[----:B------:R-:W-:Y:S05]  /*cb30*/  BSYNC B2 ;  /* 0x0000000000027941 */ /* 0x000fea0003800000 */
.L_x_2062:
        /* <DEDUP_REMOVED lines=20> */
.L_x_2065:
[----:B------:R-:W-:Y:S05]  /*cc80*/  BSYNC B2 ;  /* 0x0000000000027941 */ /* 0x000fea0003800000 */
.L_x_2064:
        /* <DEDUP_REMOVED lines=14> */
.L_x_2067:
[----:B------:R-:W-:Y:S05]  /*cd70*/  BSYNC B2 ;  /* 0x0000000000027941 */ /* 0x000fea0003800000 */
.L_x_2066:
        /* <DEDUP_REMOVED lines=14> */
.L_x_2069:
[----:B------:R-:W-:Y:S05]  /*ce60*/  BSYNC B2 ;  /* 0x0000000000027941 */ /* 0x000fea0003800000 */
.L_x_2068:
        /* <DEDUP_REMOVED lines=14> */
.L_x_2071:
[----:B------:R-:W-:Y:S05]  /*cf50*/  BSYNC B2 ;  /* 0x0000000000027941 */ /* 0x000fea0003800000 */
.L_x_2070:
        /* <DEDUP_REMOVED lines=20> */
.L_x_2073:
[----:B------:R-:W-:Y:S05]  /*d0a0*/  BSYNC B2 ;  /* 0x0000000000027941 */ /* 0x000fea0003800000 */
.L_x_2072:
        /* <DEDUP_REMOVED lines=14> */
.L_x_2075:
[----:B------:R-:W-:Y:S05]  /*d190*/  BSYNC B2 ;  /* 0x0000000000027941 */ /* 0x000fea0003800000 */
.L_x_2074:
        /* <DEDUP_REMOVED lines=14> */
.L_x_2077:
[----:B------:R-:W-:Y:S05]  /*d280*/  BSYNC B2 ;  /* 0x0000000000027941 */ /* 0x000fea0003800000 */
.L_x_2076:
        /* <DEDUP_REMOVED lines=14> */
.L_x_2079:
[----:B------:R-:W-:Y:S05]  /*d370*/  BSYNC B2 ;  /* 0x0000000000027941 */ /* 0x000fea0003800000 */
.L_x_2078:
        /* <DEDUP_REMOVED lines=20> */
.L_x_2081:
[----:B------:R-:W-:Y:S05]  /*d4c0*/  BSYNC B2 ;  /* 0x0000000000027941 */ /* 0x000fea0003800000 */
.L_x_2080:
        /* <DEDUP_REMOVED lines=14> */
.L_x_2083:
[----:B------:R-:W-:Y:S05]  /*d5b0*/  BSYNC B2 ;  /* 0x0000000000027941 */ /* 0x000fea0003800000 */
.L_x_2082:
        /* <DEDUP_REMOVED lines=14> */
.L_x_2085:
[----:B------:R-:W-:Y:S05]  /*d6a0*/  BSYNC B2 ;  /* 0x0000000000027941 */ /* 0x000fea0003800000 */
.L_x_2084:
        /* <DEDUP_REMOVED lines=14> */
.L_x_2087:
[----:B------:R-:W-:Y:S05]  /*d790*/  BSYNC B2 ;  /* 0x0000000000027941 */ /* 0x000fea0003800000 */
.L_x_2086:
        /* <DEDUP_REMOVED lines=20> */
.L_x_2089:
[----:B------:R-:W-:Y:S05]  /*d8e0*/  BSYNC B2 ;  /* 0x0000000000027941 */ /* 0x000fea0003800000 */
.L_x_2088:
        /* <DEDUP_REMOVED lines=14> */
.L_x_2091:
[----:B------:R-:W-:Y:S05]  /*d9d0*/  BSYNC B2 ;  /* 0x0000000000027941 */ /* 0x000fea0003800000 */
.L_x_2090:
        /* <DEDUP_REMOVED lines=14> */
.L_x_2093:
[----:B------:R-:W-:Y:S05]  /*dac0*/  BSYNC B2 ;  /* 0x0000000000027941 */ /* 0x000fea0003800000 */
.L_x_2092:
        /* <DEDUP_REMOVED lines=14> */
.L_x_2095:
[----:B------:R-:W-:Y:S05]  /*dbb0*/  BSYNC B2 ;  /* 0x0000000000027941 */ /* 0x000fea0003800000 */
.L_x_2094:
        /* <DEDUP_REMOVED lines=20> */
.L_x_2097:
[----:B------:R-:W-:Y:S05]  /*dd00*/  BSYNC B2 ;  /* 0x0000000000027941 */ /* 0x000fea0003800000 */
.L_x_2096:
        /* <DEDUP_REMOVED lines=14> */
.L_x_2099:
[----:B------:R-:W-:Y:S05]  /*ddf0*/  BSYNC B2 ;  /* 0x0000000000027941 */ /* 0x000fea0003800000 */
.L_x_2098:
        /* <DEDUP_REMOVED lines=14> */
.L_x_2101:
[----:B------:R-:W-:Y:S05]  /*dee0*/  BSYNC B2 ;  /* 0x0000000000027941 */ /* 0x000fea0003800000 */
.L_x_2100:
        /* <DEDUP_REMOVED lines=14> */
.L_x_2103:
[----:B------:R-:W-:Y:S05]  /*dfd0*/  BSYNC B2 ;  /* 0x0000000000027941 */ /* 0x000fea0003800000 */
.L_x_2102:
        /* <DEDUP_REMOVED lines=20> */
.L_x_2105:
[----:B------:R-:W-:Y:S05]  /*e120*/  BSYNC B2 ;  /* 0x0000000000027941 */ /* 0x000fea0003800000 */
.L_x_2104:
        /* <DEDUP_REMOVED lines=14> */
.L_x_2107:
[----:B------:R-:W-:Y:S05]  /*e210*/  BSYNC B2 ;  /* 0x0000000000027941 */ /* 0x000fea0003800000 */
.L_x_2106:
        /* <DEDUP_REMOVED lines=14> */
.L_x_2109:
[----:B------:R-:W-:Y:S05]  /*e300*/  BSYNC B2 ;  /* 0x0000000000027941 */ /* 0x000fea0003800000 */
.L_x_2108:
        /* <DEDUP_REMOVED lines=14> */
.L_x_2111:
[----:B------:R-:W-:Y:S05]  /*e3f0*/  BSYNC B2 ;  /* 0x0000000000027941 */ /* 0x000fea0003800000 */
.L_x_2110:
        /* <DEDUP_REMOVED lines=20> */
.L_x_2113:
[----:B------:R-:W-:Y:S05]  /*e540*/  BSYNC B2 ;  /* 0x0000000000027941 */ /* 0x000fea0003800000 */
.L_x_2112:
        /* <DEDUP_REMOVED lines=14> */
.L_x_2115:
[----:B------:R-:W-:Y:S05]  /*e630*/  BSYNC B2 ;  /* 0x0000000000027941 */ /* 0x000fea0003800000 */
.L_x_2114:
        /* <DEDUP_REMOVED lines=14> */
.L_x_2117:
[----:B------:R-:W-:Y:S05]  /*e720*/  BSYNC B2 ;  /* 0x0000000000027941 */ /* 0x000fea0003800000 */
.L_x_2116:
        /* <DEDUP_REMOVED lines=14> */
.L_x_2119:
[----:B------:R-:W-:Y:S05]  /*e810*/  BSYNC B2 ;  /* 0x0000000000027941 */ /* 0x000fea0003800000 */
.L_x_2118:
        /* <DEDUP_REMOVED lines=20> */
.L_x_2121:
[----:B------:R-:W-:Y:S05]  /*e960*/  BSYNC B2 ;  /* 0x0000000000027941 */ /* 0x000fea0003800000 */
.L_x_2120:
        /* <DEDUP_REMOVED lines=14> */
.L_x_2123:
[----:B------:R-:W-:Y:S05]  /*ea50*/  BSYNC B2 ;  /* 0x0000000000027941 */ /* 0x000fea0003800000 */
.L_x_2122:
        /* <DEDUP_REMOVED lines=14> */
.L_x_2125:
[----:B------:R-:W-:Y:S05]  /*eb40*/  BSYNC B2 ;  /* 0x0000000000027941 */ /* 0x000fea0003800000 */
.L_x_2124:
        /* <DEDUP_REMOVED lines=14> */
.L_x_2127:
[----:B------:R-:W-:Y:S05]  /*ec30*/  BSYNC B2 ;  /* 0x0000000000027941 */ /* 0x000fea0003800000 */
.L_x_2126:
        /* <DEDUP_REMOVED lines=20> */
.L_x_2129:
[----:B------:R-:W-:Y:S05]  /*ed80*/  BSYNC B2 ;  /* 0x0000000000027941 */ /* 0x000fea0003800000 */
.L_x_2128:
        /* <DEDUP_REMOVED lines=14> */
.L_x_2131:
[----:B------:R-:W-:Y:S05]  /*ee70*/  BSYNC B2 ;  /* 0x0000000000027941 */ /* 0x000fea0003800000 */
.L_x_2130:
        /* <DEDUP_REMOVED lines=14> */
.L_x_2133:
[----:B------:R-:W-:Y:S05]  /*ef60*/  BSYNC B2 ;  /* 0x0000000000027941 */ /* 0x000fea0003800000 */
.L_x_2132:
        /* <DEDUP_REMOVED lines=14> */
.L_x_2135:
[----:B------:R-:W-:Y:S05]  /*f050*/  BSYNC B2 ;  /* 0x0000000000027941 */ /* 0x000fea0003800000 */
.L_x_2134:
        /* <DEDUP_REMOVED lines=20> */
.L_x_2137:
[----:B------:R-:W-:Y:S05]  /*f1a0*/  BSYNC B2 ;  /* 0x0000000000027941 */ /* 0x000fea0003800000 */
.L_x_2136:
        /* <DEDUP_REMOVED lines=14> */
.L_x_2139:
[----:B------:R-:W-:Y:S05]  /*f290*/  BSYNC B2 ;  /* 0x0000000000027941 */ /* 0x000fea0003800000 */
.L_x_2138:
        /* <DEDUP_REMOVED lines=14> */
.L_x_2141:
[----:B------:R-:W-:Y:S05]  /*f380*/  BSYNC B2 ;  /* 0x0000000000027941 */ /* 0x000fea0003800000 */
.L_x_2140:
        /* <DEDUP_REMOVED lines=14> */
.L_x_2143:
[----:B------:R-:W-:Y:S05]  /*f470*/  BSYNC B2 ;  /* 0x0000000000027941 */ /* 0x000fea0003800000 */
.L_x_2142:
        /* <DEDUP_REMOVED lines=20> */
.L_x_2145:
[----:B------:R-:W-:Y:S05]  /*f5c0*/  BSYNC B2 ;  /* 0x0000000000027941 */ /* 0x000fea0003800000 */
.L_x_2144:
        /* <DEDUP_REMOVED lines=14> */
.L_x_2147:
[----:B------:R-:W-:Y:S05]  /*f6b0*/  BSYNC B2 ;  /* 0x0000000000027941 */ /* 0x000fea0003800000 */
.L_x_2146:
        /* <DEDUP_REMOVED lines=14> */
.L_x_2149:
[----:B------:R-:W-:Y:S05]  /*f7a0*/  BSYNC B2 ;  /* 0x0000000000027941 */ /* 0x000fea0003800000 */
.L_x_2148:
        /* <DEDUP_REMOVED lines=14> */
.L_x_2151:
[----:B------:R-:W-:Y:S05]  /*f890*/  BSYNC B2 ;  /* 0x0000000000027941 */ /* 0x000fea0003800000 */
.L_x_2150:
        /* <DEDUP_REMOVED lines=20> */
.L_x_2153:
[----:B------:R-:W-:Y:S05]  /*f9e0*/  BSYNC B2 ;  /* 0x0000000000027941 */ /* 0x000fea0003800000 */
.L_x_2152:
        /* <DEDUP_REMOVED lines=14> */
.L_x_2155:
[----:B------:R-:W-:Y:S05]  /*fad0*/  BSYNC B2 ;  /* 0x0000000000027941 */ /* 0x000fea0003800000 */
.L_x_2154:
        /* <DEDUP_REMOVED lines=14> */
.L_x_2157:
[----:B------:R-:W-:Y:S05]  /*fbc0*/  BSYNC B2 ;  /* 0x0000000000027941 */ /* 0x000fea0003800000 */
.L_x_2156:
        /* <DEDUP_REMOVED lines=14> */
.L_x_2159:
[----:B------:R-:W-:Y:S05]  /*fcb0*/  BSYNC B2 ;  /* 0x0000000000027941 */ /* 0x000fea0003800000 */
.L_x_2158:
        /* <DEDUP_REMOVED lines=20> */
.L_x_2161:
[----:B------:R-:W-:Y:S05]  /*fe00*/  BSYNC B2 ;  /* 0x0000000000027941 */ /* 0x000fea0003800000 */
.L_x_2160:
        /* <DEDUP_REMOVED lines=14> */
.L_x_2163:
[----:B------:R-:W-:Y:S05]  /*fef0*/  BSYNC B2 ;  /* 0x0000000000027941 */ /* 0x000fea0003800000 */
.L_x_2162:
        /* <DEDUP_REMOVED lines=14> */
.L_x_2165:
[----:B------:R-:W-:Y:S05]  /*ffe0*/  BSYNC B2 ;  /* 0x0000000000027941 */ /* 0x000fea0003800000 */
.L_x_2164:
        /* <DEDUP_REMOVED lines=14> */
.L_x_2167:
[----:B------:R-:W-:Y:S05]  /*100d0*/  BSYNC B2 ;  /* 0x0000000000027941 */ /* 0x000fea0003800000 */
.L_x_2166:
        /* <DEDUP_REMOVED lines=20> */
.L_x_2169:
[----:B------:R-:W-:Y:S05]  /*10220*/  BSYNC B2 ;  /* 0x0000000000027941 */ /* 0x000fea0003800000 */
.L_x_2168:
        /* <DEDUP_REMOVED lines=14> */
.L_x_2171:
[----:B------:R-:W-:Y:S05]  /*10310*/  BSYNC B2 ;  /* 0x0000000000027941 */ /* 0x000fea0003800000 */
.L_x_2170:
        /* <DEDUP_REMOVED lines=14> */
.L_x_2173:
[----:B------:R-:W-:Y:S05]  /*10400*/  BSYNC B2 ;  /* 0x0000000000027941 */ /* 0x000fea0003800000 */
.L_x_2172:
        /* <DEDUP_REMOVED lines=14> */
.L_x_2175:
[----:B------:R-:W-:Y:S05]  /*104f0*/  BSYNC B2 ;  /* 0x0000000000027941 */ /* 0x000fea0003800000 */
.L_x_2174:
        /* <DEDUP_REMOVED lines=20> */
.L_x_2177:
[----:B------:R-:W-:Y:S05]  /*10640*/  BSYNC B2 ;  /* 0x0000000000027941 */ /* 0x000fea0003800000 */
.L_x_2176:
        /* <DEDUP_REMOVED lines=14> */
.L_x_2179:
[----:B------:R-:W-:Y:S05]  /*10730*/  BSYNC B2 ;  /* 0x0000000000027941 */ /* 0x000fea0003800000 */
.L_x_2178:
        /* <DEDUP_REMOVED lines=14> */
.L_x_2181:
[----:B------:R-:W-:Y:S05]  /*10820*/  BSYNC B2 ;  /* 0x0000000000027941 */ /* 0x000fea0003800000 */
.L_x_2180:
        /* <DEDUP_REMOVED lines=14> */
.L_x_2183:
[----:B------:R-:W-:Y:S05]  /*10910*/  BSYNC B2 ;  /* 0x0000000000027941 */ /* 0x000fea0003800000 */
.L_x_2182:
        /* <DEDUP_REMOVED lines=20> */
.L_x_2185:
[----:B------:R-:W-:Y:S05]  /*10a60*/  BSYNC B2 ;  /* 0x0000000000027941 */ /* 0x000fea0003800000 */
.L_x_2184:
        /* <DEDUP_REMOVED lines=14> */
.L_x_2187:
[----:B------:R-:W-:Y:S05]  /*10b50*/  BSYNC B2 ;  /* 0x0000000000027941 */ /* 0x000fea0003800000 */
.L_x_2186:
        /* <DEDUP_REMOVED lines=14> */
.L_x_2189:
[----:B------:R-:W-:Y:S05]  /*10c40*/  BSYNC B2 ;  /* 0x0000000000027941 */ /* 0x000fea0003800000 */
.L_x_2188:
        /* <DEDUP_REMOVED lines=14> */
.L_x_2191:
[----:B------:R-:W-:Y:S05]  /*10d30*/  BSYNC B2 ;  /* 0x0000000000027941 */ /* 0x000fea0003800000 */
.L_x_2190:
        /* <DEDUP_REMOVED lines=20> */
.L_x_2193:
[----:B------:R-:W-:Y:S05]  /*10e80*/  BSYNC B2 ;  /* 0x0000000000027941 */ /* 0x000fea0003800000 */
.L_x_2192:
        /* <DEDUP_REMOVED lines=14> */
.L_x_2195:
[----:B------:R-:W-:Y:S05]  /*10f70*/  BSYNC B2 ;  /* 0x0000000000027941 */ /* 0x000fea0003800000 */
.L_x_2194:
        /* <DEDUP_REMOVED lines=14> */
.L_x_2197:
[----:B------:R-:W-:Y:S05]  /*11060*/  BSYNC B2 ;  /* 0x0000000000027941 */ /* 0x000fea0003800000 */
.L_x_2196:
        /* <DEDUP_REMOVED lines=14> */
.L_x_2199:
[----:B------:R-:W-:Y:S05]  /*11150*/  BSYNC B2 ;  /* 0x0000000000027941 */ /* 0x000fea0003800000 */
.L_x_2198:
        /* <DEDUP_REMOVED lines=20> */
.L_x_2201:
[----:B------:R-:W-:Y:S05]  /*112a0*/  BSYNC B2 ;  /* 0x0000000000027941 */ /* 0x000fea0003800000 */
.L_x_2200:
        /* <DEDUP_REMOVED lines=14> */
.L_x_2203:
[----:B------:R-:W-:Y:S05]  /*11390*/  BSYNC B2 ;  /* 0x0000000000027941 */ /* 0x000fea0003800000 */
.L_x_2202:
        /* <DEDUP_REMOVED lines=14> */
.L_x_2205:
[----:B------:R-:W-:Y:S05]  /*11480*/  BSYNC B2 ;  /* 0x0000000000027941 */ /* 0x000fea0003800000 */
.L_x_2204:
        /* <DEDUP_REMOVED lines=14> */
.L_x_2207:
[----:B------:R-:W-:Y:S05]  /*11570*/  BSYNC B2 ;  /* 0x0000000000027941 */ /* 0x000fea0003800000 */
.L_x_2206:
        /* <DEDUP_REMOVED lines=20> */
.L_x_2209:
[----:B------:R-:W-:Y:S05]  /*116c0*/  BSYNC B2 ;  /* 0x0000000000027941 */ /* 0x000fea0003800000 */
.L_x_2208:
        /* <DEDUP_REMOVED lines=14> */
.L_x_2211:
[----:B------:R-:W-:Y:S05]  /*117b0*/  BSYNC B2 ;  /* 0x0000000000027941 */ /* 0x000fea0003800000 */
.L_x_2210:
        /* <DEDUP_REMOVED lines=14> */
.L_x_2213:
[----:B------:R-:W-:Y:S05]  /*118a0*/  BSYNC B2 ;  /* 0x0000000000027941 */ /* 0x000fea0003800000 */
.L_x_2212:
        /* <DEDUP_REMOVED lines=14> */
.L_x_2215:
[----:B------:R-:W-:Y:S05]  /*11990*/  BSYNC B2 ;  /* 0x0000000000027941 */ /* 0x000fea0003800000 */
.L_x_2214:
        /* <DEDUP_REMOVED lines=20> */
.L_x_2217:
[----:B------:R-:W-:Y:S05]  /*11ae0*/  BSYNC B2 ;  /* 0x0000000000027941 */ /* 0x000fea0003800000 */
.L_x_2216:
        /* <DEDUP_REMOVED lines=14> */
.L_x_2219:
[----:B------:R-:W-:Y:S05]  /*11bd0*/  BSYNC B2 ;  /* 0x0000000000027941 */ /* 0x000fea0003800000 */
.L_x_2218:
        /* <DEDUP_REMOVED lines=14> */
.L_x_2221:
[----:B------:R-:W-:Y:S05]  /*11cc0*/  BSYNC B2 ;  /* 0x0000000000027941 */ /* 0x000fea0003800000 */
.L_x_2220:
        /* <DEDUP_REMOVED lines=14> */
.L_x_2223:
[----:B------:R-:W-:Y:S05]  /*11db0*/  BSYNC B2 ;  /* 0x0000000000027941 */ /* 0x000fea0003800000 */
.L_x_2222:
        /* <DEDUP_REMOVED lines=20> */
.L_x_2225:
[----:B------:R-:W-:Y:S05]  /*11f00*/  BSYNC B2 ;  /* 0x0000000000027941 */ /* 0x000fea0003800000 */
.L_x_2224:
        /* <DEDUP_REMOVED lines=14> */
.L_x_2227:
[----:B------:R-:W-:Y:S05]  /*11ff0*/  BSYNC B2 ;  /* 0x0000000000027941 */ /* 0x000fea0003800000 */
.L_x_2226:
        /* <DEDUP_REMOVED lines=14> */
.L_x_2229:
[----:B------:R-:W-:Y:S05]  /*120e0*/  BSYNC B2 ;  /* 0x0000000000027941 */ /* 0x000fea0003800000 */
.L_x_2228:
        /* <DEDUP_REMOVED lines=14> */
.L_x_2231:
[----:B------:R-:W-:Y:S05]  /*121d0*/  BSYNC B2 ;  /* 0x0000000000027941 */ /* 0x000fea0003800000 */
.L_x_2230:
        /* <DEDUP_REMOVED lines=20> */
.L_x_2233:
[----:B------:R-:W-:Y:S05]  /*12320*/  BSYNC B2 ;  /* 0x0000000000027941 */ /* 0x000fea0003800000 */
.L_x_2232:
        /* <DEDUP_REMOVED lines=14> */
.L_x_2235:
[----:B------:R-:W-:Y:S05]  /*12410*/  BSYNC B2 ;  /* 0x0000000000027941 */ /* 0x000fea0003800000 */
.L_x_2234:
        /* <DEDUP_REMOVED lines=14> */
.L_x_2237:
[----:B------:R-:W-:Y:S05]  /*12500*/  BSYNC B2 ;  /* 0x0000000000027941 */ /* 0x000fea0003800000 */
.L_x_2236:
        /* <DEDUP_REMOVED lines=14> */
.L_x_2239:
[----:B------:R-:W-:Y:S05]  /*125f0*/  BSYNC B2 ;  /* 0x0000000000027941 */ /* 0x000fea0003800000 */
.L_x_2238:
        /* <DEDUP_REMOVED lines=20> */
.L_x_2241:
[----:B------:R-:W-:Y:S05]  /*12740*/  BSYNC B2 ;  /* 0x0000000000027941 */ /* 0x000fea0003800000 */
.L_x_2240:
        /* <DEDUP_REMOVED lines=14> */
.L_x_2243:
[----:B------:R-:W-:Y:S05]  /*12830*/  BSYNC B2 ;  /* 0x0000000000027941 */ /* 0x000fea0003800000 */
.L_x_2242:
        /* <DEDUP_REMOVED lines=14> */
.L_x_2245:
[----:B------:R-:W-:Y:S05]  /*12920*/  BSYNC B2 ;  /* 0x0000000000027941 */ /* 0x000fea0003800000 */
.L_x_2244:
        /* <DEDUP_REMOVED lines=14> */
.L_x_2247:
[----:B------:R-:W-:Y:S05]  /*12a10*/  BSYNC B2 ;  /* 0x0000000000027941 */ /* 0x000fea0003800000 */
.L_x_2246:
        /* <DEDUP_REMOVED lines=20> */
.L_x_2249:
[----:B------:R-:W-:Y:S05]  /*12b60*/  BSYNC B2 ;  /* 0x0000000000027941 */ /* 0x000fea0003800000 */
.L_x_2248:
        /* <DEDUP_REMOVED lines=14> */
.L_x_2251:
[----:B------:R-:W-:Y:S05]  /*12c50*/  BSYNC B2 ;  /* 0x0000000000027941 */ /* 0x000fea0003800000 */
.L_x_2250:
        /* <DEDUP_REMOVED lines=14> */
.L_x_2253:
[----:B------:R-:W-:Y:S05]  /*12d40*/  BSYNC B2 ;  /* 0x0000000000027941 */ /* 0x000fea0003800000 */
.L_x_2252:
        /* <DEDUP_REMOVED lines=14> */
.L_x_2255:
[----:B------:R-:W-:Y:S05]  /*12e30*/  BSYNC B2 ;  /* 0x0000000000027941 */ /* 0x000fea0003800000 */
.L_x_2254:
        /* <DEDUP_REMOVED lines=20> */
.L_x_2257:
[----:B------:R-:W-:Y:S05]  /*12f80*/  BSYNC B2 ;  /* 0x0000000000027941 */ /* 0x000fea0003800000 */
.L_x_2256:
        /* <DEDUP_REMOVED lines=14> */
.L_x_2259:
[----:B------:R-:W-:Y:S05]  /*13070*/  BSYNC B2 ;  /* 0x0000000000027941 */ /* 0x000fea0003800000 */
.L_x_2258:
        /* <DEDUP_REMOVED lines=14> */
.L_x_2261:
[----:B------:R-:W-:Y:S05]  /*13160*/  BSYNC B2 ;  /* 0x0000000000027941 */ /* 0x000fea0003800000 */
.L_x_2260:
        /* <DEDUP_REMOVED lines=13> */
.L_x_2263:
[----:B------:R-:W-:Y:S05]  /*13240*/  BSYNC B2 ;  /* 0x0000000000027941 */ /* 0x000fea0003800000 */
.L_x_2262:
[----:B------:R-:W-:Y:S02]  /*13250*/  F2FP.BF16.F32.PACK_AB R2, R3, R2 ;  /* 0x000000020302723e */ /* 0x000fe400000010ff */
[----:B------:R-:W-:-:S05]  /*13260*/  F2FP.BF16.F32.PACK_AB R3, R0, R5 ;  /* 0x000000050003723e */ /* 0x000fca00000010ff */
[----:B------:R-:W-:Y:S01]  /*13270*/  STG.E.64 desc[UR8][R58.64+0x1f00], R2 ;  /* 0x001f00023a007986 */ /* 0x000fe2000c101b08 */
[----:B------:R-:W-:Y:S05]  /*13280*/  EXIT ;  /* 0x000000000000794d */ /* 0x000fea0003800000 */
        .weak           $__internal_2_$__cuda_sm3x_div_rn_noftz_f32_slowpath
        .type           $__internal_2_$__cuda_sm3x_div_rn_noftz_f32_slowpath,@function
        .size           $__internal_2_$__cuda_sm3x_div_rn_noftz_f32_slowpath,(.L_x_11248 - $__internal_2_$__cuda_sm3x_div_rn_noftz_f32_slowpath)
$__internal_2_$__cuda_sm3x_div_rn_noftz_f32_slowpath:
        /* <DEDUP_REMOVED lines=35> */
.L_x_2265:
[----:B------:R-:W-:Y:S01]  /*134c0*/  LEA R142, R4, 0xc0800000, 0x17 ;  /* 0xc0800000048e7811 */ /* 0x000fe200078eb8ff */
[----:B------:R-:W-:Y:S01]  /*134d0*/  BSSY B1, `(.L_x_2270) ;  /* 0x0000036000017945 */ /* 0x000fe20003800000 */
[----:B------:R-:W-:Y:S02]  /*134e0*/  IADD3 R145, R145, -0x7f, RZ ;  /* 0xffffff8191917810 */ /* 0x000fe40007ffe0ff */
[----:B------:R-:W-:-:S03]  /*134f0*/  IADD3 R146, -R142, R143, RZ ;  /* 0x0000008f8e927210 */ /* 0x000fc60007ffe1ff */
[----:B------:R-:W-:Y:S01]  /*13500*/  IMAD R0, R145, -0x800000, R0 ;  /* 0xff80000091007824 */ /* 0x000fe200078e0200 */
[----:B------:R-:W0:Y:S01]  /*13510*/  MUFU.RCP R142, R146 ;  /* 0x00000092008e7308 */ /* 0x000e220000001000 */
[----:B------:R-:W-:-:S04]  /*13520*/  FADD.FTZ R147, -R146, -RZ ;  /* 0x800000ff92937221 */ /* 0x000fc80000010100 */
[----:B0-----:R-:W-:-:S04]  /*13530*/  FFMA R143, R142, R147, 1 ;  /* 0x3f8000008e8f7423 */ /* 0x001fc80000000093 */
[----:B------:R-:W-:-:S04]  /*13540*/  FFMA R143, R142, R143, R142 ;  /* 0x0000008f8e8f7223 */ /* 0x000fc8000000008e */
[----:B------:R-:W-:-:S04]  /*13550*/  FFMA R142, R0, R143, RZ ;  /* 0x0000008f008e7223 */ /* 0x000fc800000000ff */
[----:B------:R-:W-:-:S04]  /*13560*/  FFMA R144, R147, R142, R0 ;  /* 0x0000008e93907223 */ /* 0x000fc80000000000 */
[----:B------:R-:W-:Y:S01]  /*13570*/  FFMA R142, R143, R144, R142 ;  /* 0x000000908f8e7223 */ /* 0x000fe2000000008e */
[----:B------:R-:W-:-:S03]  /*13580*/  IADD3 R144, R145, 0x7f, -R4 ;  /* 0x0000007f91907810 */ /* 0x000fc60007ffe804 */
        /* <DEDUP_REMOVED lines=16> */
[CCC-:B------:R-:W-:Y:S01]  /*13690*/  FFMA.RZ R144, R143.reuse, R147.reuse, R142.reuse ;  /* 0x000000938f907223 */ /* 0x1c0fe2000000c08e */
[CCC-:B------:R-:W-:Y:S01]  /*136a0*/  FFMA.RP R61, R143.reuse, R147.reuse, R142.reuse ;  /* 0x000000938f3d7223 */ /* 0x1c0fe2000000808e */
[----:B------:R-:W-:Y:S01]  /*136b0*/  FFMA.RM R142, R143, R147, R142 ;  /* 0x000000938f8e7223 */ /* 0x000fe2000000408e */
[----:B------:R-:W-:Y:S02]  /*136c0*/  IADD3 R143, R4, 0x20, RZ ;  /* 0x00000020048f7810 */ /* 0x000fe40007ffe0ff */
[----:B------:R-:W-:Y:S02]  /*136d0*/  LOP3.LUT R144, R144, 0x7fffff, RZ, 0xc0, !PT ;  /* 0x007fffff90907812 */ /* 0x000fe400078ec0ff */
[----:B------:R-:W-:Y:S02]  /*136e0*/  ISETP.NE.AND P2, PT, R4, RZ, PT ;  /* 0x000000ff0400720c */ /* 0x000fe40003f45270 */
[----:B------:R-:W-:Y:S02]  /*136f0*/  LOP3.LUT R144, R144, 0x800000, RZ, 0xfc, !PT ;  /* 0x0080000090907812 */ /* 0x000fe400078efcff */
[----:B------:R-:W-:-:S02]  /*13700*/  ISETP.NE.AND P1, PT, R4, RZ, PT ;  /* 0x000000ff0400720c */ /* 0x000fc40003f25270 */
[----:B------:R-:W-:Y:S02]  /*13710*/  IADD3 R4, -R4, RZ, RZ ;  /* 0x000000ff04047210 */ /* 0x000fe40007ffe1ff */
[----:B------:R-:W-:Y:S02]  /*13720*/  SHF.L.U32 R143, R144, R143, RZ ;  /* 0x0000008f908f7219 */ /* 0x000fe400000006ff */
[----:B------:R-:W-:Y:S02]  /*13730*/  FSETP.NEU.FTZ.AND P0, PT, R61, R142, PT ;  /* 0x0000008e3d00720b */ /* 0x000fe40003f1d000 */
[----:B------:R-:W-:Y:S02]  /*13740*/  SEL R61, R4, RZ, P2 ;  /* 0x000000ff043d7207 */ /* 0x000fe40001000000 */
[----:B------:R-:W-:Y:S02]  /*13750*/  ISETP.NE.AND P1, PT, R143, RZ, P1 ;  /* 0x000000ff8f00720c */ /* 0x000fe40000f25270 */
[----:B------:R-:W-:-:S02]  /*13760*/  SHF.R.U32.HI R144, RZ, R61, R144 ;  /* 0x0000003dff907219 */ /* 0x000fc40000011690 */
[----:B------:R-:W-:Y:S02]  /*13770*/  PLOP3.LUT P0, PT, P0, P1, PT, 0xa8, 0x0 ;  /* 0x000000000000781c */ /* 0x000fe40000703570 */
[----:B------:R-:W-:Y:S02]  /*13780*/  SHF.R.U32.HI R4, RZ, 0x1, R144 ;  /* 0x00000001ff047819 */ /* 0x000fe40000011690 */
[----:B------:R-:W-:-:S04]  /*13790*/  SEL R61, RZ, 0x1, !P0 ;  /* 0x00000001ff3d7807 */ /* 0x000fc80004000000 */
[----:B------:R-:W-:-:S04]  /*137a0*/  LOP3.LUT R61, R61, 0x1, R4, 0xf8, !PT ;  /* 0x000000013d3d7812 */ /* 0x000fc800078ef804 */
[----:B------:R-:W-:-:S04]  /*137b0*/  LOP3.LUT R61, R61, R144, RZ, 0xc0, !PT ;  /* 0x000000903d3d7212 */ /* 0x000fc800078ec0ff */
[----:B------:R-:W-:-:S04]  /*137c0*/  IADD3 R61, R4, R61, RZ ;  /* 0x0000003d043d7210 */ /* 0x000fc80007ffe0ff */
[----:B------:R-:W-:Y:S01]  /*137d0*/  LOP3.LUT R0, R61, R0, RZ, 0xfc, !PT ;  /* 0x000000003d007212 */ /* 0x000fe200078efcff */
[----:B------:R-:W-:Y:S06]  /*137e0*/  BRA `(.L_x_2273) ;  /* 0x0000000000107947 */ /* 0x000fec0003800000 */
.L_x_2272:
[----:B------:R-:W-:-:S04]  /*137f0*/  LOP3.LUT R0, R0, 0x80000000, RZ, 0xc0, !PT ;  /* 0x8000000000007812 */ /* 0x000fc800078ec0ff */
[----:B------:R-:W-:Y:S01]  /*13800*/  LOP3.LUT R0, R0, 0x7f800000, RZ, 0xfc, !PT ;  /* 0x7f80000000007812 */ /* 0x000fe200078efcff */
[----:B------:R-:W-:Y:S06]  /*13810*/  BRA `(.L_x_2273) ;  /* 0x0000000000047947 */ /* 0x000fec0003800000 */
.L_x_2271:
[----:B------:R-:W-:-:S07]  /*13820*/  LEA R0, R61, R0, 0x17 ;  /* 0x000000003d007211 */ /* 0x000fce00078eb8ff */
.L_x_2273:
[----:B------:R-:W-:Y:S05]  /*13830*/  BSYNC B1 ;  /* 0x0000000000017941 */ /* 0x000fea0003800000 */
.L_x_2270:
[----:B------:R-:W-:Y:S05]  /*13840*/  BRA `(.L_x_2274) ;  /* 0x0000000000207947 */ /* 0x000fea0003800000 */
.L_x_2269:
[----:B------:R-:W-:-:S04]  /*13850*/  LOP3.LUT R0, R143, 0x80000000, R0, 0x48, !PT ;  /* 0x800000008f007812 */ /* 0x000fc800078e4800 */
[----:B------:R-:W-:Y:S01]  /*13860*/  LOP3.LUT R0, R0, 0x7f800000, RZ, 0xfc, !PT ;  /* 0x7f80000000007812 */ /* 0x000fe200078efcff */
[----:B------:R-:W-:Y:S06]  /*13870*/  BRA `(.L_x_2274) ;  /* 0x0000000000147947 */ /* 0x000fec0003800000 */
.L_x_2268:
[----:B------:R-:W-:Y:S01]  /*13880*/  LOP3.LUT R0, R143, 0x80000000, R0, 0x48, !PT ;  /* 0x800000008f007812 */ /* 0x000fe200078e4800 */
[----:B------:R-:W-:Y:S06]  /*13890*/  BRA `(.L_x_2274) ;  /* 0x00000000000c7947 */ /* 0x000fec0003800000 */
.L_x_2267:
[----:B------:R-:W0:Y:S01]  /*138a0*/  MUFU.RSQ R0, -QNAN ;  /* 0xffc0000000007908 */ /* 0x000e220000001400 */
[----:B------:R-:W-:Y:S05]  /*138b0*/  BRA `(.L_x_2274) ;  /* 0x0000000000047947 */ /* 0x000fea0003800000 */
.L_x_2266:
[----:B------:R-:W-:-:S07]  /*138c0*/  FADD.FTZ R0, R0, R89 ;  /* 0x0000005900007221 */ /* 0x000fce0000010000 */
.L_x_2274:
[----:B------:R-:W-:Y:S05]  /*138d0*/  BSYNC B0 ;  /* 0x0000000000007941 */ /* 0x000fea0003800000 */
.L_x_2264:
[----:B------:R-:W-:-:S06]  /*138e0*/  HFMA2.MMA R61, -RZ, RZ, 0, 0 ;  /* 0x00000000ff3d7435 */ /* 0x000fcc00000001ff */
[----:B0-----:R-:W-:Y:S05]  /*138f0*/  RET.REL.NODEC R60 `(_ZN18transformer_engine34scaled_masked_softmax_warp_forwardI13__nv_bfloat16S1_fLi12EEEvPT0_PKT_PKhT1_iii) ;  /* 0xfffffec43cc07950 */ /* 0x001fea0003c3ffff */
.L_x_2275:
        /* <DEDUP_REMOVED lines=16> */
.L_x_11248:


//--------------------- .text._ZN18transformer_engine34scaled_masked_softmax_warp_forwardI13__nv_bfloat16S1_fLi11EEEvPT0_PKT_PKhT1_iii --------------------------
	.section	.text._ZN18transformer_engine34scaled_masked_softmax_warp_forwardI13__nv_bfloat16S1_fLi11EEEvPT0_PKT_PKhT1_iii,"ax",@progbits
	.align	128
        .global         _ZN18transformer_engine34scaled_masked_softmax_warp_forwardI13__nv_bfloat16S1_fLi11EEEvPT0_PKT_PKhT1_iii
        .type           _ZN18transformer_engine34scaled_masked_softmax_warp_forwardI13__nv_bfloat16S1_fLi11EEEvPT0_PKT_PKhT1_iii,@function
        .size           _ZN18transformer_engine34scaled_masked_softmax_warp_forwardI13__nv_bfloat16S1_fLi11EEEvPT0_PKT_PKhT1_iii,(.L_x_11249 - _ZN18transformer_engine34scaled_masked_softmax_warp_forwardI13__nv_bfloat16S1_fLi11EEEvPT0_PKT_PKhT1_iii)
        .other          _ZN18transformer_engine34scaled_masked_softmax_warp_forwardI13__nv_bfloat16S1_fLi11EEEvPT0_PKT_PKhT1_iii,@"STO_CUDA_ENTRY STV_DEFAULT"
_ZN18transformer_engine34scaled_masked_softmax_warp_forwardI13__nv_bfloat16S1_fLi11EEEvPT0_PKT_PKhT1_iii:
.text._ZN18transformer_engine34scaled_masked_softmax_warp_forwardI13__nv_bfloat16S1_fLi11EEEvPT0_PKT_PKhT1_iii:
[----:B------:R-:W-:Y:S01]  /*0000*/  LDC R1, c[0x0][0x28] ;  /* 0x00000a00ff017b82 */ /* 0x000fe20000000800 */
[----:B------:R-:W0:Y:S07]  /*0010*/  S2R R44, SR_TID.X ;  /* 0x00000000002c7919 */ /* 0x000e2e0000002100 */
[----:B------:R-:W-:Y:S01]  /*0020*/  S2UR UR5, SR_CTAID.Z ;  /* 0x00000000000579c3 */ /* 0x000fe20000002700 */
[----:B------:R-:W-:Y:S01]  /*0030*/  ULDC UR4, c[0x0][0x10] ;  /* 0x0000040000047ab9 */ /* 0x000fe20000000800 */
[----:B------:R-:W-:Y:S01]  /*0040*/  ULDC UR7, c[0x0][0xc] ;  /* 0x0000030000077ab9 */ /* 0x000fe20000000800 */
[----:B------:R-:W1:Y:S01]  /*0050*/  S2R R46, SR_TID.Y ;  /* 0x00000000002e7919 */ /* 0x000e620000002200 */
[----:B------:R-:W-:Y:S01]  /*0060*/  ULDC.64 UR12, c[0x0][0x230] ;  /* 0x00008c00000c7ab9 */ /* 0x000fe20000000a00 */
[----:B------:R-:W-:Y:S01]  /*0070*/  ULDC.64 UR10, c[0x0][0x218] ;  /* 0x00008600000a7ab9 */ /* 0x000fe20000000a00 */
[----:B------:R-:W-:Y:S01]  /*0080*/  USHF.R.S32.HI UR9, URZ, 0x1f, UR12 ;  /* 0x0000001f3f097899 */ /* 0x000fe2000801140c */
[----:B------:R-:W-:Y:S01]  /*0090*/  BSSY B0, `(.L_x_2276) ;  /* 0x0000046000007945 */ /* 0x000fe20003800000 */
[----:B------:R-:W2:Y:S01]  /*00a0*/  S2UR UR6, SR_CTAID.Y ;  /* 0x00000000000679c3 */ /* 0x000ea20000002600 */
[----:B------:R-:W-:Y:S01]  /*00b0*/  UISETP.NE.AND UP0, UPT, UR13, 0x1, UPT ;  /* 0x000000010d00788c */ /* 0x000fe2000bf05270 */
[----:B------:R-:W-:-:S02]  /*00c0*/  MOV R43, 0xff800000 ;  /* 0xff800000002b7802 */ /* 0x000fc40000000f00 */
[----:B------:R-:W-:Y:S02]  /*00d0*/  MOV R59, 0xff800000 ;  /* 0xff800000003b7802 */ /* 0x000fe40000000f00 */
[----:B------:R-:W-:Y:S02]  /*00e0*/  MOV R53, 0xff800000 ;  /* 0xff80000000357802 */ /* 0x000fe40000000f00 */
[----:B------:R-:W3:Y:S01]  /*00f0*/  S2UR UR8, SR_CTAID.X ;  /* 0x00000000000879c3 */ /* 0x000ee20000002500 */
[----:B------:R-:W-:-:S07]  /*0100*/  MOV R61, 0xff800000 ;  /* 0xff800000003d7802 */ /* 0x000fce0000000f00 */
[----:B------:R-:W1:Y:S01]  /*0110*/  LDC R9, c[0x0][0x4] ;  /* 0x00000100ff097b82 */ /* 0x000e620000000800 */
[----:B0-----:R-:W-:Y:S01]  /*0120*/  SHF.L.U32 R44, R44, 0x2, RZ ;  /* 0x000000022c2c7819 */ /* 0x001fe200000006ff */
[----:B--2---:R-:W-:-:S03]  /*0130*/  UIMAD UR4, UR5, UR4, UR6 ;  /* 0x00000004050472a4 */ /* 0x004fc6000f8e0206 */
[----:B------:R-:W-:Y:S02]  /*0140*/  SHF.R.S32.HI R45, RZ, 0x1f, R44 ;  /* 0x0000001fff2d7819 */ /* 0x000fe4000001142c */
[C---:B------:R-:W-:Y:S02]  /*0150*/  IADD3 R0, R44.reuse, 0x80, RZ ;  /* 0x000000802c007810 */ /* 0x040fe40007ffe0ff */
[C---:B------:R-:W-:Y:S01]  /*0160*/  IADD3 R6, R44.reuse, 0x180, RZ ;  /* 0x000001802c067810 */ /* 0x040fe20007ffe0ff */
[----:B---3--:R-:W-:Y:S01]  /*0170*/  UIMAD UR4, UR4, UR7, UR8 ;  /* 0x00000007040472a4 */ /* 0x008fe2000f8e0208 */
[----:B------:R-:W-:-:S05]  /*0180*/  IADD3 R10, R44, 0x200, RZ ;  /* 0x000002002c0a7810 */ /* 0x000fca0007ffe0ff */
[----:B-1----:R-:W-:Y:S01]  /*0190*/  IMAD R3, R9, UR4, R46 ;  /* 0x0000000409037c24 */ /* 0x002fe2000f8e022e */
[----:B------:R-:W-:-:S03]  /*01a0*/  UIMAD UR4, UR5, UR7, UR8 ;  /* 0x00000007050472a4 */ /* 0x000fc6000f8e0208 */
[C---:B------:R-:W-:Y:S01]  /*01b0*/  IMAD R7, R3.reuse, UR9, RZ ;  /* 0x0000000903077c24 */ /* 0x040fe2000f8e02ff */
[----:B------:R-:W-:Y:S01]  /*01c0*/  USEL UR4, UR8, UR4, !UP0 ;  /* 0x0000000408047287 */ /* 0x000fe2000c000000 */
[C---:B------:R-:W-:Y:S01]  /*01d0*/  IMAD.WIDE.U32 R4, R3.reuse, UR12, R44 ;  /* 0x0000000c03047c25 */ /* 0x040fe2000f8e002c */
[----:B------:R-:W-:Y:S02]  /*01e0*/  ULDC UR7, c[0x0][0x22c] ;  /* 0x00008b0000077ab9 */ /* 0x000fe40000000800 */
[----:B------:R-:W-:Y:S02]  /*01f0*/  IADD3 R2, -R3, UR7, RZ ;  /* 0x0000000703027c10 */ /* 0x000fe4000fffe1ff */
[----:B------:R-:W-:Y:S01]  /*0200*/  IADD3 R7, R5, R7, RZ ;  /* 0x0000000705077210 */ /* 0x000fe20007ffe0ff */
[----:B------:R-:W-:Y:S01]  /*0210*/  IMAD R5, R9, UR4, R46 ;  /* 0x0000000409057c24 */ /* 0x000fe2000f8e022e */
[----:B------:R-:W-:-:S03]  /*0220*/  LEA R64, P0, R4, UR10, 0x1 ;  /* 0x0000000a04407c11 */ /* 0x000fc6000f8008ff */
[C---:B------:R-:W-:Y:S01]  /*0230*/  IMAD.WIDE.U32 R48, R5.reuse, UR12, R44 ;  /* 0x0000000c05307c25 */ /* 0x040fe2000f8e002c */
[----:B------:R-:W-:Y:S01]  /*0240*/  LEA.HI.X R65, R4, UR11, R7, 0x1, P0 ;  /* 0x0000000b04417c11 */ /* 0x000fe200080f0c07 */
[----:B------:R-:W-:Y:S01]  /*0250*/  ULDC.64 UR10, c[0x0][0x220] ;  /* 0x00008800000a7ab9 */ /* 0x000fe20000000a00 */
[----:B------:R-:W-:Y:S01]  /*0260*/  ISETP.GT.AND P0, PT, R2, RZ, PT ;  /* 0x000000ff0200720c */ /* 0x000fe20003f04270 */
[----:B------:R-:W-:Y:S01]  /*0270*/  IMAD R5, R5, UR9, R49 ;  /* 0x0000000905057c24 */ /* 0x000fe2000f8e0231 */
[----:B------:R-:W-:Y:S02]  /*0280*/  IADD3 R48, P3, R48, UR10, RZ ;  /* 0x0000000a30307c10 */ /* 0x000fe4000ff7e0ff */
[----:B------:R-:W-:Y:S02]  /*0290*/  SEL R3, RZ, UR12, !P0 ;  /* 0x0000000cff037c07 */ /* 0x000fe4000c000000 */
[----:B------:R-:W-:Y:S01]  /*02a0*/  IADD3.X R49, R5, UR11, RZ, P3, !PT ;  /* 0x0000000b05317c10 */ /* 0x000fe20009ffe4ff */
[----:B------:R-:W-:Y:S01]  /*02b0*/  ULDC.64 UR10, c[0x0][0x208] ;  /* 0x00008200000a7ab9 */ /* 0x000fe20000000a00 */
[----:B------:R-:W-:-:S02]  /*02c0*/  ISETP.GE.AND P3, PT, R44, R3, PT ;  /* 0x000000032c00720c */ /* 0x000fc40003f66270 */
[----:B------:R-:W-:Y:S02]  /*02d0*/  IADD3 R4, R44, 0x100, RZ ;  /* 0x000001002c047810 */ /* 0x000fe40007ffe0ff */
[-C--:B------:R-:W-:Y:S02]  /*02e0*/  ISETP.GE.AND P2, PT, R0, R3.reuse, PT ;  /* 0x000000030000720c */ /* 0x080fe40003f46270 */
[-C--:B------:R-:W-:Y:S02]  /*02f0*/  ISETP.GE.AND P1, PT, R4, R3.reuse, PT ;  /* 0x000000030400720c */ /* 0x080fe40003f26270 */
[----:B------:R-:W-:Y:S02]  /*0300*/  ISETP.GE.AND P0, PT, R6, R3, PT ;  /* 0x000000030600720c */ /* 0x000fe40003f06270 */
[----:B------:R-:W-:-:S03]  /*0310*/  MOV R4, 0xff800000 ;  /* 0xff80000000047802 */ /* 0x000fc60000000f00 */
[----:B------:R-:W-:Y:S08]  /*0320*/  @P3 BRA `(.L_x_2277) ;  /* 0x0000000000703947 */ /* 0x000ff00003800000 */
[----:B------:R-:W2:Y:S04]  /*0330*/  LDG.E R0, desc[UR10][R48.64] ;  /* 0x0000000a30007981 */ /* 0x000ea8000c1e1900 */
[----:B------:R-:W3:Y:S01]  /*0340*/  LDG.E.64 R4, desc[UR10][R64.64] ;  /* 0x0000000a40047981 */ /* 0x000ee2000c1e1b00 */
[----:B------:R-:W-:Y:S01]  /*0350*/  HFMA2.MMA R53, -RZ, RZ, -6.109375, 2 ;  /* 0xc61c4000ff357435 */ /* 0x000fe200000001ff */
[----:B------:R-:W-:Y:S02]  /*0360*/  MOV R61, 0xc61c4000 ;  /* 0xc61c4000003d7802 */ /* 0x000fe40000000f00 */
        /* <DEDUP_REMOVED lines=24> */
.L_x_2277:
[----:B------:R-:W-:Y:S05]  /*04f0*/  BSYNC B0 ;  /* 0x0000000000007941 */ /* 0x000fea0003800000 */
.L_x_2276:
        /* <DEDUP_REMOVED lines=35> */
.L_x_2279:
[----:B------:R-:W-:Y:S05]  /*0730*/  BSYNC B0 ;  /* 0x0000000000007941 */ /* 0x000fea0003800000 */
.L_x_2278:
        /* <DEDUP_REMOVED lines=37> */
.L_x_2281:
[----:B------:R-:W-:Y:S05]  /*0990*/  BSYNC B0 ;  /* 0x0000000000007941 */ /* 0x000fea0003800000 */
.L_x_2280:
        /* <DEDUP_REMOVED lines=35> */
.L_x_2283:
[----:B------:R-:W-:Y:S05]  /*0bd0*/  BSYNC B0 ;  /* 0x0000000000007941 */ /* 0x000fea0003800000 */
.L_x_2282:
        /* <DEDUP_REMOVED lines=37> */
.L_x_2285:
[----:B------:R-:W-:Y:S05]  /*0e30*/  BSYNC B0 ;  /* 0x0000000000007941 */ /* 0x000fea0003800000 */
.L_x_2284:
        /* <DEDUP_REMOVED lines=35> */
.L_x_2287:
[----:B------:R-:W-:Y:S05]  /*1070*/  BSYNC B0 ;  /* 0x0000000000007941 */ /* 0x000fea0003800000 */
.L_x_2286:
        /* <DEDUP_REMOVED lines=37> */
.L_x_2289:
[----:B------:R-:W-:Y:S05]  /*12d0*/  BSYNC B0 ;  /* 0x0000000000007941 */ /* 0x000fea0003800000 */
.L_x_2288:
        /* <DEDUP_REMOVED lines=35> */
.L_x_2291:
[----:B------:R-:W-:Y:S05]  /*1510*/  BSYNC B0 ;  /* 0x0000000000007941 */ /* 0x000fea0003800000 */
.L_x_2290:
        /* <DEDUP_REMOVED lines=37> */
.L_x_2293:
[----:B------:R-:W-:Y:S05]  /*1770*/  BSYNC B0 ;  /* 0x0000000000007941 */ /* 0x000fea0003800000 */
.L_x_2292:
        /* <DEDUP_REMOVED lines=35> */
.L_x_2295:
[----:B------:R-:W-:Y:S05]  /*19b0*/  BSYNC B0 ;  /* 0x0000000000007941 */ /* 0x000fea0003800000 */
.L_x_2294:
        /* <DEDUP_REMOVED lines=37> */
.L_x_2297:
[----:B------:R-:W-:Y:S05]  /*1c10*/  BSYNC B0 ;  /* 0x0000000000007941 */ /* 0x000fea0003800000 */
.L_x_2296:
        /* <DEDUP_REMOVED lines=35> */
.L_x_2299:
[----:B------:R-:W-:Y:S05]  /*1e50*/  BSYNC B0 ;  /* 0x0000000000007941 */ /* 0x000fea0003800000 */
.L_x_2298:
        /* <DEDUP_REMOVED lines=21> */
[----:B------:R-:W-:Y:S02]  /*1fb0*/  HFMA2.MMA R34, -RZ, RZ, -6.109375, 2 ;  /* 0xc61c4000ff227435 */ /* 0x000fe400000001ff */
        /* <DEDUP_REMOVED lines=25> */
.L_x_2301:
[----:B------:R-:W-:Y:S05]  /*2150*/  BSYNC B0 ;  /* 0x0000000000007941 */ /* 0x000fea0003800000 */
.L_x_2300:
        /* <DEDUP_REMOVED lines=30> */
.L_x_2303:
[----:B------:R-:W-:Y:S05]  /*2340*/  BSYNC B0 ;  /* 0x0000000000007941 */ /* 0x000fea0003800000 */
.L_x_2302:
[----:B------:R-:W-:Y:S04]  /*2350*/  BSSY B0, `(.L_x_2304) ;  /* 0x000001e000007945 */ /* 0x000fe80003800000 */
[----:B------:R-:W-:Y:S05]  /*2360*/  @P1 BRA `(.L_x_2305) ;  /* 0x0000000000701947 */ /* 0x000fea0003800000 */
        /* <DEDUP_REMOVED lines=28> */
.L_x_2305:
[----:B------:R-:W-:Y:S05]  /*2530*/  BSYNC B0 ;  /* 0x0000000000007941 */ /* 0x000fea0003800000 */
.L_x_2304:
[----:B------:R-:W-:Y:S04]  /*2540*/  BSSY B0, `(.L_x_2306) ;  /* 0x000001e000007945 */ /* 0x000fe80003800000 */
[----:B------:R-:W-:Y:S05]  /*2550*/  @P0 BRA `(.L_x_2307) ;  /* 0x0000000000700947 */ /* 0x000fea0003800000 */
        /* <DEDUP_REMOVED lines=28> */
.L_x_2307:
[----:B------:R-:W-:Y:S05]  /*2720*/  BSYNC B0 ;  /* 0x0000000000007941 */ /* 0x000fea0003800000 */
.L_x_2306:
        /* <DEDUP_REMOVED lines=140> */
[----:B------:R-:W-:Y:S01]  /*2ff0*/  FSEL R3, R88, R15, !P0 ;  /* 0x0000000f58037208 */ /* 0x000fe20004000000 */
[----:B------:R-:W-:Y:S01]  /*3000*/  HFMA2.MMA R88, -RZ, RZ, 0.96630859375, -0.0022525787353515625 ;  /* 0x3bbb989dff587435 */ /* 0x000fe200000001ff */
[----:B------:R-:W-:-:S03]  /*3010*/  ISETP.GE.AND P0, PT, R44, UR12, PT ;  /* 0x0000000c2c007c0c */ /* 0x000fc6000bf06270 */
[C---:B------:R-:W-:Y:S01]  /*3020*/  FADD R77, -R3.reuse, R4 ;  /* 0x00000004034d7221 */ /* 0x040fe20000000100 */
[----:B------:R-:W-:Y:S01]  /*3030*/  MOV R4, 0x437c0000 ;  /* 0x437c000000047802 */ /* 0x000fe20000000f00 */
[C---:B------:R-:W-:Y:S01]  /*3040*/  FADD R61, -R3.reuse, R61 ;  /* 0x0000003d033d7221 */ /* 0x040fe20000000100 */
[C---:B------:R-:W-:Y:S01]  /*3050*/  FADD R15, -R3.reuse, R53 ;  /* 0x00000035030f7221 */ /* 0x040fe20000000100 */
[C---:B------:R-:W-:Y:S01]  /*3060*/  FADD R71, -R3.reuse, R59 ;  /* 0x0000003b03477221 */ /* 0x040fe20000000100 */
[----:B------:R-:W-:Y:S01]  /*3070*/  FADD R87, -R3, R51 ;  /* 0x0000003303577221 */ /* 0x000fe20000000100 */
[-C--:B------:R-:W-:Y:S01]  /*3080*/  FFMA.SAT R57, R77, R88.reuse, 0.5 ;  /* 0x3f0000004d397423 */ /* 0x080fe20000002058 */
[-C--:B------:R-:W-:Y:S01]  /*3090*/  FFMA.SAT R9, R61, R88.reuse, 0.5 ;  /* 0x3f0000003d097423 */ /* 0x080fe20000002058 */
[-C--:B------:R-:W-:Y:S01]  /*30a0*/  FFMA.SAT R17, R15, R88.reuse, 0.5 ;  /* 0x3f0000000f117423 */ /* 0x080fe20000002058 */
[----:B------:R-:W-:Y:S01]  /*30b0*/  FFMA.SAT R49, R71, R88, 0.5 ;  /* 0x3f00000047317423 */ /* 0x000fe20000002058 */
[-C--:B------:R-:W-:Y:S01]  /*30c0*/  FFMA.RM R57, R57, R4.reuse, 12582913 ;  /* 0x4b40000139397423 */ /* 0x080fe20000004004 */
[-C--:B------:R-:W-:Y:S01]  /*30d0*/  FFMA.RM R53, R9, R4.reuse, 12582913 ;  /* 0x4b40000109357423 */ /* 0x080fe20000004004 */
[----:B------:R-:W-:Y:S01]  /*30e0*/  FFMA.RM R17, R17, R4, 12582913 ;  /* 0x4b40000111117423 */ /* 0x000fe20000004004 */
[----:B------:R-:W-:Y:S01]  /*30f0*/  FFMA.SAT R51, R87, R88, 0.5 ;  /* 0x3f00000057337423 */ /* 0x000fe20000002058 */
[----:B------:R-:W-:Y:S01]  /*3100*/  FADD R48, R57, -12583039 ;  /* 0xcb40007f39307421 */ /* 0x000fe20000000000 */
[----:B------:R-:W-:Y:S01]  /*3110*/  FADD R85, -R3, R55 ;  /* 0x0000003703557221 */ /* 0x000fe20000000100 */
[----:B------:R-:W-:Y:S01]  /*3120*/  FADD R9, R17, -12583039 ;  /* 0xcb40007f11097421 */ /* 0x000fe20000000000 */
[----:B------:R-:W-:Y:S01]  /*3130*/  FFMA.RM R51, R51, R4, 12582913 ;  /* 0x4b40000133337423 */ /* 0x000fe20000004004 */
[----:B------:R-:W-:Y:S01]  /*3140*/  FFMA R48, R77, 1.4426950216293334961, -R48 ;  /* 0x3fb8aa3b4d307823 */ /* 0x000fe20000000830 */
[C---:B------:R-:W-:Y:S01]  /*3150*/  FADD R47, -R3.reuse, R47 ;  /* 0x0000002f032f7221 */ /* 0x040fe20000000100 */
[C---:B------:R-:W-:Y:S01]  /*3160*/  FADD R73, -R3.reuse, R43 ;  /* 0x0000002b03497221 */ /* 0x040fe20000000100 */
[----:B------:R-:W-:Y:S01]  /*3170*/  FADD R65, -R3, R41 ;  /* 0x0000002903417221 */ /* 0x000fe20000000100 */
[----:B------:R-:W-:Y:S01]  /*3180*/  FFMA R77, R77, 1.925963033500011079e-08, R48 ;  /* 0x32a570604d4d7823 */ /* 0x000fe20000000030 */
[----:B------:R-:W-:Y:S01]  /*3190*/  FADD R48, R53, -12583039 ;  /* 0xcb40007f35307421 */ /* 0x000fe20000000000 */
[-C--:B------:R-:W-:Y:S01]  /*31a0*/  FFMA.SAT R69, R47, R88.reuse, 0.5 ;  /* 0x3f0000002f457423 */ /* 0x080fe20000002058 */
[----:B------:R-:W-:Y:S01]  /*31b0*/  FFMA.SAT R43, R73, R88, 0.5 ;  /* 0x3f000000492b7423 */ /* 0x000fe20000002058 */
[----:B------:R-:W-:Y:S01]  /*31c0*/  FADD R39, -R3, R39 ;  /* 0x0000002703277221 */ /* 0x000fe20000000100 */
[----:B------:R-:W-:Y:S01]  /*31d0*/  FFMA R64, R61, 1.4426950216293334961, -R48 ;  /* 0x3fb8aa3b3d407823 */ /* 0x000fe20000000830 */
[-C--:B------:R-:W-:Y:S01]  /*31e0*/  FFMA.RM R48, R49, R4.reuse, 12582913 ;  /* 0x4b40000131307423 */ /* 0x080fe20000004004 */
[-C--:B------:R-:W-:Y:S01]  /*31f0*/  FFMA.RM R69, R69, R4.reuse, 12582913 ;  /* 0x4b40000145457423 */ /* 0x080fe20000004004 */
[----:B------:R-:W-:Y:S01]  /*3200*/  FFMA.RM R43, R43, R4, 12582913 ;  /* 0x4b4000012b2b7423 */ /* 0x000fe20000004004 */
[----:B------:R-:W-:Y:S01]  /*3210*/  FFMA R59, R61, 1.925963033500011079e-08, R64 ;  /* 0x32a570603d3b7823 */ /* 0x000fe20000000040 */
[----:B------:R-:W-:Y:S01]  /*3220*/  FFMA R64, R15, 1.4426950216293334961, -R9 ;  /* 0x3fb8aa3b0f407823 */ /* 0x000fe20000000809 */
[----:B------:R-:W-:Y:S01]  /*3230*/  FADD R9, R48, -12583039 ;  /* 0xcb40007f30097421 */ /* 0x000fe20000000000 */
[-C--:B------:R-:W-:Y:S01]  /*3240*/  FFMA.SAT R49, R65, R88.reuse, 0.5 ;  /* 0x3f00000041317423 */ /* 0x080fe20000002058 */
[----:B------:R-:W-:Y:S01]  /*3250*/  FADD R41, R43, -12583039 ;  /* 0xcb40007f2b297421 */ /* 0x000fe20000000000 */
[----:B------:R-:W-:Y:S01]  /*3260*/  FFMA R55, R15, 1.925963033500011079e-08, R64 ;  /* 0x32a570600f377823 */ /* 0x000fe20000000040 */
[----:B------:R-:W-:Y:S01]  /*3270*/  FFMA R64, R71, 1.4426950216293334961, -R9 ;  /* 0x3fb8aa3b47407823 */ /* 0x000fe20000000809 */
[----:B------:R-:W-:Y:S01]  /*3280*/  FADD R9, R51, -12583039 ;  /* 0xcb40007f33097421 */ /* 0x000fe20000000000 */
[----:B------:R-:W-:Y:S01]  /*3290*/  FFMA.SAT R15, R85, R88, 0.5 ;  /* 0x3f000000550f7423 */ /* 0x000fe20000002058 */
[----:B------:R-:W-:Y:S01]  /*32a0*/  FFMA R41, R73, 1.4426950216293334961, -R41 ;  /* 0x3fb8aa3b49297823 */ /* 0x000fe20000000829 */
[----:B------:R-:W-:Y:S01]  /*32b0*/  FFMA R71, R71, 1.925963033500011079e-08, R64 ;  /* 0x32a5706047477823 */ /* 0x000fe20000000040 */
[----:B------:R-:W-:Y:S01]  /*32c0*/  FFMA R64, R87, 1.4426950216293334961, -R9 ;  /* 0x3fb8aa3b57407823 */ /* 0x000fe20000000809 */
[----:B------:R-:W-:Y:S01]  /*32d0*/  FFMA.RM R15, R15, R4, 12582913 ;  /* 0x4b4000010f0f7423 */ /* 0x000fe20000004004 */
[----:B------:R-:W-:Y:S01]  /*32e0*/  FADD R9, R69, -12583039 ;  /* 0xcb40007f45097421 */ /* 0x000fe20000000000 */
[----:B------:R-:W-:Y:S01]  /*32f0*/  FFMA R73, R73, 1.925963033500011079e-08, R41 ;  /* 0x32a5706049497823 */ /* 0x000fe20000000029 */
[----:B------:R-:W-:Y:S01]  /*3300*/  FFMA R87, R87, 1.925963033500011079e-08, R64 ;  /* 0x32a5706057577823 */ /* 0x000fe20000000040 */
[----:B------:R-:W-:Y:S01]  /*3310*/  FADD R64, R15, -12583039 ;  /* 0xcb40007f0f407421 */ /* 0x000fe20000000000 */
[----:B------:R-:W-:Y:S01]  /*3320*/  FFMA R9, R47, 1.4426950216293334961, -R9 ;  /* 0x3fb8aa3b2f097823 */ /* 0x000fe20000000809 */
[C---:B------:R-:W-:Y:S01]  /*3330*/  FADD R37, -R3.reuse, R37 ;  /* 0x0000002503257221 */ /* 0x040fe20000000100 */
[----:B------:R-:W-:Y:S01]  /*3340*/  FADD R35, -R3, R35 ;  /* 0x0000002303237221 */ /* 0x000fe20000000100 */
[----:B------:R-:W-:Y:S01]  /*3350*/  FFMA R64, R85, 1.4426950216293334961, -R64 ;  /* 0x3fb8aa3b55407823 */ /* 0x000fe20000000840 */
[----:B------:R-:W-:Y:S01]  /*3360*/  FFMA R75, R47, 1.925963033500011079e-08, R9 ;  /* 0x32a570602f4b7823 */ /* 0x000fe20000000009 */
[----:B------:R-:W-:Y:S01]  /*3370*/  FFMA.SAT R47, R39, R88, 0.5 ;  /* 0x3f000000272f7423 */ /* 0x000fe20000002058 */
[----:B------:R-:W-:Y:S01]  /*3380*/  FADD R33, -R3, R33 ;  /* 0x0000002103217221 */ /* 0x000fe20000000100 */
[----:B------:R-:W-:Y:S01]  /*3390*/  FFMA R85, R85, 1.925963033500011079e-08, R64 ;  /* 0x32a5706055557823 */ /* 0x000fe20000000040 */
[-C--:B------:R-:W-:Y:S01]  /*33a0*/  FFMA.RM R64, R49, R4.reuse, 12582913 ;  /* 0x4b40000131407423 */ /* 0x080fe20000004004 */
[----:B------:R-:W-:Y:S01]  /*33b0*/  FFMA.RM R41, R47, R4, 12582913 ;  /* 0x4b4000012f297423 */ /* 0x000fe20000004004 */
[----:B------:R-:W-:Y:S01]  /*33c0*/  FFMA.SAT R49, R37, R88, 0.5 ;  /* 0x3f00000025317423 */ /* 0x000fe20000002058 */
[C---:B------:R-:W-:Y:S01]  /*33d0*/  FADD R63, -R3.reuse, R21 ;  /* 0x00000015033f7221 */ /* 0x040fe20000000100 */
[----:B------:R-:W-:Y:S01]  /*33e0*/  FADD R9, R64, -12583039 ;  /* 0xcb40007f40097421 */ /* 0x000fe20000000000 */
[----:B------:R-:W-:Y:S01]  /*33f0*/  FADD R19, -R3, R19 ;  /* 0x0000001303137221 */ /* 0x000fe20000000100 */
[----:B------:R-:W-:Y:S01]  /*3400*/  FFMA.RM R49, R49, R4, 12582913 ;  /* 0x4b40000131317423 */ /* 0x000fe20000004004 */
[----:B------:R-:W-:Y:S01]  /*3410*/  MUFU.EX2 R77, R77 ;  /* 0x0000004d004d7308 */ /* 0x000fe20000000800 */
[----:B------:R-:W-:Y:S01]  /*3420*/  FFMA R9, R65, 1.4426950216293334961, -R9 ;  /* 0x3fb8aa3b41097823 */ /* 0x000fe20000000809 */
[----:B------:R-:W-:Y:S01]  /*3430*/  SHF.L.U32 R57, R57, 0x17, RZ ;  /* 0x0000001739397819 */ /* 0x000fe200000006ff */
[----:B------:R-:W-:Y:S01]  /*3440*/  FADD R79, -R3, R72 ;  /* 0x00000048034f7221 */ /* 0x000fe20000000100 */
[----:B------:R-:W-:Y:S01]  /*3450*/  SHF.L.U32 R53, R53, 0x17, RZ ;  /* 0x0000001735357819 */ /* 0x000fe200000006ff */
[----:B------:R-:W-:Y:S01]  /*3460*/  FFMA R65, R65, 1.925963033500011079e-08, R9 ;  /* 0x32a5706041417823 */ /* 0x000fe20000000009 */
[----:B------:R-:W-:Y:S01]  /*3470*/  FADD R9, R41, -12583039 ;  /* 0xcb40007f29097421 */ /* 0x000fe20000000000 */
[C---:B------:R-:W-:Y:S01]  /*3480*/  FADD R31, -R3.reuse, R31 ;  /* 0x0000001f031f7221 */ /* 0x040fe20000000100 */
[----:B------:R-:W0:Y:S01]  /*3490*/  MUFU.EX2 R59, R59 ;  /* 0x0000003b003b7308 */ /* 0x000e220000000800 */
[----:B------:R-:W-:Y:S01]  /*34a0*/  FADD R29, -R3, R29 ;  /* 0x0000001d031d7221 */ /* 0x000fe20000000100 */
[----:B------:R-:W-:Y:S01]  /*34b0*/  FFMA R9, R39, 1.4426950216293334961, -R9 ;  /* 0x3fb8aa3b27097823 */ /* 0x000fe20000000809 */
[C---:B------:R-:W-:Y:S01]  /*34c0*/  FADD R27, -R3.reuse, R27 ;  /* 0x0000001b031b7221 */ /* 0x040fe20000000100 */
[----:B------:R-:W-:Y:S01]  /*34d0*/  SHF.L.U32 R48, R48, 0x17, RZ ;  /* 0x0000001730307819 */ /* 0x000fe200000006ff */
[----:B------:R-:W-:Y:S01]  /*34e0*/  FADD R25, -R3, R25 ;  /* 0x0000001903197221 */ /* 0x000fe20000000100 */
[----:B------:R-:W-:Y:S01]  /*34f0*/  FFMA R47, R39, 1.925963033500011079e-08, R9 ;  /* 0x32a57060272f7823 */ /* 0x000fe20000000009 */
[----:B------:R-:W-:Y:S01]  /*3500*/  FADD R39, -R3, R23 ;  /* 0x0000001703277221 */ /* 0x000fe20000000100 */
[----:B------:R-:W-:Y:S01]  /*3510*/  FADD R9, R49, -12583039 ;  /* 0xcb40007f31097421 */ /* 0x000fe20000000000 */
[----:B------:R-:W-:Y:S01]  /*3520*/  MUFU.EX2 R55, R55 ;  /* 0x0000003700377308 */ /* 0x000fe20000000800 */
[----:B------:R-:W-:Y:S01]  /*3530*/  SHF.L.U32 R15, R15, 0x17, RZ ;  /* 0x000000170f0f7819 */ /* 0x000fe200000006ff */
[----:B------:R-:W-:Y:S01]  /*3540*/  FFMA.SAT R23, R39, R88, 0.5 ;  /* 0x3f00000027177423 */ /* 0x000fe20000002058 */
[----:B------:R-:W-:Y:S01]  /*3550*/  FFMA R9, R37, 1.4426950216293334961, -R9 ;  /* 0x3fb8aa3b25097823 */ /* 0x000fe20000000809 */
[----:B------:R-:W-:Y:S01]  /*3560*/  SHF.L.U32 R69, R69, 0x17, RZ ;  /* 0x0000001745457819 */ /* 0x000fe200000006ff */
[----:B------:R-:W-:Y:S01]  /*3570*/  FADD R7, -R3, R7 ;  /* 0x0000000703077221 */ /* 0x000fe20000000100 */
[----:B------:R-:W-:Y:S01]  /*3580*/  FFMA.RM R23, R23, R4, 12582913 ;  /* 0x4b40000117177423 */ /* 0x000fe20000004004 */
[----:B------:R-:W-:Y:S01]  /*3590*/  FFMA R67, R37, 1.925963033500011079e-08, R9 ;  /* 0x32a5706025437823 */ /* 0x000fe20000000009 */
[----:B------:R-:W-:Y:S01]  /*35a0*/  FFMA.SAT R37, R35, R88, 0.5 ;  /* 0x3f00000023257423 */ /* 0x000fe20000002058 */
[----:B0-----:R-:W-:Y:S01]  /*35b0*/  FMUL R72, R53, R59 ;  /* 0x0000003b35487220 */ /* 0x001fe20000400000 */
[----:B------:R-:W-:Y:S01]  /*35c0*/  FADD R9, R23, -12583039 ;  /* 0xcb40007f17097421 */ /* 0x000fe20000000000 */
[----:B------:R-:W0:Y:S01]  /*35d0*/  MUFU.EX2 R71, R71 ;  /* 0x0000004700477308 */ /* 0x000e220000000800 */
[----:B------:R-:W-:Y:S01]  /*35e0*/  FFMA.RM R37, R37, R4, 12582913 ;  /* 0x4b40000125257423 */ /* 0x000fe20000004004 */
[----:B------:R-:W-:Y:S01]  /*35f0*/  SHF.L.U32 R43, R43, 0x17, RZ ;  /* 0x000000172b2b7819 */ /* 0x000fe200000006ff */
[----:B------:R-:W-:Y:S01]  /*3600*/  FFMA R9, R39, 1.4426950216293334961, -R9 ;  /* 0x3fb8aa3b27097823 */ /* 0x000fe20000000809 */
[----:B------:R-:W-:Y:S01]  /*3610*/  SHF.L.U32 R64, R64, 0x17, RZ ;  /* 0x0000001740407819 */ /* 0x000fe200000006ff */
[----:B------:R-:W-:Y:S01]  /*3620*/  FADD R89, -R3, R36 ;  /* 0x0000002403597221 */ /* 0x000fe20000000100 */
[----:B------:R-:W-:Y:S01]  /*3630*/  SHF.L.U32 R49, R49, 0x17, RZ ;  /* 0x0000001731317819 */ /* 0x000fe200000006ff */
[----:B------:R-:W-:Y:S01]  /*3640*/  FFMA R39, R39, 1.925963033500011079e-08, R9 ;  /* 0x32a5706027277823 */ /* 0x000fe20000000009 */
[C---:B------:R-:W-:Y:S01]  /*3650*/  FADD R9, R37.reuse, -12583039 ;  /* 0xcb40007f25097421 */ /* 0x040fe20000000000 */
[----:B------:R-:W-:Y:S01]  /*3660*/  MUFU.EX2 R85, R85 ;  /* 0x0000005500557308 */ /* 0x000fe20000000800 */
[----:B------:R-:W-:-:S02]  /*3670*/  SHF.L.U32 R37, R37, 0x17, RZ ;  /* 0x0000001725257819 */ /* 0x000fc400000006ff */
[----:B------:R-:W-:Y:S01]  /*3680*/  FFMA R9, R35, 1.4426950216293334961, -R9 ;  /* 0x3fb8aa3b23097823 */ /* 0x000fe20000000809 */
[----:B------:R-:W-:-:S03]  /*3690*/  ISETP.LT.OR P0, PT, R2, 0x1, P0 ;  /* 0x000000010200780c */ /* 0x000fc60000701670 */
[----:B------:R-:W-:Y:S01]  /*36a0*/  FFMA R61, R35, 1.925963033500011079e-08, R9 ;  /* 0x32a57060233d7823 */ /* 0x000fe20000000009 */
[-C--:B------:R-:W-:Y:S01]  /*36b0*/  FFMA.SAT R9, R33, R88.reuse, 0.5 ;  /* 0x3f00000021097423 */ /* 0x080fe20000002058 */
[----:B------:R-:W-:Y:S01]  /*36c0*/  FFMA.SAT R35, R63, R88, 0.5 ;  /* 0x3f0000003f237423 */ /* 0x000fe20000002058 */
[----:B0-----:R-:W-:Y:S01]  /*36d0*/  FMUL R48, R48, R71 ;  /* 0x0000004730307220 */ /* 0x001fe20000400000 */
[----:B------:R-:W-:Y:S01]  /*36e0*/  SHF.L.U32 R71, R51, 0x17, RZ ;  /* 0x0000001733477819 */ /* 0x000fe200000006ff */
[----:B------:R-:W-:Y:S01]  /*36f0*/  FFMA.RM R9, R9, R4, 12582913 ;  /* 0x4b40000109097423 */ /* 0x000fe20000004004 */
[----:B------:R-:W0:Y:S03]  /*3700*/  MUFU.EX2 R75, R75 ;  /* 0x0000004b004b7308 */ /* 0x000e260000000800 */
[----:B------:R-:W-:-:S04]  /*3710*/  FADD R21, R9, -12583039 ;  /* 0xcb40007f09157421 */ /* 0x000fc80000000000 */
[----:B------:R-:W-:Y:S01]  /*3720*/  FFMA R81, R33, 1.4426950216293334961, -R21 ;  /* 0x3fb8aa3b21517823 */ /* 0x000fe20000000815 */
[----:B------:R-:W-:Y:S01]  /*3730*/  FFMA.RM R21, R35, R4, 12582913 ;  /* 0x4b40000123157423 */ /* 0x000fe20000004004 */
[----:B------:R-:W-:Y:S01]  /*3740*/  FFMA.SAT R35, R19, R88, 0.5 ;  /* 0x3f00000013237423 */ /* 0x000fe20000002058 */
[----:B------:R-:W-:Y:S01]  /*3750*/  MUFU.EX2 R73, R73 ;  /* 0x0000004900497308 */ /* 0x000fe20000000800 */
[----:B------:R-:W-:Y:S01]  /*3760*/  FFMA R81, R33, 1.925963033500011079e-08, R81 ;  /* 0x32a5706021517823 */ /* 0x000fe20000000051 */
[----:B------:R-:W-:Y:S01]  /*3770*/  FADD R33, R21, -12583039 ;  /* 0xcb40007f15217421 */ /* 0x000fe20000000000 */
[----:B------:R-:W-:Y:S01]  /*3780*/  FFMA.RM R35, R35, R4, 12582913 ;  /* 0x4b40000123237423 */ /* 0x000fe20000004004 */
[----:B------:R-:W-:Y:S02]  /*3790*/  SHF.L.U32 R21, R21, 0x17, RZ ;  /* 0x0000001715157819 */ /* 0x000fe400000006ff */
[----:B------:R-:W-:Y:S01]  /*37a0*/  FFMA R33, R63, 1.4426950216293334961, -R33 ;  /* 0x3fb8aa3b3f217823 */ /* 0x000fe20000000821 */
[----:B0-----:R-:W-:Y:S01]  /*37b0*/  FMUL R69, R69, R75 ;  /* 0x0000004b45457220 */ /* 0x001fe20000400000 */
[----:B------:R-:W0:Y:S02]  /*37c0*/  MUFU.EX2 R65, R65 ;  /* 0x0000004100417308 */ /* 0x000e240000000800 */
[----:B------:R-:W-:Y:S01]  /*37d0*/  FFMA R63, R63, 1.925963033500011079e-08, R33 ;  /* 0x32a570603f3f7823 */ /* 0x000fe20000000021 */
[----:B------:R-:W-:-:S04]  /*37e0*/  FADD R33, R35, -12583039 ;  /* 0xcb40007f23217421 */ /* 0x000fc80000000000 */
[C---:B------:R-:W-:Y:S01]  /*37f0*/  FFMA R33, R19.reuse, 1.4426950216293334961, -R33 ;  /* 0x3fb8aa3b13217823 */ /* 0x040fe20000000821 */
[----:B------:R-:W1:Y:S03]  /*3800*/  MUFU.EX2 R47, R47 ;  /* 0x0000002f002f7308 */ /* 0x000e660000000800 */
[----:B------:R-:W-:Y:S01]  /*3810*/  FFMA R83, R19, 1.925963033500011079e-08, R33 ;  /* 0x32a5706013537823 */ /* 0x000fe20000000021 */
[----:B------:R-:W-:Y:S01]  /*3820*/  FADD R33, -R3, R0 ;  /* 0x0000000003217221 */ /* 0x000fe20000000100 */
[----:B------:R-:W-:-:S03]  /*3830*/  FMUL R0, R57, R77 ;  /* 0x0000004d39007220 */ /* 0x000fc60000400000 */
[-C--:B------:R-:W-:Y:S01]  /*3840*/  FFMA.SAT R19, R33, R88.reuse, 0.5 ;  /* 0x3f00000021137423 */ /* 0x080fe20000002058 */
[----:B0-----:R-:W-:Y:S01]  /*3850*/  FMUL R64, R64, R65 ;  /* 0x0000004140407220 */ /* 0x001fe20000400000 */
[----:B------:R-:W-:Y:S01]  /*3860*/  SHF.L.U32 R65, R41, 0x17, RZ ;  /* 0x0000001729417819 */ /* 0x000fe200000006ff */
[----:B------:R-:W-:Y:S01]  /*3870*/  FFMA.SAT R41, R25, R88, 0.5 ;  /* 0x3f00000019297423 */ /* 0x000fe20000002058 */
[-C--:B------:R-:W-:Y:S01]  /*3880*/  FFMA.RM R19, R19, R4.reuse, 12582913 ;  /* 0x4b40000113137423 */ /* 0x080fe20000004004 */
[----:B------:R-:W-:Y:S02]  /*3890*/  MUFU.EX2 R67, R67 ;  /* 0x0000004300437308 */ /* 0x000fe40000000800 */
[----:B------:R-:W-:Y:S01]  /*38a0*/  FFMA.RM R41, R41, R4, 12582913 ;  /* 0x4b40000129297423 */ /* 0x000fe20000004004 */
[----:B------:R-:W-:Y:S01]  /*38b0*/  FADD R57, R19, -12583039 ;  /* 0xcb40007f13397421 */ /* 0x000fe20000000000 */
[----:B-1----:R-:W-:Y:S01]  /*38c0*/  FMUL R65, R65, R47 ;  /* 0x0000002f41417220 */ /* 0x002fe20000400000 */
[----:B------:R-:W-:-:S02]  /*38d0*/  SHF.L.U32 R19, R19, 0x17, RZ ;  /* 0x0000001713137819 */ /* 0x000fc400000006ff */
[C---:B------:R-:W-:Y:S01]  /*38e0*/  FFMA R57, R33.reuse, 1.4426950216293334961, -R57 ;  /* 0x3fb8aa3b21397823 */ /* 0x040fe20000000839 */
[----:B------:R-:W-:Y:S03]  /*38f0*/  MUFU.EX2 R39, R39 ;  /* 0x0000002700277308 */ /* 0x000fe60000000800 */
[----:B------:R-:W-:Y:S01]  /*3900*/  FFMA R57, R33, 1.925963033500011079e-08, R57 ;  /* 0x32a5706021397823 */ /* 0x000fe20000000039 */
[----:B------:R-:W-:-:S04]  /*3910*/  FFMA.SAT R33, R79, R88, 0.5 ;  /* 0x3f0000004f217423 */ /* 0x000fc80000002058 */
[----:B------:R-:W-:Y:S01]  /*3920*/  FFMA.RM R33, R33, R4, 12582913 ;  /* 0x4b40000121217423 */ /* 0x000fe20000004004 */
[----:B------:R-:W-:Y:S03]  /*3930*/  MUFU.EX2 R61, R61 ;  /* 0x0000003d003d7308 */ /* 0x000fe60000000800 */
[----:B------:R-:W-:-:S04]  /*3940*/  FADD R53, R33, -12583039 ;  /* 0xcb40007f21357421 */ /* 0x000fc80000000000 */
[C---:B------:R-:W-:Y:S01]  /*3950*/  FFMA R53, R79.reuse, 1.4426950216293334961, -R53 ;  /* 0x3fb8aa3b4f357823 */ /* 0x040fe20000000835 */
[----:B------:R-:W-:Y:S03]  /*3960*/  MUFU.EX2 R81, R81 ;  /* 0x0000005100517308 */ /* 0x000fe60000000800 */
[----:B------:R-:W-:Y:S01]  /*3970*/  FFMA R79, R79, 1.925963033500011079e-08, R53 ;  /* 0x32a570604f4f7823 */ /* 0x000fe20000000035 */
[----:B------:R-:W-:Y:S01]  /*3980*/  SHF.L.U32 R53, R17, 0x17, RZ ;  /* 0x0000001711357819 */ /* 0x000fe200000006ff */
[----:B------:R-:W-:-:S03]  /*3990*/  FFMA.SAT R17, R31, R88, 0.5 ;  /* 0x3f0000001f117423 */ /* 0x000fc60000002058 */
[----:B------:R-:W-:Y:S01]  /*39a0*/  MUFU.EX2 R63, R63 ;  /* 0x0000003f003f7308 */ /* 0x000fe20000000800 */
[----:B------:R-:W-:Y:S01]  /*39b0*/  FFMA.RM R17, R17, R4, 12582913 ;  /* 0x4b40000111117423 */ /* 0x000fe20000004004 */
[----:B------:R-:W-:Y:S01]  /*39c0*/  FMUL R53, R53, R55 ;  /* 0x0000003735357220 */ /* 0x000fe20000400000 */
[----:B------:R-:W-:Y:S02]  /*39d0*/  FFMA.SAT R55, R29, R88, 0.5 ;  /* 0x3f0000001d377423 */ /* 0x000fe40000002058 */
[C---:B------:R-:W-:Y:S01]  /*39e0*/  FADD R59, R17.reuse, -12583039 ;  /* 0xcb40007f113b7421 */ /* 0x040fe20000000000 */
[----:B------:R-:W-:Y:S01]  /*39f0*/  SHF.L.U32 R17, R17, 0x17, RZ ;  /* 0x0000001711117819 */ /* 0x000fe200000006ff */
[----:B------:R-:W-:Y:S01]  /*3a00*/  FFMA.RM R55, R55, R4, 12582913 ;  /* 0x4b40000137377423 */ /* 0x000fe20000004004 */
[----:B------:R-:W-:Y:S01]  /*3a10*/  MUFU.EX2 R83, R83 ;  /* 0x0000005300537308 */ /* 0x000fe20000000800 */
[----:B------:R-:W-:-:S04]  /*3a20*/  FFMA R59, R31, 1.4426950216293334961, -R59 ;  /* 0x3fb8aa3b1f3b7823 */ /* 0x000fc8000000083b */
[----:B------:R-:W-:Y:S01]  /*3a30*/  FFMA R59, R31, 1.925963033500011079e-08, R59 ;  /* 0x32a570601f3b7823 */ /* 0x000fe2000000003b */
[----:B------:R-:W-:Y:S02]  /*3a40*/  FADD R31, R55, -12583039 ;  /* 0xcb40007f371f7421 */ /* 0x000fe40000000000 */
[----:B------:R-:W-:Y:S02]  /*3a50*/  MUFU.EX2 R57, R57 ;  /* 0x0000003900397308 */ /* 0x000fe40000000800 */
[----:B------:R-:W-:-:S04]  /*3a60*/  FFMA R31, R29, 1.4426950216293334961, -R31 ;  /* 0x3fb8aa3b1d1f7823 */ /* 0x000fc8000000081f */
[----:B------:R-:W-:Y:S01]  /*3a70*/  FFMA R77, R29, 1.925963033500011079e-08, R31 ;  /* 0x32a570601d4d7823 */ /* 0x000fe2000000001f */
[----:B------:R-:W-:Y:S01]  /*3a80*/  FFMA.SAT R31, R27, R88, 0.5 ;  /* 0x3f0000001b1f7423 */ /* 0x000fe20000002058 */
[----:B------:R-:W-:Y:S03]  /*3a90*/  MUFU.EX2 R59, R59 ;  /* 0x0000003b003b7308 */ /* 0x000fe60000000800 */
[----:B------:R-:W-:-:S04]  /*3aa0*/  FFMA.RM R31, R31, R4, 12582913 ;  /* 0x4b4000011f1f7423 */ /* 0x000fc80000004004 */
[----:B------:R-:W-:Y:S01]  /*3ab0*/  FADD R29, R31, -12583039 ;  /* 0xcb40007f1f1d7421 */ /* 0x000fe20000000000 */
[----:B------:R-:W-:Y:S03]  /*3ac0*/  MUFU.EX2 R79, R79 ;  /* 0x0000004f004f7308 */ /* 0x000fe60000000800 */
[----:B------:R-:W-:-:S04]  /*3ad0*/  FFMA R29, R27, 1.4426950216293334961, -R29 ;  /* 0x3fb8aa3b1b1d7823 */ /* 0x000fc8000000081d */
[----:B------:R-:W-:Y:S01]  /*3ae0*/  FFMA R51, R27, 1.925963033500011079e-08, R29 ;  /* 0x32a570601b337823 */ /* 0x000fe2000000001d */
[----:B------:R-:W-:Y:S01]  /*3af0*/  FADD R29, -R3, R70 ;  /* 0x00000046031d7221 */ /* 0x000fe20000000100 */
[----:B------:R-:W-:Y:S01]  /*3b00*/  FMUL R70, R15, R85 ;  /* 0x000000550f467220 */ /* 0x000fe20000400000 */
[----:B------:R-:W-:Y:S02]  /*3b10*/  MUFU.EX2 R77, R77 ;  /* 0x0000004d004d7308 */ /* 0x000fe40000000800 */
[----:B------:R-:W-:-:S04]  /*3b20*/  FFMA.SAT R15, R29, R88, 0.5 ;  /* 0x3f0000001d0f7423 */ /* 0x000fc80000002058 */
[----:B------:R-:W-:Y:S02]  /*3b30*/  FFMA.RM R15, R15, R4, 12582913 ;  /* 0x4b4000010f0f7423 */ /* 0x000fe40000004004 */
[----:B------:R-:W-:Y:S02]  /*3b40*/  MUFU.EX2 R51, R51 ;  /* 0x0000003300337308 */ /* 0x000fe40000000800 */
[C---:B------:R-:W-:Y:S01]  /*3b50*/  FADD R27, R15.reuse, -12583039 ;  /* 0xcb40007f0f1b7421 */ /* 0x040fe20000000000 */
[----:B------:R-:W-:-:S03]  /*3b60*/  SHF.L.U32 R15, R15, 0x17, RZ ;  /* 0x000000170f0f7819 */ /* 0x000fc600000006ff */
[C---:B------:R-:W-:Y:S02]  /*3b70*/  FFMA R27, R29.reuse, 1.4426950216293334961, -R27 ;  /* 0x3fb8aa3b1d1b7823 */ /* 0x040fe4000000081b */
[----:B------:R-:W0:Y:S02]  /*3b80*/  MUFU.EX2 R87, R87 ;  /* 0x0000005700577308 */ /* 0x000e240000000800 */
[----:B------:R-:W-:Y:S01]  /*3b90*/  FFMA R29, R29, 1.925963033500011079e-08, R27 ;  /* 0x32a570601d1d7823 */ /* 0x000fe2000000001b */
[----:B------:R-:W-:-:S04]  /*3ba0*/  FADD R27, -R3, R11 ;  /* 0x0000000b031b7221 */ /* 0x000fc80000000100 */
[----:B------:R-:W-:Y:S01]  /*3bb0*/  FFMA.SAT R11, R27, R88, 0.5 ;  /* 0x3f0000001b0b7423 */ /* 0x000fe20000002058 */
[----:B------:R-:W1:Y:S03]  /*3bc0*/  MUFU.EX2 R29, R29 ;  /* 0x0000001d001d7308 */ /* 0x000e660000000800 */
[----:B------:R-:W-:-:S04]  /*3bd0*/  FFMA.RM R11, R11, R4, 12582913 ;  /* 0x4b4000010b0b7423 */ /* 0x000fc80000004004 */
[----:B------:R-:W-:Y:S01]  /*3be0*/  FADD R85, R11, -12583039 ;  /* 0xcb40007f0b557421 */ /* 0x000fe20000000000 */
[----:B0-----:R-:W-:-:S03]  /*3bf0*/  FMUL R71, R71, R87 ;  /* 0x0000005747477220 */ /* 0x001fc60000400000 */
[----:B------:R-:W-:Y:S01]  /*3c00*/  FFMA R75, R27, 1.4426950216293334961, -R85 ;  /* 0x3fb8aa3b1b4b7823 */ /* 0x000fe20000000855 */
[----:B------:R-:W-:Y:S01]  /*3c10*/  FADD R85, -R3, R68 ;  /* 0x0000004403557221 */ /* 0x000fe20000000100 */
[----:B------:R-:W-:Y:S01]  /*3c20*/  FMUL R68, R43, R73 ;  /* 0x000000492b447220 */ /* 0x000fe20000400000 */
[----:B------:R-:W-:Y:S01]  /*3c30*/  FADD R73, -R3, R13 ;  /* 0x0000000d03497221 */ /* 0x000fe20000000100 */
[----:B------:R-:W-:Y:S01]  /*3c40*/  FFMA R75, R27, 1.925963033500011079e-08, R75 ;  /* 0x32a570601b4b7823 */ /* 0x000fe2000000004b */
[-C--:B------:R-:W-:Y:S02]  /*3c50*/  FFMA.SAT R27, R85, R88.reuse, 0.5 ;  /* 0x3f000000551b7423 */ /* 0x080fe40000002058 */
[----:B------:R-:W-:Y:S02]  /*3c60*/  FFMA.SAT R13, R73, R88, 0.5 ;  /* 0x3f000000490d7423 */ /* 0x000fe40000002058 */
[-C--:B------:R-:W-:Y:S01]  /*3c70*/  FFMA.RM R27, R27, R4.reuse, 12582913 ;  /* 0x4b4000011b1b7423 */ /* 0x080fe20000004004 */
[----:B------:R-:W-:Y:S01]  /*3c80*/  MUFU.EX2 R75, R75 ;  /* 0x0000004b004b7308 */ /* 0x000fe20000000800 */
[----:B------:R-:W-:-:S02]  /*3c90*/  FFMA.RM R13, R13, R4, 12582913 ;  /* 0x4b4000010d0d7423 */ /* 0x000fc40000004004 */
[C---:B------:R-:W-:Y:S01]  /*3ca0*/  FADD R43, R27.reuse, -12583039 ;  /* 0xcb40007f1b2b7421 */ /* 0x040fe20000000000 */
[----:B------:R-:W-:-:S03]  /*3cb0*/  SHF.L.U32 R27, R27, 0x17, RZ ;  /* 0x000000171b1b7819 */ /* 0x000fc600000006ff */
[----:B------:R-:W-:-:S04]  /*3cc0*/  FFMA R43, R85, 1.4426950216293334961, -R43 ;  /* 0x3fb8aa3b552b7823 */ /* 0x000fc8000000082b */
[----:B------:R-:W-:Y:S01]  /*3cd0*/  FFMA R43, R85, 1.925963033500011079e-08, R43 ;  /* 0x32a57060552b7823 */ /* 0x000fe2000000002b */
[----:B------:R-:W-:-:S04]  /*3ce0*/  FADD R85, R13, -12583039 ;  /* 0xcb40007f0d557421 */ /* 0x000fc80000000000 */
[----:B------:R-:W-:-:S04]  /*3cf0*/  FFMA R85, R73, 1.4426950216293334961, -R85 ;  /* 0x3fb8aa3b49557823 */ /* 0x000fc80000000855 */
[----:B------:R-:W-:Y:S01]  /*3d00*/  FFMA R73, R73, 1.925963033500011079e-08, R85 ;  /* 0x32a5706049497823 */ /* 0x000fe20000000055 */
[----:B------:R-:W-:-:S04]  /*3d10*/  FADD R85, R41, -12583039 ;  /* 0xcb40007f29557421 */ /* 0x000fc80000000000 */
[----:B------:R-:W-:Y:S01]  /*3d20*/  FFMA R47, R25, 1.4426950216293334961, -R85 ;  /* 0x3fb8aa3b192f7823 */ /* 0x000fe20000000855 */
[----:B------:R-:W-:Y:S01]  /*3d30*/  FADD R85, -R3, R66 ;  /* 0x0000004203557221 */ /* 0x000fe20000000100 */
[----:B------:R-:W-:Y:S01]  /*3d40*/  FMUL R66, R49, R67 ;  /* 0x0000004331427220 */ /* 0x000fe20000400000 */
[----:B------:R-:W-:Y:S01]  /*3d50*/  SHF.L.U32 R67, R23, 0x17, RZ ;  /* 0x0000001717437819 */ /* 0x000fe200000006ff */
[----:B------:R-:W-:Y:S01]  /*3d60*/  FFMA R47, R25, 1.925963033500011079e-08, R47 ;  /* 0x32a57060192f7823 */ /* 0x000fe2000000002f */
[-C--:B------:R-:W-:Y:S01]  /*3d70*/  FFMA.SAT R25, R85, R88.reuse, 0.5 ;  /* 0x3f00000055197423 */ /* 0x080fe20000002058 */
[----:B------:R-:W-:Y:S01]  /*3d80*/  FFMA.SAT R23, R7, R88, 0.5 ;  /* 0x3f00000007177423 */ /* 0x000fe20000002058 */
[----:B------:R-:W-:Y:S01]  /*3d90*/  MUFU.EX2 R73, R73 ;  /* 0x0000004900497308 */ /* 0x000fe20000000800 */
[----:B------:R-:W-:Y:S01]  /*3da0*/  FMUL R67, R67, R39 ;  /* 0x0000002743437220 */ /* 0x000fe20000400000 */
[-C--:B------:R-:W-:Y:S01]  /*3db0*/  FFMA.RM R25, R25, R4.reuse, 12582913 ;  /* 0x4b40000119197423 */ /* 0x080fe20000004004 */
[----:B------:R-:W-:-:S03]  /*3dc0*/  FFMA.RM R23, R23, R4, 12582913 ;  /* 0x4b40000117177423 */ /* 0x000fc60000004004 */
[----:B------:R-:W-:Y:S02]  /*3dd0*/  FADD R49, R25, -12583039 ;  /* 0xcb40007f19317421 */ /* 0x000fe40000000000 */
[----:B------:R-:W-:Y:S02]  /*3de0*/  MUFU.EX2 R47, R47 ;  /* 0x0000002f002f7308 */ /* 0x000fe40000000800 */
[----:B------:R-:W-:-:S04]  /*3df0*/  FFMA R49, R85, 1.4426950216293334961, -R49 ;  /* 0x3fb8aa3b55317823 */ /* 0x000fc80000000831 */
[----:B------:R-:W-:Y:S01]  /*3e00*/  FFMA R49, R85, 1.925963033500011079e-08, R49 ;  /* 0x32a5706055317823 */ /* 0x000fe20000000031 */
[C---:B------:R-:W-:Y:S01]  /*3e10*/  FADD R85, R23.reuse, -12583039 ;  /* 0xcb40007f17557421 */ /* 0x040fe20000000000 */
[----:B------:R-:W-:-:S03]  /*3e20*/  SHF.L.U32 R23, R23, 0x17, RZ ;  /* 0x0000001717177819 */ /* 0x000fc600000006ff */
[----:B------:R-:W-:Y:S01]  /*3e30*/  FFMA R39, R7, 1.4426950216293334961, -R85 ;  /* 0x3fb8aa3b07277823 */ /* 0x000fe20000000855 */
[----:B------:R-:W-:Y:S01]  /*3e40*/  FADD R85, -R3, R60 ;  /* 0x0000003c03557221 */ /* 0x000fe20000000100 */
[----:B------:R-:W-:Y:S01]  /*3e50*/  FMUL R60, R37, R61 ;  /* 0x0000003d253c7220 */ /* 0x000fe20000400000 */
[----:B------:R-:W-:Y:S01]  /*3e60*/  SHF.L.U32 R61, R9, 0x17, RZ ;  /* 0x00000017093d7819 */ /* 0x000fe200000006ff */
[----:B------:R-:W-:Y:S01]  /*3e70*/  FFMA R39, R7, 1.925963033500011079e-08, R39 ;  /* 0x32a5706007277823 */ /* 0x000fe20000000027 */
[----:B------:R-:W-:Y:S01]  /*3e80*/  FFMA.SAT R7, R85, R88, 0.5 ;  /* 0x3f00000055077423 */ /* 0x000fe20000002058 */
[----:B------:R-:W-:Y:S01]  /*3e90*/  FADD R9, -R3, R5 ;  /* 0x0000000503097221 */ /* 0x000fe20000000100 */
[----:B------:R-:W-:Y:S01]  /*3ea0*/  MUFU.EX2 R49, R49 ;  /* 0x0000003100317308 */ /* 0x000fe20000000800 */
[----:B------:R-:W-:Y:S01]  /*3eb0*/  FMUL R61, R61, R81 ;  /* 0x000000513d3d7220 */ /* 0x000fe20000400000 */
[----:B------:R-:W-:Y:S01]  /*3ec0*/  FFMA.RM R7, R7, R4, 12582913 ;  /* 0x4b40000107077423 */ /* 0x000fe20000004004 */
[----:B------:R-:W-:Y:S01]  /*3ed0*/  FFMA.SAT R5, R9, R88, 0.5 ;  /* 0x3f00000009057423 */ /* 0x000fe20000002058 */
[----:B------:R-:W-:Y:S01]  /*3ee0*/  FADD R81, -R3, R62 ;  /* 0x0000003e03517221 */ /* 0x000fe20000000100 */
[----:B------:R-:W-:Y:S01]  /*3ef0*/  FMUL R62, R21, R63 ;  /* 0x0000003f153e7220 */ /* 0x000fe20000400000 */
[----:B------:R-:W-:Y:S01]  /*3f00*/  FADD R37, R7, -12583039 ;  /* 0xcb40007f07257421 */ /* 0x000fe20000000000 */
[----:B------:R-:W-:Y:S01]  /*3f10*/  FFMA.RM R5, R5, R4, 12582913 ;  /* 0x4b40000105057423 */ /* 0x000fe20000004004 */
[----:B------:R-:W-:Y:S01]  /*3f20*/  FFMA.SAT R21, R81, R88, 0.5 ;  /* 0x3f00000051157423 */ /* 0x000fe20000002058 */
[----:B------:R-:W-:Y:S01]  /*3f30*/  SHF.L.U32 R63, R35, 0x17, RZ ;  /* 0x00000017233f7819 */ /* 0x000fe200000006ff */
[----:B------:R-:W-:-:S02]  /*3f40*/  FFMA R37, R85, 1.4426950216293334961, -R37 ;  /* 0x3fb8aa3b55257823 */ /* 0x000fc40000000825 */
[----:B------:R-:W-:Y:S02]  /*3f50*/  FFMA.RM R21, R21, R4, 12582913 ;  /* 0x4b40000115157423 */ /* 0x000fe40000004004 */
[----:B------:R-:W-:Y:S01]  /*3f60*/  FFMA R37, R85, 1.925963033500011079e-08, R37 ;  /* 0x32a5706055257823 */ /* 0x000fe20000000025 */
[----:B------:R-:W-:Y:S01]  /*3f70*/  FADD R85, R5, -12583039 ;  /* 0xcb40007f05557421 */ /* 0x000fe20000000000 */
[----:B------:R-:W-:Y:S01]  /*3f80*/  FMUL R63, R63, R83 ;  /* 0x000000533f3f7220 */ /* 0x000fe20000400000 */
[----:B------:R-:W-:Y:S01]  /*3f90*/  FADD R83, -R3, R56 ;  /* 0x0000003803537221 */ /* 0x000fe20000000100 */
[----:B------:R-:W-:Y:S01]  /*3fa0*/  FMUL R56, R19, R57 ;  /* 0x0000003913387220 */ /* 0x000fe20000400000 */
[----:B------:R-:W-:Y:S01]  /*3fb0*/  FFMA R85, R9, 1.4426950216293334961, -R85 ;  /* 0x3fb8aa3b09557823 */ /* 0x000fe20000000855 */
[----:B------:R-:W-:Y:S01]  /*3fc0*/  SHF.L.U32 R57, R33, 0x17, RZ ;  /* 0x0000001721397819 */ /* 0x000fe200000006ff */
[----:B------:R-:W-:Y:S01]  /*3fd0*/  FFMA.SAT R19, R83, R88, 0.5 ;  /* 0x3f00000053137423 */ /* 0x000fe20000002058 */
[----:B------:R-:W-:Y:S01]  /*3fe0*/  MUFU.EX2 R37, R37 ;  /* 0x0000002500257308 */ /* 0x000fe20000000800 */
[----:B------:R-:W-:Y:S01]  /*3ff0*/  FFMA R9, R9, 1.925963033500011079e-08, R85 ;  /* 0x32a5706009097823 */ /* 0x000fe20000000055 */
[----:B------:R-:W-:Y:S01]  /*4000*/  FADD R85, R21, -12583039 ;  /* 0xcb40007f15557421 */ /* 0x000fe20000000000 */
[----:B------:R-:W-:Y:S01]  /*4010*/  FFMA.RM R19, R19, R4, 12582913 ;  /* 0x4b40000113137423 */ /* 0x000fe20000004004 */
[----:B------:R-:W-:Y:S01]  /*4020*/  FMUL R57, R57, R79 ;  /* 0x0000004f39397220 */ /* 0x000fe20000400000 */
[----:B------:R-:W-:Y:S01]  /*4030*/  SHF.L.U32 R5, R5, 0x17, RZ ;  /* 0x0000001705057819 */ /* 0x000fe200000006ff */
[----:B------:R-:W-:-:S04]  /*4040*/  FFMA R85, R81, 1.4426950216293334961, -R85 ;  /* 0x3fb8aa3b51557823 */ /* 0x000fc80000000855 */
[----:B------:R-:W-:Y:S01]  /*4050*/  FFMA R81, R81, 1.925963033500011079e-08, R85 ;  /* 0x32a5706051517823 */ /* 0x000fe20000000055 */
[----:B------:R-:W-:-:S04]  /*4060*/  FADD R85, -R3, R82 ;  /* 0x0000005203557221 */ /* 0x000fc80000000100 */
[----:B------:R-:W-:-:S04]  /*4070*/  FFMA.SAT R35, R85, R88, 0.5 ;  /* 0x3f00000055237423 */ /* 0x000fc80000002058 */
[----:B------:R-:W-:-:S04]  /*4080*/  FFMA.RM R35, R35, R4, 12582913 ;  /* 0x4b40000123237423 */ /* 0x000fc80000004004 */
[----:B------:R-:W-:-:S04]  /*4090*/  FADD R82, R35, -12583039 ;  /* 0xcb40007f23527421 */ /* 0x000fc80000000000 */
[----:B------:R-:W-:-:S04]  /*40a0*/  FFMA R82, R85, 1.4426950216293334961, -R82 ;  /* 0x3fb8aa3b55527823 */ /* 0x000fc80000000852 */
[----:B------:R-:W-:Y:S01]  /*40b0*/  FFMA R82, R85, 1.925963033500011079e-08, R82 ;  /* 0x32a5706055527823 */ /* 0x000fe20000000052 */
[----:B------:R-:W-:-:S04]  /*40c0*/  FADD R85, R19, -12583039 ;  /* 0xcb40007f13557421 */ /* 0x000fc80000000000 */
        /* <DEDUP_REMOVED lines=8> */
[----:B------:R-:W-:Y:S01]  /*4150*/  FADD R85, -R3, R58 ;  /* 0x0000003a03557221 */ /* 0x000fe20000000100 */
[----:B------:R-:W-:Y:S01]  /*4160*/  FMUL R58, R17, R59 ;  /* 0x0000003b113a7220 */ /* 0x000fe20000400000 */
[----:B------:R-:W-:Y:S02]  /*4170*/  SHF.L.U32 R59, R55, 0x17, RZ ;  /* 0x00000017373b7819 */ /* 0x000fe400000006ff */
[----:B------:R-:W-:-:S03]  /*4180*/  FFMA.SAT R17, R85, R88, 0.5 ;  /* 0x3f00000055117423 */ /* 0x000fc60000002058 */
[----:B------:R-:W-:Y:S01]  /*4190*/  FMUL R59, R59, R77 ;  /* 0x0000004d3b3b7220 */ /* 0x000fe20000400000 */
[----:B------:R-:W-:Y:S01]  /*41a0*/  FFMA.RM R17, R17, R4, 12582913 ;  /* 0x4b40000111117423 */ /* 0x000fe20000004004 */
[----:B------:R-:W-:-:S03]  /*41b0*/  FADD R77, -R3, R78 ;  /* 0x0000004e034d7221 */ /* 0x000fc60000000100 */
[----:B------:R-:W-:-:S04]  /*41c0*/  FADD R79, R17, -12583039 ;  /* 0xcb40007f114f7421 */ /* 0x000fc80000000000 */
        /* <DEDUP_REMOVED lines=9> */
[----:B------:R-:W-:Y:S01]  /*4260*/  SHF.L.U32 R55, R31, 0x17, RZ ;  /* 0x000000171f377819 */ /* 0x000fe200000006ff */
[----:B------:R-:W-:-:S04]  /*4270*/  FFMA.SAT R31, R77, R88, 0.5 ;  /* 0x3f0000004d1f7423 */ /* 0x000fc80000002058 */
[----:B------:R-:W-:Y:S01]  /*4280*/  FMUL R55, R55, R51 ;  /* 0x0000003337377220 */ /* 0x000fe20000400000 */
[----:B------:R-:W-:Y:S01]  /*4290*/  FFMA.RM R31, R31, R4, 12582913 ;  /* 0x4b4000011f1f7423 */ /* 0x000fe20000004004 */
[----:B------:R-:W-:Y:S01]  /*42a0*/  FADD R51, -R3, R54 ;  /* 0x0000003603337221 */ /* 0x000fe20000000100 */
[----:B-1----:R-:W-:Y:S01]  /*42b0*/  FMUL R54, R15, R29 ;  /* 0x0000001d0f367220 */ /* 0x002fe20000400000 */
[----:B------:R-:W0:Y:S01]  /*42c0*/  MUFU.EX2 R79, R79 ;  /* 0x0000004f004f7308 */ /* 0x000e220000000800 */
[----:B------:R-:W-:Y:S01]  /*42d0*/  FADD R78, R31, -12583039 ;  /* 0xcb40007f1f4e7421 */ /* 0x000fe20000000000 */
[----:B------:R-:W-:Y:S01]  /*42e0*/  FFMA.SAT R15, R51, R88, 0.5 ;  /* 0x3f000000330f7423 */ /* 0x000fe20000002058 */
[----:B------:R-:W-:Y:S02]  /*42f0*/  SHF.L.U32 R31, R31, 0x17, RZ ;  /* 0x000000171f1f7819 */ /* 0x000fe400000006ff */
[----:B------:R-:W-:Y:S01]  /*4300*/  FFMA R78, R77, 1.4426950216293334961, -R78 ;  /* 0x3fb8aa3b4d4e7823 */ /* 0x000fe2000000084e */
[----:B------:R-:W-:-:S03]  /*4310*/  FFMA.RM R15, R15, R4, 12582913 ;  /* 0x4b4000010f0f7423 */ /* 0x000fc60000004004 */
[----:B------:R-:W-:Y:S01]  /*4320*/  FFMA R78, R77, 1.925963033500011079e-08, R78 ;  /* 0x32a570604d4e7823 */ /* 0x000fe2000000004e */
[C---:B------:R-:W-:Y:S01]  /*4330*/  FADD R77, R15.reuse, -12583039 ;  /* 0xcb40007f0f4d7421 */ /* 0x040fe20000000000 */
[----:B------:R-:W-:-:S03]  /*4340*/  SHF.L.U32 R15, R15, 0x17, RZ ;  /* 0x000000170f0f7819 */ /* 0x000fc600000006ff */
[----:B------:R-:W-:Y:S01]  /*4350*/  FFMA R29, R51, 1.4426950216293334961, -R77 ;  /* 0x3fb8aa3b331d7823 */ /* 0x000fe2000000084d */
[----:B------:R-:W-:Y:S01]  /*4360*/  FADD R77, -R3, R76 ;  /* 0x0000004c034d7221 */ /* 0x000fe20000000100 */
[----:B------:R-:W1:Y:S01]  /*4370*/  MUFU.EX2 R78, R78 ;  /* 0x0000004e004e7308 */ /* 0x000e620000000800 */
[----:B0-----:R-:W-:Y:S01]  /*4380*/  FMUL R32, R32, R79 ;  /* 0x0000004f20207220 */ /* 0x001fe20000400000 */
[----:B------:R-:W-:Y:S01]  /*4390*/  FFMA R29, R51, 1.925963033500011079e-08, R29 ;  /* 0x32a57060331d7823 */ /* 0x000fe2000000001d */
[----:B------:R-:W-:Y:S01]  /*43a0*/  SHF.L.U32 R51, R11, 0x17, RZ ;  /* 0x000000170b337819 */ /* 0x000fe200000006ff */
[----:B------:R-:W-:-:S04]  /*43b0*/  FFMA.SAT R11, R77, R88, 0.5 ;  /* 0x3f0000004d0b7423 */ /* 0x000fc80000002058 */
[----:B------:R0:W2:Y:S01]  /*43c0*/  MUFU.EX2 R76, R43 ;  /* 0x0000002b004c7308 */ /* 0x0000a20000000800 */
[----:B------:R-:W-:Y:S01]  /*43d0*/  FMUL R51, R51, R75 ;  /* 0x0000004b33337220 */ /* 0x000fe20000400000 */
[----:B------:R-:W-:Y:S01]  /*43e0*/  FADD R75, -R3, R50 ;  /* 0x00000032034b7221 */ /* 0x000fe20000000100 */
[----:B------:R-:W-:-:S04]  /*43f0*/  FFMA.RM R11, R11, R4, 12582913 ;  /* 0x4b4000010b0b7423 */ /* 0x000fc80000004004 */
[----:B------:R-:W-:Y:S01]  /*4400*/  FADD R87, R11, -12583039 ;  /* 0xcb40007f0b577421 */ /* 0x000fe20000000000 */
[----:B0-----:R-:W-:Y:S01]  /*4410*/  SHF.L.U32 R43, R13, 0x17, RZ ;  /* 0x000000170d2b7819 */ /* 0x001fe200000006ff */
[----:B-1----:R-:W-:Y:S02]  /*4420*/  FMUL R31, R31, R78 ;  /* 0x0000004e1f1f7220 */ /* 0x002fe40000400000 */
[----:B------:R-:W-:Y:S02]  /*4430*/  FFMA R87, R77, 1.4426950216293334961, -R87 ;  /* 0x3fb8aa3b4d577823 */ /* 0x000fe40000000857 */
[----:B------:R-:W-:Y:S02]  /*4440*/  FMUL R43, R43, R73 ;  /* 0x000000492b2b7220 */ /* 0x000fe40000400000 */
[----:B------:R-:W-:Y:S01]  /*4450*/  FFMA R77, R77, 1.925963033500011079e-08, R87 ;  /* 0x32a570604d4d7823 */ /* 0x000fe20000000057 */
[----:B--2---:R-:W-:Y:S01]  /*4460*/  FMUL R50, R27, R76 ;  /* 0x0000004c1b327220 */ /* 0x004fe20000400000 */
        /* <DEDUP_REMOVED lines=17> */
[C---:B------:R-:W-:Y:S01]  /*4580*/  FADD R73, R26.reuse, -12583039 ;  /* 0xcb40007f1a497421 */ /* 0x040fe20000000000 */
[----:B------:R-:W-:-:S03]  /*4590*/  SHF.L.U32 R26, R26, 0x17, RZ ;  /* 0x000000171a1a7819 */ /* 0x000fc600000006ff */
[----:B------:R-:W-:Y:S01]  /*45a0*/  FFMA R47, R41, 1.4426950216293334961, -R73 ;  /* 0x3fb8aa3b292f7823 */ /* 0x000fe20000000849 */
[----:B------:R-:W-:Y:S02]  /*45b0*/  FADD R73, -R3, R52 ;  /* 0x0000003403497221 */ /* 0x000fe40000000100 */
[----:B------:R0:W1:Y:S01]  /*45c0*/  MUFU.EX2 R52, R39 ;  /* 0x0000002700347308 */ /* 0x0000620000000800 */
[----:B------:R-:W-:Y:S01]  /*45d0*/  FFMA R47, R41, 1.925963033500011079e-08, R47 ;  /* 0x32a57060292f7823 */ /* 0x000fe2000000002f */
[----:B------:R-:W-:Y:S01]  /*45e0*/  SHF.L.U32 R41, R25, 0x17, RZ ;  /* 0x0000001719297819 */ /* 0x000fe200000006ff */
[----:B------:R-:W-:-:S04]  /*45f0*/  FFMA.SAT R25, R73, R88, 0.5 ;  /* 0x3f00000049197423 */ /* 0x000fc80000002058 */
[----:B------:R-:W-:Y:S01]  /*4600*/  FMUL R41, R41, R49 ;  /* 0x0000003129297220 */ /* 0x000fe20000400000 */
[----:B------:R-:W-:Y:S01]  /*4610*/  FADD R49, -R3, R40 ;  /* 0x0000002803317221 */ /* 0x000fe20000000100 */
[----:B------:R-:W-:Y:S01]  /*4620*/  FFMA.RM R25, R25, R4, 12582913 ;  /* 0x4b40000119197423 */ /* 0x000fe20000004004 */
[----:B0-----:R-:W-:Y:S01]  /*4630*/  SHF.L.U32 R39, R7, 0x17, RZ ;  /* 0x0000001707277819 */ /* 0x001fe200000006ff */
[----:B------:R-:W0:Y:S02]  /*4640*/  MUFU.EX2 R47, R47 ;  /* 0x0000002f002f7308 */ /* 0x000e240000000800 */
[C---:B------:R-:W-:Y:S01]  /*4650*/  FADD R87, R25.reuse, -12583039 ;  /* 0xcb40007f19577421 */ /* 0x040fe20000000000 */
[----:B------:R-:W-:Y:S01]  /*4660*/  SHF.L.U32 R25, R25, 0x17, RZ ;  /* 0x0000001719197819 */ /* 0x000fe200000006ff */
[----:B------:R-:W-:Y:S01]  /*4670*/  FMUL R39, R39, R37 ;  /* 0x0000002527277220 */ /* 0x000fe20000400000 */
[----:B------:R-:W-:Y:S01]  /*4680*/  FADD R37, -R3, R38 ;  /* 0x0000002603257221 */ /* 0x000fe20000000100 */
[----:B-1----:R-:W-:Y:S01]  /*4690*/  FMUL R40, R23, R52 ;  /* 0x0000003417287220 */ /* 0x002fe20000400000 */
[----:B------:R-:W-:Y:S01]  /*46a0*/  FFMA.SAT R23, R49, R88, 0.5 ;  /* 0x3f00000031177423 */ /* 0x000fe20000002058 */
[----:B------:R-:W-:-:S03]  /*46b0*/  FFMA R87, R73, 1.4426950216293334961, -R87 ;  /* 0x3fb8aa3b49577823 */ /* 0x000fc60000000857 */
[----:B------:R-:W-:Y:S01]  /*46c0*/  FFMA.RM R23, R23, R4, 12582913 ;  /* 0x4b40000117177423 */ /* 0x000fe20000004004 */
[----:B------:R-:W-:-:S03]  /*46d0*/  FFMA R73, R73, 1.925963033500011079e-08, R87 ;  /* 0x32a5706049497823 */ /* 0x000fc60000000057 */
[----:B------:R-:W-:Y:S01]  /*46e0*/  FADD R52, R23, -12583039 ;  /* 0xcb40007f17347421 */ /* 0x000fe20000000000 */
[----:B0-----:R-:W-:-:S03]  /*46f0*/  FMUL R26, R26, R47 ;  /* 0x0000002f1a1a7220 */ /* 0x001fc60000400000 */
[----:B------:R-:W-:-:S04]  /*4700*/  FFMA R52, R49, 1.4426950216293334961, -R52 ;  /* 0x3fb8aa3b31347823 */ /* 0x000fc80000000834 */
[----:B------:R-:W-:Y:S01]  /*4710*/  FFMA R52, R49, 1.925963033500011079e-08, R52 ;  /* 0x32a5706031347823 */ /* 0x000fe20000000034 */
[----:B------:R-:W-:Y:S02]  /*4720*/  FADD R49, -R3, R86 ;  /* 0x0000005603317221 */ /* 0x000fe40000000100 */
[----:B------:R-:W0:Y:S02]  /*4730*/  MUFU.EX2 R86, R9 ;  /* 0x0000000900567308 */ /* 0x000e240000000800 */
[----:B------:R-:W-:-:S04]  /*4740*/  FFMA.SAT R7, R49, R88, 0.5 ;  /* 0x3f00000031077423 */ /* 0x000fc80000002058 */
[----:B------:R-:W-:-:S04]  /*4750*/  FFMA.RM R7, R7, R4, 12582913 ;  /* 0x4b40000107077423 */ /* 0x000fc80000004004 */
[----:B------:R-:W-:-:S04]  /*4760*/  FADD R87, R7, -12583039 ;  /* 0xcb40007f07577421 */ /* 0x000fc80000000000 */
[----:B------:R-:W-:Y:S01]  /*4770*/  FFMA R87, R49, 1.4426950216293334961, -R87 ;  /* 0x3fb8aa3b31577823 */ /* 0x000fe20000000857 */
[----:B0-----:R-:W-:Y:S01]  /*4780*/  FMUL R38, R5, R86 ;  /* 0x0000005605267220 */ /* 0x001fe20000400000 */
[----:B------:R-:W-:Y:S02]  /*4790*/  FFMA.SAT R5, R37, R88, 0.5 ;  /* 0x3f00000025057423 */ /* 0x000fe40000002058 */
[----:B------:R-:W-:Y:S01]  /*47a0*/  FFMA R49, R49, 1.925963033500011079e-08, R87 ;  /* 0x32a5706031317823 */ /* 0x000fe20000000057 */
[----:B------:R-:W0:Y:S01]  /*47b0*/  MUFU.EX2 R86, R81 ;  /* 0x0000005100567308 */ /* 0x000e220000000800 */
[----:B------:R-:W-:-:S04]  /*47c0*/  FFMA.RM R5, R5, R4, 12582913 ;  /* 0x4b40000105057423 */ /* 0x000fc80000004004 */
[----:B------:R-:W-:-:S03]  /*47d0*/  FADD R87, R5, -12583039 ;  /* 0xcb40007f05577421 */ /* 0x000fc60000000000 */
[----:B------:R-:W-:Y:S01]  /*47e0*/  MUFU.EX2 R49, R49 ;  /* 0x0000003100317308 */ /* 0x000fe20000000800 */
[----:B------:R-:W-:-:S04]  /*47f0*/  FFMA R9, R37, 1.4426950216293334961, -R87 ;  /* 0x3fb8aa3b25097823 */ /* 0x000fc80000000857 */
[----:B------:R-:W-:Y:S01]  /*4800*/  FFMA R9, R37, 1.925963033500011079e-08, R9 ;  /* 0x32a5706025097823 */ /* 0x000fe20000000009 */
[----:B------:R-:W-:Y:S01]  /*4810*/  SHF.L.U32 R37, R21, 0x17, RZ ;  /* 0x0000001715257819 */ /* 0x000fe200000006ff */
[----:B------:R-:W-:Y:S01]  /*4820*/  FFMA.SAT R21, R89, R88, 0.5 ;  /* 0x3f00000059157423 */ /* 0x000fe20000002058 */
[----:B------:R-:W1:Y:S03]  /*4830*/  MUFU.EX2 R87, R82 ;  /* 0x0000005200577308 */ /* 0x000e660000000800 */
[----:B------:R-:W-:Y:S01]  /*4840*/  FFMA.RM R21, R21, R4, 12582913 ;  /* 0x4b40000115157423 */ /* 0x000fe20000004004 */
[----:B0-----:R-:W-:-:S03]  /*4850*/  FMUL R37, R37, R86 ;  /* 0x0000005625257220 */ /* 0x001fc60000400000 */
[----:B------:R-:W-:Y:S01]  /*4860*/  FADD R36, R21, -12583039 ;  /* 0xcb40007f15247421 */ /* 0x000fe20000000000 */
[----:B------:R-:W0:Y:S03]  /*4870*/  MUFU.EX2 R86, R83 ;  /* 0x0000005300567308 */ /* 0x000e260000000800 */
[----:B------:R-:W-:-:S04]  /*4880*/  FFMA R36, R89, 1.4426950216293334961, -R36 ;  /* 0x3fb8aa3b59247823 */ /* 0x000fc80000000824 */
[----:B------:R-:W-:Y:S01]  /*4890*/  FFMA R81, R89, 1.925963033500011079e-08, R36 ;  /* 0x32a5706059517823 */ /* 0x000fe20000000024 */
[----:B------:R-:W-:Y:S01]  /*48a0*/  SHF.L.U32 R36, R35, 0x17, RZ ;  /* 0x0000001723247819 */ /* 0x000fe200000006ff */
[C---:B------:R-:W-:Y:S01]  /*48b0*/  FADD R35, -R3.reuse, R20 ;  /* 0x0000001403237221 */ /* 0x040fe20000000100 */
[----:B------:R-:W-:Y:S01]  /*48c0*/  FADD R89, -R3, R34 ;  /* 0x0000002203597221 */ /* 0x000fe20000000100 */
[----:B------:R-:W-:Y:S02]  /*48d0*/  MUFU.EX2 R9, R9 ;  /* 0x0000000900097308 */ /* 0x000fe40000000800 */
[----:B-1----:R-:W-:Y:S01]  /*48e0*/  FMUL R36, R36, R87 ;  /* 0x0000005724247220 */ /* 0x002fe20000400000 */
[----:B------:R-:W-:-:S04]  /*48f0*/  FFMA.SAT R87, R35, R88, 0.5 ;  /* 0x3f00000023577423 */ /* 0x000fc80000002058 */
[----:B------:R-:W-:Y:S01]  /*4900*/  FFMA.RM R20, R87, R4, 12582913 ;  /* 0x4b40000157147423 */ /* 0x000fe20000004004 */
[----:B------:R-:W-:Y:S03]  /*4910*/  MUFU.EX2 R81, R81 ;  /* 0x0000005100517308 */ /* 0x000fe60000000800 */
[----:B------:R-:W-:-:S04]  /*4920*/  FADD R87, R20, -12583039 ;  /* 0xcb40007f14577421 */ /* 0x000fc80000000000 */
[C---:B------:R-:W-:Y:S02]  /*4930*/  FFMA R82, R35.reuse, 1.4426950216293334961, -R87 ;  /* 0x3fb8aa3b23527823 */ /* 0x040fe40000000857 */
[----:B------:R-:W1:Y:S02]  /*4940*/  MUFU.EX2 R87, R84 ;  /* 0x0000005400577308 */ /* 0x000e640000000800 */
[----:B------:R-:W-:Y:S01]  /*4950*/  FFMA R82, R35, 1.925963033500011079e-08, R82 ;  /* 0x32a5706023527823 */ /* 0x000fe20000000052 */
[----:B------:R-:W-:Y:S01]  /*4960*/  SHF.L.U32 R35, R19, 0x17, RZ ;  /* 0x0000001713237819 */ /* 0x000fe200000006ff */
[----:B------:R-:W-:-:S04]  /*4970*/  FFMA.SAT R19, R89, R88, 0.5 ;  /* 0x3f00000059137423 */ /* 0x000fc80000002058 */
[----:B------:R-:W-:Y:S01]  /*4980*/  FFMA.RM R19, R19, R4, 12582913 ;  /* 0x4b40000113137423 */ /* 0x000fe20000004004 */
[----:B0-----:R-:W-:Y:S01]  /*4990*/  FMUL R35, R35, R86 ;  /* 0x0000005623237220 */ /* 0x001fe20000400000 */
[----:B------:R-:W-:Y:S02]  /*49a0*/  MUFU.EX2 R82, R82 ;  /* 0x0000005200527308 */ /* 0x000fe40000000800 */
[----:B------:R-:W-:-:S04]  /*49b0*/  FADD R34, R19, -12583039 ;  /* 0xcb40007f13227421 */ /* 0x000fc80000000000 */
[C---:B------:R-:W-:Y:S02]  /*49c0*/  FFMA R34, R89.reuse, 1.4426950216293334961, -R34 ;  /* 0x3fb8aa3b59227823 */ /* 0x040fe40000000822 */
[----:B------:R-:W0:Y:S02]  /*49d0*/  MUFU.EX2 R86, R85 ;  /* 0x0000005500567308 */ /* 0x000e240000000800 */
[----:B------:R-:W-:Y:S01]  /*49e0*/  FFMA R83, R89, 1.925963033500011079e-08, R34 ;  /* 0x32a5706059537823 */ /* 0x000fe20000000022 */
[----:B------:R-:W-:Y:S01]  /*49f0*/  SHF.L.U32 R34, R33, 0x17, RZ ;  /* 0x0000001721227819 */ /* 0x000fe200000006ff */
[----:B------:R-:W-:-:S04]  /*4a00*/  FADD R33, -R3, R18 ;  /* 0x0000001203217221 */ /* 0x000fc80000000100 */
[----:B-1----:R-:W-:Y:S01]  /*4a10*/  FMUL R34, R34, R87 ;  /* 0x0000005722227220 */ /* 0x002fe20000400000 */
[----:B------:R-:W-:Y:S01]  /*4a20*/  FFMA.SAT R87, R33, R88, 0.5 ;  /* 0x3f00000021577423 */ /* 0x000fe20000002058 */
[----:B------:R-:W-:Y:S03]  /*4a30*/  MUFU.EX2 R83, R83 ;  /* 0x0000005300537308 */ /* 0x000fe60000000800 */
[----:B------:R-:W-:-:S04]  /*4a40*/  FFMA.RM R18, R87, R4, 12582913 ;  /* 0x4b40000157127423 */ /* 0x000fc80000004004 */
[----:B------:R-:W-:-:S04]  /*4a50*/  FADD R87, R18, -12583039 ;  /* 0xcb40007f12577421 */ /* 0x000fc80000000000 */
[----:B------:R-:W-:Y:S01]  /*4a60*/  FFMA R84, R33, 1.4426950216293334961, -R87 ;  /* 0x3fb8aa3b21547823 */ /* 0x000fe20000000857 */
[----:B------:R-:W-:-:S03]  /*4a70*/  FADD R87, -R3, R80 ;  /* 0x0000005003577221 */ /* 0x000fc60000000100 */
[----:B------:R-:W-:Y:S01]  /*4a80*/  FFMA R84, R33, 1.925963033500011079e-08, R84 ;  /* 0x32a5706021547823 */ /* 0x000fe20000000054 */
[----:B------:R-:W-:Y:S01]  /*4a90*/  SHF.L.U32 R33, R17, 0x17, RZ ;  /* 0x0000001711217819 */ /* 0x000fe200000006ff */
[----:B------:R-:W-:-:S04]  /*4aa0*/  FFMA.SAT R17, R87, R88, 0.5 ;  /* 0x3f00000057117423 */ /* 0x000fc80000002058 */
[----:B------:R-:W-:Y:S01]  /*4ab0*/  FFMA.RM R17, R17, R4, 12582913 ;  /* 0x4b40000111117423 */ /* 0x000fe20000004004 */
[----:B0-----:R-:W-:Y:S01]  /*4ac0*/  FMUL R33, R33, R86 ;  /* 0x0000005621217220 */ /* 0x001fe20000400000 */
[----:B------:R-:W-:Y:S02]  /*4ad0*/  MUFU.EX2 R84, R84 ;  /* 0x0000005400547308 */ /* 0x000fe40000000800 */
[----:B------:R-:W-:-:S04]  /*4ae0*/  FADD R80, R17, -12583039 ;  /* 0xcb40007f11507421 */ /* 0x000fc80000000000 */
[----:B------:R-:W-:-:S04]  /*4af0*/  FFMA R80, R87, 1.4426950216293334961, -R80 ;  /* 0x3fb8aa3b57507823 */ /* 0x000fc80000000850 */
[----:B------:R-:W-:Y:S01]  /*4b00*/  FFMA R85, R87, 1.925963033500011079e-08, R80 ;  /* 0x32a5706057557823 */ /* 0x000fe20000000050 */
[----:B------:R-:W-:-:S04]  /*4b10*/  FADD R87, -R3, R16 ;  /* 0x0000001003577221 */ /* 0x000fc80000000100 */
        /* <DEDUP_REMOVED lines=8> */
[----:B------:R0:W1:Y:S03]  /*4ba0*/  MUFU.EX2 R80, R29 ;  /* 0x0000001d00507308 */ /* 0x0000660000000800 */
[----:B------:R-:W-:-:S04]  /*4bb0*/  FFMA.SAT R79, R87, R88, 0.5 ;  /* 0x3f000000574f7423 */ /* 0x000fc80000002058 */
[----:B------:R-:W-:Y:S01]  /*4bc0*/  FFMA.RM R14, R79, R4, 12582913 ;  /* 0x4b4000014f0e7423 */ /* 0x000fe20000004004 */
[----:B------:R-:W-:Y:S01]  /*4bd0*/  MUFU.EX2 R86, R86 ;  /* 0x0000005600567308 */ /* 0x000fe20000000800 */
[----:B0-----:R-:W-:Y:S02]  /*4be0*/  SHF.L.U32 R29, R11, 0x17, RZ ;  /* 0x000000170b1d7819 */ /* 0x001fe400000006ff */
[----:B------:R-:W-:-:S04]  /*4bf0*/  FADD R79, R14, -12583039 ;  /* 0xcb40007f0e4f7421 */ /* 0x000fc80000000000 */
[----:B------:R-:W-:Y:S01]  /*4c00*/  FFMA R78, R87, 1.4426950216293334961, -R79 ;  /* 0x3fb8aa3b574e7823 */ /* 0x000fe2000000084f */
[----:B------:R-:W-:Y:S01]  /*4c10*/  FADD R79, -R3, R30 ;  /* 0x0000001e034f7221 */ /* 0x000fe20000000100 */
[----:B-1----:R-:W-:Y:S02]  /*4c20*/  FMUL R30, R15, R80 ;  /* 0x000000500f1e7220 */ /* 0x002fe40000400000 */
[----:B------:R-:W-:Y:S01]  /*4c30*/  FFMA R87, R87, 1.925963033500011079e-08, R78 ;  /* 0x32a5706057577823 */ /* 0x000fe2000000004e */
[----:B------:R-:W-:Y:S01]  /*4c40*/  FFMA.SAT R15, R79, R88, 0.5 ;  /* 0x3f0000004f0f7423 */ /* 0x000fe20000002058 */
[----:B------:R-:W0:Y:S03]  /*4c50*/  MUFU.EX2 R78, R77 ;  /* 0x0000004d004e7308 */ /* 0x000e260000000800 */
[----:B------:R-:W-:-:S04]  /*4c60*/  FFMA.RM R15, R15, R4, 12582913 ;  /* 0x4b4000010f0f7423 */ /* 0x000fc80000004004 */
[----:B------:R-:W-:Y:S01]  /*4c70*/  FADD R80, R15, -12583039 ;  /* 0xcb40007f0f507421 */ /* 0x000fe20000000000 */
[----:B------:R-:W-:Y:S03]  /*4c80*/  MUFU.EX2 R87, R87 ;  /* 0x0000005700577308 */ /* 0x000fe60000000800 */
[----:B------:R-:W-:-:S04]  /*4c90*/  FFMA R80, R79, 1.4426950216293334961, -R80 ;  /* 0x3fb8aa3b4f507823 */ /* 0x000fc80000000850 */
[----:B------:R-:W-:Y:S01]  /*4ca0*/  FFMA R80, R79, 1.925963033500011079e-08, R80 ;  /* 0x32a570604f507823 */ /* 0x000fe20000000050 */
[----:B------:R-:W-:Y:S01]  /*4cb0*/  FADD R79, -R3, R28 ;  /* 0x0000001c034f7221 */ /* 0x000fe20000000100 */
[----:B0-----:R-:W-:-:S03]  /*4cc0*/  FMUL R29, R29, R78 ;  /* 0x0000004e1d1d7220 */ /* 0x001fc60000400000 */
[----:B------:R-:W-:Y:S01]  /*4cd0*/  FFMA.SAT R11, R79, R88, 0.5 ;  /* 0x3f0000004f0b7423 */ /* 0x000fe20000002058 */
[----:B------:R-:W-:Y:S03]  /*4ce0*/  MUFU.EX2 R80, R80 ;  /* 0x0000005000507308 */ /* 0x000fe60000000800 */
        /* <DEDUP_REMOVED lines=9> */
[----:B------:R-:W-:Y:S01]  /*4d80*/  FFMA.RM R12, R77, R4, 12582913 ;  /* 0x4b4000014d0c7423 */ /* 0x000fe20000004004 */
[----:B------:R-:W-:-:S03]  /*4d90*/  FADD R77, -R3, R74 ;  /* 0x0000004a034d7221 */ /* 0x000fc60000000100 */
[----:B------:R-:W-:-:S04]  /*4da0*/  FADD R78, R12, -12583039 ;  /* 0xcb40007f0c4e7421 */ /* 0x000fc80000000000 */
[----:B------:R-:W-:-:S04]  /*4db0*/  FFMA R78, R27, 1.4426950216293334961, -R78 ;  /* 0x3fb8aa3b1b4e7823 */ /* 0x000fc8000000084e */
[----:B------:R-:W-:Y:S01]  /*4dc0*/  FFMA R78, R27, 1.925963033500011079e-08, R78 ;  /* 0x32a570601b4e7823 */ /* 0x000fe2000000004e */
[----:B------:R-:W-:Y:S01]  /*4dd0*/  SHF.L.U32 R27, R13, 0x17, RZ ;  /* 0x000000170d1b7819 */ /* 0x000fe200000006ff */
[----:B------:R-:W-:-:S04]  /*4de0*/  FFMA.SAT R13, R77, R88, 0.5 ;  /* 0x3f0000004d0d7423 */ /* 0x000fc80000002058 */
[----:B------:R-:W-:Y:S01]  /*4df0*/  FFMA.RM R13, R13, R4, 12582913 ;  /* 0x4b4000010d0d7423 */ /* 0x000fe20000004004 */
[----:B------:R-:W-:Y:S01]  /*4e00*/  FMUL R27, R27, R75 ;  /* 0x0000004b1b1b7220 */ /* 0x000fe20000400000 */
[----:B------:R-:W-:Y:S01]  /*4e10*/  FADD R75, -R3, R10 ;  /* 0x0000000a034b7221 */ /* 0x000fe20000000100 */
[----:B------:R-:W-:Y:S01]  /*4e20*/  MUFU.EX2 R78, R78 ;  /* 0x0000004e004e7308 */ /* 0x000fe20000000800 */
[----:B------:R-:W-:Y:S02]  /*4e30*/  FADD R74, R13, -12583039 ;  /* 0xcb40007f0d4a7421 */ /* 0x000fe40000000000 */
[----:B------:R-:W-:Y:S02]  /*4e40*/  FFMA.SAT R89, R75, R88, 0.5 ;  /* 0x3f0000004b597423 */ /* 0x000fe40000002058 */
[----:B------:R-:W-:Y:S02]  /*4e50*/  FFMA R74, R77, 1.4426950216293334961, -R74 ;  /* 0x3fb8aa3b4d4a7823 */ /* 0x000fe4000000084a */
[----:B------:R-:W-:Y:S01]  /*4e60*/  FFMA.RM R10, R89, R4, 12582913 ;  /* 0x4b400001590a7423 */ /* 0x000fe20000004004 */
[----:B------:R-:W-:Y:S01]  /*4e70*/  FADD R89, -R3, R24 ;  /* 0x0000001803597221 */ /* 0x000fe20000000100 */
[----:B------:R-:W-:-:S02]  /*4e80*/  FFMA R77, R77, 1.925963033500011079e-08, R74 ;  /* 0x32a570604d4d7823 */ /* 0x000fc4000000004a */
[----:B------:R-:W0:Y:S01]  /*4e90*/  MUFU.EX2 R74, R73 ;  /* 0x00000049004a7308 */ /* 0x000e220000000800 */
[----:B------:R-:W-:Y:S01]  /*4ea0*/  FFMA.SAT R47, R89, R88, 0.5 ;  /* 0x3f000000592f7423 */ /* 0x000fe20000002058 */
[----:B------:R-:W-:-:S03]  /*4eb0*/  FADD R76, R10, -12583039 ;  /* 0xcb40007f0a4c7421 */ /* 0x000fc60000000000 */
[----:B------:R-:W-:Y:S01]  /*4ec0*/  FFMA.RM R47, R47, R4, 12582913 ;  /* 0x4b4000012f2f7423 */ /* 0x000fe20000004004 */
[----:B------:R-:W-:Y:S02]  /*4ed0*/  FFMA R76, R75, 1.4426950216293334961, -R76 ;  /* 0x3fb8aa3b4b4c7823 */ /* 0x000fe4000000084c */
[----:B------:R-:W-:Y:S01]  /*4ee0*/  MUFU.EX2 R77, R77 ;  /* 0x0000004d004d7308 */ /* 0x000fe20000000800 */
[----:B------:R-:W-:Y:S01]  /*4ef0*/  FADD R24, R47, -12583039 ;  /* 0xcb40007f2f187421 */ /* 0x000fe20000000000 */
[----:B------:R-:W-:-:S03]  /*4f00*/  FFMA R76, R75, 1.925963033500011079e-08, R76 ;  /* 0x32a570604b4c7823 */ /* 0x000fc6000000004c */
[----:B------:R-:W-:-:S03]  /*4f10*/  FFMA R24, R89, 1.4426950216293334961, -R24 ;  /* 0x3fb8aa3b59187823 */ /* 0x000fc60000000818 */
[----:B------:R-:W1:Y:S01]  /*4f20*/  MUFU.EX2 R75, R52 ;  /* 0x00000034004b7308 */ /* 0x000e620000000800 */
[----:B0-----:R-:W-:Y:S01]  /*4f30*/  FMUL R25, R25, R74 ;  /* 0x0000004a19197220 */ /* 0x001fe20000400000 */
[----:B------:R-:W-:Y:S01]  /*4f40*/  FFMA R74, R89, 1.925963033500011079e-08, R24 ;  /* 0x32a57060594a7823 */ /* 0x000fe20000000018 */
[----:B------:R-:W-:Y:S01]  /*4f50*/  SHF.L.U32 R24, R23, 0x17, RZ ;  /* 0x0000001717187819 */ /* 0x000fe200000006ff */
[----:B------:R-:W-:-:S04]  /*4f60*/  FADD R23, -R3, R8 ;  /* 0x0000000803177221 */ /* 0x000fc80000000100 */
[----:B------:R-:W-:Y:S01]  /*4f70*/  FFMA.SAT R73, R23, R88, 0.5 ;  /* 0x3f00000017497423 */ /* 0x000fe20000002058 */
[----:B------:R-:W-:Y:S03]  /*4f80*/  MUFU.EX2 R76, R76 ;  /* 0x0000004c004c7308 */ /* 0x000fe60000000800 */
[----:B------:R-:W-:-:S04]  /*4f90*/  FFMA.RM R8, R73, R4, 12582913 ;  /* 0x4b40000149087423 */ /* 0x000fc80000004004 */
[----:B------:R-:W-:Y:S01]  /*4fa0*/  FADD R73, R8, -12583039 ;  /* 0xcb40007f08497421 */ /* 0x000fe20000000000 */
[----:B-1----:R-:W-:Y:S01]  /*4fb0*/  FMUL R24, R24, R75 ;  /* 0x0000004b18187220 */ /* 0x002fe20000400000 */
[----:B------:R-:W-:Y:S01]  /*4fc0*/  MUFU.EX2 R74, R74 ;  /* 0x0000004a004a7308 */ /* 0x000fe20000000800 */
[----:B------:R-:W-:Y:S01]  /*4fd0*/  SHF.L.U32 R8, R8, 0x17, RZ ;  /* 0x0000001708087819 */ /* 0x000fe200000006ff */
[----:B------:R-:W-:Y:S01]  /*4fe0*/  FFMA R52, R23, 1.4426950216293334961, -R73 ;  /* 0x3fb8aa3b17347823 */ /* 0x000fe20000000849 */
[----:B------:R-:W-:-:S03]  /*4ff0*/  FADD R73, -R3, R22 ;  /* 0x0000001603497221 */ /* 0x000fc60000000100 */
[----:B------:R-:W-:Y:S01]  /*5000*/  FFMA R75, R23, 1.925963033500011079e-08, R52 ;  /* 0x32a57060174b7823 */ /* 0x000fe20000000034 */
[----:B------:R-:W-:Y:S01]  /*5010*/  SHF.L.U32 R23, R7, 0x17, RZ ;  /* 0x0000001707177819 */ /* 0x000fe200000006ff */
[----:B------:R-:W-:-:S04]  /*5020*/  FFMA.SAT R7, R73, R88, 0.5 ;  /* 0x3f00000049077423 */ /* 0x000fc80000002058 */
[----:B------:R-:W-:Y:S01]  /*5030*/  FFMA.RM R7, R7, R4, 12582913 ;  /* 0x4b40000107077423 */ /* 0x000fe20000004004 */
[----:B------:R-:W-:Y:S01]  /*5040*/  FMUL R23, R23, R49 ;  /* 0x0000003117177220 */ /* 0x000fe20000400000 */
[----:B------:R-:W-:Y:S01]  /*5050*/  FADD R49, -R3, R6 ;  /* 0x0000000603317221 */ /* 0x000fe20000000100 */
[----:B------:R-:W0:Y:S01]  /*5060*/  MUFU.EX2 R75, R75 ;  /* 0x0000004b004b7308 */ /* 0x000e220000000800 */
[C---:B------:R-:W-:Y:S01]  /*5070*/  FADD R22, R7.reuse, -12583039 ;  /* 0xcb40007f07167421 */ /* 0x040fe20000000000 */
[----:B------:R-:W-:-:S03]  /*5080*/  SHF.L.U32 R7, R7, 0x17, RZ ;  /* 0x0000001707077819 */ /* 0x000fc600000006ff */
[----:B------:R-:W-:-:S04]  /*5090*/  FFMA R22, R73, 1.4426950216293334961, -R22 ;  /* 0x3fb8aa3b49167823 */ /* 0x000fc80000000816 */
[----:B------:R-:W-:Y:S01]  /*50a0*/  FFMA R52, R73, 1.925963033500011079e-08, R22 ;  /* 0x32a5706049347823 */ /* 0x000fe20000000016 */
[----:B------:R-:W-:Y:S01]  /*50b0*/  FFMA.SAT R73, R49, R88, 0.5 ;  /* 0x3f00000031497423 */ /* 0x000fe20000002058 */
[----:B------:R-:W-:-:S03]  /*50c0*/  SHF.L.U32 R22, R5, 0x17, RZ ;  /* 0x0000001705167819 */ /* 0x000fc600000006ff */
[----:B------:R-:W-:Y:S01]  /*50d0*/  FFMA.RM R6, R73, R4, 12582913 ;  /* 0x4b40000149067423 */ /* 0x000fe20000004004 */
[C---:B------:R-:W-:Y:S01]  /*50e0*/  FADD R73, -R3.reuse, R92 ;  /* 0x0000005c03497221 */ /* 0x040fe20000000100 */
[----:B------:R-:W-:Y:S01]  /*50f0*/  FMUL R22, R22, R9 ;  /* 0x0000000916167220 */ /* 0x000fe20000400000 */
[----:B------:R-:W-:Y:S01]  /*5100*/  FADD R9, -R3, R90 ;  /* 0x0000005a03097221 */ /* 0x000fe20000000100 */
[----:B------:R-:W-:Y:S01]  /*5110*/  FADD R5, R6, -12583039 ;  /* 0xcb40007f06057421 */ /* 0x000fe20000000000 */
[----:B------:R-:W-:Y:S01]  /*5120*/  SHF.L.U32 R90, R21, 0x17, RZ ;  /* 0x00000017155a7819 */ /* 0x000fe200000006ff */
[----:B------:R-:W1:Y:S01]  /*5130*/  MUFU.EX2 R52, R52 ;  /* 0x0000003400347308 */ /* 0x000e620000000800 */
[-C--:B------:R-:W-:Y:S01]  /*5140*/  FFMA.SAT R89, R9, R88.reuse, 0.5 ;  /* 0x3f00000009597423 */ /* 0x080fe20000002058 */
[C---:B------:R-:W-:Y:S01]  /*5150*/  FFMA R5, R49.reuse, 1.4426950216293334961, -R5 ;  /* 0x3fb8aa3b31057823 */ /* 0x040fe20000000805 */
[----:B0-----:R-:W-:Y:S01]  /*5160*/  FMUL R8, R8, R75 ;  /* 0x0000004b08087220 */ /* 0x001fe20000400000 */
[----:B------:R-:W-:Y:S01]  /*5170*/  FMUL R21, R90, R81 ;  /* 0x000000515a157220 */ /* 0x000fe20000400000 */
[----:B------:R-:W-:Y:S01]  /*5180*/  SHF.L.U32 R6, R6, 0x17, RZ ;  /* 0x0000001706067819 */ /* 0x000fe200000006ff */
[----:B------:R-:W-:Y:S01]  /*5190*/  FFMA R49, R49, 1.925963033500011079e-08, R5 ;  /* 0x32a5706031317823 */ /* 0x000fe20000000005 */
[----:B------:R-:W-:-:S04]  /*51a0*/  FFMA.SAT R5, R73, R88, 0.5 ;  /* 0x3f00000049057423 */ /* 0x000fc80000002058 */
[-C--:B------:R-:W-:Y:S01]  /*51b0*/  FFMA.RM R5, R5, R4.reuse, 12582913 ;  /* 0x4b40000105057423 */ /* 0x080fe20000004004 */
[----:B------:R-:W-:Y:S01]  /*51c0*/  FFMA.RM R4, R89, R4, 12582913 ;  /* 0x4b40000159047423 */ /* 0x000fe20000004004 */
[----:B------:R-:W-:Y:S01]  /*51d0*/  FADD R89, RZ, R0 ;  /* 0x00000000ff597221 */ /* 0x000fe20000000000 */
[----:B------:R-:W0:Y:S03]  /*51e0*/  MUFU.EX2 R49, R49 ;  /* 0x0000003100317308 */ /* 0x000e260000000800 */
[----:B------:R-:W-:Y:S01]  /*51f0*/  FADD R88, R89, R72 ;  /* 0x0000004859587221 */ /* 0x000fe20000000000 */
[----:B-1----:R-:W-:-:S03]  /*5200*/  FMUL R7, R7, R52 ;  /* 0x0000003407077220 */ /* 0x002fc60000400000 */
[----:B------:R-:W-:-:S04]  /*5210*/  FADD R89, R88, R53 ;  /* 0x0000003558597221 */ /* 0x000fc80000000000 */
        /* <DEDUP_REMOVED lines=36> */
[----:B------:R-:W-:-:S03]  /*5460*/  SHF.L.U32 R89, R20, 0x17, RZ ;  /* 0x0000001714597819 */ /* 0x000fc600000006ff */
[----:B------:R-:W-:Y:S01]  /*5470*/  FADD R81, R88, R29 ;  /* 0x0000001d58517221 */ /* 0x000fe20000000000 */
[----:B------:R-:W-:Y:S01]  /*5480*/  SHF.L.U32 R88, R19, 0x17, RZ ;  /* 0x0000001713587819 */ /* 0x000fe200000006ff */
[----:B------:R-:W-:Y:S02]  /*5490*/  FMUL R20, R89, R82 ;  /* 0x0000005259147220 */ /* 0x000fe40000400000 */
[----:B------:R-:W-:Y:S02]  /*54a0*/  FADD R82, R81, R28 ;  /* 0x0000001c51527221 */ /* 0x000fe40000000000 */
[----:B------:R-:W-:Y:S01]  /*54b0*/  FMUL R19, R88, R83 ;  /* 0x0000005358137220 */ /* 0x000fe20000400000 */
[----:B------:R-:W-:Y:S01]  /*54c0*/  SHF.L.U32 R83, R18, 0x17, RZ ;  /* 0x0000001712537819 */ /* 0x000fe200000006ff */
[----:B------:R-:W-:-:S04]  /*54d0*/  FADD R81, R82, R27 ;  /* 0x0000001b52517221 */ /* 0x000fc80000000000 */
[----:B------:R-:W-:Y:S01]  /*54e0*/  FADD R82, R81, R26 ;  /* 0x0000001a51527221 */ /* 0x000fe20000000000 */
[----:B------:R-:W-:Y:S01]  /*54f0*/  FMUL R18, R83, R84 ;  /* 0x0000005453127220 */ /* 0x000fe20000400000 */
[----:B------:R-:W-:Y:S02]  /*5500*/  SHF.L.U32 R84, R17, 0x17, RZ ;  /* 0x0000001711547819 */ /* 0x000fe400000006ff */
[----:B------:R-:W-:Y:S01]  /*5510*/  FADD R81, R82, R25 ;  /* 0x0000001952517221 */ /* 0x000fe20000000000 */
[----:B------:R-:W-:Y:S02]  /*5520*/  SHF.L.U32 R83, R16, 0x17, RZ ;  /* 0x0000001710537819 */ /* 0x000fe400000006ff */
[----:B------:R-:W-:Y:S01]  /*5530*/  FMUL R17, R84, R85 ;  /* 0x0000005554117220 */ /* 0x000fe20000400000 */
[----:B------:R-:W-:Y:S01]  /*5540*/  FADD R82, R81, R24 ;  /* 0x0000001851527221 */ /* 0x000fe20000000000 */
[----:B------:R-:W-:Y:S01]  /*5550*/  FADD R84, R5, -12583039 ;  /* 0xcb40007f05547421 */ /* 0x000fe20000000000 */
[----:B------:R-:W-:Y:S01]  /*5560*/  FMUL R16, R83, R86 ;  /* 0x0000005653107220 */ /* 0x000fe20000400000 */
[----:B------:R-:W-:Y:S01]  /*5570*/  SHF.L.U32 R83, R15, 0x17, RZ ;  /* 0x000000170f537819 */ /* 0x000fe200000006ff */
[----:B------:R-:W-:Y:S01]  /*5580*/  FADD R81, R82, R23 ;  /* 0x0000001752517221 */ /* 0x000fe20000000000 */
[----:B------:R-:W-:-:S03]  /*5590*/  FFMA R84, R73, 1.4426950216293334961, -R84 ;  /* 0x3fb8aa3b49547823 */ /* 0x000fc60000000854 */
[----:B------:R-:W-:-:S04]  /*55a0*/  FADD R82, R81, R22 ;  /* 0x0000001651527221 */ /* 0x000fc80000000000 */
[----:B------:R-:W-:-:S04]  /*55b0*/  FADD R81, R82, R21 ;  /* 0x0000001552517221 */ /* 0x000fc80000000000 */
[----:B------:R-:W-:-:S04]  /*55c0*/  FADD R82, R81, R20 ;  /* 0x0000001451527221 */ /* 0x000fc80000000000 */
[----:B------:R-:W-:Y:S01]  /*55d0*/  FADD R81, R82, R19 ;  /* 0x0000001352517221 */ /* 0x000fe20000000000 */
[----:B------:R-:W-:-:S03]  /*55e0*/  SHF.L.U32 R82, R14, 0x17, RZ ;  /* 0x000000170e527819 */ /* 0x000fc600000006ff */
[----:B------:R-:W-:Y:S02]  /*55f0*/  FADD R14, R81, R18 ;  /* 0x00000012510e7221 */ /* 0x000fe40000000000 */
[----:B------:R-:W-:Y:S01]  /*5600*/  FMUL R15, R82, R87 ;  /* 0x00000057520f7220 */ /* 0x000fe20000400000 */
[----:B------:R-:W-:Y:S01]  /*5610*/  SHF.L.U32 R82, R11, 0x17, RZ ;  /* 0x000000170b527819 */ /* 0x000fe200000006ff */
[----:B------:R-:W-:Y:S01]  /*5620*/  FADD R81, R14, R17 ;  /* 0x000000110e517221 */ /* 0x000fe20000000000 */
[----:B------:R-:W-:Y:S01]  /*5630*/  FMUL R14, R83, R80 ;  /* 0x00000050530e7220 */ /* 0x000fe20000400000 */
[----:B------:R-:W-:Y:S01]  /*5640*/  FFMA R83, R73, 1.925963033500011079e-08, R84 ;  /* 0x32a5706049537823 */ /* 0x000fe20000000054 */
[----:B------:R-:W-:Y:S01]  /*5650*/  SHF.L.U32 R84, R13, 0x17, RZ ;  /* 0x000000170d547819 */ /* 0x000fe200000006ff */
[----:B------:R-:W-:Y:S01]  /*5660*/  FADD R80, R81, R16 ;  /* 0x0000001051507221 */ /* 0x000fe20000000000 */
[----:B------:R-:W-:Y:S01]  /*5670*/  SHF.L.U32 R81, R12, 0x17, RZ ;  /* 0x000000170c517819 */ /* 0x000fe200000006ff */
[----:B------:R-:W-:Y:S01]  /*5680*/  FMUL R13, R82, R79 ;  /* 0x0000004f520d7220 */ /* 0x000fe20000400000 */
[----:B------:R-:W-:Y:S01]  /*5690*/  SHF.L.U32 R79, R47, 0x17, RZ ;  /* 0x000000172f4f7819 */ /* 0x000fe200000006ff */
[----:B------:R-:W-:Y:S01]  /*56a0*/  FADD R11, R80, R15 ;  /* 0x0000000f500b7221 */ /* 0x000fe20000000000 */
[----:B------:R-:W0:Y:S01]  /*56b0*/  MUFU.EX2 R47, R83 ;  /* 0x00000053002f7308 */ /* 0x000e220000000800 */
[----:B------:R-:W-:-:S02]  /*56c0*/  FMUL R12, R81, R78 ;  /* 0x0000004e510c7220 */ /* 0x000fc40000400000 */
[----:B------:R-:W-:Y:S01]  /*56d0*/  FADD R80, R11, R14 ;  /* 0x0000000e0b507221 */ /* 0x000fe20000000000 */
[----:B------:R-:W-:Y:S01]  /*56e0*/  FMUL R11, R84, R77 ;  /* 0x0000004d540b7220 */ /* 0x000fe20000400000 */
[----:B------:R-:W-:Y:S02]  /*56f0*/  SHF.L.U32 R77, R10, 0x17, RZ ;  /* 0x000000170a4d7819 */ /* 0x000fe400000006ff */
[----:B------:R-:W-:Y:S01]  /*5700*/  FADD R73, R80, R13 ;  /* 0x0000000d50497221 */ /* 0x000fe20000000000 */
[C---:B------:R-:W-:Y:S01]  /*5710*/  FADD R80, R4.reuse, -12583039 ;  /* 0xcb40007f04507421 */ /* 0x040fe20000000000 */
[----:B------:R-:W-:Y:S01]  /*5720*/  SHF.L.U32 R4, R4, 0x17, RZ ;  /* 0x0000001704047819 */ /* 0x000fe200000006ff */
[----:B------:R-:W-:Y:S01]  /*5730*/  FMUL R10, R77, R76 ;  /* 0x0000004c4d0a7220 */ /* 0x000fe20000400000 */
[----:B------:R-:W-:Y:S01]  /*5740*/  FADD R78, R73, R12 ;  /* 0x0000000c494e7221 */ /* 0x000fe20000000000 */
[----:B------:R-:W-:-:S03]  /*5750*/  FFMA R80, R9, 1.4426950216293334961, -R80 ;  /* 0x3fb8aa3b09507823 */ /* 0x000fc60000000850 */
[----:B------:R-:W-:Y:S01]  /*5760*/  FADD R73, R78, R11 ;  /* 0x0000000b4e497221 */ /* 0x000fe20000000000 */
[----:B------:R-:W-:Y:S01]  /*5770*/  FFMA R80, R9, 1.925963033500011079e-08, R80 ;  /* 0x32a5706009507823 */ /* 0x000fe20000000050 */
[----:B------:R-:W-:Y:S02]  /*5780*/  FMUL R9, R79, R74 ;  /* 0x0000004a4f097220 */ /* 0x000fe40000400000 */
[----:B------:R-:W-:Y:S01]  /*5790*/  FADD R74, R73, R10 ;  /* 0x0000000a494a7221 */ /* 0x000fe20000000000 */
[----:B------:R-:W1:Y:S03]  /*57a0*/  MUFU.EX2 R77, R80 ;  /* 0x00000050004d7308 */ /* 0x000e660000000800 */
[----:B------:R-:W-:Y:S01]  /*57b0*/  FADD R73, R74, R9 ;  /* 0x000000094a497221 */ /* 0x000fe20000000000 */
[----:B------:R-:W-:-:S03]  /*57c0*/  SHF.L.U32 R74, R5, 0x17, RZ ;  /* 0x00000017054a7819 */ /* 0x000fc600000006ff */
[----:B------:R-:W-:Y:S02]  /*57d0*/  FADD R52, R73, R8 ;  /* 0x0000000849347221 */ /* 0x000fe40000000000 */
[----:B0-----:R-:W-:Y:S02]  /*57e0*/  FMUL R5, R74, R47 ;  /* 0x0000002f4a057220 */ /* 0x001fe40000400000 */
[----:B------:R-:W-:-:S04]  /*57f0*/  FADD R49, R52, R7 ;  /* 0x0000000734317221 */ /* 0x000fc80000000000 */
[----:B------:R-:W-:Y:S01]  /*5800*/  FADD R52, R49, R6 ;  /* 0x0000000631347221 */ /* 0x000fe20000000000 */
[----:B-1----:R-:W-:-:S03]  /*5810*/  FMUL R4, R4, R77 ;  /* 0x0000004d04047220 */ /* 0x002fc60000400000 */
        /* <DEDUP_REMOVED lines=14> */
[----:B------:R-:W-:Y:S01]  /*5900*/  ULDC UR7, c[0x0][0xc] ;  /* 0x0000030000077ab9 */ /* 0x000fe20000000800 */
[----:B------:R-:W0:Y:S01]  /*5910*/  MUFU.RCP R47, R2 ;  /* 0x00000002002f7308 */ /* 0x000e220000001000 */
[----:B------:R-:W1:Y:S01]  /*5920*/  LDC R49, c[0x0][0x4] ;  /* 0x00000100ff317b82 */ /* 0x000e620000000800 */
[----:B------:R-:W-:Y:S01]  /*5930*/  FSET.BF.NEU.AND R3, R3, -10000, PT ;  /* 0xc61c40000303780a */ /* 0x000fe2000380d000 */
[----:B------:R-:W-:Y:S01]  /*5940*/  UIMAD UR4, UR5, UR4, UR6 ;  /* 0x00000004050472a4 */ /* 0x000fe2000f8e0206 */
[----:B------:R-:W-:Y:S03]  /*5950*/  BSSY B2, `(.L_x_2308) ;  /* 0x0000011000027945 */ /* 0x000fe60003800000 */
[----:B------:R-:W-:Y:S01]  /*5960*/  FMUL R0, R0, R3 ;  /* 0x0000000300007220 */ /* 0x000fe20000400000 */
[----:B------:R-:W-:-:S03]  /*5970*/  UIMAD UR4, UR4, UR7, UR8 ;  /* 0x00000007040472a4 */ /* 0x000fc6000f8e0208 */
[----:B------:R-:W2:Y:S01]  /*5980*/  FCHK P0, R0, R2 ;  /* 0x0000000200007302 */ /* 0x000ea20000000000 */
[----:B0-----:R-:W-:-:S04]  /*5990*/  FFMA R52, -R2, R47, 1 ;  /* 0x3f80000002347423 */ /* 0x001fc8000000012f */
[----:B------:R-:W-:Y:S01]  /*59a0*/  FFMA R73, R47, R52, R47 ;  /* 0x000000342f497223 */ /* 0x000fe2000000002f */
[----:B-1----:R-:W-:-:S03]  /*59b0*/  IMAD R49, R49, UR4, R46 ;  /* 0x0000000431317c24 */ /* 0x002fc6000f8e022e */
[----:B------:R-:W-:Y:S01]  /*59c0*/  FFMA R52, R0, R73, RZ ;  /* 0x0000004900347223 */ /* 0x000fe200000000ff */
[----:B------:R-:W-:-:S04]  /*59d0*/  IMAD.WIDE.U32 R46, R49, UR12, R44 ;  /* 0x0000000c312e7c25 */ /* 0x000fc8000f8e002c */
[----:B------:R-:W-:Y:S02]  /*59e0*/  IMAD R75, R49, UR9, RZ ;  /* 0x00000009314b7c24 */ /* 0x000fe4000f8e02ff */
[----:B------:R-:W-:-:S04]  /*59f0*/  FFMA R49, -R2, R52, R0 ;  /* 0x0000003402317223 */ /* 0x000fc80000000100 */
[----:B------:R-:W-:Y:S01]  /*5a00*/  FFMA R73, R73, R49, R52 ;  /* 0x0000003149497223 */ /* 0x000fe20000000034 */
[----:B------:R-:W-:Y:S01]  /*5a10*/  IADD3 R49, R47, R75, RZ ;  /* 0x0000004b2f317210 */ /* 0x000fe20007ffe0ff */
[----:B--2---:R-:W-:Y:S06]  /*5a20*/  @!P0 BRA `(.L_x_2309) ;  /* 0x00000000000c8947 */ /* 0x004fec0003800000 */
[----:B------:R-:W-:-:S07]  /*5a30*/  MOV R52, 0x5a50 ;  /* 0x00005a5000347802 */ /* 0x000fce0000000f00 */
[----:B------:R-:W-:Y:S05]  /*5a40*/  CALL.REL.NOINC `($__internal_3_$__cuda_sm3x_div_rn_noftz_f32_slowpath) ;  /* 0x00000040004c7944 */ /* 0x000fea0003c00000 */
[----:B------:R-:W-:-:S07]  /*5a50*/  MOV R73, R0 ;  /* 0x0000000000497202 */ /* 0x000fce0000000f00 */
.L_x_2309:
[----:B------:R-:W-:Y:S05]  /*5a60*/  BSYNC B2 ;  /* 0x0000000000027941 */ /* 0x000fea0003800000 */
.L_x_2308:
        /* <DEDUP_REMOVED lines=12> */
[----:B------:R-:W-:Y:S05]  /*5b30*/  CALL.REL.NOINC `($__internal_3_$__cuda_sm3x_div_rn_noftz_f32_slowpath) ;  /* 0x0000004000107944 */ /* 0x000fea0003c00000 */
[----:B------:R-:W-:-:S07]  /*5b40*/  MOV R76, R0 ;  /* 0x00000000004c7202 */ /* 0x000fce0000000f00 */
.L_x_2311:
[----:B------:R-:W-:Y:S05]  /*5b50*/  BSYNC B2 ;  /* 0x0000000000027941 */ /* 0x000fea0003800000 */
.L_x_2310:
        /* <DEDUP_REMOVED lines=14> */
.L_x_2313:
[----:B------:R-:W-:Y:S05]  /*5c40*/  BSYNC B2 ;  /* 0x0000000000027941 */ /* 0x000fea0003800000 */
.L_x_2312:
        /* <DEDUP_REMOVED lines=14> */
.L_x_2315:
[----:B------:R-:W-:Y:S05]  /*5d30*/  BSYNC B2 ;  /* 0x0000000000027941 */ /* 0x000fea0003800000 */
.L_x_2314:
        /* <DEDUP_REMOVED lines=21> */
[----:B------:R-:W-:Y:S05]  /*5e90*/  CALL.REL.NOINC `($__internal_3_$__cuda_sm3x_div_rn_noftz_f32_slowpath) ;  /* 0x0000003c00387944 */ /* 0x000fea0003c00000 */
[----:B------:R-:W-:-:S07]  /*5ea0*/  MOV R46, R0 ;  /* 0x00000000002e7202 */ /* 0x000fce0000000f00 */
.L_x_2317:
[----:B------:R-:W-:Y:S05]  /*5eb0*/  BSYNC B2 ;  /* 0x0000000000027941 */ /* 0x000fea0003800000 */
.L_x_2316:
[----:B------:R-:W1:Y:S01]  /*5ec0*/  MUFU.RCP R47, R2 ;  /* 0x00000002002f7308 */ /* 0x000e620000001000 */
[----:B------:R-:W-:Y:S01]  /*5ed0*/  FMUL R71, R70, R3 ;  /* 0x0000000346477220 */ /* 0x000fe20000400000 */
[----:B------:R-:W-:Y:S06]  /*5ee0*/  BSSY B2, `(.L_x_2318) ;  /* 0x000000c000027945 */ /* 0x000fec0003800000 */
[----:B------:R-:W2:Y:S01]  /*5ef0*/  FCHK P0, R71, R2 ;  /* 0x0000000247007302 */ /* 0x000ea20000000000 */
[----:B-1----:R-:W-:-:S04]  /*5f00*/  FFMA R0, -R2, R47, 1 ;  /* 0x3f80000002007423 */ /* 0x002fc8000000012f */
[----:B------:R-:W-:-:S04]  /*5f10*/  FFMA R47, R47, R0, R47 ;  /* 0x000000002f2f7223 */ /* 0x000fc8000000002f */
[----:B------:R-:W-:-:S04]  /*5f20*/  FFMA R0, R47, R71, RZ ;  /* 0x000000472f007223 */ /* 0x000fc800000000ff */
[----:B0-----:R-:W-:-:S04]  /*5f30*/  FFMA R53, -R2, R0, R71 ;  /* 0x0000000002357223 */ /* 0x001fc80000000147 */
[----:B------:R-:W-:Y:S01]  /*5f40*/  FFMA R47, R47, R53, R0 ;  /* 0x000000352f2f7223 */ /* 0x000fe20000000000 */
[----:B--2---:R-:W-:Y:S06]  /*5f50*/  @!P0 BRA `(.L_x_2319) ;  /* 0x0000000000108947 */ /* 0x004fec0003800000 */
[----:B------:R-:W-:Y:S02]  /*5f60*/  MOV R0, R71 ;  /* 0x0000004700007202 */ /* 0x000fe40000000f00 */
[----:B------:R-:W-:-:S07]  /*5f70*/  MOV R52, 0x5f90 ;  /* 0x00005f9000347802 */ /* 0x000fce0000000f00 */
[----:B------:R-:W-:Y:S05]  /*5f80*/  CALL.REL.NOINC `($__internal_3_$__cuda_sm3x_div_rn_noftz_f32_slowpath) ;  /* 0x0000003800fc7944 */ /* 0x000fea0003c00000 */
[----:B------:R-:W-:-:S07]  /*5f90*/  MOV R47, R0 ;  /* 0x00000000002f7202 */ /* 0x000fce0000000f00 */
.L_x_2319:
[----:B------:R-:W-:Y:S05]  /*5fa0*/  BSYNC B2 ;  /* 0x0000000000027941 */ /* 0x000fea0003800000 */
.L_x_2318:
        /* <DEDUP_REMOVED lines=14> */
.L_x_2321:
[----:B------:R-:W-:Y:S05]  /*6090*/  BSYNC B2 ;  /* 0x0000000000027941 */ /* 0x000fea0003800000 */
.L_x_2320:
        /* <DEDUP_REMOVED lines=14> */
.L_x_2323:
[----:B------:R-:W-:Y:S05]  /*6180*/  BSYNC B2 ;  /* 0x0000000000027941 */ /* 0x000fea0003800000 */
.L_x_2322:
        /* <DEDUP_REMOVED lines=20> */
.L_x_2325:
[----:B------:R-:W-:Y:S05]  /*62d0*/  BSYNC B2 ;  /* 0x0000000000027941 */ /* 0x000fea0003800000 */
.L_x_2324:
        /* <DEDUP_REMOVED lines=14> */
.L_x_2327:
[----:B------:R-:W-:Y:S05]  /*63c0*/  BSYNC B2 ;  /* 0x0000000000027941 */ /* 0x000fea0003800000 */
.L_x_2326:
        /* <DEDUP_REMOVED lines=14> */
.L_x_2329:
[----:B------:R-:W-:Y:S05]  /*64b0*/  BSYNC B2 ;  /* 0x0000000000027941 */ /* 0x000fea0003800000 */
.L_x_2328:
        /* <DEDUP_REMOVED lines=14> */
.L_x_2331:
[----:B------:R-:W-:Y:S05]  /*65a0*/  BSYNC B2 ;  /* 0x0000000000027941 */ /* 0x000fea0003800000 */
.L_x_2330:
        /* <DEDUP_REMOVED lines=20> */
.L_x_2333:
[----:B------:R-:W-:Y:S05]  /*66f0*/  BSYNC B2 ;  /* 0x0000000000027941 */ /* 0x000fea0003800000 */
.L_x_2332:
        /* <DEDUP_REMOVED lines=14> */
.L_x_2335:
[----:B------:R-:W-:Y:S05]  /*67e0*/  BSYNC B2 ;  /* 0x0000000000027941 */ /* 0x000fea0003800000 */
.L_x_2334:
        /* <DEDUP_REMOVED lines=14> */
.L_x_2337:
[----:B------:R-:W-:Y:S05]  /*68d0*/  BSYNC B2 ;  /* 0x0000000000027941 */ /* 0x000fea0003800000 */
.L_x_2336:
        /* <DEDUP_REMOVED lines=14> */
.L_x_2339:
[----:B------:R-:W-:Y:S05]  /*69c0*/  BSYNC B2 ;  /* 0x0000000000027941 */ /* 0x000fea0003800000 */
.L_x_2338:
        /* <DEDUP_REMOVED lines=20> */
.L_x_2341:
[----:B------:R-:W-:Y:S05]  /*6b10*/  BSYNC B2 ;  /* 0x0000000000027941 */ /* 0x000fea0003800000 */
.L_x_2340:
        /* <DEDUP_REMOVED lines=14> */
.L_x_2343:
[----:B------:R-:W-:Y:S05]  /*6c00*/  BSYNC B2 ;  /* 0x0000000000027941 */ /* 0x000fea0003800000 */
.L_x_2342:
        /* <DEDUP_REMOVED lines=14> */
.L_x_2345:
[----:B------:R-:W-:Y:S05]  /*6cf0*/  BSYNC B2 ;  /* 0x0000000000027941 */ /* 0x000fea0003800000 */
.L_x_2344:
        /* <DEDUP_REMOVED lines=14> */
.L_x_2347:
[----:B------:R-:W-:Y:S05]  /*6de0*/  BSYNC B2 ;  /* 0x0000000000027941 */ /* 0x000fea0003800000 */
.L_x_2346:
        /* <DEDUP_REMOVED lines=20> */
.L_x_2349:
[----:B------:R-:W-:Y:S05]  /*6f30*/  BSYNC B2 ;  /* 0x0000000000027941 */ /* 0x000fea0003800000 */
.L_x_2348:
        /* <DEDUP_REMOVED lines=14> */
.L_x_2351:
[----:B------:R-:W-:Y:S05]  /*7020*/  BSYNC B2 ;  /* 0x0000000000027941 */ /* 0x000fea0003800000 */
.L_x_2350:
        /* <DEDUP_REMOVED lines=14> */
.L_x_2353:
[----:B------:R-:W-:Y:S05]  /*7110*/  BSYNC B2 ;  /* 0x0000000000027941 */ /* 0x000fea0003800000 */
.L_x_2352:
        /* <DEDUP_REMOVED lines=14> */
.L_x_2355:
[----:B------:R-:W-:Y:S05]  /*7200*/  BSYNC B2 ;  /* 0x0000000000027941 */ /* 0x000fea0003800000 */
.L_x_2354:
        /* <DEDUP_REMOVED lines=20> */
.L_x_2357:
[----:B------:R-:W-:Y:S05]  /*7350*/  BSYNC B2 ;  /* 0x0000000000027941 */ /* 0x000fea0003800000 */
.L_x_2356:
        /* <DEDUP_REMOVED lines=14> */
.L_x_2359:
[----:B------:R-:W-:Y:S05]  /*7440*/  BSYNC B2 ;  /* 0x0000000000027941 */ /* 0x000fea0003800000 */
.L_x_2358:
        /* <DEDUP_REMOVED lines=14> */
.L_x_2361:
[----:B------:R-:W-:Y:S05]  /*7530*/  BSYNC B2 ;  /* 0x0000000000027941 */ /* 0x000fea0003800000 */
.L_x_2360:
        /* <DEDUP_REMOVED lines=14> */
.L_x_2363:
[----:B------:R-:W-:Y:S05]  /*7620*/  BSYNC B2 ;  /* 0x0000000000027941 */ /* 0x000fea0003800000 */
.L_x_2362:
        /* <DEDUP_REMOVED lines=20> */
.L_x_2365:
[----:B------:R-:W-:Y:S05]  /*7770*/  BSYNC B2 ;  /* 0x0000000000027941 */ /* 0x000fea0003800000 */
.L_x_2364:
        /* <DEDUP_REMOVED lines=14> */
.L_x_2367:
[----:B------:R-:W-:Y:S05]  /*7860*/  BSYNC B2 ;  /* 0x0000000000027941 */ /* 0x000fea0003800000 */
.L_x_2366:
        /* <DEDUP_REMOVED lines=14> */
.L_x_2369:
[----:B------:R-:W-:Y:S05]  /*7950*/  BSYNC B2 ;  /* 0x0000000000027941 */ /* 0x000fea0003800000 */
.L_x_2368:
        /* <DEDUP_REMOVED lines=14> */
.L_x_2371:
[----:B------:R-:W-:Y:S05]  /*7a40*/  BSYNC B2 ;  /* 0x0000000000027941 */ /* 0x000fea0003800000 */
.L_x_2370:
        /* <DEDUP_REMOVED lines=18> */
[----:B------:R-:W-:Y:S05]  /*7b70*/  CALL.REL.NOINC `($__internal_3_$__cuda_sm3x_div_rn_noftz_f32_slowpath) ;  /* 0x0000002000007944 */ /* 0x000fea0003c00000 */
[----:B------:R-:W-:-:S07]  /*7b80*/  MOV R35, R0 ;  /* 0x0000000000237202 */ /* 0x000fce0000000f00 */
.L_x_2373:
[----:B------:R-:W-:Y:S05]  /*7b90*/  BSYNC B2 ;  /* 0x0000000000027941 */ /* 0x000fea0003800000 */
.L_x_2372:
        /* <DEDUP_REMOVED lines=14> */
.L_x_2375:
[----:B------:R-:W-:Y:S05]  /*7c80*/  BSYNC B2 ;  /* 0x0000000000027941 */ /* 0x000fea0003800000 */
.L_x_2374:
        /* <DEDUP_REMOVED lines=14> */
.L_x_2377:
[----:B------:R-:W-:Y:S05]  /*7d70*/  BSYNC B2 ;  /* 0x0000000000027941 */ /* 0x000fea0003800000 */
.L_x_2376:
        /* <DEDUP_REMOVED lines=14> */
.L_x_2379:
[----:B------:R-:W-:Y:S05]  /*7e60*/  BSYNC B2 ;  /* 0x0000000000027941 */ /* 0x000fea0003800000 */
.L_x_2378:
        /* <DEDUP_REMOVED lines=20> */
.L_x_2381:
[----:B------:R-:W-:Y:S05]  /*7fb0*/  BSYNC B2 ;  /* 0x0000000000027941 */ /* 0x000fea0003800000 */
.L_x_2380:
        /* <DEDUP_REMOVED lines=14> */
.L_x_2383:
[----:B------:R-:W-:Y:S05]  /*80a0*/  BSYNC B2 ;  /* 0x0000000000027941 */ /* 0x000fea0003800000 */
.L_x_2382:
        /* <DEDUP_REMOVED lines=14> */
.L_x_2385:
[----:B------:R-:W-:Y:S05]  /*8190*/  BSYNC B2 ;  /* 0x0000000000027941 */ /* 0x000fea0003800000 */
.L_x_2384:
        /* <DEDUP_REMOVED lines=14> */
.L_x_2387:
[----:B------:R-:W-:Y:S05]  /*8280*/  BSYNC B2 ;  /* 0x0000000000027941 */ /* 0x000fea0003800000 */
.L_x_2386:
        /* <DEDUP_REMOVED lines=20> */
.L_x_2389:
[----:B------:R-:W-:Y:S05]  /*83d0*/  BSYNC B2 ;  /* 0x0000000000027941 */ /* 0x000fea0003800000 */
.L_x_2388:
        /* <DEDUP_REMOVED lines=14> */
.L_x_2391:
[----:B------:R-:W-:Y:S05]  /*84c0*/  BSYNC B2 ;  /* 0x0000000000027941 */ /* 0x000fea0003800000 */
.L_x_2390:
        /* <DEDUP_REMOVED lines=14> */
.L_x_2393:
[----:B------:R-:W-:Y:S05]  /*85b0*/  BSYNC B2 ;  /* 0x0000000000027941 */ /* 0x000fea0003800000 */
.L_x_2392:
        /* <DEDUP_REMOVED lines=14> */
.L_x_2395:
[----:B------:R-:W-:Y:S05]  /*86a0*/  BSYNC B2 ;  /* 0x0000000000027941 */ /* 0x000fea0003800000 */
.L_x_2394:
        /* <DEDUP_REMOVED lines=20> */
.L_x_2397:
[----:B------:R-:W-:Y:S05]  /*87f0*/  BSYNC B2 ;  /* 0x0000000000027941 */ /* 0x000fea0003800000 */
.L_x_2396:
        /* <DEDUP_REMOVED lines=14> */
.L_x_2399:
[----:B------:R-:W-:Y:S05]  /*88e0*/  BSYNC B2 ;  /* 0x0000000000027941 */ /* 0x000fea0003800000 */
.L_x_2398:
        /* <DEDUP_REMOVED lines=14> */
.L_x_2401:
[----:B------:R-:W-:Y:S05]  /*89d0*/  BSYNC B2 ;  /* 0x0000000000027941 */ /* 0x000fea0003800000 */
.L_x_2400:
        /* <DEDUP_REMOVED lines=14> */
.L_x_2403:
[----:B------:R-:W-:Y:S05]  /*8ac0*/  BSYNC B2 ;  /* 0x0000000000027941 */ /* 0x000fea0003800000 */
.L_x_2402:
        /* <DEDUP_REMOVED lines=20> */
.L_x_2405:
[----:B------:R-:W-:Y:S05]  /*8c10*/  BSYNC B2 ;  /* 0x0000000000027941 */ /* 0x000fea0003800000 */
.L_x_2404:
        /* <DEDUP_REMOVED lines=14> */
.L_x_2407:
[----:B------:R-:W-:Y:S05]  /*8d00*/  BSYNC B2 ;  /* 0x0000000000027941 */ /* 0x000fea0003800000 */
.L_x_2406:
        /* <DEDUP_REMOVED lines=14> */
.L_x_2409:
[----:B------:R-:W-:Y:S05]  /*8df0*/  BSYNC B2 ;  /* 0x0000000000027941 */ /* 0x000fea0003800000 */
.L_x_2408:
        /* <DEDUP_REMOVED lines=14> */
.L_x_2411:
[----:B------:R-:W-:Y:S05]  /*8ee0*/  BSYNC B2 ;  /* 0x0000000000027941 */ /* 0x000fea0003800000 */
.L_x_2410:
        /* <DEDUP_REMOVED lines=20> */
.L_x_2413:
[----:B------:R-:W-:Y:S05]  /*9030*/  BSYNC B2 ;  /* 0x0000000000027941 */ /* 0x000fea0003800000 */
.L_x_2412:
        /* <DEDUP_REMOVED lines=14> */
.L_x_2415:
[----:B------:R-:W-:Y:S05]  /*9120*/  BSYNC B2 ;  /* 0x0000000000027941 */ /* 0x000fea0003800000 */
.L_x_2414:
        /* <DEDUP_REMOVED lines=14> */
.L_x_2417:
[----:B------:R-:W-:Y:S05]  /*9210*/  BSYNC B2 ;  /* 0x0000000000027941 */ /* 0x000fea0003800000 */
.L_x_2416:
        /* <DEDUP_REMOVED lines=14> */
.L_x_2419:
[----:B------:R-:W-:Y:S05]  /*9300*/  BSYNC B2 ;  /* 0x0000000000027941 */ /* 0x000fea0003800000 */
.L_x_2418:
        /* <DEDUP_REMOVED lines=20> */
.L_x_2421:
[----:B------:R-:W-:Y:S05]  /*9450*/  BSYNC B2 ;  /* 0x0000000000027941 */ /* 0x000fea0003800000 */
.L_x_2420:
        /* <DEDUP_REMOVED lines=14> */
.L_x_2423:
[----:B------:R-:W-:Y:S05]  /*9540*/  BSYNC B2 ;  /* 0x0000000000027941 */ /* 0x000fea0003800000 */
.L_x_2422:
        /* <DEDUP_REMOVED lines=14> */
.L_x_2425:
[----:B------:R-:W-:Y:S05]  /*9630*/  BSYNC B2 ;  /* 0x0000000000027941 */ /* 0x000fea0003800000 */
.L_x_2424:
        /* <DEDUP_REMOVED lines=14> */
.L_x_2427:
[----:B------:R-:W-:Y:S05]  /*9720*/  BSYNC B2 ;  /* 0x0000000000027941 */ /* 0x000fea0003800000 */
.L_x_2426:
        /* <DEDUP_REMOVED lines=20> */
.L_x_2429:
[----:B------:R-:W-:Y:S05]  /*9870*/  BSYNC B2 ;  /* 0x0000000000027941 */ /* 0x000fea0003800000 */
.L_x_2428:
        /* <DEDUP_REMOVED lines=14> */
.L_x_2431:
[----:B------:R-:W-:Y:S05]  /*9960*/  BSYNC B2 ;  /* 0x0000000000027941 */ /* 0x000fea0003800000 */
.L_x_2430:
        /* <DEDUP_REMOVED lines=14> */
.L_x_2433:
[----:B------:R-:W-:Y:S05]  /*9a50*/  BSYNC B2 ;  /* 0x0000000000027941 */ /* 0x000fea0003800000 */
.L_x_2432:
        /* <DEDUP_REMOVED lines=13> */
.L_x_2435:
[----:B------:R-:W-:Y:S05]  /*9b30*/  BSYNC B2 ;  /* 0x0000000000027941 */ /* 0x000fea0003800000 */
.L_x_2434:
[----:B------:R-:W-:Y:S02]  /*9b40*/  F2FP.BF16.F32.PACK_AB R4, R6, R7 ;  /* 0x000000070604723e */ /* 0x000fe400000010ff */
[----:B------:R-:W-:-:S05]  /*9b50*/  F2FP.BF16.F32.PACK_AB R5, R0, R5 ;  /* 0x000000050005723e */ /* 0x000fca00000010ff */
[----:B------:R-:W-:Y:S01]  /*9b60*/  STG.E.64 desc[UR10][R48.64+0xf00], R4 ;  /* 0x000f000430007986 */ /* 0x000fe2000c101b0a */
[----:B------:R-:W-:Y:S05]  /*9b70*/  EXIT ;  /* 0x000000000000794d */ /* 0x000fea0003800000 */
        .weak           $__internal_3_$__cuda_sm3x_div_rn_noftz_f32_slowpath
        .type           $__internal_3_$__cuda_sm3x_div_rn_noftz_f32_slowpath,@function
        .size           $__internal_3_$__cuda_sm3x_div_rn_noftz_f32_slowpath,(.L_x_11249 - $__internal_3_$__cuda_sm3x_div_rn_noftz_f32_slowpath)
$__internal_3_$__cuda_sm3x_div_rn_noftz_f32_slowpath:
        /* <DEDUP_REMOVED lines=35> */
.L_x_2437:
[----:B------:R-:W-:Y:S01]  /*9db0*/  LEA R78, R74, 0xc0800000, 0x17 ;  /* 0xc08000004a4e7811 */ /* 0x000fe200078eb8ff */
[----:B------:R-:W-:Y:S01]  /*9dc0*/  BSSY B1, `(.L_x_2442) ;  /* 0x0000036000017945 */ /* 0x000fe20003800000 */
[----:B------:R-:W-:Y:S02]  /*9dd0*/  IADD3 R77, R77, -0x7f, RZ ;  /* 0xffffff814d4d7810 */ /* 0x000fe40007ffe0ff */
[----:B------:R-:W-:-:S03]  /*9de0*/  IADD3 R78, -R78, R80, RZ ;  /* 0x000000504e4e7210 */ /* 0x000fc60007ffe1ff */
[C---:B------:R-:W-:Y:S01]  /*9df0*/  IMAD R0, R77.reuse, -0x800000, R0 ;  /* 0xff8000004d007824 */ /* 0x040fe200078e0200 */
[----:B------:R0:W1:Y:S01]  /*9e00*/  MUFU.RCP R79, R78 ;  /* 0x0000004e004f7308 */ /* 0x0000620000001000 */
[----:B------:R-:W-:-:S04]  /*9e10*/  IADD3 R77, R77, 0x7f, -R74 ;  /* 0x0000007f4d4d7810 */ /* 0x000fc80007ffe84a */
[----:B------:R-:W-:Y:S01]  /*9e20*/  IADD3 R75, R77, R75, RZ ;  /* 0x0000004b4d4b7210 */ /* 0x000fe20007ffe0ff */
[----:B0-----:R-:W-:-:S04]  /*9e30*/  FADD.FTZ R78, -R78, -RZ ;  /* 0x800000ff4e4e7221 */ /* 0x001fc80000010100 */
[----:B-1----:R-:W-:-:S04]  /*9e40*/  FFMA R80, R79, R78, 1 ;  /* 0x3f8000004f507423 */ /* 0x002fc8000000004e */
        /* <DEDUP_REMOVED lines=19> */
[-CC-:B------:R-:W-:Y:S01]  /*9f80*/  FFMA.RZ R77, R80, R0.reuse, R81.reuse ;  /* 0x00000000504d7223 */ /* 0x180fe2000000c051 */
[----:B------:R-:W-:Y:S01]  /*9f90*/  IADD3 R79, R74, 0x20, RZ ;  /* 0x000000204a4f7810 */ /* 0x000fe20007ffe0ff */
[CCC-:B------:R-:W-:Y:S01]  /*9fa0*/  FFMA.RP R75, R80.reuse, R0.reuse, R81.reuse ;  /* 0x00000000504b7223 */ /* 0x1c0fe20000008051 */
[----:B------:R-:W-:Y:S01]  /*9fb0*/  FFMA.RM R0, R80, R0, R81 ;  /* 0x0000000050007223 */ /* 0x000fe20000004051 */
[C---:B------:R-:W-:Y:S02]  /*9fc0*/  ISETP.NE.AND P2, PT, R74.reuse, RZ, PT ;  /* 0x000000ff4a00720c */ /* 0x040fe40003f45270 */
[----:B------:R-:W-:Y:S02]  /*9fd0*/  LOP3.LUT R77, R77, 0x7fffff, RZ, 0xc0, !PT ;  /* 0x007fffff4d4d7812 */ /* 0x000fe400078ec0ff */
[----:B------:R-:W-:Y:S02]  /*9fe0*/  ISETP.NE.AND P1, PT, R74, RZ, PT ;  /* 0x000000ff4a00720c */ /* 0x000fe40003f25270 */
[----:B------:R-:W-:-:S02]  /*9ff0*/  LOP3.LUT R77, R77, 0x800000, RZ, 0xfc, !PT ;  /* 0x008000004d4d7812 */ /* 0x000fc400078efcff */
        /* <DEDUP_REMOVED lines=14> */
.L_x_2444:
[----:B------:R-:W-:-:S04]  /*a0e0*/  LOP3.LUT R78, R78, 0x80000000, RZ, 0xc0, !PT ;  /* 0x800000004e4e7812 */ /* 0x000fc800078ec0ff */
[----:B------:R-:W-:Y:S01]  /*a0f0*/  LOP3.LUT R78, R78, 0x7f800000, RZ, 0xfc, !PT ;  /* 0x7f8000004e4e7812 */ /* 0x000fe200078efcff */
[----:B------:R-:W-:Y:S06]  /*a100*/  BRA `(.L_x_2445) ;  /* 0x0000000000047947 */ /* 0x000fec0003800000 */
.L_x_2443:
[----:B------:R-:W-:-:S07]  /*a110*/  LEA R78, R75, R78, 0x17 ;  /* 0x0000004e4b4e7211 */ /* 0x000fce00078eb8ff */
.L_x_2445:
[----:B------:R-:W-:Y:S05]  /*a120*/  BSYNC B1 ;  /* 0x0000000000017941 */ /* 0x000fea0003800000 */
.L_x_2442:
[----:B------:R-:W-:Y:S01]  /*a130*/  MOV R0, R78 ;  /* 0x0000004e00007202 */ /* 0x000fe20000000f00 */
[----:B------:R-:W-:Y:S06]  /*a140*/  BRA `(.L_x_2446) ;  /* 0x0000000000207947 */ /* 0x000fec0003800000 */
.L_x_2441:
[----:B------:R-:W-:-:S04]  /*a150*/  LOP3.LUT R0, R80, 0x80000000, R0, 0x48, !PT ;  /* 0x8000000050007812 */ /* 0x000fc800078e4800 */
[----:B------:R-:W-:Y:S01]  /*a160*/  LOP3.LUT R0, R0, 0x7f800000, RZ, 0xfc, !PT ;  /* 0x7f80000000007812 */ /* 0x000fe200078efcff */
[----:B------:R-:W-:Y:S06]  /*a170*/  BRA `(.L_x_2446) ;  /* 0x0000000000147947 */ /* 0x000fec0003800000 */
.L_x_2440:
[----:B------:R-:W-:Y:S01]  /*a180*/  LOP3.LUT R0, R80, 0x80000000, R0, 0x48, !PT ;  /* 0x8000000050007812 */ /* 0x000fe200078e4800 */
[----:B------:R-:W-:Y:S06]  /*a190*/  BRA `(.L_x_2446) ;  /* 0x00000000000c7947 */ /* 0x000fec0003800000 */
.L_x_2439:
[----:B------:R-:W0:Y:S01]  /*a1a0*/  MUFU.RSQ R0, -QNAN ;  /* 0xffc0000000007908 */ /* 0x000e220000001400 */
[----:B------:R-:W-:Y:S05]  /*a1b0*/  BRA `(.L_x_2446) ;  /* 0x0000000000047947 */ /* 0x000fea0003800000 */
.L_x_2438:
[----:B------:R-:W-:-:S07]  /*a1c0*/  FADD.FTZ R0, R0, R2 ;  /* 0x0000000200007221 */ /* 0x000fce0000010000 */
.L_x_2446:
[----:B------:R-:W-:Y:S05]  /*a1d0*/  BSYNC B0 ;  /* 0x0000000000007941 */ /* 0x000fea0003800000 */
.L_x_2436:
[----:B------:R-:W-:Y:S01]  /*a1e0*/  HFMA2.MMA R75, -RZ, RZ, 0, 0 ;  /* 0x00000000ff4b7435 */ /* 0x000fe200000001ff */
[----:B------:R-:W-:-:S05]  /*a1f0*/  MOV R74, R52 ;  /* 0x00000034004a7202 */ /* 0x000fca0000000f00 */
[----:B0-----:R-:W-:Y:S05]  /*a200*/  RET.REL.NODEC R74 `(_ZN18transformer_engine34scaled_masked_softmax_warp_forwardI13__nv_bfloat16S1_fLi11EEEvPT0_PKT_PKhT1_iii) ;  /* 0xffffff5c4a7c7950 */ /* 0x001fea0003c3ffff */
.L_x_2447:
        /* <DEDUP_REMOVED lines=15> */
.L_x_11249:


//--------------------- .text._ZN18transformer_engine34scaled_masked_softmax_warp_forwardI13__nv_bfloat16S1_fLi10EEEvPT0_PKT_PKhT1_iii --------------------------
	.section	.text._ZN18transformer_engine34scaled_masked_softmax_warp_forwardI13__nv_bfloat16S1_fLi10EEEvPT0_PKT_PKhT1_iii,"ax",@progbits
	.align	128
        .global         _ZN18transformer_engine34scaled_masked_softmax_warp_forwardI13__nv_bfloat16S1_fLi10EEEvPT0_PKT_PKhT1_iii
        .type           _ZN18transformer_engine34scaled_masked_softmax_warp_forwardI13__nv_bfloat16S1_fLi10EEEvPT0_PKT_PKhT1_iii,@function
        .size           _ZN18transformer_engine34scaled_masked_softmax_warp_forwardI13__nv_bfloat16S1_fLi10EEEvPT0_PKT_PKhT1_iii,(.L_x_11250 - _ZN18transformer_engine34scaled_masked_softmax_warp_forwardI13__nv_bfloat16S1_fLi10EEEvPT0_PKT_PKhT1_iii)
        .other          _ZN18transformer_engine34scaled_masked_softmax_warp_forwardI13__nv_bfloat16S1_fLi10EEEvPT0_PKT_PKhT1_iii,@"STO_CUDA_ENTRY STV_DEFAULT"
_ZN18transformer_engine34scaled_masked_softmax_warp_forwardI13__nv_bfloat16S1_fLi10EEEvPT0_PKT_PKhT1_iii:
.text._ZN18transformer_engine34scaled_masked_softmax_warp_forwardI13__nv_bfloat16S1_fLi10EEEvPT0_PKT_PKhT1_iii:
        /* <DEDUP_REMOVED lines=16> */
[----:B------:R-:W-:Y:S02]  /*0100*/  MOV R29, 0xff800000 ;  /* 0xff800000001d7802 */ /* 0x000fe40000000f00 */
[----:B------:R-:W-:-:S05]  /*0110*/  MOV R31, 0xff800000 ;  /* 0xff800000001f7802 */ /* 0x000fca0000000f00 */
        /* <DEDUP_REMOVED lines=12> */
[----:B------:R-:W-:Y:S01]  /*01e0*/  IMAD.WIDE.U32 R4, R7, UR12, R2 ;  /* 0x0000000c07047c25 */ /* 0x000fe2000f8e0002 */
[----:B------:R-:W-:-:S04]  /*01f0*/  ULDC UR7, c[0x0][0x22c] ;  /* 0x00008b0000077ab9 */ /* 0x000fc80000000800 */
[----:B------:R-:W-:Y:S01]  /*0200*/  IMAD R11, R11, UR4, R0 ;  /* 0x000000040b0b7c24 */ /* 0x000fe2000f8e0200 */
[----:B------:R-:W-:Y:S02]  /*0210*/  IADD3 R9, R5, R9, RZ ;  /* 0x0000000905097210 */ /* 0x000fe40007ffe0ff */
[C---:B------:R-:W-:Y:S02]  /*0220*/  LEA R8, P0, R4.reuse, UR10, 0x1 ;  /* 0x0000000a04087c11 */ /* 0x040fe4000f8008ff */
[----:B------:R-:W-:Y:S01]  /*0230*/  IADD3 R5, -R7, UR7, RZ ;  /* 0x0000000707057c10 */ /* 0x000fe2000fffe1ff */
[----:B------:R-:W-:Y:S01]  /*0240*/  IMAD.WIDE.U32 R6, R11, UR12, R2 ;  /* 0x0000000c0b067c25 */ /* 0x000fe2000f8e0002 */
[----:B------:R-:W-:Y:S01]  /*0250*/  LEA.HI.X R9, R4, UR11, R9, 0x1, P0 ;  /* 0x0000000b04097c11 */ /* 0x000fe200080f0c09 */
[----:B------:R-:W-:Y:S01]  /*0260*/  ULDC.64 UR10, c[0x0][0x220] ;  /* 0x00008800000a7ab9 */ /* 0x000fe20000000a00 */
[----:B------:R-:W-:Y:S01]  /*0270*/  ISETP.GT.AND P0, PT, R5, RZ, PT ;  /* 0x000000ff0500720c */ /* 0x000fe20003f04270 */
[----:B------:R-:W-:Y:S01]  /*0280*/  IMAD R11, R11, UR9, R7 ;  /* 0x000000090b0b7c24 */ /* 0x000fe2000f8e0207 */
[----:B------:R-:W-:-:S02]  /*0290*/  IADD3 R6, P3, R6, UR10, RZ ;  /* 0x0000000a06067c10 */ /* 0x000fc4000ff7e0ff */
[----:B------:R-:W-:Y:S02]  /*02a0*/  SEL R13, RZ, UR12, !P0 ;  /* 0x0000000cff0d7c07 */ /* 0x000fe4000c000000 */
        /* <DEDUP_REMOVED lines=36> */
.L_x_2449:
[----:B------:R-:W-:Y:S05]  /*04f0*/  BSYNC B0 ;  /* 0x0000000000007941 */ /* 0x000fea0003800000 */
.L_x_2448:
        /* <DEDUP_REMOVED lines=35> */
.L_x_2451:
[----:B------:R-:W-:Y:S05]  /*0730*/  BSYNC B0 ;  /* 0x0000000000007941 */ /* 0x000fea0003800000 */
.L_x_2450:
        /* <DEDUP_REMOVED lines=30> */
[----:B------:R-:W-:-:S04]  /*0920*/  @P6 SHF.L.U32 R14, R14, 0x10, RZ ;  /* 0x000000100e0e6819 */ /* 0x000fc800000006ff */
[----:B------:R-:W2:Y:S08]  /*0930*/  @P5 LDC R35, c[0x0][0x228] ;  /* 0x00008a00ff235b82 */ /* 0x000eb00000000800 */
[----:B------:R-:W3:Y:S01]  /*0940*/  @P6 LDC R37, c[0x0][0x228] ;  /* 0x00008a00ff256b82 */ /* 0x000ee20000000800 */
[----:B0-----:R-:W-:Y:S01]  /*0950*/  @P1 FMUL R11, R4, R19 ;  /* 0x00000013040b1220 */ /* 0x001fe20000400000 */
[----:B-1----:R-:W-:Y:S01]  /*0960*/  @P4 FMUL R15, R10, R33 ;  /* 0x000000210a0f4220 */ /* 0x002fe20000400000 */
[----:B--2---:R-:W-:Y:S01]  /*0970*/  @P5 FMUL R52, R12, R35 ;  /* 0x000000230c345220 */ /* 0x004fe20000400000 */
[----:B---3--:R-:W-:-:S07]  /*0980*/  @P6 FMUL R46, R14, R37 ;  /* 0x000000250e2e6220 */ /* 0x008fce0000400000 */
.L_x_2453:
[----:B------:R-:W-:Y:S05]  /*0990*/  BSYNC B0 ;  /* 0x0000000000007941 */ /* 0x000fea0003800000 */
.L_x_2452:
        /* <DEDUP_REMOVED lines=35> */
.L_x_2455:
[----:B------:R-:W-:Y:S05]  /*0bd0*/  BSYNC B0 ;  /* 0x0000000000007941 */ /* 0x000fea0003800000 */
.L_x_2454:
        /* <DEDUP_REMOVED lines=34> */
[----:B------:R-:W1:Y:S01]  /*0e00*/  @P4 LDC R35, c[0x0][0x228] ;  /* 0x00008a00ff234b82 */ /* 0x000e620000000800 */
[C---:B------:R-:W-:Y:S02]  /*0e10*/  @P5 SHF.L.U32 R19, R33.reuse, 0x10, RZ ;  /* 0x0000001021135819 */ /* 0x040fe400000006ff */
[----:B------:R-:W-:-:S04]  /*0e20*/  @P6 PRMT R33, R33, 0x7632, R33 ;  /* 0x0000763221216816 */ /* 0x000fc80000000021 */
[----:B------:R-:W-:Y:S01]  /*0e30*/  @P6 SHF.L.U32 R33, R33, 0x10, RZ ;  /* 0x0000001021216819 */ /* 0x000fe200000006ff */
[----:B------:R-:W2:Y:S08]  /*0e40*/  @P5 LDC R37, c[0x0][0x228] ;  /* 0x00008a00ff255b82 */ /* 0x000eb00000000800 */
[----:B------:R-:W3:Y:S01]  /*0e50*/  @P6 LDC R39, c[0x0][0x228] ;  /* 0x00008a00ff276b82 */ /* 0x000ee20000000800 */
[----:B0-----:R-:W-:Y:S01]  /*0e60*/  @P3 FMUL R42, R13, R34 ;  /* 0x000000220d2a3220 */ /* 0x001fe20000400000 */
[----:B------:R-:W-:-:S02]  /*0e70*/  @P4 SHF.L.U32 R13, R32, 0x10, RZ ;  /* 0x00000010200d4819 */ /* 0x000fc400000006ff */
[----:B------:R-:W-:Y:S02]  /*0e80*/  MOV R34, 0xc61c4000 ;  /* 0xc61c400000227802 */ /* 0x000fe40000000f00 */
[----:B------:R-:W-:Y:S01]  /*0e90*/  MOV R32, 0xc61c4000 ;  /* 0xc61c400000207802 */ /* 0x000fe20000000f00 */
[----:B-1----:R-:W-:Y:S01]  /*0ea0*/  @P4 FMUL R34, R13, R35 ;  /* 0x000000230d224220 */ /* 0x002fe20000400000 */
[----:B--2---:R-:W-:Y:S01]  /*0eb0*/  @P5 FMUL R40, R19, R37 ;  /* 0x0000002513285220 */ /* 0x004fe20000400000 */
[----:B---3--:R-:W-:-:S07]  /*0ec0*/  @P6 FMUL R32, R33, R39 ;  /* 0x0000002721206220 */ /* 0x008fce0000400000 */
.L_x_2457:
[----:B------:R-:W-:Y:S05]  /*0ed0*/  BSYNC B0 ;  /* 0x0000000000007941 */ /* 0x000fea0003800000 */
.L_x_2456:
[----:B------:R-:W-:Y:S04]  /*0ee0*/  BSSY B0, `(.L_x_2458) ;  /* 0x000001e000007945 */ /* 0x000fe80003800000 */
[----:B------:R-:W-:Y:S05]  /*0ef0*/  @P2 BRA `(.L_x_2459) ;  /* 0x0000000000702947 */ /* 0x000fea0003800000 */
        /* <DEDUP_REMOVED lines=9> */
[----:B------:R-:W-:Y:S02]  /*0f90*/  ISETP.NE.AND P4, PT, R28, 0x10000, PT ;  /* 0x000100001c00780c */ /* 0x000fe40003f85270 */
[----:B------:R-:W-:Y:S02]  /*0fa0*/  ISETP.NE.AND P5, PT, R13, 0x1000000, PT ;  /* 0x010000000d00780c */ /* 0x000fe40003fa5270 */
[----:B------:R-:W-:Y:S01]  /*0fb0*/  MOV R28, 0xc61c4000 ;  /* 0xc61c4000001c7802 */ /* 0x000fe20000000f00 */
[----:B------:R-:W0:Y:S01]  /*0fc0*/  @P2 LDC R20, c[0x0][0x228] ;  /* 0x00008a00ff142b82 */ /* 0x000e220000000800 */
[----:B---3--:R-:W-:-:S07]  /*0fd0*/  @P2 SHF.L.U32 R13, R18, 0x10, RZ ;  /* 0x00000010120d2819 */ /* 0x008fce00000006ff */
[----:B------:R-:W1:Y:S01]  /*0fe0*/  @P3 LDC R35, c[0x0][0x228] ;  /* 0x00008a00ff233b82 */ /* 0x000e620000000800 */
[C---:B------:R-:W-:Y:S02]  /*0ff0*/  @P4 SHF.L.U32 R33, R19.reuse, 0x10, RZ ;  /* 0x0000001013214819 */ /* 0x040fe400000006ff */
[----:B------:R-:W-:-:S04]  /*1000*/  @P5 PRMT R19, R19, 0x7632, R19 ;  /* 0x0000763213135816 */ /* 0x000fc80000000013 */
[----:B------:R-:W-:Y:S01]  /*1010*/  @P5 SHF.L.U32 R19, R19, 0x10, RZ ;  /* 0x0000001013135819 */ /* 0x000fe200000006ff */
[----:B------:R-:W2:Y:S08]  /*1020*/  @P4 LDC R37, c[0x0][0x228] ;  /* 0x00008a00ff254b82 */ /* 0x000eb00000000800 */
[----:B------:R-:W3:Y:S01]  /*1030*/  @P5 LDC R39, c[0x0][0x228] ;  /* 0x00008a00ff275b82 */ /* 0x000ee20000000800 */
[----:B0-----:R-:W-:Y:S01]  /*1040*/  @P2 FMUL R30, R13, R20 ;  /* 0x000000140d1e2220 */ /* 0x001fe20000400000 */
[----:B------:R-:W-:Y:S01]  /*1050*/  @P3 PRMT R13, R18, 0x7632, R13 ;  /* 0x00007632120d3816 */ /* 0x000fe2000000000d */
[----:B------:R-:W-:Y:S01]  /*1060*/  HFMA2.MMA R18, -RZ, RZ, -6.109375, 2 ;  /* 0xc61c4000ff127435 */ /* 0x000fe200000001ff */
[----:B------:R-:W-:-:S02]  /*1070*/  MOV R20, 0xc61c4000 ;  /* 0xc61c400000147802 */ /* 0x000fc40000000f00 */
[----:B------:R-:W-:-:S05]  /*1080*/  @P3 SHF.L.U32 R13, R13, 0x10, RZ ;  /* 0x000000100d0d3819 */ /* 0x000fca00000006ff */
[----:B-1----:R-:W-:Y:S01]  /*1090*/  @P3 FMUL R20, R13, R35 ;  /* 0x000000230d143220 */ /* 0x002fe20000400000 */
[----:B--2---:R-:W-:Y:S01]  /*10a0*/  @P4 FMUL R18, R33, R37 ;  /* 0x0000002521124220 */ /* 0x004fe20000400000 */
[----:B---3--:R-:W-:-:S07]  /*10b0*/  @P5 FMUL R28, R19, R39 ;  /* 0x00000027131c5220 */ /* 0x008fce0000400000 */
.L_x_2459:
[----:B------:R-:W-:Y:S05]  /*10c0*/  BSYNC B0 ;  /* 0x0000000000007941 */ /* 0x000fea0003800000 */
.L_x_2458:
        /* <DEDUP_REMOVED lines=10> */
[----:B------:R-:W-:Y:S01]  /*1170*/  ISETP.NE.AND P2, PT, R16, 0x100, PT ;  /* 0x000001001000780c */ /* 0x000fe20003f45270 */
[----:B------:R-:W-:Y:S01]  /*1180*/  HFMA2.MMA R16, -RZ, RZ, -6.109375, 2 ;  /* 0xc61c4000ff107435 */ /* 0x000fe200000001ff */
[----:B------:R-:W-:Y:S02]  /*1190*/  ISETP.NE.AND P3, PT, R19, 0x10000, PT ;  /* 0x000100001300780c */ /* 0x000fe40003f65270 */
[----:B------:R-:W-:-:S03]  /*11a0*/  ISETP.NE.AND P4, PT, R14, 0x1000000, PT ;  /* 0x010000000e00780c */ /* 0x000fc60003f85270 */
[----:B------:R-:W0:Y:S01]  /*11b0*/  @P1 LDC R19, c[0x0][0x228] ;  /* 0x00008a00ff131b82 */ /* 0x000e220000000800 */
[----:B---3--:R-:W-:-:S05]  /*11c0*/  @P1 SHF.L.U32 R14, R12, 0x10, RZ ;  /* 0x000000100c0e1819 */ /* 0x008fca00000006ff */
[----:B------:R-:W-:Y:S02]  /*11d0*/  @P2 PRMT R12, R12, 0x7632, R12 ;  /* 0x000076320c0c2816 */ /* 0x000fe4000000000c */
[----:B------:R-:W1:Y:S02]  /*11e0*/  @P2 LDC R35, c[0x0][0x228] ;  /* 0x00008a00ff232b82 */ /* 0x000e640000000800 */
[----:B------:R-:W-:-:S04]  /*11f0*/  @P4 PRMT R33, R13, 0x7632, R33 ;  /* 0x000076320d214816 */ /* 0x000fc80000000021 */
[----:B------:R-:W-:Y:S02]  /*1200*/  @P4 SHF.L.U32 R33, R33, 0x10, RZ ;  /* 0x0000001021214819 */ /* 0x000fe400000006ff */
[----:B------:R-:W2:Y:S08]  /*1210*/  @P3 LDC R37, c[0x0][0x228] ;  /* 0x00008a00ff253b82 */ /* 0x000eb00000000800 */
[----:B------:R-:W3:Y:S01]  /*1220*/  @P4 LDC R39, c[0x0][0x228] ;  /* 0x00008a00ff274b82 */ /* 0x000ee20000000800 */
[----:B0-----:R-:W-:Y:S01]  /*1230*/  @P1 FMUL R16, R14, R19 ;  /* 0x000000130e101220 */ /* 0x001fe20000400000 */
[----:B------:R-:W-:-:S02]  /*1240*/  @P3 SHF.L.U32 R19, R13, 0x10, RZ ;  /* 0x000000100d133819 */ /* 0x000fc400000006ff */
[----:B------:R-:W-:Y:S02]  /*1250*/  @P2 SHF.L.U32 R13, R12, 0x10, RZ ;  /* 0x000000100c0d2819 */ /* 0x000fe400000006ff */
[----:B------:R-:W-:Y:S02]  /*1260*/  MOV R14, 0xc61c4000 ;  /* 0xc61c4000000e7802 */ /* 0x000fe40000000f00 */
[----:B------:R-:W-:Y:S01]  /*1270*/  MOV R12, 0xc61c4000 ;  /* 0xc61c4000000c7802 */ /* 0x000fe20000000f00 */
[----:B-1----:R-:W-:Y:S01]  /*1280*/  @P2 FMUL R14, R13, R35 ;  /* 0x000000230d0e2220 */ /* 0x002fe20000400000 */
[----:B--2---:R-:W-:Y:S01]  /*1290*/  @P3 FMUL R24, R19, R37 ;  /* 0x0000002513183220 */ /* 0x004fe20000400000 */
[----:B---3--:R-:W-:-:S07]  /*12a0*/  @P4 FMUL R12, R33, R39 ;  /* 0x00000027210c4220 */ /* 0x008fce0000400000 */
.L_x_2461:
[----:B------:R-:W-:Y:S05]  /*12b0*/  BSYNC B0 ;  /* 0x0000000000007941 */ /* 0x000fea0003800000 */
.L_x_2460:
        /* <DEDUP_REMOVED lines=10> */
[----:B------:R-:W-:Y:S01]  /*1360*/  ISETP.NE.AND P0, PT, R10, 0x1, PT ;  /* 0x000000010a00780c */ /* 0x000fe20003f05270 */
[----:B------:R-:W-:Y:S01]  /*1370*/  HFMA2.MMA R10, -RZ, RZ, -6.109375, 2 ;  /* 0xc61c4000ff0a7435 */ /* 0x000fe200000001ff */
        /* <DEDUP_REMOVED lines=18> */
.L_x_2463:
[----:B------:R-:W-:Y:S05]  /*14a0*/  BSYNC B0 ;  /* 0x0000000000007941 */ /* 0x000fea0003800000 */
.L_x_2462:
        /* <DEDUP_REMOVED lines=64> */
[----:B------:R-:W-:Y:S02]  /*18b0*/  FSEL R6, R6, R7, !P0 ;  /* 0x0000000706067208 */ /* 0x000fe40004000000 */
[----:B------:R-:W-:-:S03]  /*18c0*/  MOV R7, 0x437c0000 ;  /* 0x437c000000077802 */ /* 0x000fc60000000f00 */
        /* <DEDUP_REMOVED lines=15> */
[C---:B------:R-:W-:Y:S01]  /*19c0*/  FADD R29, -R35.reuse, R29 ;  /* 0x0000001d231d7221 */ /* 0x040fe20000000100 */
[C---:B------:R-:W-:Y:S01]  /*19d0*/  FADD R25, -R35.reuse, R25 ;  /* 0x0000001923197221 */ /* 0x040fe20000000100 */
[C---:B------:R-:W-:Y:S01]  /*19e0*/  FADD R13, -R35.reuse, R27 ;  /* 0x0000001b230d7221 */ /* 0x040fe20000000100 */
[C---:B------:R-:W-:Y:S01]  /*19f0*/  FADD R23, -R35.reuse, R23 ;  /* 0x0000001723177221 */ /* 0x040fe20000000100 */
[----:B------:R-:W-:Y:S01]  /*1a00*/  FADD R45, -R35, R44 ;  /* 0x0000002c232d7221 */ /* 0x000fe20000000100 */
[-C--:B------:R-:W-:Y:S01]  /*1a10*/  FFMA.SAT R6, R41, R8.reuse, 0.5 ;  /* 0x3f00000029067423 */ /* 0x080fe20000002008 */
[-C--:B------:R-:W-:Y:S01]  /*1a20*/  FFMA.SAT R31, R29, R8.reuse, 0.5 ;  /* 0x3f0000001d1f7423 */ /* 0x080fe20000002008 */
[-C--:B------:R-:W-:Y:S01]  /*1a30*/  FFMA.SAT R37, R25, R8.reuse, 0.5 ;  /* 0x3f00000019257423 */ /* 0x080fe20000002008 */
[-C--:B------:R-:W-:Y:S01]  /*1a40*/  FFMA.SAT R33, R13, R8.reuse, 0.5 ;  /* 0x3f0000000d217423 */ /* 0x080fe20000002008 */
[-C--:B------:R-:W-:Y:S01]  /*1a50*/  FFMA.RM R6, R6, R7.reuse, 12582913 ;  /* 0x4b40000106067423 */ /* 0x080fe20000004007 */
[-C--:B------:R-:W-:Y:S01]  /*1a60*/  FFMA.RM R31, R31, R7.reuse, 12582913 ;  /* 0x4b4000011f1f7423 */ /* 0x080fe20000004007 */
[-C--:B------:R-:W-:Y:S01]  /*1a70*/  FFMA.SAT R39, R23, R8.reuse, 0.5 ;  /* 0x3f00000017277423 */ /* 0x080fe20000002008 */
[----:B------:R-:W-:Y:S01]  /*1a80*/  FADD R15, -R35, R15 ;  /* 0x0000000f230f7221 */ /* 0x000fe20000000100 */
[C---:B------:R-:W-:Y:S01]  /*1a90*/  FADD R9, R6.reuse, -12583039 ;  /* 0xcb40007f06097421 */ /* 0x040fe20000000000 */
[----:B------:R-:W-:Y:S01]  /*1aa0*/  FADD R27, R31, -12583039 ;  /* 0xcb40007f1f1b7421 */ /* 0x000fe20000000000 */
[-C--:B------:R-:W-:Y:S01]  /*1ab0*/  FFMA.RM R39, R39, R7.reuse, 12582913 ;  /* 0x4b40000127277423 */ /* 0x080fe20000004007 */
[----:B------:R-:W-:Y:S01]  /*1ac0*/  SHF.L.U32 R6, R6, 0x17, RZ ;  /* 0x0000001706067819 */ /* 0x000fe200000006ff */
[----:B------:R-:W-:Y:S01]  /*1ad0*/  FFMA R19, R41, 1.4426950216293334961, -R9 ;  /* 0x3fb8aa3b29137823 */ /* 0x000fe20000000809 */
[----:B------:R-:W-:Y:S01]  /*1ae0*/  FFMA R27, R29, 1.4426950216293334961, -R27 ;  /* 0x3fb8aa3b1d1b7823 */ /* 0x000fe2000000081b */
[-C--:B------:R-:W-:Y:S01]  /*1af0*/  FFMA.RM R9, R33, R7.reuse, 12582913 ;  /* 0x4b40000121097423 */ /* 0x080fe20000004007 */
[----:B------:R-:W-:Y:S01]  /*1b00*/  FADD R44, R39, -12583039 ;  /* 0xcb40007f272c7421 */ /* 0x000fe20000000000 */
[----:B------:R-:W-:Y:S01]  /*1b10*/  FFMA R41, R41, 1.925963033500011079e-08, R19 ;  /* 0x32a5706029297823 */ /* 0x000fe20000000013 */
[-C--:B------:R-:W-:Y:S01]  /*1b20*/  FFMA.RM R19, R37, R7.reuse, 12582913 ;  /* 0x4b40000125137423 */ /* 0x080fe20000004007 */
[----:B------:R-:W-:Y:S01]  /*1b30*/  FADD R37, -R35, R21 ;  /* 0x0000001523257221 */ /* 0x000fe20000000100 */
[----:B------:R-:W-:Y:S01]  /*1b40*/  FFMA R43, R29, 1.925963033500011079e-08, R27 ;  /* 0x32a570601d2b7823 */ /* 0x000fe2000000001b */
[----:B------:R-:W-:Y:S01]  /*1b50*/  FADD R33, R9, -12583039 ;  /* 0xcb40007f09217421 */ /* 0x000fe20000000000 */
[----:B------:R-:W-:Y:S01]  /*1b60*/  FADD R21, R19, -12583039 ;  /* 0xcb40007f13157421 */ /* 0x000fe20000000000 */
[-C--:B------:R-:W-:Y:S01]  /*1b70*/  FFMA.SAT R27, R37, R8.reuse, 0.5 ;  /* 0x3f000000251b7423 */ /* 0x080fe20000002008 */
[----:B------:R-:W-:Y:S01]  /*1b80*/  FFMA R44, R23, 1.4426950216293334961, -R44 ;  /* 0x3fb8aa3b172c7823 */ /* 0x000fe2000000082c */
[----:B------:R-:W-:Y:S01]  /*1b90*/  FFMA R33, R13, 1.4426950216293334961, -R33 ;  /* 0x3fb8aa3b0d217823 */ /* 0x000fe20000000821 */
[----:B------:R-:W-:Y:S01]  /*1ba0*/  FFMA R29, R25, 1.4426950216293334961, -R21 ;  /* 0x3fb8aa3b191d7823 */ /* 0x000fe20000000815 */
[-C--:B------:R-:W-:Y:S01]  /*1bb0*/  FFMA.RM R21, R27, R7.reuse, 12582913 ;  /* 0x4b4000011b157423 */ /* 0x080fe20000004007 */
[----:B------:R-:W-:Y:S01]  /*1bc0*/  FADD R27, -R35, R17 ;  /* 0x00000011231b7221 */ /* 0x000fe20000000100 */
[----:B------:R-:W-:Y:S01]  /*1bd0*/  FFMA R13, R13, 1.925963033500011079e-08, R33 ;  /* 0x32a570600d0d7823 */ /* 0x000fe20000000021 */
[----:B------:R-:W-:Y:S01]  /*1be0*/  FFMA R29, R25, 1.925963033500011079e-08, R29 ;  /* 0x32a57060191d7823 */ /* 0x000fe2000000001d */
[----:B------:R-:W-:Y:S01]  /*1bf0*/  FADD R17, R21, -12583039 ;  /* 0xcb40007f15117421 */ /* 0x000fe20000000000 */
[-C--:B------:R-:W-:Y:S01]  /*1c00*/  FFMA.SAT R33, R27, R8.reuse, 0.5 ;  /* 0x3f0000001b217423 */ /* 0x080fe20000002008 */
[----:B------:R-:W-:Y:S01]  /*1c10*/  FFMA R44, R23, 1.925963033500011079e-08, R44 ;  /* 0x32a57060172c7823 */ /* 0x000fe2000000002c */
[----:B------:R-:W0:Y:S01]  /*1c20*/  MUFU.EX2 R41, R41 ;  /* 0x0000002900297308 */ /* 0x000e220000000800 */
[----:B------:R-:W-:Y:S01]  /*1c30*/  FFMA R25, R37, 1.4426950216293334961, -R17 ;  /* 0x3fb8aa3b25197823 */ /* 0x000fe20000000811 */
[-C--:B------:R-:W-:Y:S01]  /*1c40*/  FFMA.RM R17, R33, R7.reuse, 12582913 ;  /* 0x4b40000121117423 */ /* 0x080fe20000004007 */
[----:B------:R-:W-:Y:S01]  /*1c50*/  FADD R33, -R35, R11 ;  /* 0x0000000b23217221 */ /* 0x000fe20000000100 */
[----:B------:R-:W-:Y:S01]  /*1c60*/  SHF.L.U32 R9, R9, 0x17, RZ ;  /* 0x0000001709097819 */ /* 0x000fe200000006ff */
[----:B------:R-:W-:Y:S01]  /*1c70*/  FFMA R37, R37, 1.925963033500011079e-08, R25 ;  /* 0x32a5706025257823 */ /* 0x000fe20000000019 */
[----:B------:R-:W-:Y:S01]  /*1c80*/  FADD R25, R17, -12583039 ;  /* 0xcb40007f11197421 */ /* 0x000fe20000000000 */
[----:B------:R-:W-:Y:S01]  /*1c90*/  FFMA.SAT R11, R33, R8, 0.5 ;  /* 0x3f000000210b7423 */ /* 0x000fe20000002008 */
[----:B------:R-:W1:Y:S01]  /*1ca0*/  MUFU.EX2 R43, R43 ;  /* 0x0000002b002b7308 */ /* 0x000e620000000800 */
[----:B------:R-:W-:Y:S01]  /*1cb0*/  SHF.L.U32 R19, R19, 0x17, RZ ;  /* 0x0000001713137819 */ /* 0x000fe200000006ff */
[----:B------:R-:W-:Y:S01]  /*1cc0*/  FFMA R25, R27, 1.4426950216293334961, -R25 ;  /* 0x3fb8aa3b1b197823 */ /* 0x000fe20000000819 */
[----:B------:R-:W-:Y:S01]  /*1cd0*/  FFMA.RM R11, R11, R7, 12582913 ;  /* 0x4b4000010b0b7423 */ /* 0x000fe20000004007 */
[----:B------:R-:W-:-:S02]  /*1ce0*/  SHF.L.U32 R21, R21, 0x17, RZ ;  /* 0x0000001715157819 */ /* 0x000fc400000006ff */
[----:B------:R-:W-:Y:S01]  /*1cf0*/  FFMA R27, R27, 1.925963033500011079e-08, R25 ;  /* 0x32a570601b1b7823 */ /* 0x000fe20000000019 */
[----:B------:R-:W-:Y:S01]  /*1d00*/  FFMA.SAT R25, R45, R8, 0.5 ;  /* 0x3f0000002d197423 */ /* 0x000fe20000002008 */
[----:B------:R-:W2:Y:S01]  /*1d10*/  MUFU.EX2 R13, R13 ;  /* 0x0000000d000d7308 */ /* 0x000ea20000000800 */
[----:B0-----:R-:W-:Y:S01]  /*1d20*/  FMUL R6, R6, R41 ;  /* 0x0000002906067220 */ /* 0x001fe20000400000 */
[----:B------:R-:W-:Y:S01]  /*1d30*/  ISETP.LT.OR P0, PT, R5, 0x1, P0 ;  /* 0x000000010500780c */ /* 0x000fe20000701670 */
[----:B------:R-:W-:-:S04]  /*1d40*/  FFMA.RM R25, R25, R7, 12582913 ;  /* 0x4b40000119197423 */ /* 0x000fc80000004007 */
[----:B------:R-:W-:Y:S01]  /*1d50*/  FADD R23, R25, -12583039 ;  /* 0xcb40007f19177421 */ /* 0x000fe20000000000 */
[----:B------:R-:W0:Y:S03]  /*1d60*/  MUFU.EX2 R29, R29 ;  /* 0x0000001d001d7308 */ /* 0x000e260000000800 */
[----:B------:R-:W-:-:S04]  /*1d70*/  FFMA R23, R45, 1.4426950216293334961, -R23 ;  /* 0x3fb8aa3b2d177823 */ /* 0x000fc80000000817 */
[----:B------:R-:W-:Y:S01]  /*1d80*/  FFMA R45, R45, 1.925963033500011079e-08, R23 ;  /* 0x32a570602d2d7823 */ /* 0x000fe20000000017 */
[C---:B------:R-:W-:Y:S01]  /*1d90*/  FADD R23, R11.reuse, -12583039 ;  /* 0xcb40007f0b177421 */ /* 0x040fe20000000000 */
[----:B------:R-:W3:Y:S01]  /*1da0*/  MUFU.EX2 R37, R37 ;  /* 0x0000002500257308 */ /* 0x000ee20000000800 */
[----:B------:R-:W-:Y:S02]  /*1db0*/  SHF.L.U32 R11, R11, 0x17, RZ ;  /* 0x000000170b0b7819 */ /* 0x000fe400000006ff */
[----:B------:R-:W-:-:S04]  /*1dc0*/  FFMA R23, R33, 1.4426950216293334961, -R23 ;  /* 0x3fb8aa3b21177823 */ /* 0x000fc80000000817 */
[----:B------:R-:W-:Y:S01]  /*1dd0*/  FFMA R33, R33, 1.925963033500011079e-08, R23 ;  /* 0x32a5706021217823 */ /* 0x000fe20000000017 */
[----:B------:R-:W-:Y:S01]  /*1de0*/  FFMA.SAT R23, R15, R8, 0.5 ;  /* 0x3f0000000f177423 */ /* 0x000fe20000002008 */
[----:B------:R-:W4:Y:S03]  /*1df0*/  MUFU.EX2 R27, R27 ;  /* 0x0000001b001b7308 */ /* 0x000f260000000800 */
[----:B------:R-:W-:-:S04]  /*1e00*/  FFMA.RM R23, R23, R7, 12582913 ;  /* 0x4b40000117177423 */ /* 0x000fc80000004007 */
[----:B------:R-:W-:Y:S01]  /*1e10*/  FADD R47, R23, -12583039 ;  /* 0xcb40007f172f7421 */ /* 0x000fe20000000000 */
[----:B------:R-:W5:Y:S03]  /*1e20*/  MUFU.EX2 R49, R44 ;  /* 0x0000002c00317308 */ /* 0x000f660000000800 */
[----:B------:R-:W-:-:S04]  /*1e30*/  FFMA R41, R15, 1.4426950216293334961, -R47 ;  /* 0x3fb8aa3b0f297823 */ /* 0x000fc8000000082f */
[----:B------:R-:W-:Y:S01]  /*1e40*/  FFMA R41, R15, 1.925963033500011079e-08, R41 ;  /* 0x32a570600f297823 */ /* 0x000fe20000000029 */
[----:B------:R-:W-:Y:S01]  /*1e50*/  SHF.L.U32 R15, R31, 0x17, RZ ;  /* 0x000000171f0f7819 */ /* 0x000fe200000006ff */
[----:B------:R-:W-:Y:S01]  /*1e60*/  FADD R31, -R35, R52 ;  /* 0x00000034231f7221 */ /* 0x000fe20000000100 */
[----:B------:R-:W5:Y:S03]  /*1e70*/  MUFU.EX2 R45, R45 ;  /* 0x0000002d002d7308 */ /* 0x000f660000000800 */
[----:B-1----:R-:W-:Y:S01]  /*1e80*/  FMUL R52, R15, R43 ;  /* 0x0000002b0f347220 */ /* 0x002fe20000400000 */
[-C--:B------:R-:W-:Y:S01]  /*1e90*/  FFMA.SAT R15, R31, R8.reuse, 0.5 ;  /* 0x3f0000001f0f7423 */ /* 0x080fe20000002008 */
[----:B------:R-:W-:Y:S01]  /*1ea0*/  FADD R43, -R35, R46 ;  /* 0x0000002e232b7221 */ /* 0x000fe20000000100 */
[----:B--2---:R-:W-:Y:S02]  /*1eb0*/  FMUL R46, R9, R13 ;  /* 0x0000000d092e7220 */ /* 0x004fe40000400000 */
[-C--:B------:R-:W-:Y:S01]  /*1ec0*/  FFMA.RM R15, R15, R7.reuse, 12582913 ;  /* 0x4b4000010f0f7423 */ /* 0x080fe20000004007 */
[----:B------:R-:W-:Y:S01]  /*1ed0*/  FFMA.SAT R9, R43, R8, 0.5 ;  /* 0x3f0000002b097423 */ /* 0x000fe20000002008 */
[----:B------:R-:W1:Y:S02]  /*1ee0*/  MUFU.EX2 R41, R41 ;  /* 0x0000002900297308 */ /* 0x000e640000000800 */
[----:B------:R-:W-:Y:S01]  /*1ef0*/  FADD R47, R15, -12583039 ;  /* 0xcb40007f0f2f7421 */ /* 0x000fe20000000000 */
[----:B------:R-:W-:Y:S01]  /*1f00*/  FFMA.RM R9, R9, R7, 12582913 ;  /* 0x4b40000109097423 */ /* 0x000fe20000004007 */
[----:B------:R-:W-:-:S02]  /*1f10*/  SHF.L.U32 R15, R15, 0x17, RZ ;  /* 0x000000170f0f7819 */ /* 0x000fc400000006ff */
[----:B------:R-:W-:-:S04]  /*1f20*/  FFMA R47, R31, 1.4426950216293334961, -R47 ;  /* 0x3fb8aa3b1f2f7823 */ /* 0x000fc8000000082f */
[----:B------:R-:W-:Y:S01]  /*1f30*/  FFMA R31, R31, 1.925963033500011079e-08, R47 ;  /* 0x32a570601f1f7823 */ /* 0x000fe2000000002f */
[----:B------:R-:W-:-:S04]  /*1f40*/  FADD R47, R9, -12583039 ;  /* 0xcb40007f092f7421 */ /* 0x000fc80000000000 */
        /* <DEDUP_REMOVED lines=10> */
[----:B------:R-:W-:Y:S01]  /*1ff0*/  FADD R43, -R35, R36 ;  /* 0x00000024232b7221 */ /* 0x000fe20000000100 */
[----:B---3--:R-:W-:Y:S01]  /*2000*/  FMUL R36, R21, R37 ;  /* 0x0000002515247220 */ /* 0x008fe20000400000 */
[----:B------:R-:W-:Y:S02]  /*2010*/  SHF.L.U32 R37, R17, 0x17, RZ ;  /* 0x0000001711257819 */ /* 0x000fe400000006ff */
[----:B------:R-:W-:Y:S01]  /*2020*/  FFMA.SAT R21, R43, R8, 0.5 ;  /* 0x3f0000002b157423 */ /* 0x000fe20000002008 */
[----:B------:R-:W-:Y:S02]  /*2030*/  MUFU.EX2 R29, R29 ;  /* 0x0000001d001d7308 */ /* 0x000fe40000000800 */
[----:B----4-:R-:W-:Y:S01]  /*2040*/  FMUL R37, R37, R27 ;  /* 0x0000001b25257220 */ /* 0x010fe20000400000 */
        /* <DEDUP_REMOVED lines=12> */
[----:B------:R-:W-:Y:S01]  /*2110*/  SHF.L.U32 R38, R39, 0x17, RZ ;  /* 0x0000001727267819 */ /* 0x000fe200000006ff */
[----:B------:R-:W-:-:S04]  /*2120*/  FADD R39, -R35, R26 ;  /* 0x0000001a23277221 */ /* 0x000fc80000000100 */
[----:B------:R-:W-:Y:S01]  /*2130*/  FFMA.SAT R26, R39, R8, 0.5 ;  /* 0x3f000000271a7423 */ /* 0x000fe20000002008 */
[----:B-----5:R-:W-:Y:S01]  /*2140*/  FMUL R38, R38, R49 ;  /* 0x0000003126267220 */ /* 0x020fe20000400000 */
[----:B------:R-:W-:Y:S02]  /*2150*/  MUFU.EX2 R27, R27 ;  /* 0x0000001b001b7308 */ /* 0x000fe40000000800 */
[----:B------:R-:W-:-:S04]  /*2160*/  FFMA.RM R26, R26, R7, 12582913 ;  /* 0x4b4000011a1a7423 */ /* 0x000fc80000004007 */
[----:B------:R-:W-:-:S04]  /*2170*/  FADD R47, R26, -12583039 ;  /* 0xcb40007f1a2f7421 */ /* 0x000fc80000000000 */
[----:B------:R-:W-:Y:S01]  /*2180*/  FFMA R44, R39, 1.4426950216293334961, -R47 ;  /* 0x3fb8aa3b272c7823 */ /* 0x000fe2000000082f */
[----:B------:R-:W-:-:S03]  /*2190*/  FADD R47, -R35, R42 ;  /* 0x0000002a232f7221 */ /* 0x000fc60000000100 */
[----:B------:R-:W-:Y:S01]  /*21a0*/  FFMA R44, R39, 1.925963033500011079e-08, R44 ;  /* 0x32a57060272c7823 */ /* 0x000fe2000000002c */
[----:B------:R-:W-:Y:S01]  /*21b0*/  FFMA.SAT R42, R47, R8, 0.5 ;  /* 0x3f0000002f2a7423 */ /* 0x000fe20000002008 */
[----:B------:R-:W-:-:S03]  /*21c0*/  SHF.L.U32 R39, R25, 0x17, RZ ;  /* 0x0000001719277819 */ /* 0x000fc600000006ff */
[----:B------:R-:W-:Y:S01]  /*21d0*/  FFMA.RM R25, R42, R7, 12582913 ;  /* 0x4b4000012a197423 */ /* 0x000fe20000004007 */
[----:B------:R-:W-:Y:S01]  /*21e0*/  MUFU.EX2 R44, R44 ;  /* 0x0000002c002c7308 */ /* 0x000fe20000000800 */
[----:B------:R-:W-:Y:S02]  /*21f0*/  FMUL R39, R39, R45 ;  /* 0x0000002d27277220 */ /* 0x000fe40000400000 */
[----:B------:R-:W-:-:S04]  /*2200*/  FADD R49, R25, -12583039 ;  /* 0xcb40007f19317421 */ /* 0x000fc80000000000 */
[C---:B------:R-:W-:Y:S01]  /*2210*/  FFMA R45, R47.reuse, 1.4426950216293334961, -R49 ;  /* 0x3fb8aa3b2f2d7823 */ /* 0x040fe20000000831 */
[----:B------:R0:W2:Y:S03]  /*2220*/  MUFU.EX2 R42, R33 ;  /* 0x00000021002a7308 */ /* 0x0000a60000000800 */
[----:B------:R-:W-:Y:S01]  /*2230*/  FFMA R45, R47, 1.925963033500011079e-08, R45 ;  /* 0x32a570602f2d7823 */ /* 0x000fe2000000002d */
[----:B------:R-:W-:Y:S01]  /*2240*/  FADD R47, -R35, R34 ;  /* 0x00000022232f7221 */ /* 0x000fe20000000100 */
[----:B0-----:R-:W-:-:S04]  /*2250*/  SHF.L.U32 R33, R23, 0x17, RZ ;  /* 0x0000001717217819 */ /* 0x001fc800000006ff */
[----:B------:R-:W-:Y:S01]  /*2260*/  MUFU.EX2 R45, R45 ;  /* 0x0000002d002d7308 */ /* 0x000fe20000000800 */
[----:B-1----:R-:W-:Y:S01]  /*2270*/  FMUL R33, R33, R41 ;  /* 0x0000002921217220 */ /* 0x002fe20000400000 */
[----:B--2---:R-:W-:Y:S01]  /*2280*/  FMUL R34, R11, R42 ;  /* 0x0000002a0b227220 */ /* 0x004fe20000400000 */
[----:B------:R-:W-:-:S04]  /*2290*/  FFMA.SAT R42, R47, R8, 0.5 ;  /* 0x3f0000002f2a7423 */ /* 0x000fc80000002008 */
        /* <DEDUP_REMOVED lines=9> */
[----:B------:R0:W1:Y:S03]  /*2330*/  MUFU.EX2 R40, R31 ;  /* 0x0000001f00287308 */ /* 0x0000660000000800 */
[----:B------:R-:W-:Y:S01]  /*2340*/  FFMA R41, R47, 1.4426950216293334961, -R49 ;  /* 0x3fb8aa3b2f297823 */ /* 0x000fe20000000831 */
[----:B------:R-:W-:-:S03]  /*2350*/  FADD R49, RZ, R6 ;  /* 0x00000006ff317221 */ /* 0x000fc60000000000 */
[----:B------:R-:W-:Y:S01]  /*2360*/  FFMA R41, R47, 1.925963033500011079e-08, R41 ;  /* 0x32a570602f297823 */ /* 0x000fe20000000029 */
[----:B------:R-:W-:Y:S01]  /*2370*/  FADD R47, -R35, R32 ;  /* 0x00000020232f7221 */ /* 0x000fe20000000100 */
[----:B0-----:R-:W-:Y:S01]  /*2380*/  SHF.L.U32 R31, R9, 0x17, RZ ;  /* 0x00000017091f7819 */ /* 0x001fe200000006ff */
[----:B------:R-:W-:-:S03]  /*2390*/  FADD R49, R49, R52 ;  /* 0x0000003431317221 */ /* 0x000fc60000000000 */
[----:B------:R-:W0:Y:S01]  /*23a0*/  MUFU.EX2 R41, R41 ;  /* 0x0000002900297308 */ /* 0x000e220000000800 */
[----:B------:R-:W-:Y:S01]  /*23b0*/  FMUL R31, R31, R13 ;  /* 0x0000000d1f1f7220 */ /* 0x000fe20000400000 */
[----:B------:R-:W-:Y:S01]  /*23c0*/  FADD R49, R49, R46 ;  /* 0x0000002e31317221 */ /* 0x000fe20000000000 */
[----:B-1----:R-:W-:Y:S01]  /*23d0*/  FMUL R32, R15, R40 ;  /* 0x000000280f207220 */ /* 0x002fe20000400000 */
[----:B------:R-:W-:Y:S02]  /*23e0*/  FFMA.SAT R40, R47, R8, 0.5 ;  /* 0x3f0000002f287423 */ /* 0x000fe40000002008 */
[----:B------:R-:W-:Y:S02]  /*23f0*/  FADD R49, R49, R4 ;  /* 0x0000000431317221 */ /* 0x000fe40000000000 */
[----:B------:R-:W-:-:S04]  /*2400*/  FFMA.RM R15, R40, R7, 12582913 ;  /* 0x4b400001280f7423 */ /* 0x000fc80000004007 */
[----:B------:R-:W-:-:S04]  /*2410*/  FADD R40, R15, -12583039 ;  /* 0xcb40007f0f287421 */ /* 0x000fc80000000000 */
[----:B------:R-:W-:-:S04]  /*2420*/  FFMA R40, R47, 1.4426950216293334961, -R40 ;  /* 0x3fb8aa3b2f287823 */ /* 0x000fc80000000828 */
[----:B------:R-:W-:Y:S01]  /*2430*/  FFMA R40, R47, 1.925963033500011079e-08, R40 ;  /* 0x32a570602f287823 */ /* 0x000fe20000000028 */
[----:B------:R-:W-:-:S04]  /*2440*/  FADD R47, -R35, R30 ;  /* 0x0000001e232f7221 */ /* 0x000fc80000000100 */
[----:B------:R-:W-:Y:S01]  /*2450*/  FFMA.SAT R30, R47, R8, 0.5 ;  /* 0x3f0000002f1e7423 */ /* 0x000fe20000002008 */
[----:B------:R-:W1:Y:S03]  /*2460*/  MUFU.EX2 R40, R40 ;  /* 0x0000002800287308 */ /* 0x000e660000000800 */
[----:B------:R-:W-:-:S04]  /*2470*/  FFMA.RM R9, R30, R7, 12582913 ;  /* 0x4b4000011e097423 */ /* 0x000fc80000004007 */
[----:B------:R-:W-:-:S04]  /*2480*/  FADD R30, R9, -12583039 ;  /* 0xcb40007f091e7421 */ /* 0x000fc80000000000 */
[----:B------:R-:W-:-:S04]  /*2490*/  FFMA R30, R47, 1.4426950216293334961, -R30 ;  /* 0x3fb8aa3b2f1e7823 */ /* 0x000fc8000000081e */
[----:B------:R-:W-:Y:S01]  /*24a0*/  FFMA R13, R47, 1.925963033500011079e-08, R30 ;  /* 0x32a570602f0d7823 */ /* 0x000fe2000000001e */
[----:B------:R-:W-:Y:S01]  /*24b0*/  FADD R47, -R35, R20 ;  /* 0x00000014232f7221 */ /* 0x000fe20000000100 */
[----:B------:R-:W-:-:S03]  /*24c0*/  SHF.L.U32 R30, R19, 0x17, RZ ;  /* 0x00000017131e7819 */ /* 0x000fc600000006ff */
[----:B------:R-:W-:Y:S01]  /*24d0*/  FFMA.SAT R20, R47, R8, 0.5 ;  /* 0x3f0000002f147423 */ /* 0x000fe20000002008 */
[----:B------:R-:W2:Y:S01]  /*24e0*/  MUFU.EX2 R13, R13 ;  /* 0x0000000d000d7308 */ /* 0x000ea20000000800 */
[----:B------:R-:W-:Y:S01]  /*24f0*/  FMUL R30, R30, R29 ;  /* 0x0000001d1e1e7220 */ /* 0x000fe20000400000 */
[----:B------:R-:W-:Y:S01]  /*2500*/  SHF.L.U32 R29, R21, 0x17, RZ ;  /* 0x00000017151d7819 */ /* 0x000fe200000006ff */
[----:B------:R-:W-:Y:S01]  /*2510*/  FFMA.RM R19, R20, R7, 12582913 ;  /* 0x4b40000114137423 */ /* 0x000fe20000004007 */
[----:B------:R-:W-:-:S03]  /*2520*/  FADD R21, -R35, R18 ;  /* 0x0000001223157221 */ /* 0x000fc60000000100 */
[----:B------:R-:W-:Y:S01]  /*2530*/  FADD R20, R19, -12583039 ;  /* 0xcb40007f13147421 */ /* 0x000fe20000000000 */
[-C--:B------:R-:W-:Y:S01]  /*2540*/  FFMA.SAT R18, R21, R8.reuse, 0.5 ;  /* 0x3f00000015127423 */ /* 0x080fe20000002008 */
[----:B------:R-:W-:Y:S01]  /*2550*/  FMUL R29, R29, R43 ;  /* 0x0000002b1d1d7220 */ /* 0x000fe20000400000 */
[----:B------:R-:W-:Y:S01]  /*2560*/  FADD R43, -R35, R28 ;  /* 0x0000001c232b7221 */ /* 0x000fe20000000100 */
[----:B------:R-:W-:Y:S01]  /*2570*/  FFMA R20, R47, 1.4426950216293334961, -R20 ;  /* 0x3fb8aa3b2f147823 */ /* 0x000fe20000000814 */
[----:B------:R-:W-:Y:S01]  /*2580*/  FFMA.RM R18, R18, R7, 12582913 ;  /* 0x4b40000112127423 */ /* 0x000fe20000004007 */
[----:B------:R-:W-:Y:S01]  /*2590*/  FMUL R28, R17, R27 ;  /* 0x0000001b111c7220 */ /* 0x000fe20000400000 */
[----:B------:R-:W-:Y:S01]  /*25a0*/  FFMA.SAT R17, R43, R8, 0.5 ;  /* 0x3f0000002b117423 */ /* 0x000fe20000002008 */
[----:B------:R-:W-:Y:S01]  /*25b0*/  FFMA R20, R47, 1.925963033500011079e-08, R20 ;  /* 0x32a570602f147823 */ /* 0x000fe20000000014 */
[----:B------:R-:W-:Y:S01]  /*25c0*/  FADD R47, R18, -12583039 ;  /* 0xcb40007f122f7421 */ /* 0x000fe20000000000 */
[----:B------:R-:W-:Y:S01]  /*25d0*/  SHF.L.U32 R27, R26, 0x17, RZ ;  /* 0x000000171a1b7819 */ /* 0x000fe200000006ff */
[----:B------:R-:W-:Y:S01]  /*25e0*/  FFMA.RM R17, R17, R7, 12582913 ;  /* 0x4b40000111117423 */ /* 0x000fe20000004007 */
[----:B------:R-:W-:Y:S01]  /*25f0*/  SHF.L.U32 R19, R19, 0x17, RZ ;  /* 0x0000001713137819 */ /* 0x000fe200000006ff */
[----:B------:R-:W-:Y:S01]  /*2600*/  FFMA R47, R21, 1.4426950216293334961, -R47 ;  /* 0x3fb8aa3b152f7823 */ /* 0x000fe2000000082f */
[----:B------:R-:W3:Y:S01]  /*2610*/  MUFU.EX2 R20, R20 ;  /* 0x0000001400147308 */ /* 0x000ee20000000800 */
[----:B------:R-:W-:-:S02]  /*2620*/  FMUL R27, R27, R44 ;  /* 0x0000002c1b1b7220 */ /* 0x000fc40000400000 */
        /* <DEDUP_REMOVED lines=26> */
[C---:B------:R-:W-:Y:S01]  /*27d0*/  FADD R24, R11.reuse, -12583039 ;  /* 0xcb40007f0b187421 */ /* 0x040fe20000000000 */
[----:B------:R-:W-:-:S03]  /*27e0*/  SHF.L.U32 R11, R11, 0x17, RZ ;  /* 0x000000170b0b7819 */ /* 0x000fc600000006ff */
[----:B------:R-:W-:-:S04]  /*27f0*/  FFMA R24, R47, 1.4426950216293334961, -R24 ;  /* 0x3fb8aa3b2f187823 */ /* 0x000fc80000000818 */
[----:B------:R-:W-:Y:S01]  /*2800*/  FFMA R42, R47, 1.925963033500011079e-08, R24 ;  /* 0x32a570602f2a7823 */ /* 0x000fe20000000018 */
[----:B------:R-:W-:Y:S01]  /*2810*/  SHF.L.U32 R24, R23, 0x17, RZ ;  /* 0x0000001717187819 */ /* 0x000fe200000006ff */
[----:B------:R-:W-:-:S04]  /*2820*/  FADD R23, -R35, R12 ;  /* 0x0000000c23177221 */ /* 0x000fc80000000100 */
[----:B------:R-:W-:Y:S01]  /*2830*/  FFMA.SAT R12, R23, R8, 0.5 ;  /* 0x3f000000170c7423 */ /* 0x000fe20000002008 */
[----:B0-----:R-:W-:Y:S01]  /*2840*/  FMUL R24, R24, R41 ;  /* 0x0000002918187220 */ /* 0x001fe20000400000 */
[----:B------:R-:W-:Y:S02]  /*2850*/  MUFU.EX2 R42, R42 ;  /* 0x0000002a002a7308 */ /* 0x000fe40000000800 */
        /* <DEDUP_REMOVED lines=8> */
[----:B-1----:R-:W-:Y:S01]  /*28e0*/  FMUL R23, R23, R40 ;  /* 0x0000002817177220 */ /* 0x002fe20000400000 */
[----:B------:R-:W-:Y:S02]  /*28f0*/  MUFU.EX2 R41, R41 ;  /* 0x0000002900297308 */ /* 0x000fe40000000800 */
[----:B------:R-:W-:-:S04]  /*2900*/  FFMA.RM R10, R10, R7, 12582913 ;  /* 0x4b4000010a0a7423 */ /* 0x000fc80000004007 */
[----:B------:R-:W-:-:S04]  /*2910*/  FADD R47, R10, -12583039 ;  /* 0xcb40007f0a2f7421 */ /* 0x000fc80000000000 */
[----:B------:R-:W-:Y:S01]  /*2920*/  FFMA R40, R15, 1.4426950216293334961, -R47 ;  /* 0x3fb8aa3b0f287823 */ /* 0x000fe2000000082f */
[----:B------:R-:W-:Y:S01]  /*2930*/  FADD R47, -R35, R22 ;  /* 0x00000016232f7221 */ /* 0x000fe20000000100 */
[----:B------:R-:W-:Y:S02]  /*2940*/  SHF.L.U32 R22, R9, 0x17, RZ ;  /* 0x0000001709167819 */ /* 0x000fe400000006ff */
[----:B------:R-:W-:Y:S01]  /*2950*/  FFMA R40, R15, 1.925963033500011079e-08, R40 ;  /* 0x32a570600f287823 */ /* 0x000fe20000000028 */
[-C--:B------:R-:W-:Y:S02]  /*2960*/  FFMA.SAT R15, R47, R8.reuse, 0.5 ;  /* 0x3f0000002f0f7423 */ /* 0x080fe40000002008 */
[----:B--2---:R-:W-:Y:S01]  /*2970*/  FMUL R22, R22, R13 ;  /* 0x0000000d16167220 */ /* 0x004fe20000400000 */
[----:B------:R-:W-:Y:S01]  /*2980*/  FADD R13, -R35, R50 ;  /* 0x00000032230d7221 */ /* 0x000fe20000000100 */
[----:B------:R-:W-:Y:S01]  /*2990*/  FFMA.RM R9, R15, R7, 12582913 ;  /* 0x4b4000010f097423 */ /* 0x000fe20000004007 */
[----:B------:R-:W-:Y:S02]  /*29a0*/  MUFU.EX2 R40, R40 ;  /* 0x0000002800287308 */ /* 0x000fe40000000800 */
[----:B------:R-:W-:Y:S01]  /*29b0*/  FFMA.SAT R50, R13, R8, 0.5 ;  /* 0x3f0000000d327423 */ /* 0x000fe20000002008 */
[----:B------:R-:W-:-:S04]  /*29c0*/  FADD R15, R9, -12583039 ;  /* 0xcb40007f090f7421 */ /* 0x000fc80000000000 */
[----:B------:R-:W-:-:S04]  /*29d0*/  FFMA R15, R47, 1.4426950216293334961, -R15 ;  /* 0x3fb8aa3b2f0f7823 */ /* 0x000fc8000000080f */
[----:B------:R-:W-:Y:S01]  /*29e0*/  FFMA R15, R47, 1.925963033500011079e-08, R15 ;  /* 0x32a570602f0f7823 */ /* 0x000fe2000000000f */
[----:B------:R-:W-:-:S04]  /*29f0*/  FADD R47, -R35, R48 ;  /* 0x00000030232f7221 */ /* 0x000fc80000000100 */
[----:B------:R-:W-:-:S04]  /*2a00*/  FFMA.SAT R48, R47, R8, 0.5 ;  /* 0x3f0000002f307423 */ /* 0x000fc80000002008 */
[-C--:B------:R-:W-:Y:S01]  /*2a10*/  FFMA.RM R8, R48, R7.reuse, 12582913 ;  /* 0x4b40000130087423 */ /* 0x080fe20000004007 */
[----:B------:R-:W-:-:S03]  /*2a20*/  FFMA.RM R7, R50, R7, 12582913 ;  /* 0x4b40000132077423 */ /* 0x000fc60000004007 */
[----:B------:R-:W-:-:S04]  /*2a30*/  FADD R48, R8, -12583039 ;  /* 0xcb40007f08307421 */ /* 0x000fc80000000000 */
[----:B------:R-:W-:-:S04]  /*2a40*/  FFMA R48, R47, 1.4426950216293334961, -R48 ;  /* 0x3fb8aa3b2f307823 */ /* 0x000fc80000000830 */
[----:B------:R-:W-:Y:S01]  /*2a50*/  FFMA R47, R47, 1.925963033500011079e-08, R48 ;  /* 0x32a570602f2f7823 */ /* 0x000fe20000000030 */
[----:B------:R-:W-:-:S04]  /*2a60*/  FADD R48, R49, R36 ;  /* 0x0000002431307221 */ /* 0x000fc80000000000 */
[----:B------:R-:W-:Y:S01]  /*2a70*/  FADD R49, R48, R37 ;  /* 0x0000002530317221 */ /* 0x000fe20000000000 */
[----:B------:R-:W-:Y:S03]  /*2a80*/  MUFU.EX2 R47, R47 ;  /* 0x0000002f002f7308 */ /* 0x000fe60000000800 */
[----:B------:R-:W-:-:S04]  /*2a90*/  FADD R48, R49, R38 ;  /* 0x0000002631307221 */ /* 0x000fc80000000000 */
[----:B------:R-:W-:Y:S02]  /*2aa0*/  FADD R49, R48, R39 ;  /* 0x0000002730317221 */ /* 0x000fe40000000000 */
[----:B------:R3:W0:Y:S02]  /*2ab0*/  MUFU.EX2 R48, R21 ;  /* 0x0000001500307308 */ /* 0x0006240000000800 */
[----:B------:R-:W-:-:S04]  /*2ac0*/  FADD R50, R49, R34 ;  /* 0x0000002231327221 */ /* 0x000fc80000000000 */
[----:B------:R-:W-:Y:S01]  /*2ad0*/  FADD R49, R50, R33 ;  /* 0x0000002132317221 */ /* 0x000fe20000000000 */
[----:B---3--:R-:W-:-:S03]  /*2ae0*/  FMUL R21, R19, R20 ;  /* 0x0000001413157220 */ /* 0x008fc60000400000 */
[----:B------:R-:W-:-:S04]  /*2af0*/  FADD R50, R49, R32 ;  /* 0x0000002031327221 */ /* 0x000fc80000000000 */
[----:B------:R-:W-:-:S04]  /*2b00*/  FADD R49, R50, R31 ;  /* 0x0000001f32317221 */ /* 0x000fc80000000000 */
[----:B------:R-:W-:-:S04]  /*2b10*/  FADD R50, R49, R30 ;  /* 0x0000001e31327221 */ /* 0x000fc80000000000 */
[----:B------:R-:W-:-:S04]  /*2b20*/  FADD R49, R50, R29 ;  /* 0x0000001d32317221 */ /* 0x000fc80000000000 */
[----:B------:R-:W-:Y:S01]  /*2b30*/  FADD R50, R49, R28 ;  /* 0x0000001c31327221 */ /* 0x000fe20000000000 */
[----:B------:R-:W-:-:S03]  /*2b40*/  SHF.L.U32 R49, R18, 0x17, RZ ;  /* 0x0000001712317819 */ /* 0x000fc600000006ff */
[----:B------:R-:W-:Y:S02]  /*2b50*/  FADD R19, R50, R27 ;  /* 0x0000001b32137221 */ /* 0x000fe40000000000 */
[----:B0-----:R-:W-:Y:S01]  /*2b60*/  FMUL R20, R49, R48 ;  /* 0x0000003031147220 */ /* 0x001fe20000400000 */
[----:B------:R-:W-:Y:S01]  /*2b70*/  SHF.L.U32 R48, R17, 0x17, RZ ;  /* 0x0000001711307819 */ /* 0x000fe200000006ff */
[----:B------:R-:W-:-:S04]  /*2b80*/  FADD R18, R19, R26 ;  /* 0x0000001a13127221 */ /* 0x000fc80000000000 */
[----:B------:R-:W-:-:S04]  /*2b90*/  FADD R19, R18, R25 ;  /* 0x0000001912137221 */ /* 0x000fc80000000000 */
[----:B------:R-:W-:Y:S01]  /*2ba0*/  FADD R18, R19, R24 ;  /* 0x0000001813127221 */ /* 0x000fe20000000000 */
[----:B------:R-:W-:Y:S01]  /*2bb0*/  FMUL R19, R48, R43 ;  /* 0x0000002b30137220 */ /* 0x000fe20000400000 */
[----:B------:R-:W-:Y:S02]  /*2bc0*/  SHF.L.U32 R43, R16, 0x17, RZ ;  /* 0x00000017102b7819 */ /* 0x000fe400000006ff */
[----:B------:R-:W-:-:S03]  /*2bd0*/  FADD R17, R18, R23 ;  /* 0x0000001712117221 */ /* 0x000fc60000000000 */
[----:B------:R-:W-:Y:S01]  /*2be0*/  FMUL R18, R43, R44 ;  /* 0x0000002c2b127220 */ /* 0x000fe20000400000 */
[----:B------:R-:W-:Y:S01]  /*2bf0*/  FADD R16, R17, R22 ;  /* 0x0000001611107221 */ /* 0x000fe20000000000 */
[----:B------:R-:W-:Y:S01]  /*2c00*/  FADD R44, R7, -12583039 ;  /* 0xcb40007f072c7421 */ /* 0x000fe20000000000 */
[----:B------:R0:W1:Y:S02]  /*2c10*/  MUFU.EX2 R43, R15 ;  /* 0x0000000f002b7308 */ /* 0x0000640000000800 */
[----:B------:R-:W-:Y:S01]  /*2c20*/  FADD R17, R16, R21 ;  /* 0x0000001510117221 */ /* 0x000fe20000000000 */
[----:B------:R-:W-:Y:S01]  /*2c30*/  SHF.L.U32 R16, R14, 0x17, RZ ;  /* 0x000000170e107819 */ /* 0x000fe200000006ff */
[----:B------:R-:W-:Y:S02]  /*2c40*/  FFMA R44, R13, 1.4426950216293334961, -R44 ;  /* 0x3fb8aa3b0d2c7823 */ /* 0x000fe4000000082c */
[----:B------:R-:W-:Y:S02]  /*2c50*/  FADD R14, R17, R20 ;  /* 0x00000014110e7221 */ /* 0x000fe40000000000 */
[----:B------:R-:W-:Y:S01]  /*2c60*/  FMUL R17, R16, R45 ;  /* 0x0000002d10117220 */ /* 0x000fe20000400000 */
[----:B------:R-:W-:Y:S01]  /*2c70*/  FFMA R44, R13, 1.925963033500011079e-08, R44 ;  /* 0x32a570600d2c7823 */ /* 0x000fe2000000002c */
[----:B------:R-:W-:Y:S01]  /*2c80*/  FADD R45, R14, R19 ;  /* 0x000000130e2d7221 */ /* 0x000fe20000000000 */
[----:B------:R-:W-:Y:S01]  /*2c90*/  FMUL R16, R11, R42 ;  /* 0x0000002a0b107220 */ /* 0x000fe20000400000 */
[----:B0-----:R-:W-:Y:S01]  /*2ca0*/  FMUL R15, R12, R41 ;  /* 0x000000290c0f7220 */ /* 0x001fe20000400000 */
[----:B------:R-:W0:Y:S01]  /*2cb0*/  MUFU.EX2 R11, R44 ;  /* 0x0000002c000b7308 */ /* 0x000e220000000800 */
[----:B------:R-:W-:Y:S01]  /*2cc0*/  FADD R14, R45, R18 ;  /* 0x000000122d0e7221 */ /* 0x000fe20000000000 */
[----:B------:R-:W-:-:S02]  /*2cd0*/  SHF.L.U32 R45, R10, 0x17, RZ ;  /* 0x000000170a2d7819 */ /* 0x000fc400000006ff */
[----:B------:R-:W-:Y:S01]  /*2ce0*/  SHF.L.U32 R12, R9, 0x17, RZ ;  /* 0x00000017090c7819 */ /* 0x000fe200000006ff */
[----:B------:R-:W-:Y:S02]  /*2cf0*/  FADD R13, R14, R17 ;  /* 0x000000110e0d7221 */ /* 0x000fe40000000000 */
[----:B------:R-:W-:Y:S01]  /*2d00*/  FMUL R14, R45, R40 ;  /* 0x000000282d0e7220 */ /* 0x000fe20000400000 */
[----:B------:R-:W-:Y:S01]  /*2d10*/  SHF.L.U32 R40, R7, 0x17, RZ ;  /* 0x0000001707287819 */ /* 0x000fe200000006ff */
[----:B------:R-:W-:Y:S01]  /*2d20*/  FADD R10, R13, R16 ;  /* 0x000000100d0a7221 */ /* 0x000fe20000000000 */
[----:B-1----:R-:W-:-:S03]  /*2d30*/  FMUL R13, R12, R43 ;  /* 0x0000002b0c0d7220 */ /* 0x002fc60000400000 */
[----:B------:R-:W-:Y:S01]  /*2d40*/  FADD R9, R10, R15 ;  /* 0x0000000f0a097221 */ /* 0x000fe20000000000 */
[----:B------:R-:W-:-:S03]  /*2d50*/  SHF.L.U32 R10, R8, 0x17, RZ ;  /* 0x00000017080a7819 */ /* 0x000fc600000006ff */
[----:B------:R-:W-:Y:S01]  /*2d60*/  FADD R8, R9, R14 ;  /* 0x0000000e09087221 */ /* 0x000fe20000000000 */
[----:B0-----:R-:W-:Y:S01]  /*2d70*/  FMUL R11, R40, R11 ;  /* 0x0000000b280b7220 */ /* 0x001fe20000400000 */
[----:B------:R-:W-:Y:S02]  /*2d80*/  FMUL R12, R10, R47 ;  /* 0x0000002f0a0c7220 */ /* 0x000fe40000400000 */
        /* <DEDUP_REMOVED lines=16> */
[----:B------:R-:W0:Y:S01]  /*2e90*/  LDC R7, c[0x0][0x4] ;  /* 0x00000100ff077b82 */ /* 0x000e220000000800 */
[----:B------:R-:W1:Y:S01]  /*2ea0*/  MUFU.RCP R5, R10 ;  /* 0x0000000a00057308 */ /* 0x000e620000001000 */
[----:B------:R-:W-:Y:S01]  /*2eb0*/  FSET.BF.NEU.AND R47, R35, -10000, PT ;  /* 0xc61c4000232f780a */ /* 0x000fe2000380d000 */
[----:B------:R-:W-:Y:S01]  /*2ec0*/  UIMAD UR4, UR5, UR4, UR6 ;  /* 0x00000004050472a4 */ /* 0x000fe2000f8e0206 */
[----:B------:R-:W-:Y:S03]  /*2ed0*/  BSSY B2, `(.L_x_2464) ;  /* 0x0000011000027945 */ /* 0x000fe60003800000 */
[----:B------:R-:W-:Y:S01]  /*2ee0*/  FMUL R51, R6, R47 ;  /* 0x0000002f06337220 */ /* 0x000fe20000400000 */
[----:B------:R-:W-:-:S03]  /*2ef0*/  UIMAD UR4, UR4, UR7, UR8 ;  /* 0x00000007040472a4 */ /* 0x000fc6000f8e0208 */
[----:B------:R-:W2:Y:S01]  /*2f00*/  FCHK P0, R51, R10 ;  /* 0x0000000a33007302 */ /* 0x000ea20000000000 */
[----:B-1----:R-:W-:-:S04]  /*2f10*/  FFMA R8, -R10, R5, 1 ;  /* 0x3f8000000a087423 */ /* 0x002fc80000000105 */
[----:B------:R-:W-:Y:S01]  /*2f20*/  FFMA R8, R5, R8, R5 ;  /* 0x0000000805087223 */ /* 0x000fe20000000005 */
[----:B0-----:R-:W-:-:S03]  /*2f30*/  IMAD R5, R7, UR4, R0 ;  /* 0x0000000407057c24 */ /* 0x001fc6000f8e0200 */
[----:B------:R-:W-:Y:S01]  /*2f40*/  FFMA R9, R51, R8, RZ ;  /* 0x0000000833097223 */ /* 0x000fe200000000ff */
[----:B------:R-:W-:-:S04]  /*2f50*/  IMAD.WIDE.U32 R6, R5, UR12, R2 ;  /* 0x0000000c05067c25 */ /* 0x000fc8000f8e0002 */
[----:B------:R-:W-:Y:S01]  /*2f60*/  FFMA R40, -R10, R9, R51 ;  /* 0x000000090a287223 */ /* 0x000fe20000000133 */
[----:B------:R-:W-:-:S03]  /*2f70*/  IMAD R5, R5, UR9, RZ ;  /* 0x0000000905057c24 */ /* 0x000fc6000f8e02ff */
[----:B------:R-:W-:Y:S02]  /*2f80*/  FFMA R40, R8, R40, R9 ;  /* 0x0000002808287223 */ /* 0x000fe40000000009 */
[----:B------:R-:W-:Y:S01]  /*2f90*/  IADD3 R5, R7, R5, RZ ;  /* 0x0000000507057210 */ /* 0x000fe20007ffe0ff */
[----:B--2---:R-:W-:Y:S06]  /*2fa0*/  @!P0 BRA `(.L_x_2465) ;  /* 0x00000000000c8947 */ /* 0x004fec0003800000 */
[----:B------:R-:W-:-:S07]  /*2fb0*/  MOV R8, 0x2fd0 ;  /* 0x00002fd000087802 */ /* 0x000fce0000000f00 */
[----:B------:R-:W-:Y:S05]  /*2fc0*/  CALL.REL.NOINC `($__internal_4_$__cuda_sm3x_div_rn_noftz_f32_slowpath) ;  /* 0x0000001c00ac7944 */ /* 0x000fea0003c00000 */
[----:B------:R-:W-:-:S07]  /*2fd0*/  MOV R40, R0 ;  /* 0x0000000000287202 */ /* 0x000fce0000000f00 */
.L_x_2465:
[----:B------:R-:W-:Y:S05]  /*2fe0*/  BSYNC B2 ;  /* 0x0000000000027941 */ /* 0x000fea0003800000 */
.L_x_2464:
        /* <DEDUP_REMOVED lines=10> */
[----:B------:R-:W-:-:S07]  /*3090*/  MOV R8, 0x30b0 ;  /* 0x000030b000087802 */ /* 0x000fce0000000f00 */
[----:B------:R-:W-:Y:S05]  /*30a0*/  CALL.REL.NOINC `($__internal_4_$__cuda_sm3x_div_rn_noftz_f32_slowpath) ;  /* 0x0000001c00747944 */ /* 0x000fea0003c00000 */
[----:B------:R-:W-:-:S07]  /*30b0*/  MOV R41, R0 ;  /* 0x0000000000297202 */ /* 0x000fce0000000f00 */
.L_x_2467:
[----:B------:R-:W-:Y:S05]  /*30c0*/  BSYNC B2 ;  /* 0x0000000000027941 */ /* 0x000fea0003800000 */
.L_x_2466:
        /* <DEDUP_REMOVED lines=13> */
.L_x_2469:
[----:B------:R-:W-:Y:S05]  /*31a0*/  BSYNC B2 ;  /* 0x0000000000027941 */ /* 0x000fea0003800000 */
.L_x_2468:
        /* <DEDUP_REMOVED lines=13> */
.L_x_2471:
[----:B------:R-:W-:Y:S05]  /*3280*/  BSYNC B2 ;  /* 0x0000000000027941 */ /* 0x000fea0003800000 */
.L_x_2470:
        /* <DEDUP_REMOVED lines=10> */
[----:B------:R-:W-:Y:S01]  /*3330*/  FSET.BF.NEU.AND R6, R35, -10000, PT ;  /* 0xc61c40002306780a */ /* 0x000fe2000380d000 */
[----:B------:R-:W-:Y:S04]  /*3340*/  BSSY B2, `(.L_x_2472) ;  /* 0x000000c000027945 */ /* 0x000fe80003800000 */
[----:B------:R-:W-:-:S04]  /*3350*/  FMUL R51, R36, R6 ;  /* 0x0000000624337220 */ /* 0x000fc80000400000 */
[----:B------:R-:W2:Y:S01]  /*3360*/  FCHK P0, R51, R10 ;  /* 0x0000000a33007302 */ /* 0x000ea20000000000 */
[----:B-1----:R-:W-:-:S04]  /*3370*/  FFMA R0, -R10, R7, 1 ;  /* 0x3f8000000a007423 */ /* 0x002fc80000000107 */
[----:B------:R-:W-:-:S04]  /*3380*/  FFMA R7, R7, R0, R7 ;  /* 0x0000000007077223 */ /* 0x000fc80000000007 */
[----:B------:R-:W-:-:S04]  /*3390*/  FFMA R0, R7, R51, RZ ;  /* 0x0000003307007223 */ /* 0x000fc800000000ff */
[----:B0-----:R-:W-:-:S04]  /*33a0*/  FFMA R9, -R10, R0, R51 ;  /* 0x000000000a097223 */ /* 0x001fc80000000133 */
[----:B------:R-:W-:Y:S01]  /*33b0*/  FFMA R7, R7, R9, R0 ;  /* 0x0000000907077223 */ /* 0x000fe20000000000 */
[----:B--2---:R-:W-:Y:S06]  /*33c0*/  @!P0 BRA `(.L_x_2473) ;  /* 0x00000000000c8947 */ /* 0x004fec0003800000 */
[----:B------:R-:W-:-:S07]  /*33d0*/  MOV R8, 0x33f0 ;  /* 0x000033f000087802 */ /* 0x000fce0000000f00 */
[----:B------:R-:W-:Y:S05]  /*33e0*/  CALL.REL.NOINC `($__internal_4_$__cuda_sm3x_div_rn_noftz_f32_slowpath) ;  /* 0x0000001800a47944 */ /* 0x000fea0003c00000 */
[----:B------:R-:W-:-:S07]  /*33f0*/  MOV R7, R0 ;  /* 0x0000000000077202 */ /* 0x000fce0000000f00 */
.L_x_2473:
[----:B------:R-:W-:Y:S05]  /*3400*/  BSYNC B2 ;  /* 0x0000000000027941 */ /* 0x000fea0003800000 */
.L_x_2472:
        /* <DEDUP_REMOVED lines=13> */
.L_x_2475:
[----:B------:R-:W-:Y:S05]  /*34e0*/  BSYNC B2 ;  /* 0x0000000000027941 */ /* 0x000fea0003800000 */
.L_x_2474:
        /* <DEDUP_REMOVED lines=13> */
.L_x_2477:
[----:B------:R-:W-:Y:S05]  /*35c0*/  BSYNC B2 ;  /* 0x0000000000027941 */ /* 0x000fea0003800000 */
.L_x_2476:
        /* <DEDUP_REMOVED lines=13> */
.L_x_2479:
[----:B------:R-:W-:Y:S05]  /*36a0*/  BSYNC B2 ;  /* 0x0000000000027941 */ /* 0x000fea0003800000 */
.L_x_2478:
[----:B------:R-:W-:Y:S02]  /*36b0*/  ULDC UR4, c[0x0][0x230] ;  /* 0x00008c0000047ab9 */ /* 0x000fe40000000800 */
[----:B------:R-:W-:Y:S02]  /*36c0*/  ISETP.GE.AND P0, PT, R6, UR4, PT ;  /* 0x0000000406007c0c */ /* 0x000fe4000bf06270 */
[----:B------:R-:W-:Y:S02]  /*36d0*/  F2FP.BF16.F32.PACK_AB R6, R36, R7 ;  /* 0x000000072406723e */ /* 0x000fe400000010ff */
[----:B------:R-:W-:-:S05]  /*36e0*/  F2FP.BF16.F32.PACK_AB R7, R0, R9 ;  /* 0x000000090007723e */ /* 0x000fca00000010ff */
[----:B------:R0:W-:Y:S04]  /*36f0*/  STG.E.64 desc[UR10][R4.64+0x100], R6 ;  /* 0x0001000604007986 */ /* 0x0001e8000c101b0a */
[----:B------:R-:W-:Y:S05]  /*3700*/  @P0 EXIT ;  /* 0x000000000000094d */ /* 0x000fea0003800000 */
[----:B0-----:R-:W0:Y:S01]  /*3710*/  MUFU.RCP R7, R10 ;  /* 0x0000000a00077308 */ /* 0x001e220000001000 */
[----:B------:R-:W-:Y:S01]  /*3720*/  FSET.BF.NEU.AND R6, R35, -10000, PT ;  /* 0xc61c40002306780a */ /* 0x000fe2000380d000 */
[----:B------:R-:W-:Y:S04]  /*3730*/  BSSY B2, `(.L_x_2480) ;  /* 0x000000c000027945 */ /* 0x000fe80003800000 */
[----:B------:R-:W-:-:S04]  /*3740*/  FMUL R51, R34, R6 ;  /* 0x0000000622337220 */ /* 0x000fc80000400000 */
        /* <DEDUP_REMOVED lines=10> */
.L_x_2481:
[----:B------:R-:W-:Y:S05]  /*37f0*/  BSYNC B2 ;  /* 0x0000000000027941 */ /* 0x000fea0003800000 */
.L_x_2480:
        /* <DEDUP_REMOVED lines=13> */
.L_x_2483:
[----:B------:R-:W-:Y:S05]  /*38d0*/  BSYNC B2 ;  /* 0x0000000000027941 */ /* 0x000fea0003800000 */
.L_x_2482:
        /* <DEDUP_REMOVED lines=13> */
.L_x_2485:
[----:B------:R-:W-:Y:S05]  /*39b0*/  BSYNC B2 ;  /* 0x0000000000027941 */ /* 0x000fea0003800000 */
.L_x_2484:
        /* <DEDUP_REMOVED lines=13> */
.L_x_2487:
[----:B------:R-:W-:Y:S05]  /*3a90*/  BSYNC B2 ;  /* 0x0000000000027941 */ /* 0x000fea0003800000 */
.L_x_2486:
[----:B------:R-:W-:Y:S01]  /*3aa0*/  ULDC UR4, c[0x0][0x230] ;  /* 0x00008c0000047ab9 */ /* 0x000fe20000000800 */
[----:B------:R-:W-:Y:S02]  /*3ab0*/  F2FP.BF16.F32.PACK_AB R8, R34, R7 ;  /* 0x000000072208723e */ /* 0x000fe400000010ff */
[----:B------:R-:W-:Y:S02]  /*3ac0*/  ISETP.GE.AND P0, PT, R6, UR4, PT ;  /* 0x0000000406007c0c */ /* 0x000fe4000bf06270 */
[----:B------:R-:W-:-:S05]  /*3ad0*/  F2FP.BF16.F32.PACK_AB R9, R0, R9 ;  /* 0x000000090009723e */ /* 0x000fca00000010ff */
        /* <DEDUP_REMOVED lines=16> */
.L_x_2489:
[----:B------:R-:W-:Y:S05]  /*3be0*/  BSYNC B2 ;  /* 0x0000000000027941 */ /* 0x000fea0003800000 */
.L_x_2488:
        /* <DEDUP_REMOVED lines=13> */
.L_x_2491:
[----:B------:R-:W-:Y:S05]  /*3cc0*/  BSYNC B2 ;  /* 0x0000000000027941 */ /* 0x000fea0003800000 */
.L_x_2490:
        /* <DEDUP_REMOVED lines=13> */
.L_x_2493:
[----:B------:R-:W-:Y:S05]  /*3da0*/  BSYNC B2 ;  /* 0x0000000000027941 */ /* 0x000fea0003800000 */
.L_x_2492:
        /* <DEDUP_REMOVED lines=13> */
.L_x_2495:
[----:B------:R-:W-:Y:S05]  /*3e80*/  BSYNC B2 ;  /* 0x0000000000027941 */ /* 0x000fea0003800000 */
.L_x_2494:
        /* <DEDUP_REMOVED lines=20> */
.L_x_2497:
[----:B------:R-:W-:Y:S05]  /*3fd0*/  BSYNC B2 ;  /* 0x0000000000027941 */ /* 0x000fea0003800000 */
.L_x_2496:
        /* <DEDUP_REMOVED lines=13> */
.L_x_2499:
[----:B------:R-:W-:Y:S05]  /*40b0*/  BSYNC B2 ;  /* 0x0000000000027941 */ /* 0x000fea0003800000 */
.L_x_2498:
        /* <DEDUP_REMOVED lines=13> */
.L_x_2501:
[----:B------:R-:W-:Y:S05]  /*4190*/  BSYNC B2 ;  /* 0x0000000000027941 */ /* 0x000fea0003800000 */
.L_x_2500:
        /* <DEDUP_REMOVED lines=13> */
.L_x_2503:
[----:B------:R-:W-:Y:S05]  /*4270*/  BSYNC B2 ;  /* 0x0000000000027941 */ /* 0x000fea0003800000 */
.L_x_2502:
        /* <DEDUP_REMOVED lines=20> */
.L_x_2505:
[----:B------:R-:W-:Y:S05]  /*43c0*/  BSYNC B2 ;  /* 0x0000000000027941 */ /* 0x000fea0003800000 */
.L_x_2504:
        /* <DEDUP_REMOVED lines=13> */
.L_x_2507:
[----:B------:R-:W-:Y:S05]  /*44a0*/  BSYNC B2 ;  /* 0x0000000000027941 */ /* 0x000fea0003800000 */
.L_x_2506:
        /* <DEDUP_REMOVED lines=13> */
.L_x_2509:
[----:B------:R-:W-:Y:S05]  /*4580*/  BSYNC B2 ;  /* 0x0000000000027941 */ /* 0x000fea0003800000 */
.L_x_2508:
        /* <DEDUP_REMOVED lines=13> */
.L_x_2511:
[----:B------:R-:W-:Y:S05]  /*4660*/  BSYNC B2 ;  /* 0x0000000000027941 */ /* 0x000fea0003800000 */
.L_x_2510:
        /* <DEDUP_REMOVED lines=20> */
.L_x_2513:
[----:B------:R-:W-:Y:S05]  /*47b0*/  BSYNC B2 ;  /* 0x0000000000027941 */ /* 0x000fea0003800000 */
.L_x_2512:
        /* <DEDUP_REMOVED lines=13> */
.L_x_2515:
[----:B------:R-:W-:Y:S05]  /*4890*/  BSYNC B2 ;  /* 0x0000000000027941 */ /* 0x000fea0003800000 */
.L_x_2514:
        /* <DEDUP_REMOVED lines=13> */
.L_x_2517:
[----:B------:R-:W-:Y:S05]  /*4970*/  BSYNC B2 ;  /* 0x0000000000027941 */ /* 0x000fea0003800000 */
.L_x_2516:
        /* <DEDUP_REMOVED lines=13> */
.L_x_2519:
[----:B------:R-:W-:Y:S05]  /*4a50*/  BSYNC B2 ;  /* 0x0000000000027941 */ /* 0x000fea0003800000 */
.L_x_2518:
        /* <DEDUP_REMOVED lines=14> */
[----:B------:R-:W-:-:S04]  /*4b40*/  FFMA R0, -R10, R3, R51 ;  /* 0x000000030a007223 */ /* 0x000fc80000000133 */
[----:B------:R-:W-:Y:S01]  /*4b50*/  FFMA R2, R2, R0, R3 ;  /* 0x0000000002027223 */ /* 0x000fe20000000003 */
[----:B--2---:R-:W-:Y:S06]  /*4b60*/  @!P0 BRA `(.L_x_2521) ;  /* 0x00000000000c8947 */ /* 0x004fec0003800000 */
[----:B0-----:R-:W-:-:S07]  /*4b70*/  MOV R8, 0x4b90 ;  /* 0x00004b9000087802 */ /* 0x001fce0000000f00 */
[----:B------:R-:W-:Y:S05]  /*4b80*/  CALL.REL.NOINC `($__internal_4_$__cuda_sm3x_div_rn_noftz_f32_slowpath) ;  /* 0x0000000000bc7944 */ /* 0x000fea0003c00000 */
[----:B------:R-:W-:-:S07]  /*4b90*/  MOV R2, R0 ;  /* 0x0000000000027202 */ /* 0x000fce0000000f00 */
.L_x_2521:
[----:B------:R-:W-:Y:S05]  /*4ba0*/  BSYNC B2 ;  /* 0x0000000000027941 */ /* 0x000fea0003800000 */
.L_x_2520:
        /* <DEDUP_REMOVED lines=13> */
.L_x_2523:
[----:B------:R-:W-:Y:S05]  /*4c80*/  BSYNC B2 ;  /* 0x0000000000027941 */ /* 0x000fea0003800000 */
.L_x_2522:
        /* <DEDUP_REMOVED lines=13> */
.L_x_2525:
[----:B------:R-:W-:Y:S05]  /*4d60*/  BSYNC B2 ;  /* 0x0000000000027941 */ /* 0x000fea0003800000 */
.L_x_2524:
        /* <DEDUP_REMOVED lines=12> */
.L_x_2527:
[----:B------:R-:W-:Y:S05]  /*4e30*/  BSYNC B2 ;  /* 0x0000000000027941 */ /* 0x000fea0003800000 */
.L_x_2526:
[----:B------:R-:W-:Y:S02]  /*4e40*/  F2FP.BF16.F32.PACK_AB R2, R3, R2 ;  /* 0x000000020302723e */ /* 0x000fe400000010ff */
[----:B------:R-:W-:-:S05]  /*4e50*/  F2FP.BF16.F32.PACK_AB R3, R0, R6 ;  /* 0x000000060003723e */ /* 0x000fca00000010ff */
[----:B------:R-:W-:Y:S01]  /*4e60*/  STG.E.64 desc[UR10][R4.64+0x700], R2 ;  /* 0x0007000204007986 */ /* 0x000fe2000c101b0a */
[----:B------:R-:W-:Y:S05]  /*4e70*/  EXIT ;  /* 0x000000000000794d */ /* 0x000fea0003800000 */
        .weak           $__internal_4_$__cuda_sm3x_div_rn_noftz_f32_slowpath
        .type           $__internal_4_$__cuda_sm3x_div_rn_noftz_f32_slowpath,@function
        .size           $__internal_4_$__cuda_sm3x_div_rn_noftz_f32_slowpath,(.L_x_11250 - $__internal_4_$__cuda_sm3x_div_rn_noftz_f32_slowpath)
$__internal_4_$__cuda_sm3x_div_rn_noftz_f32_slowpath:
        /* <DEDUP_REMOVED lines=35> */
.L_x_2529:
[----:B------:R-:W-:Y:S01]  /*50b0*/  LEA R53, R43, 0xc0800000, 0x17 ;  /* 0xc08000002b357811 */ /* 0x000fe200078eb8ff */
[----:B------:R-:W-:Y:S01]  /*50c0*/  BSSY B1, `(.L_x_2534) ;  /* 0x0000036000017945 */ /* 0x000fe20003800000 */
[----:B------:R-:W-:Y:S02]  /*50d0*/  IADD3 R42, R42, -0x7f, RZ ;  /* 0xffffff812a2a7810 */ /* 0x000fe40007ffe0ff */
[----:B------:R-:W-:Y:S02]  /*50e0*/  IADD3 R53, -R53, R48, RZ ;  /* 0x0000003035357210 */ /* 0x000fe40007ffe1ff */
[C---:B------:R-:W-:Y:S01]  /*50f0*/  IADD3 R43, R42.reuse, 0x7f, -R43 ;  /* 0x0000007f2a2b7810 */ /* 0x040fe20007ffe82b */
[----:B------:R-:W-:Y:S01]  /*5100*/  IMAD R0, R42, -0x800000, R51 ;  /* 0xff8000002a007824 */ /* 0x000fe200078e0233 */
[----:B------:R-:W0:Y:S01]  /*5110*/  MUFU.RCP R48, R53 ;  /* 0x0000003500307308 */ /* 0x000e220000001000 */
[----:B------:R-:W-:Y:S01]  /*5120*/  FADD.FTZ R45, -R53, -RZ ;  /* 0x800000ff352d7221 */ /* 0x000fe20000010100 */
[----:B------:R-:W-:-:S03]  /*5130*/  IADD3 R43, R43, R44, RZ ;  /* 0x0000002c2b2b7210 */ /* 0x000fc60007ffe0ff */
        /* <DEDUP_REMOVED lines=23> */
[C---:B------:R-:W-:Y:S02]  /*52b0*/  IADD3 R45, R42.reuse, 0x20, RZ ;  /* 0x000000202a2d7810 */ /* 0x040fe40007ffe0ff */
[----:B------:R-:W-:Y:S02]  /*52c0*/  LOP3.LUT R43, R43, 0x7fffff, RZ, 0xc0, !PT ;  /* 0x007fffff2b2b7812 */ /* 0x000fe400078ec0ff */
[C---:B------:R-:W-:Y:S02]  /*52d0*/  ISETP.NE.AND P2, PT, R42.reuse, RZ, PT ;  /* 0x000000ff2a00720c */ /* 0x040fe40003f45270 */
        /* <DEDUP_REMOVED lines=16> */
.L_x_2536:
[----:B------:R-:W-:-:S04]  /*53e0*/  LOP3.LUT R0, R0, 0x80000000, RZ, 0xc0, !PT ;  /* 0x8000000000007812 */ /* 0x000fc800078ec0ff */
[----:B------:R-:W-:Y:S01]  /*53f0*/  LOP3.LUT R0, R0, 0x7f800000, RZ, 0xfc, !PT ;  /* 0x7f80000000007812 */ /* 0x000fe200078efcff */
[----:B------:R-:W-:Y:S06]  /*5400*/  BRA `(.L_x_2537) ;  /* 0x0000000000047947 */ /* 0x000fec0003800000 */
.L_x_2535:
[----:B------:R-:W-:-:S07]  /*5410*/  LEA R0, R43, R0, 0x17 ;  /* 0x000000002b007211 */ /* 0x000fce00078eb8ff */
.L_x_2537:
[----:B------:R-:W-:Y:S05]  /*5420*/  BSYNC B1 ;  /* 0x0000000000017941 */ /* 0x000fea0003800000 */
.L_x_2534:
[----:B------:R-:W-:Y:S05]  /*5430*/  BRA `(.L_x_2538) ;  /* 0x0000000000207947 */ /* 0x000fea0003800000 */
.L_x_2533:
[----:B------:R-:W-:-:S04]  /*5440*/  LOP3.LUT R48, R48, 0x80000000, R51, 0x48, !PT ;  /* 0x8000000030307812 */ /* 0x000fc800078e4833 */
[----:B------:R-:W-:Y:S01]  /*5450*/  LOP3.LUT R0, R48, 0x7f800000, RZ, 0xfc, !PT ;  /* 0x7f80000030007812 */ /* 0x000fe200078efcff */
[----:B------:R-:W-:Y:S06]  /*5460*/  BRA `(.L_x_2538) ;  /* 0x0000000000147947 */ /* 0x000fec0003800000 */
.L_x_2532:
[----:B------:R-:W-:Y:S01]  /*5470*/  LOP3.LUT R0, R48, 0x80000000, R51, 0x48, !PT ;  /* 0x8000000030007812 */ /* 0x000fe200078e4833 */
[----:B------:R-:W-:Y:S06]  /*5480*/  BRA `(.L_x_2538) ;  /* 0x00000000000c7947 */ /* 0x000fec0003800000 */
.L_x_2531:
[----:B------:R-:W0:Y:S01]  /*5490*/  MUFU.RSQ R0, -QNAN ;  /* 0xffc0000000007908 */ /* 0x000e220000001400 */
[----:B------:R-:W-:Y:S05]  /*54a0*/  BRA `(.L_x_2538) ;  /* 0x0000000000047947 */ /* 0x000fea0003800000 */
.L_x_2530:
[----:B------:R-:W-:-:S07]  /*54b0*/  FADD.FTZ R0, R51, R10 ;  /* 0x0000000a33007221 */ /* 0x000fce0000010000 */
.L_x_2538:
[----:B------:R-:W-:Y:S05]  /*54c0*/  BSYNC B0 ;  /* 0x0000000000007941 */ /* 0x000fea0003800000 */
.L_x_2528:
[----:B------:R-:W-:Y:S01]  /*54d0*/  HFMA2.MMA R43, -RZ, RZ, 0, 0 ;  /* 0x00000000ff2b7435 */ /* 0x000fe200000001ff */
[----:B------:R-:W-:-:S05]  /*54e0*/  MOV R42, R8 ;  /* 0x00000008002a7202 */ /* 0x000fca0000000f00 */
[----:B0-----:R-:W-:Y:S05]  /*54f0*/  RET.REL.NODEC R42 `(_ZN18transformer_engine34scaled_masked_softmax_warp_forwardI13__nv_bfloat16S1_fLi10EEEvPT0_PKT_PKhT1_iii) ;  /* 0xffffffa82ac07950 */ /* 0x001fea0003c3ffff */
.L_x_2539:
        /* <DEDUP_REMOVED lines=16> */
.L_x_11250:


//--------------------- .text._ZN18transformer_engine34scaled_masked_softmax_warp_forwardI13__nv_bfloat16S1_fLi9EEEvPT0_PKT_PKhT1_iii --------------------------
	.section	.text._ZN18transformer_engine34scaled_masked_softmax_warp_forwardI13__nv_bfloat16S1_fLi9EEEvPT0_PKT_PKhT1_iii,"ax",@progbits
	.align	128
        .global         _ZN18transformer_engine34scaled_masked_softmax_warp_forwardI13__nv_bfloat16S1_fLi9EEEvPT0_PKT_PKhT1_iii
        .type           _ZN18transformer_engine34scaled_masked_softmax_warp_forwardI13__nv_bfloat16S1_fLi9EEEvPT0_PKT_PKhT1_iii,@function
        .size           _ZN18transformer_engine34scaled_masked_softmax_warp_forwardI13__nv_bfloat16S1_fLi9EEEvPT0_PKT_PKhT1_iii,(.L_x_11251 - _ZN18transformer_engine34scaled_masked_softmax_warp_forwardI13__nv_bfloat16S1_fLi9EEEvPT0_PKT_PKhT1_iii)
        .other          _ZN18transformer_engine34scaled_masked_softmax_warp_forwardI13__nv_bfloat16S1_fLi9EEEvPT0_PKT_PKhT1_iii,@"STO_CUDA_ENTRY STV_DEFAULT"
_ZN18transformer_engine34scaled_masked_softmax_warp_forwardI13__nv_bfloat16S1_fLi9EEEvPT0_PKT_PKhT1_iii:
.text._ZN18transformer_engine34scaled_masked_softmax_warp_forwardI13__nv_bfloat16S1_fLi9EEEvPT0_PKT_PKhT1_iii:
        /* <DEDUP_REMOVED lines=11> */
[----:B------:R-:W-:Y:S01]  /*00b0*/  MOV R12, 0xff800000 ;  /* 0xff800000000c7802 */ /* 0x000fe20000000f00 */
[----:B------:R-:W-:Y:S01]  /*00c0*/  IMAD.MOV.U32 R14, RZ, RZ, -0x800000 ;  /* 0xff800000ff0e7424 */ /* 0x000fe200078e00ff */
[----:B------:R-:W-:Y:S01]  /*00d0*/  MOV R18, 0xff800000 ;  /* 0xff80000000127802 */ /* 0x000fe20000000f00 */
[----:B------:R-:W-:Y:S01]  /*00e0*/  IMAD.MOV.U32 R23, RZ, RZ, -0x800000 ;  /* 0xff800000ff177424 */ /* 0x000fe200078e00ff */
[----:B------:R-:W-:-:S02]  /*00f0*/  MOV R35, 0xff800000 ;  /* 0xff80000000237802 */ /* 0x000fc40000000f00 */
[----:B------:R-:W-:Y:S01]  /*0100*/  MOV R37, 0xff800000 ;  /* 0xff80000000257802 */ /* 0x000fe20000000f00 */
[----:B------:R-:W1:Y:S01]  /*0110*/  LDC R11, c[0x0][0xc] ;  /* 0x00000300ff0b7b82 */ /* 0x000e620000000800 */
[----:B------:R-:W-:Y:S02]  /*0120*/  MOV R21, 0xff800000 ;  /* 0xff80000000157802 */ /* 0x000fe40000000f00 */
[----:B------:R-:W-:Y:S02]  /*0130*/  MOV R29, 0xff800000 ;  /* 0xff800000001d7802 */ /* 0x000fe40000000f00 */
[----:B------:R-:W-:Y:S02]  /*0140*/  MOV R17, 0xff800000 ;  /* 0xff80000000117802 */ /* 0x000fe40000000f00 */
[----:B------:R-:W-:Y:S01]  /*0150*/  MOV R19, 0xff800000 ;  /* 0xff80000000137802 */ /* 0x000fe20000000f00 */
[----:B------:R-:W4:Y:S01]  /*0160*/  LDC.64 R4, c[0x0][0x230] ;  /* 0x00008c00ff047b82 */ /* 0x000f220000000a00 */
[----:B0-----:R-:W-:Y:S01]  /*0170*/  SHF.L.U32 R2, R2, 0x2, RZ ;  /* 0x0000000202027819 */ /* 0x001fe200000006ff */
[----:B---3--:R-:W-:-:S03]  /*0180*/  UIMAD UR4, UR5, UR4, UR6 ;  /* 0x00000004050472a4 */ /* 0x008fc6000f8e0206 */
[----:B------:R-:W-:Y:S02]  /*0190*/  SHF.R.S32.HI R3, RZ, 0x1f, R2 ;  /* 0x0000001fff037819 */ /* 0x000fe40000011402 */
[----:B------:R-:W-:Y:S01]  /*01a0*/  IADD3 R6, R2, 0x100, RZ ;  /* 0x0000010002067810 */ /* 0x000fe20007ffe0ff */
[----:B-1----:R-:W-:Y:S01]  /*01b0*/  IMAD R0, R11, UR4, R8 ;  /* 0x000000040b007c24 */ /* 0x002fe2000f8e0208 */
[----:B------:R-:W-:-:S03]  /*01c0*/  ULDC UR4, c[0x0][0x4] ;  /* 0x0000010000047ab9 */ /* 0x000fc60000000800 */
[----:B--2---:R-:W-:Y:S01]  /*01d0*/  IMAD R13, R0, UR4, R9 ;  /* 0x00000004000d7c24 */ /* 0x004fe2000f8e0209 */
[----:B----4-:R-:W-:Y:S02]  /*01e0*/  SHF.R.S32.HI R7, RZ, 0x1f, R4 ;  /* 0x0000001fff077819 */ /* 0x010fe40000011404 */
[----:B------:R-:W-:Y:S01]  /*01f0*/  ISETP.NE.AND P0, PT, R5, 0x1, PT ;  /* 0x000000010500780c */ /* 0x000fe20003f05270 */
[----:B------:R-:W-:Y:S02]  /*0200*/  IMAD R5, R11, UR5, R8 ;  /* 0x000000050b057c24 */ /* 0x000fe4000f8e0208 */
[----:B------:R-:W-:Y:S02]  /*0210*/  IMAD R15, R7, R13, RZ ;  /* 0x0000000d070f7224 */ /* 0x000fe400078e02ff */
[C---:B------:R-:W-:Y:S01]  /*0220*/  IMAD.WIDE.U32 R10, R13.reuse, R4, R2 ;  /* 0x000000040d0a7225 */ /* 0x040fe200078e0002 */
[----:B------:R-:W-:Y:S02]  /*0230*/  SEL R0, R8, R5, !P0 ;  /* 0x0000000508007207 */ /* 0x000fe40004000000 */
[----:B------:R-:W-:-:S02]  /*0240*/  IADD3 R5, -R13, UR7, RZ ;  /* 0x000000070d057c10 */ /* 0x000fc4000fffe1ff */
[----:B------:R-:W-:Y:S01]  /*0250*/  IADD3 R15, R11, R15, RZ ;  /* 0x0000000f0b0f7210 */ /* 0x000fe20007ffe0ff */
[----:B------:R-:W-:Y:S01]  /*0260*/  IMAD R11, R0, UR4, R9 ;  /* 0x00000004000b7c24 */ /* 0x000fe2000f8e0209 */
[----:B------:R-:W-:Y:S02]  /*0270*/  LEA R24, P0, R10, UR8, 0x1 ;  /* 0x000000080a187c11 */ /* 0x000fe4000f8008ff */
[----:B------:R-:W-:Y:S01]  /*0280*/  IADD3 R0, R2, 0x80, RZ ;  /* 0x0000008002007810 */ /* 0x000fe20007ffe0ff */
[----:B------:R-:W-:Y:S01]  /*0290*/  IMAD.WIDE.U32 R26, R11, R4, R2 ;  /* 0x000000040b1a7225 */ /* 0x000fe200078e0002 */
[----:B------:R-:W-:Y:S01]  /*02a0*/  LEA.HI.X R25, R10, UR9, R15, 0x1, P0 ;  /* 0x000000090a197c11 */ /* 0x000fe200080f0c0f */
[----:B------:R-:W-:Y:S01]  /*02b0*/  ULDC.64 UR8, c[0x0][0x220] ;  /* 0x0000880000087ab9 */ /* 0x000fe20000000a00 */
[----:B------:R-:W-:Y:S01]  /*02c0*/  ISETP.GT.AND P0, PT, R5, RZ, PT ;  /* 0x000000ff0500720c */ /* 0x000fe20003f04270 */
[----:B------:R-:W-:Y:S01]  /*02d0*/  IMAD R11, R11, R7, R27 ;  /* 0x000000070b0b7224 */ /* 0x000fe200078e021b */
[----:B------:R-:W-:-:S02]  /*02e0*/  IADD3 R26, P4, R26, UR8, RZ ;  /* 0x000000081a1a7c10 */ /* 0x000fc4000ff9e0ff */
[----:B------:R-:W-:Y:S02]  /*02f0*/  SEL R13, R4, RZ, P0 ;  /* 0x000000ff040d7207 */ /* 0x000fe40000000000 */
[C---:B------:R-:W-:Y:S02]  /*0300*/  IADD3 R10, R2.reuse, 0x180, RZ ;  /* 0x00000180020a7810 */ /* 0x040fe40007ffe0ff */
[-C--:B------:R-:W-:Y:S02]  /*0310*/  ISETP.GE.AND P3, PT, R2, R13.reuse, PT ;  /* 0x0000000d0200720c */ /* 0x080fe40003f66270 */
[----:B------:R-:W-:Y:S01]  /*0320*/  IADD3.X R27, R11, UR9, RZ, P4, !PT ;  /* 0x000000090b1b7c10 */ /* 0x000fe2000a7fe4ff */
[----:B------:R-:W-:Y:S01]  /*0330*/  ULDC.64 UR8, c[0x0][0x208] ;  /* 0x0000820000087ab9 */ /* 0x000fe20000000a00 */
[-C--:B------:R-:W-:Y:S02]  /*0340*/  ISETP.GE.AND P0, PT, R0, R13.reuse, PT ;  /* 0x0000000d0000720c */ /* 0x080fe40003f06270 */
[----:B------:R-:W-:-:S02]  /*0350*/  ISETP.GE.AND P1, PT, R6, R13, PT ;  /* 0x0000000d0600720c */ /* 0x000fc40003f26270 */
        /* <DEDUP_REMOVED lines=9> */
[----:B------:R-:W-:Y:S01]  /*03f0*/  IMAD.MOV.U32 R14, RZ, RZ, -0x39e3c000 ;  /* 0xc61c4000ff0e7424 */ /* 0x000fe200078e00ff */
        /* <DEDUP_REMOVED lines=20> */
[----:B------:R-:W-:Y:S01]  /*0540*/  HFMA2.MMA R6, -RZ, RZ, -6.109375, 2 ;  /* 0xc61c4000ff067435 */ /* 0x000fe200000001ff */
[----:B-1----:R-:W-:Y:S01]  /*0550*/  @P3 FMUL R18, R30, R12 ;  /* 0x0000000c1e123220 */ /* 0x002fe20000400000 */
[----:B------:R-:W-:Y:S01]  /*0560*/  MOV R12, 0xc61c4000 ;  /* 0xc61c4000000c7802 */ /* 0x000fe20000000f00 */
[----:B--2---:R-:W-:-:S03]  /*0570*/  @P5 FMUL R12, R31, R10 ;  /* 0x0000000a1f0c5220 */ /* 0x004fc60000400000 */
[----:B---3--:R-:W-:-:S07]  /*0580*/  @P6 FMUL R6, R20, R16 ;  /* 0x0000001014066220 */ /* 0x008fce0000400000 */
.L_x_2541:
[----:B------:R-:W-:Y:S05]  /*0590*/  BSYNC B0 ;  /* 0x0000000000007941 */ /* 0x000fea0003800000 */
.L_x_2540:
[----:B------:R-:W-:Y:S04]  /*05a0*/  BSSY B0, `(.L_x_2542) ;  /* 0x000001e000007945 */ /* 0x000fe80003800000 */
[----:B------:R-:W-:Y:S05]  /*05b0*/  @P0 BRA `(.L_x_2543) ;  /* 0x0000000000700947 */ /* 0x000fea0003800000 */
[----:B------:R-:W2:Y:S04]  /*05c0*/  LDG.E R0, desc[UR8][R26.64+0x80] ;  /* 0x000080081a007981 */ /* 0x000ea8000c1e1900 */
[----:B------:R-:W3:Y:S01]  /*05d0*/  LDG.E.64 R30, desc[UR8][R24.64+0x100] ;  /* 0x00010008181e7981 */ /* 0x000ee2000c1e1b00 */
[----:B------:R-:W-:Y:S01]  /*05e0*/  IMAD.MOV.U32 R37, RZ, RZ, -0x39e3c000 ;  /* 0xc61c4000ff257424 */ /* 0x000fe200078e00ff */
        /* <DEDUP_REMOVED lines=11> */
[----:B------:R-:W-:Y:S02]  /*06a0*/  @P3 SHF.L.U32 R20, R0, 0x10, RZ ;  /* 0x0000001000143819 */ /* 0x000fe400000006ff */
[----:B------:R-:W-:Y:S01]  /*06b0*/  MOV R0, 0xc61c4000 ;  /* 0xc61c400000007802 */ /* 0x000fe20000000f00 */
[----:B------:R-:W1:Y:S08]  /*06c0*/  @P0 LDC R33, c[0x0][0x228] ;  /* 0x00008a00ff210b82 */ /* 0x000e700000000800 */
[----:B------:R-:W2:Y:S08]  /*06d0*/  @P4 LDC R10, c[0x0][0x228] ;  /* 0x00008a00ff0a4b82 */ /* 0x000eb00000000800 */
[----:B------:R-:W3:Y:S01]  /*06e0*/  @P5 LDC R16, c[0x0][0x228] ;  /* 0x00008a00ff105b82 */ /* 0x000ee20000000800 */
[----:B0-----:R-:W-:Y:S01]  /*06f0*/  @P3 FMUL R37, R20, R35 ;  /* 0x0000002314253220 */ /* 0x001fe20000400000 */
[C---:B------:R-:W-:Y:S01]  /*0700*/  @P5 PRMT R20, R31.reuse, 0x7632, R20 ;  /* 0x000076321f145816 */ /* 0x040fe20000000014 */
[----:B------:R-:W-:Y:S01]  /*0710*/  HFMA2.MMA R35, -RZ, RZ, -6.109375, 2 ;  /* 0xc61c4000ff237435 */ /* 0x000fe200000001ff */
[----:B------:R-:W-:-:S02]  /*0720*/  @P4 SHF.L.U32 R31, R31, 0x10, RZ ;  /* 0x000000101f1f4819 */ /* 0x000fc400000006ff */
[----:B------:R-:W-:Y:S01]  /*0730*/  @P5 SHF.L.U32 R20, R20, 0x10, RZ ;  /* 0x0000001014145819 */ /* 0x000fe200000006ff */
[----:B-1----:R-:W-:Y:S01]  /*0740*/  @P0 FMUL R0, R30, R33 ;  /* 0x000000211e000220 */ /* 0x002fe20000400000 */
[----:B------:R-:W-:Y:S01]  /*0750*/  MOV R33, 0xc61c4000 ;  /* 0xc61c400000217802 */ /* 0x000fe20000000f00 */
[----:B--2---:R-:W-:Y:S02]  /*0760*/  @P4 FMUL R35, R31, R10 ;  /* 0x0000000a1f234220 */ /* 0x004fe40000400000 */
[----:B---3--:R-:W-:-:S07]  /*0770*/  @P5 FMUL R33, R20, R16 ;  /* 0x0000001014215220 */ /* 0x008fce0000400000 */
.L_x_2543:
[----:B------:R-:W-:Y:S05]  /*0780*/  BSYNC B0 ;  /* 0x0000000000007941 */ /* 0x000fea0003800000 */
.L_x_2542:
[----:B------:R-:W-:Y:S04]  /*0790*/  BSSY B0, `(.L_x_2544) ;  /* 0x000001e000007945 */ /* 0x000fe80003800000 */
[----:B------:R-:W-:Y:S05]  /*07a0*/  @P1 BRA `(.L_x_2545) ;  /* 0x0000000000701947 */ /* 0x000fea0003800000 */
[----:B------:R-:W2:Y:S04]  /*07b0*/  LDG.E R16, desc[UR8][R26.64+0x100] ;  /* 0x000100081a107981 */ /* 0x000ea8000c1e1900 */
[----:B------:R-:W3:Y:S01]  /*07c0*/  LDG.E.64 R10, desc[UR8][R24.64+0x200] ;  /* 0x00020008180a7981 */ /* 0x000ee2000c1e1b00 */
[----:B------:R-:W-:Y:S01]  /*07d0*/  HFMA2.MMA R29, -RZ, RZ, -6.109375, 2 ;  /* 0xc61c4000ff1d7435 */ /* 0x000fe200000001ff */
        /* <DEDUP_REMOVED lines=9> */
[----:B------:R-:W0:Y:S02]  /*0870*/  @P0 LDC R31, c[0x0][0x228] ;  /* 0x00008a00ff1f0b82 */ /* 0x000e240000000800 */
[C---:B---3--:R-:W-:Y:S02]  /*0880*/  @P1 PRMT R21, R10.reuse, 0x7632, R21 ;  /* 0x000076320a151816 */ /* 0x048fe40000000015 */
[----:B------:R-:W-:Y:S02]  /*0890*/  @P0 SHF.L.U32 R10, R10, 0x10, RZ ;  /* 0x000000100a0a0819 */ /* 0x000fe400000006ff */
[----:B------:R-:W-:Y:S02]  /*08a0*/  @P1 SHF.L.U32 R21, R21, 0x10, RZ ;  /* 0x0000001015151819 */ /* 0x000fe400000006ff */
        /* <DEDUP_REMOVED lines=9> */
[----:B------:R-:W-:Y:S01]  /*0940*/  MOV R11, 0xc61c4000 ;  /* 0xc61c4000000b7802 */ /* 0x000fe20000000f00 */
[----:B--2---:R-:W-:-:S04]  /*0950*/  @P3 FMUL R11, R31, R16 ;  /* 0x000000101f0b3220 */ /* 0x004fc80000400000 */
[----:B---3--:R-:W-:-:S07]  /*0960*/  @P4 FMUL R21, R10, R20 ;  /* 0x000000140a154220 */ /* 0x008fce0000400000 */
.L_x_2545:
[----:B------:R-:W-:Y:S05]  /*0970*/  BSYNC B0 ;  /* 0x0000000000007941 */ /* 0x000fea0003800000 */
.L_x_2544:
[----:B------:R-:W-:Y:S04]  /*0980*/  BSSY B0, `(.L_x_2546) ;  /* 0x000001e000007945 */ /* 0x000fe80003800000 */
[----:B------:R-:W-:Y:S05]  /*0990*/  @P2 BRA `(.L_x_2547) ;  /* 0x0000000000702947 */ /* 0x000fea0003800000 */
[----:B------:R-:W2:Y:S04]  /*09a0*/  LDG.E R26, desc[UR8][R26.64+0x180] ;  /* 0x000180081a1a7981 */ /* 0x000ea8000c1e1900 */
[----:B------:R-:W3:Y:S01]  /*09b0*/  LDG.E.64 R24, desc[UR8][R24.64+0x300] ;  /* 0x0003000818187981 */ /* 0x000ee2000c1e1b00 */
[----:B------:R-:W-:Y:S01]  /*09c0*/  HFMA2.MMA R17, -RZ, RZ, -6.109375, 2 ;  /* 0xc61c4000ff117435 */ /* 0x000fe200000001ff */
[----:B------:R-:W-:Y:S01]  /*09d0*/  IMAD.MOV.U32 R19, RZ, RZ, -0x39e3c000 ;  /* 0xc61c4000ff137424 */ /* 0x000fe200078e00ff */
[C---:B--2---:R-:W-:Y:S02]  /*09e0*/  LOP3.LUT R10, R26.reuse, 0xff, RZ, 0xc0, !PT ;  /* 0x000000ff1a0a7812 */ /* 0x044fe400078ec0ff */
[C---:B------:R-:W-:Y:S02]  /*09f0*/  LOP3.LUT R13, R26.reuse, 0xff00, RZ, 0xc0, !PT ;  /* 0x0000ff001a0d7812 */ /* 0x040fe400078ec0ff */
[----:B------:R-:W-:-:S02]  /*0a00*/  LOP3.LUT R15, R26, 0xff0000, RZ, 0xc0, !PT ;  /* 0x00ff00001a0f7812 */ /* 0x000fc400078ec0ff */
[----:B------:R-:W-:Y:S02]  /*0a10*/  LOP3.LUT R16, R26, 0xff000000, RZ, 0xc0, !PT ;  /* 0xff0000001a107812 */ /* 0x000fe400078ec0ff */
[----:B------:R-:W-:Y:S02]  /*0a20*/  ISETP.NE.AND P0, PT, R10, 0x1, PT ;  /* 0x000000010a00780c */ /* 0x000fe40003f05270 */
[----:B------:R-:W-:Y:S02]  /*0a30*/  ISETP.NE.AND P1, PT, R13, 0x100, PT ;  /* 0x000001000d00780c */ /* 0x000fe40003f25270 */
        /* <DEDUP_REMOVED lines=18> */
.L_x_2547:
[----:B------:R-:W-:Y:S05]  /*0b60*/  BSYNC B0 ;  /* 0x0000000000007941 */ /* 0x000fea0003800000 */
.L_x_2546:
        /* <DEDUP_REMOVED lines=42> */
[----:B------:R-:W-:-:S04]  /*0e10*/  HFMA2.MMA R16, -RZ, RZ, 0.96630859375, -0.0022525787353515625 ;  /* 0x3bbb989dff107435 */ /* 0x000fc800000001ff */
[----:B------:R-:W0:Y:S02]  /*0e20*/  SHFL.BFLY PT, R31, R22, 0x1, 0x1f ;  /* 0x0c201f00161f7f89 */ /* 0x000e2400000e0000 */
[----:B0-----:R-:W-:-:S04]  /*0e30*/  FSETP.GEU.AND P0, PT, R22, R31, PT ;  /* 0x0000001f1600720b */ /* 0x001fc80003f0e000 */
[----:B------:R-:W-:Y:S02]  /*0e40*/  FSEL R10, R31, R22, !P0 ;  /* 0x000000161f0a7208 */ /* 0x000fe40004000000 */
[----:B------:R-:W-:-:S03]  /*0e50*/  ISETP.GE.AND P0, PT, R2, R4, PT ;  /* 0x000000040200720c */ /* 0x000fc60003f06270 */
[C---:B------:R-:W-:Y:S01]  /*0e60*/  FADD R25, -R10.reuse, R14 ;  /* 0x0000000e0a197221 */ /* 0x040fe20000000100 */
[C---:B------:R-:W-:Y:S01]  /*0e70*/  FADD R31, -R10.reuse, R18 ;  /* 0x000000120a1f7221 */ /* 0x040fe20000000100 */
[----:B------:R-:W-:Y:S01]  /*0e80*/  MOV R18, 0x437c0000 ;  /* 0x437c000000127802 */ /* 0x000fe20000000f00 */
[C---:B------:R-:W-:Y:S01]  /*0e90*/  FADD R28, -R10.reuse, R6 ;  /* 0x000000060a1c7221 */ /* 0x040fe20000000100 */
[-C--:B------:R-:W-:Y:S01]  /*0ea0*/  FFMA.SAT R27, R25, R16.reuse, 0.5 ;  /* 0x3f000000191b7423 */ /* 0x080fe20000002010 */
[----:B------:R-:W-:Y:S01]  /*0eb0*/  FFMA.SAT R20, R31, R16, 0.5 ;  /* 0x3f0000001f147423 */ /* 0x000fe20000002010 */
[C---:B------:R-:W-:Y:S01]  /*0ec0*/  FADD R0, -R10.reuse, R0 ;  /* 0x000000000a007221 */ /* 0x040fe20000000100 */
[----:B------:R-:W-:Y:S01]  /*0ed0*/  FADD R37, -R10, R37 ;  /* 0x000000250a257221 */ /* 0x000fe20000000100 */
[-C--:B------:R-:W-:Y:S01]  /*0ee0*/  FFMA.RM R22, R27, R18.reuse, 12582913 ;  /* 0x4b4000011b167423 */ /* 0x080fe20000004012 */
[----:B------:R-:W-:Y:S01]  /*0ef0*/  FFMA.RM R14, R20, R18, 12582913 ;  /* 0x4b400001140e7423 */ /* 0x000fe20000004012 */
[----:B------:R-:W-:Y:S01]  /*0f00*/  FADD R27, -R10, R12 ;  /* 0x0000000c0a1b7221 */ /* 0x000fe20000000100 */
[-C--:B------:R-:W-:Y:S01]  /*0f10*/  FFMA.SAT R24, R0, R16.reuse, 0.5 ;  /* 0x3f00000000187423 */ /* 0x080fe20000002010 */
[----:B------:R-:W-:Y:S01]  /*0f20*/  FADD R12, R22, -12583039 ;  /* 0xcb40007f160c7421 */ /* 0x000fe20000000000 */
[----:B------:R-:W-:Y:S01]  /*0f30*/  FADD R20, R14, -12583039 ;  /* 0xcb40007f0e147421 */ /* 0x000fe20000000000 */
[----:B------:R-:W-:Y:S01]  /*0f40*/  FFMA.SAT R26, R27, R16, 0.5 ;  /* 0x3f0000001b1a7423 */ /* 0x000fe20000002010 */
[----:B------:R-:W-:Y:S01]  /*0f50*/  FADD R35, -R10, R35 ;  /* 0x000000230a237221 */ /* 0x000fe20000000100 */
[----:B------:R-:W-:Y:S01]  /*0f60*/  FFMA R12, R25, 1.4426950216293334961, -R12 ;  /* 0x3fb8aa3b190c7823 */ /* 0x000fe2000000080c */
[----:B------:R-:W-:Y:S01]  /*0f70*/  FFMA R20, R31, 1.4426950216293334961, -R20 ;  /* 0x3fb8aa3b1f147823 */ /* 0x000fe20000000814 */
[----:B------:R-:W-:Y:S01]  /*0f80*/  FFMA.RM R26, R26, R18, 12582913 ;  /* 0x4b4000011a1a7423 */ /* 0x000fe20000004012 */
[----:B------:R-:W-:Y:S01]  /*0f90*/  FADD R33, -R10, R33 ;  /* 0x000000210a217221 */ /* 0x000fe20000000100 */
[----:B------:R-:W-:Y:S01]  /*0fa0*/  FFMA R25, R25, 1.925963033500011079e-08, R12 ;  /* 0x32a5706019197823 */ /* 0x000fe2000000000c */
[----:B------:R-:W-:Y:S01]  /*0fb0*/  FFMA R20, R31, 1.925963033500011079e-08, R20 ;  /* 0x32a570601f147823 */ /* 0x000fe20000000014 */
[----:B------:R-:W-:Y:S01]  /*0fc0*/  FADD R6, R26, -12583039 ;  /* 0xcb40007f1a067421 */ /* 0x000fe20000000000 */
[----:B------:R-:W-:Y:S01]  /*0fd0*/  FFMA.SAT R31, R28, R16, 0.5 ;  /* 0x3f0000001c1f7423 */ /* 0x000fe20000002010 */
[----:B------:R-:W-:Y:S01]  /*0fe0*/  FADD R29, -R10, R29 ;  /* 0x0000001d0a1d7221 */ /* 0x000fe20000000100 */
[----:B------:R-:W-:Y:S01]  /*0ff0*/  ISETP.LT.OR P0, PT, R5, 0x1, P0 ;  /* 0x000000010500780c */ /* 0x000fe20000701670 */
[----:B------:R-:W-:Y:S01]  /*1000*/  FFMA R12, R27, 1.4426950216293334961, -R6 ;  /* 0x3fb8aa3b1b0c7823 */ /* 0x000fe20000000806 */
[----:B------:R-:W-:Y:S01]  /*1010*/  FFMA.RM R6, R31, R18, 12582913 ;  /* 0x4b4000011f067423 */ /* 0x000fe20000004012 */
[----:B------:R-:W0:Y:S02]  /*1020*/  MUFU.EX2 R20, R20 ;  /* 0x0000001400147308 */ /* 0x000e240000000800 */
[----:B------:R-:W-:Y:S01]  /*1030*/  FFMA R27, R27, 1.925963033500011079e-08, R12 ;  /* 0x32a570601b1b7823 */ /* 0x000fe2000000000c */
[C---:B------:R-:W-:Y:S01]  /*1040*/  FADD R31, R6.reuse, -12583039 ;  /* 0xcb40007f061f7421 */ /* 0x040fe20000000000 */
[----:B------:R-:W-:-:S03]  /*1050*/  SHF.L.U32 R6, R6, 0x17, RZ ;  /* 0x0000001706067819 */ /* 0x000fc600000006ff */
[----:B------:R-:W-:Y:S01]  /*1060*/  FFMA R12, R28, 1.4426950216293334961, -R31 ;  /* 0x3fb8aa3b1c0c7823 */ /* 0x000fe2000000081f */
[----:B------:R-:W-:Y:S01]  /*1070*/  FFMA.RM R31, R24, R18, 12582913 ;  /* 0x4b400001181f7423 */ /* 0x000fe20000004012 */
[----:B------:R-:W1:Y:S02]  /*1080*/  MUFU.EX2 R25, R25 ;  /* 0x0000001900197308 */ /* 0x000e640000000800 */
[----:B------:R-:W-:Y:S01]  /*1090*/  FFMA R28, R28, 1.925963033500011079e-08, R12 ;  /* 0x32a570601c1c7823 */ /* 0x000fe2000000000c */
[----:B------:R-:W-:-:S04]  /*10a0*/  FADD R12, R31, -12583039 ;  /* 0xcb40007f1f0c7421 */ /* 0x000fc80000000000 */
[C---:B------:R-:W-:Y:S01]  /*10b0*/  FFMA R12, R0.reuse, 1.4426950216293334961, -R12 ;  /* 0x3fb8aa3b000c7823 */ /* 0x040fe2000000080c */
[----:B------:R-:W2:Y:S03]  /*10c0*/  MUFU.EX2 R27, R27 ;  /* 0x0000001b001b7308 */ /* 0x000ea60000000800 */
[----:B------:R-:W-:Y:S01]  /*10d0*/  FFMA R34, R0, 1.925963033500011079e-08, R12 ;  /* 0x32a5706000227823 */ /* 0x000fe2000000000c */
[----:B------:R-:W-:-:S04]  /*10e0*/  FFMA.SAT R12, R37, R16, 0.5 ;  /* 0x3f000000250c7423 */ /* 0x000fc80000002010 */
[----:B------:R-:W-:Y:S01]  /*10f0*/  FFMA.RM R12, R12, R18, 12582913 ;  /* 0x4b4000010c0c7423 */ /* 0x000fe20000004012 */
[----:B------:R-:W-:Y:S03]  /*1100*/  MUFU.EX2 R34, R34 ;  /* 0x0000002200227308 */ /* 0x000fe60000000800 */
[C---:B------:R-:W-:Y:S01]  /*1110*/  FADD R0, R12.reuse, -12583039 ;  /* 0xcb40007f0c007421 */ /* 0x040fe20000000000 */
[----:B------:R-:W-:-:S03]  /*1120*/  SHF.L.U32 R12, R12, 0x17, RZ ;  /* 0x000000170c0c7819 */ /* 0x000fc600000006ff */
[----:B------:R-:W-:-:S04]  /*1130*/  FFMA R0, R37, 1.4426950216293334961, -R0 ;  /* 0x3fb8aa3b25007823 */ /* 0x000fc80000000800 */
[----:B------:R-:W-:Y:S01]  /*1140*/  FFMA R30, R37, 1.925963033500011079e-08, R0 ;  /* 0x32a57060251e7823 */ /* 0x000fe20000000000 */
[----:B------:R-:W-:Y:S01]  /*1150*/  FFMA.SAT R37, R35, R16, 0.5 ;  /* 0x3f00000023257423 */ /* 0x000fe20000002010 */
[----:B------:R-:W-:-:S03]  /*1160*/  SHF.L.U32 R0, R14, 0x17, RZ ;  /* 0x000000170e007819 */ /* 0x000fc600000006ff */
[----:B------:R-:W-:Y:S02]  /*1170*/  FFMA.RM R14, R37, R18, 12582913 ;  /* 0x4b400001250e7423 */ /* 0x000fe40000004012 */
[----:B0-----:R-:W-:Y:S02]  /*1180*/  FMUL R0, R0, R20 ;  /* 0x0000001400007220 */ /* 0x001fe40000400000 */
[C---:B------:R-:W-:Y:S01]  /*1190*/  FADD R24, R14.reuse, -12583039 ;  /* 0xcb40007f0e187421 */ /* 0x040fe20000000000 */
[----:B------:R-:W-:-:S03]  /*11a0*/  SHF.L.U32 R14, R14, 0x17, RZ ;  /* 0x000000170e0e7819 */ /* 0x000fc600000006ff */
[----:B------:R-:W-:Y:S01]  /*11b0*/  FFMA R20, R35, 1.4426950216293334961, -R24 ;  /* 0x3fb8aa3b23147823 */ /* 0x000fe20000000818 */
[----:B------:R-:W-:-:S03]  /*11c0*/  SHF.L.U32 R24, R22, 0x17, RZ ;  /* 0x0000001716187819 */ /* 0x000fc600000006ff */
[----:B------:R-:W-:Y:S01]  /*11d0*/  FFMA R20, R35, 1.925963033500011079e-08, R20 ;  /* 0x32a5706023147823 */ /* 0x000fe20000000014 */
[----:B------:R-:W-:Y:S01]  /*11e0*/  FFMA.SAT R35, R33, R16, 0.5 ;  /* 0x3f00000021237423 */ /* 0x000fe20000002010 */
[----:B-1----:R-:W-:Y:S02]  /*11f0*/  FMUL R24, R24, R25 ;  /* 0x0000001918187220 */ /* 0x002fe40000400000 */
[----:B------:R-:W-:Y:S01]  /*1200*/  MUFU.EX2 R37, R20 ;  /* 0x0000001400257308 */ /* 0x000fe20000000800 */
[----:B------:R-:W-:-:S04]  /*1210*/  FFMA.RM R22, R35, R18, 12582913 ;  /* 0x4b40000123167423 */ /* 0x000fc80000004012 */
[----:B------:R-:W-:-:S03]  /*1220*/  FADD R32, R22, -12583039 ;  /* 0xcb40007f16207421 */ /* 0x000fc60000000000 */
[----:B------:R-:W0:Y:S01]  /*1230*/  MUFU.EX2 R35, R30 ;  /* 0x0000001e00237308 */ /* 0x000e220000000800 */
[----:B------:R-:W-:-:S04]  /*1240*/  FFMA R32, R33, 1.4426950216293334961, -R32 ;  /* 0x3fb8aa3b21207823 */ /* 0x000fc80000000820 */
[----:B------:R-:W-:Y:S01]  /*1250*/  FFMA R25, R33, 1.925963033500011079e-08, R32 ;  /* 0x32a5706021197823 */ /* 0x000fe20000000020 */
[----:B------:R-:W-:Y:S01]  /*1260*/  FFMA.SAT R33, R29, R16, 0.5 ;  /* 0x3f0000001d217423 */ /* 0x000fe20000002010 */
[----:B------:R-:W-:-:S03]  /*1270*/  IMAD.SHL.U32 R32, R26, 0x800000, RZ ;  /* 0x008000001a207824 */ /* 0x000fc600078e00ff */
[----:B------:R-:W-:Y:S01]  /*1280*/  FFMA.RM R26, R33, R18, 12582913 ;  /* 0x4b400001211a7423 */ /* 0x000fe20000004012 */
[----:B--2---:R-:W-:Y:S01]  /*1290*/  FMUL R32, R32, R27 ;  /* 0x0000001b20207220 */ /* 0x004fe20000400000 */
[----:B------:R-:W1:Y:S02]  /*12a0*/  MUFU.EX2 R33, R28 ;  /* 0x0000001c00217308 */ /* 0x000e640000000800 */
[C---:B------:R-:W-:Y:S01]  /*12b0*/  FADD R36, R26.reuse, -12583039 ;  /* 0xcb40007f1a247421 */ /* 0x040fe20000000000 */
[----:B------:R-:W-:Y:S01]  /*12c0*/  SHF.L.U32 R26, R26, 0x17, RZ ;  /* 0x000000171a1a7819 */ /* 0x000fe200000006ff */
[----:B0-----:R-:W-:Y:S02]  /*12d0*/  FMUL R12, R12, R35 ;  /* 0x000000230c0c7220 */ /* 0x001fe40000400000 */
[----:B------:R-:W-:Y:S01]  /*12e0*/  FFMA R36, R29, 1.4426950216293334961, -R36 ;  /* 0x3fb8aa3b1d247823 */ /* 0x000fe20000000824 */
[----:B------:R-:W-:Y:S01]  /*12f0*/  FADD R35, -R10, R13 ;  /* 0x0000000d0a237221 */ /* 0x000fe20000000100 */
[----:B------:R-:W-:-:S02]  /*1300*/  FMUL R13, R14, R37 ;  /* 0x000000250e0d7220 */ /* 0x000fc40000400000 */
[----:B------:R-:W-:Y:S01]  /*1310*/  FFMA R27, R29, 1.925963033500011079e-08, R36 ;  /* 0x32a570601d1b7823 */ /* 0x000fe20000000024 */
[----:B------:R-:W-:Y:S01]  /*1320*/  FADD R29, -R10, R23 ;  /* 0x000000170a1d7221 */ /* 0x000fe20000000100 */
[-C--:B------:R-:W-:Y:S01]  /*1330*/  FFMA.SAT R37, R35, R16.reuse, 0.5 ;  /* 0x3f00000023257423 */ /* 0x080fe20000002010 */
[----:B------:R0:W2:Y:S02]  /*1340*/  MUFU.EX2 R14, R25 ;  /* 0x00000019000e7308 */ /* 0x0000a40000000800 */
[----:B------:R-:W-:Y:S01]  /*1350*/  FFMA.SAT R23, R29, R16, 0.5 ;  /* 0x3f0000001d177423 */ /* 0x000fe20000002010 */
[-C--:B------:R-:W-:Y:S01]  /*1360*/  FFMA.RM R30, R37, R18.reuse, 12582913 ;  /* 0x4b400001251e7423 */ /* 0x080fe20000004012 */
[----:B-1----:R-:W-:Y:S01]  /*1370*/  FMUL R6, R6, R33 ;  /* 0x0000002106067220 */ /* 0x002fe20000400000 */
[C---:B------:R-:W-:Y:S01]  /*1380*/  FADD R33, -R10.reuse, R21 ;  /* 0x000000150a217221 */ /* 0x040fe20000000100 */
[----:B------:R-:W-:Y:S01]  /*1390*/  FFMA.RM R23, R23, R18, 12582913 ;  /* 0x4b40000117177423 */ /* 0x000fe20000004012 */
[----:B------:R-:W-:-:S02]  /*13a0*/  FADD R37, -R10, R19 ;  /* 0x000000130a257221 */ /* 0x000fc40000000100 */
[-C--:B------:R-:W-:Y:S01]  /*13b0*/  FFMA.SAT R21, R33, R16.reuse, 0.5 ;  /* 0x3f00000021157423 */ /* 0x080fe20000002010 */
[----:B------:R-:W-:Y:S01]  /*13c0*/  FADD R36, R23, -12583039 ;  /* 0xcb40007f17247421 */ /* 0x000fe20000000000 */
[----:B------:R-:W-:Y:S02]  /*13d0*/  FFMA.SAT R19, R37, R16, 0.5 ;  /* 0x3f00000025137423 */ /* 0x000fe40000002010 */
[-C--:B------:R-:W-:Y:S01]  /*13e0*/  FFMA.RM R21, R21, R18.reuse, 12582913 ;  /* 0x4b40000115157423 */ /* 0x080fe20000004012 */
[----:B------:R-:W-:Y:S01]  /*13f0*/  FFMA R28, R29, 1.4426950216293334961, -R36 ;  /* 0x3fb8aa3b1d1c7823 */ /* 0x000fe20000000824 */
[----:B------:R-:W-:-:S03]  /*1400*/  FFMA.RM R19, R19, R18, 12582913 ;  /* 0x4b40000113137423 */ /* 0x000fc60000004012 */
[----:B------:R-:W-:Y:S01]  /*1410*/  FFMA R28, R29, 1.925963033500011079e-08, R28 ;  /* 0x32a570601d1c7823 */ /* 0x000fe2000000001c */
[----:B------:R-:W-:Y:S01]  /*1420*/  SHF.L.U32 R29, R31, 0x17, RZ ;  /* 0x000000171f1d7819 */ /* 0x000fe200000006ff */
[----:B------:R-:W-:Y:S01]  /*1430*/  FADD R31, -R10, R11 ;  /* 0x0000000b0a1f7221 */ /* 0x000fe20000000100 */
[----:B------:R-:W-:-:S03]  /*1440*/  FADD R20, R19, -12583039 ;  /* 0xcb40007f13147421 */ /* 0x000fc60000000000 */
[----:B------:R-:W-:Y:S01]  /*1450*/  FMUL R11, R29, R34 ;  /* 0x000000221d0b7220 */ /* 0x000fe20000400000 */
[----:B------:R-:W-:Y:S01]  /*1460*/  FADD R34, R21, -12583039 ;  /* 0xcb40007f15227421 */ /* 0x000fe20000000000 */
[----:B------:R-:W-:Y:S01]  /*1470*/  FFMA R20, R37, 1.4426950216293334961, -R20 ;  /* 0x3fb8aa3b25147823 */ /* 0x000fe20000000814 */
[----:B------:R-:W-:Y:S01]  /*1480*/  FFMA.SAT R29, R31, R16, 0.5 ;  /* 0x3f0000001f1d7423 */ /* 0x000fe20000002010 */
[----:B------:R-:W-:Y:S02]  /*1490*/  IMAD.SHL.U32 R21, R21, 0x800000, RZ ;  /* 0x0080000015157824 */ /* 0x000fe400078e00ff */
[----:B------:R-:W-:Y:S01]  /*14a0*/  FFMA R34, R33, 1.4426950216293334961, -R34 ;  /* 0x3fb8aa3b21227823 */ /* 0x000fe20000000822 */
[----:B0-----:R-:W-:Y:S01]  /*14b0*/  FFMA R25, R37, 1.925963033500011079e-08, R20 ;  /* 0x32a5706025197823 */ /* 0x001fe20000000014 */
[----:B------:R-:W-:Y:S02]  /*14c0*/  FFMA.RM R29, R29, R18, 12582913 ;  /* 0x4b4000011d1d7423 */ /* 0x000fe40000004012 */
[----:B------:R-:W-:Y:S01]  /*14d0*/  FFMA R33, R33, 1.925963033500011079e-08, R34 ;  /* 0x32a5706021217823 */ /* 0x000fe20000000022 */
[----:B------:R-:W-:Y:S01]  /*14e0*/  FADD R34, R30, -12583039 ;  /* 0xcb40007f1e227421 */ /* 0x000fe20000000000 */
[----:B------:R-:W-:Y:S01]  /*14f0*/  FADD R36, R29, -12583039 ;  /* 0xcb40007f1d247421 */ /* 0x000fe20000000000 */
[----:B------:R-:W-:Y:S02]  /*1500*/  MUFU.EX2 R25, R25 ;  /* 0x0000001900197308 */ /* 0x000fe40000000800 */
[----:B------:R-:W-:Y:S01]  /*1510*/  FFMA R34, R35, 1.4426950216293334961, -R34 ;  /* 0x3fb8aa3b23227823 */ /* 0x000fe20000000822 */
[----:B------:R-:W-:-:S03]  /*1520*/  FFMA R36, R31, 1.4426950216293334961, -R36 ;  /* 0x3fb8aa3b1f247823 */ /* 0x000fc60000000824 */
[----:B------:R-:W-:Y:S01]  /*1530*/  FFMA R34, R35, 1.925963033500011079e-08, R34 ;  /* 0x32a5706023227823 */ /* 0x000fe20000000022 */
[----:B------:R-:W-:Y:S01]  /*1540*/  SHF.L.U32 R35, R22, 0x17, RZ ;  /* 0x0000001716237819 */ /* 0x000fe200000006ff */
[----:B------:R-:W-:-:S04]  /*1550*/  FFMA R31, R31, 1.925963033500011079e-08, R36 ;  /* 0x32a570601f1f7823 */ /* 0x000fc80000000024 */
[----:B--2---:R-:W-:Y:S01]  /*1560*/  FMUL R14, R35, R14 ;  /* 0x0000000e230e7220 */ /* 0x004fe20000400000 */
[C---:B------:R-:W-:Y:S01]  /*1570*/  FADD R35, -R10.reuse, R17 ;  /* 0x000000110a237221 */ /* 0x040fe20000000100 */
[----:B------:R-:W-:Y:S01]  /*1580*/  FADD R17, -R10, R15 ;  /* 0x0000000f0a117221 */ /* 0x000fe20000000100 */
[----:B------:R-:W-:Y:S02]  /*1590*/  MUFU.EX2 R34, R34 ;  /* 0x0000002200227308 */ /* 0x000fe40000000800 */
[-C--:B------:R-:W-:Y:S01]  /*15a0*/  FFMA.SAT R15, R35, R16.reuse, 0.5 ;  /* 0x3f000000230f7423 */ /* 0x080fe20000002010 */
[----:B------:R-:W-:-:S03]  /*15b0*/  FFMA.SAT R37, R17, R16, 0.5 ;  /* 0x3f00000011257423 */ /* 0x000fc60000002010 */
[-C--:B------:R-:W-:Y:S01]  /*15c0*/  FFMA.RM R20, R15, R18.reuse, 12582913 ;  /* 0x4b4000010f147423 */ /* 0x080fe20000004012 */
[----:B------:R-:W-:Y:S01]  /*15d0*/  FFMA.RM R22, R37, R18, 12582913 ;  /* 0x4b40000125167423 */ /* 0x000fe20000004012 */
[----:B------:R0:W1:Y:S01]  /*15e0*/  MUFU.EX2 R15, R27 ;  /* 0x0000001b000f7308 */ /* 0x0000620000000800 */
[----:B------:R-:W-:Y:S01]  /*15f0*/  FADD R37, RZ, R0 ;  /* 0x00000000ff257221 */ /* 0x000fe20000000000 */
[----:B------:R-:W-:Y:S01]  /*1600*/  FADD R16, R20, -12583039 ;  /* 0xcb40007f14107421 */ /* 0x000fe20000000000 */
[----:B------:R-:W-:Y:S02]  /*1610*/  FADD R18, R22, -12583039 ;  /* 0xcb40007f16127421 */ /* 0x000fe40000000000 */
[----:B------:R-:W-:Y:S01]  /*1620*/  FADD R37, R37, R24 ;  /* 0x0000001825257221 */ /* 0x000fe20000000000 */
[----:B------:R-:W-:Y:S01]  /*1630*/  FFMA R16, R35, 1.4426950216293334961, -R16 ;  /* 0x3fb8aa3b23107823 */ /* 0x000fe20000000810 */
[----:B------:R-:W-:Y:S02]  /*1640*/  FFMA R18, R17, 1.4426950216293334961, -R18 ;  /* 0x3fb8aa3b11127823 */ /* 0x000fe40000000812 */
[----:B------:R-:W-:Y:S01]  /*1650*/  FADD R37, R37, R32 ;  /* 0x0000002025257221 */ /* 0x000fe20000000000 */
[----:B------:R-:W-:Y:S01]  /*1660*/  FFMA R35, R35, 1.925963033500011079e-08, R16 ;  /* 0x32a5706023237823 */ /* 0x000fe20000000010 */
[----:B0-----:R-:W-:Y:S01]  /*1670*/  SHF.L.U32 R27, R23, 0x17, RZ ;  /* 0x00000017171b7819 */ /* 0x001fe200000006ff */
[----:B------:R0:W2:Y:S01]  /*1680*/  MUFU.EX2 R16, R28 ;  /* 0x0000001c00107308 */ /* 0x0000a20000000800 */
[----:B------:R-:W-:Y:S01]  /*1690*/  FFMA R36, R17, 1.925963033500011079e-08, R18 ;  /* 0x32a5706011247823 */ /* 0x000fe20000000012 */
[----:B-1----:R-:W-:Y:S01]  /*16a0*/  FMUL R15, R26, R15 ;  /* 0x0000000f1a0f7220 */ /* 0x002fe20000400000 */
[----:B------:R-:W-:-:S05]  /*16b0*/  FADD R26, R37, R6 ;  /* 0x00000006251a7221 */ /* 0x000fca0000000000 */
[----:B------:R-:W1:Y:S01]  /*16c0*/  MUFU.EX2 R17, R31 ;  /* 0x0000001f00117308 */ /* 0x000e620000000800 */
[----:B0-----:R-:W-:Y:S01]  /*16d0*/  SHF.L.U32 R28, R29, 0x17, RZ ;  /* 0x000000171d1c7819 */ /* 0x001fe200000006ff */
[----:B------:R-:W-:-:S04]  /*16e0*/  FADD R23, R26, R11 ;  /* 0x0000000b1a177221 */ /* 0x000fc80000000000 */
[----:B------:R-:W-:Y:S02]  /*16f0*/  FADD R26, R23, R12 ;  /* 0x0000000c171a7221 */ /* 0x000fe40000000000 */
[----:B------:R-:W0:Y:S01]  /*1700*/  MUFU.EX2 R18, R33 ;  /* 0x0000002100127308 */ /* 0x000e220000000800 */
[----:B--2---:R-:W-:Y:S01]  /*1710*/  FMUL R16, R27, R16 ;  /* 0x000000101b107220 */ /* 0x004fe20000400000 */
[----:B------:R-:W-:-:S04]  /*1720*/  FADD R23, R26, R13 ;  /* 0x0000000d1a177221 */ /* 0x000fc80000000000 */
[----:B------:R-:W-:Y:S02]  /*1730*/  FADD R26, R23, R14 ;  /* 0x0000000e171a7221 */ /* 0x000fe40000000000 */
[----:B------:R-:W2:Y:S01]  /*1740*/  MUFU.EX2 R35, R35 ;  /* 0x0000002300237308 */ /* 0x000ea20000000800 */
[----:B-1----:R-:W-:Y:S01]  /*1750*/  FMUL R17, R28, R17 ;  /* 0x000000111c117220 */ /* 0x002fe20000400000 */
[----:B------:R-:W-:Y:S01]  /*1760*/  FADD R23, R26, R15 ;  /* 0x0000000f1a177221 */ /* 0x000fe20000000000 */
[----:B------:R-:W-:-:S03]  /*1770*/  SHF.L.U32 R28, R19, 0x17, RZ ;  /* 0x00000017131c7819 */ /* 0x000fc600000006ff */
[----:B------:R-:W-:Y:S01]  /*1780*/  FADD R26, R23, R16 ;  /* 0x00000010171a7221 */ /* 0x000fe20000000000 */
[----:B------:R-:W-:Y:S01]  /*1790*/  SHF.L.U32 R23, R30, 0x17, RZ ;  /* 0x000000171e177819 */ /* 0x000fe200000006ff */
[----:B------:R-:W1:Y:S01]  /*17a0*/  MUFU.EX2 R36, R36 ;  /* 0x0000002400247308 */ /* 0x000e620000000800 */
[----:B0-----:R-:W-:Y:S01]  /*17b0*/  FMUL R18, R21, R18 ;  /* 0x0000001215127220 */ /* 0x001fe20000400000 */
[----:B------:R-:W-:Y:S01]  /*17c0*/  FADD R21, R26, R17 ;  /* 0x000000111a157221 */ /* 0x000fe20000000000 */
[----:B------:R-:W-:Y:S01]  /*17d0*/  SHF.L.U32 R30, R20, 0x17, RZ ;  /* 0x00000017141e7819 */ /* 0x000fe200000006ff */
[----:B------:R-:W-:Y:S01]  /*17e0*/  FMUL R19, R23, R34 ;  /* 0x0000002217137220 */ /* 0x000fe20000400000 */
[----:B------:R-:W-:Y:S01]  /*17f0*/  FMUL R20, R28, R25 ;  /* 0x000000191c147220 */ /* 0x000fe20000400000 */
[----:B------:R-:W-:Y:S01]  /*1800*/  FADD R26, R21, R18 ;  /* 0x00000012151a7221 */ /* 0x000fe20000000000 */
[----:B------:R-:W-:Y:S01]  /*1810*/  SHF.L.U32 R25, R22, 0x17, RZ ;  /* 0x0000001716197819 */ /* 0x000fe200000006ff */
[----:B--2---:R-:W-:-:S02]  /*1820*/  FMUL R21, R30, R35 ;  /* 0x000000231e157220 */ /* 0x004fc40000400000 */
        /* <DEDUP_REMOVED lines=24> */
[----:B-1----:R-:W-:Y:S01]  /*19b0*/  FFMA R5, -R23, R26, 1 ;  /* 0x3f80000017057423 */ /* 0x002fe2000000011a */
[----:B0-----:R-:W-:-:S03]  /*19c0*/  IMAD R8, R25, UR4, R8 ;  /* 0x0000000419087c24 */ /* 0x001fc6000f8e0208 */
[----:B------:R-:W-:Y:S01]  /*19d0*/  FFMA R25, R26, R5, R26 ;  /* 0x000000051a197223 */ /* 0x000fe2000000001a */
[----:B------:R-:W-:Y:S02]  /*19e0*/  ULDC UR4, c[0x0][0x4] ;  /* 0x0000010000047ab9 */ /* 0x000fe40000000800 */
[----:B------:R-:W-:Y:S02]  /*19f0*/  IMAD R9, R8, UR4, R9 ;  /* 0x0000000408097c24 */ /* 0x000fe4000f8e0209 */
[----:B------:R-:W-:Y:S02]  /*1a00*/  FFMA R8, R0, R25, RZ ;  /* 0x0000001900087223 */ /* 0x000fe400000000ff */
[----:B------:R-:W-:-:S04]  /*1a10*/  IMAD.WIDE.U32 R4, R9, R4, R2 ;  /* 0x0000000409047225 */ /* 0x000fc800078e0002 */
[----:B------:R-:W-:Y:S02]  /*1a20*/  IMAD R7, R7, R9, RZ ;  /* 0x0000000907077224 */ /* 0x000fe400078e02ff */
[----:B------:R-:W-:-:S04]  /*1a30*/  FFMA R9, -R23, R8, R0 ;  /* 0x0000000817097223 */ /* 0x000fc80000000100 */
[----:B------:R-:W-:Y:S01]  /*1a40*/  FFMA R9, R25, R9, R8 ;  /* 0x0000000919097223 */ /* 0x000fe20000000008 */
[----:B------:R-:W-:Y:S01]  /*1a50*/  IADD3 R7, R5, R7, RZ ;  /* 0x0000000705077210 */ /* 0x000fe20007ffe0ff */
[----:B--2---:R-:W-:Y:S06]  /*1a60*/  @!P0 BRA `(.L_x_2549) ;  /* 0x00000000000c8947 */ /* 0x004fec0003800000 */
[----:B------:R-:W-:-:S07]  /*1a70*/  MOV R8, 0x1a90 ;  /* 0x00001a9000087802 */ /* 0x000fce0000000f00 */
[----:B------:R-:W-:Y:S05]  /*1a80*/  CALL.REL.NOINC `($__internal_5_$__cuda_sm3x_div_rn_noftz_f32_slowpath) ;  /* 0x0000000c00f87944 */ /* 0x000fea0003c00000 */
[----:B------:R-:W-:-:S07]  /*1a90*/  MOV R9, R0 ;  /* 0x0000000000097202 */ /* 0x000fce0000000f00 */
.L_x_2549:
[----:B------:R-:W-:Y:S05]  /*1aa0*/  BSYNC B2 ;  /* 0x0000000000027941 */ /* 0x000fea0003800000 */
.L_x_2548:
        /* <DEDUP_REMOVED lines=12> */
[----:B------:R-:W-:Y:S05]  /*1b70*/  CALL.REL.NOINC `($__internal_5_$__cuda_sm3x_div_rn_noftz_f32_slowpath) ;  /* 0x0000000c00bc7944 */ /* 0x000fea0003c00000 */
[----:B------:R-:W-:-:S07]  /*1b80*/  MOV R24, R0 ;  /* 0x0000000000187202 */ /* 0x000fce0000000f00 */
.L_x_2551:
[----:B------:R-:W-:Y:S05]  /*1b90*/  BSYNC B2 ;  /* 0x0000000000027941 */ /* 0x000fea0003800000 */
.L_x_2550:
        /* <DEDUP_REMOVED lines=10> */
[----:B------:R-:W-:Y:S01]  /*1c40*/  IMAD.MOV.U32 R0, RZ, RZ, R32 ;  /* 0x000000ffff007224 */ /* 0x000fe200078e0020 */
[----:B------:R-:W-:-:S07]  /*1c50*/  MOV R8, 0x1c70 ;  /* 0x00001c7000087802 */ /* 0x000fce0000000f00 */
[----:B------:R-:W-:Y:S05]  /*1c60*/  CALL.REL.NOINC `($__internal_5_$__cuda_sm3x_div_rn_noftz_f32_slowpath) ;  /* 0x0000000c00807944 */ /* 0x000fea0003c00000 */
[----:B------:R-:W-:-:S07]  /*1c70*/  MOV R25, R0 ;  /* 0x0000000000197202 */ /* 0x000fce0000000f00 */
.L_x_2553:
[----:B------:R-:W-:Y:S05]  /*1c80*/  BSYNC B2 ;  /* 0x0000000000027941 */ /* 0x000fea0003800000 */
.L_x_2552:
        /* <DEDUP_REMOVED lines=14> */
.L_x_2555:
[----:B------:R-:W-:Y:S05]  /*1d70*/  BSYNC B2 ;  /* 0x0000000000027941 */ /* 0x000fea0003800000 */
.L_x_2554:
        /* <DEDUP_REMOVED lines=12> */
[----:B0-----:R-:W-:-:S04]  /*1e40*/  FMUL R8, R11, R4 ;  /* 0x000000040b087220 */ /* 0x001fc80000400000 */
        /* <DEDUP_REMOVED lines=9> */
[----:B------:R-:W-:Y:S05]  /*1ee0*/  CALL.REL.NOINC `($__internal_5_$__cuda_sm3x_div_rn_noftz_f32_slowpath) ;  /* 0x0000000800e07944 */ /* 0x000fea0003c00000 */
[----:B------:R-:W-:-:S07]  /*1ef0*/  MOV R5, R0 ;  /* 0x0000000000057202 */ /* 0x000fce0000000f00 */
.L_x_2557:
[----:B------:R-:W-:Y:S05]  /*1f00*/  BSYNC B2 ;  /* 0x0000000000027941 */ /* 0x000fea0003800000 */
.L_x_2556:
        /* <DEDUP_REMOVED lines=14> */
.L_x_2559:
[----:B------:R-:W-:Y:S05]  /*1ff0*/  BSYNC B2 ;  /* 0x0000000000027941 */ /* 0x000fea0003800000 */
.L_x_2558:
        /* <DEDUP_REMOVED lines=13> */
[----:B------:R-:W-:-:S07]  /*20d0*/  IMAD.MOV.U32 R9, RZ, RZ, R0 ;  /* 0x000000ffff097224 */ /* 0x000fce00078e0000 */
.L_x_2561:
[----:B------:R-:W-:Y:S05]  /*20e0*/  BSYNC B2 ;  /* 0x0000000000027941 */ /* 0x000fea0003800000 */
.L_x_2560:
        /* <DEDUP_REMOVED lines=14> */
.L_x_2563:
[----:B------:R-:W-:Y:S05]  /*21d0*/  BSYNC B2 ;  /* 0x0000000000027941 */ /* 0x000fea0003800000 */
.L_x_2562:
        /* <DEDUP_REMOVED lines=21> */
.L_x_2565:
[----:B------:R-:W-:Y:S05]  /*2330*/  BSYNC B2 ;  /* 0x0000000000027941 */ /* 0x000fea0003800000 */
.L_x_2564:
        /* <DEDUP_REMOVED lines=14> */
.L_x_2567:
[----:B------:R-:W-:Y:S05]  /*2420*/  BSYNC B2 ;  /* 0x0000000000027941 */ /* 0x000fea0003800000 */
.L_x_2566:
        /* <DEDUP_REMOVED lines=14> */
.L_x_2569:
[----:B------:R-:W-:Y:S05]  /*2510*/  BSYNC B2 ;  /* 0x0000000000027941 */ /* 0x000fea0003800000 */
.L_x_2568:
[----:B------:R-:W0:Y:S01]  /*2520*/  MUFU.RCP R0, R23 ;  /* 0x0000001700007308 */ /* 0x000e220000001000 */
[----:B------:R-:W-:Y:S01]  /*2530*/  FMUL R18, R18, R4 ;  /* 0x0000000412127220 */ /* 0x000fe20000400000 */
[----:B------:R-:W-:Y:S01]  /*2540*/  BSSY B2, `(.L_x_2570) ;  /* 0x000000c000027945 */ /* 0x000fe20003800000 */
[----:B------:R-:W-:-:S05]  /*2550*/  VIADD R2, R2, 0x180 ;  /* 0x0000018002027836 */ /* 0x000fca0000000000 */
        /* <DEDUP_REMOVED lines=10> */
.L_x_2571:
[----:B------:R-:W-:Y:S05]  /*2600*/  BSYNC B2 ;  /* 0x0000000000027941 */ /* 0x000fea0003800000 */
.L_x_2570:
        /* <DEDUP_REMOVED lines=19> */
[----:B------:R-:W-:Y:S05]  /*2740*/  CALL.REL.NOINC `($__internal_5_$__cuda_sm3x_div_rn_noftz_f32_slowpath) ;  /* 0x0000000000c87944 */ /* 0x000fea0003c00000 */
[----:B------:R-:W-:-:S07]  /*2750*/  MOV R2, R0 ;  /* 0x0000000000027202 */ /* 0x000fce0000000f00 */
.L_x_2573:
[----:B------:R-:W-:Y:S05]  /*2760*/  BSYNC B2 ;  /* 0x0000000000027941 */ /* 0x000fea0003800000 */
.L_x_2572:
        /* <DEDUP_REMOVED lines=14> */
.L_x_2575:
[----:B------:R-:W-:Y:S05]  /*2850*/  BSYNC B2 ;  /* 0x0000000000027941 */ /* 0x000fea0003800000 */
.L_x_2574:
        /* <DEDUP_REMOVED lines=14> */
.L_x_2577:
[----:B------:R-:W-:Y:S05]  /*2940*/  BSYNC B2 ;  /* 0x0000000000027941 */ /* 0x000fea0003800000 */
.L_x_2576:
        /* <DEDUP_REMOVED lines=13> */
.L_x_2579:
[----:B------:R-:W-:Y:S05]  /*2a20*/  BSYNC B2 ;  /* 0x0000000000027941 */ /* 0x000fea0003800000 */
.L_x_2578:
[----:B------:R-:W-:Y:S02]  /*2a30*/  F2FP.BF16.F32.PACK_AB R2, R3, R2 ;  /* 0x000000020302723e */ /* 0x000fe400000010ff */
[----:B------:R-:W-:-:S05]  /*2a40*/  F2FP.BF16.F32.PACK_AB R3, R0, R4 ;  /* 0x000000040003723e */ /* 0x000fca00000010ff */
[----:B------:R-:W-:Y:S01]  /*2a50*/  STG.E.64 desc[UR8][R6.64+0x300], R2 ;  /* 0x0003000206007986 */ /* 0x000fe2000c101b08 */
[----:B------:R-:W-:Y:S05]  /*2a60*/  EXIT ;  /* 0x000000000000794d */ /* 0x000fea0003800000 */
        .weak           $__internal_5_$__cuda_sm3x_div_rn_noftz_f32_slowpath
        .type           $__internal_5_$__cuda_sm3x_div_rn_noftz_f32_slowpath,@function
        .size           $__internal_5_$__cuda_sm3x_div_rn_noftz_f32_slowpath,(.L_x_11251 - $__internal_5_$__cuda_sm3x_div_rn_noftz_f32_slowpath)
$__internal_5_$__cuda_sm3x_div_rn_noftz_f32_slowpath:
[----:B------:R-:W-:Y:S01]  /*2a70*/  SHF.R.U32.HI R26, RZ, 0x17, R23 ;  /* 0x00000017ff1a7819 */ /* 0x000fe20000011617 */
[----:B------:R-:W-:Y:S01]  /*2a80*/  BSSY B0, `(.L_x_2580) ;  /* 0x0000063000007945 */ /* 0x000fe20003800000 */
[----:B------:R-:W-:Y:S02]  /*2a90*/  SHF.R.U32.HI R31, RZ, 0x17, R0 ;  /* 0x00000017ff1f7819 */ /* 0x000fe40000011600 */
[----:B------:R-:W-:Y:S02]  /*2aa0*/  LOP3.LUT R26, R26, 0xff, RZ, 0xc0, !PT ;  /* 0x000000ff1a1a7812 */ /* 0x000fe400078ec0ff */
[----:B------:R-:W-:Y:S02]  /*2ab0*/  LOP3.LUT R31, R31, 0xff, RZ, 0xc0, !PT ;  /* 0x000000ff1f1f7812 */ /* 0x000fe400078ec0ff */
[----:B------:R-:W-:Y:S01]  /*2ac0*/  MOV R35, R23 ;  /* 0x0000001700237202 */ /* 0x000fe20000000f00 */
[----:B------:R-:W-:Y:S01]  /*2ad0*/  VIADD R28, R26, 0xffffffff ;  /* 0xffffffff1a1c7836 */ /* 0x000fe20000000000 */
[----:B------:R-:W-:-:S04]  /*2ae0*/  IADD3 R29, R31, -0x1, RZ ;  /* 0xffffffff1f1d7810 */ /* 0x000fc80007ffe0ff */
[----:B------:R-:W-:-:S04]  /*2af0*/  ISETP.GT.U32.AND P0, PT, R28, 0xfd, PT ;  /* 0x000000fd1c00780c */ /* 0x000fc80003f04070 */
        /* <DEDUP_REMOVED lines=26> */
.L_x_2581:
        /* <DEDUP_REMOVED lines=13> */
[----:B------:R-:W-:Y:S02]  /*2d70*/  FFMA R29, R29, R30, R0 ;  /* 0x0000001e1d1d7223 */ /* 0x000fe40000000000 */
[----:B------:R-:W-:Y:S02]  /*2d80*/  IMAD.IADD R27, R28, 0x1, R27 ;  /* 0x000000011c1b7824 */ /* 0x000fe400078e021b */
        /* <DEDUP_REMOVED lines=36> */
.L_x_2588:
[----:B------:R-:W-:-:S04]  /*2fd0*/  LOP3.LUT R0, R0, 0x80000000, RZ, 0xc0, !PT ;  /* 0x8000000000007812 */ /* 0x000fc800078ec0ff */
[----:B------:R-:W-:Y:S01]  /*2fe0*/  LOP3.LUT R0, R0, 0x7f800000, RZ, 0xfc, !PT ;  /* 0x7f80000000007812 */ /* 0x000fe200078efcff */
[----:B------:R-:W-:Y:S06]  /*2ff0*/  BRA `(.L_x_2589) ;  /* 0x0000000000047947 */ /* 0x000fec0003800000 */
.L_x_2587:
[----:B------:R-:W-:-:S07]  /*3000*/  LEA R0, R27, R0, 0x17 ;  /* 0x000000001b007211 */ /* 0x000fce00078eb8ff */
.L_x_2589:
[----:B------:R-:W-:Y:S05]  /*3010*/  BSYNC B1 ;  /* 0x0000000000017941 */ /* 0x000fea0003800000 */
.L_x_2586:
[----:B------:R-:W-:Y:S05]  /*3020*/  BRA `(.L_x_2590) ;  /* 0x0000000000207947 */ /* 0x000fea0003800000 */
.L_x_2585:
[----:B------:R-:W-:-:S04]  /*3030*/  LOP3.LUT R0, R35, 0x80000000, R0, 0x48, !PT ;  /* 0x8000000023007812 */ /* 0x000fc800078e4800 */
[----:B------:R-:W-:Y:S01]  /*3040*/  LOP3.LUT R0, R0, 0x7f800000, RZ, 0xfc, !PT ;  /* 0x7f80000000007812 */ /* 0x000fe200078efcff */
[----:B------:R-:W-:Y:S06]  /*3050*/  BRA `(.L_x_2590) ;  /* 0x0000000000147947 */ /* 0x000fec0003800000 */
.L_x_2584:
[----:B------:R-:W-:Y:S01]  /*3060*/  LOP3.LUT R0, R35, 0x80000000, R0, 0x48, !PT ;  /* 0x8000000023007812 */ /* 0x000fe200078e4800 */
[----:B------:R-:W-:Y:S06]  /*3070*/  BRA `(.L_x_2590) ;  /* 0x00000000000c7947 */ /* 0x000fec0003800000 */
.L_x_2583:
[----:B------:R-:W0:Y:S01]  /*3080*/  MUFU.RSQ R0, -QNAN ;  /* 0xffc0000000007908 */ /* 0x000e220000001400 */
[----:B------:R-:W-:Y:S05]  /*3090*/  BRA `(.L_x_2590) ;  /* 0x0000000000047947 */ /* 0x000fea0003800000 */
.L_x_2582:
[----:B------:R-:W-:-:S07]  /*30a0*/  FADD.FTZ R0, R0, R23 ;  /* 0x0000001700007221 */ /* 0x000fce0000010000 */
.L_x_2590:
[----:B------:R-:W-:Y:S05]  /*30b0*/  BSYNC B0 ;  /* 0x0000000000007941 */ /* 0x000fea0003800000 */
.L_x_2580:
[----:B------:R-:W-:Y:S01]  /*30c0*/  HFMA2.MMA R27, -RZ, RZ, 0, 0 ;  /* 0x00000000ff1b7435 */ /* 0x000fe200000001ff */
[----:B------:R-:W-:-:S05]  /*30d0*/  MOV R26, R8 ;  /* 0x00000008001a7202 */ /* 0x000fca0000000f00 */
[----:B0-----:R-:W-:Y:S05]  /*30e0*/  RET.REL.NODEC R26 `(_ZN18transformer_engine34scaled_masked_softmax_warp_forwardI13__nv_bfloat16S1_fLi9EEEvPT0_PKT_PKhT1_iii) ;  /* 0xffffffcc1ac47950 */ /* 0x001fea0003c3ffff */
.L_x_2591:
        /* <DEDUP_REMOVED lines=9> */
.L_x_11251:


//--------------------- .text._ZN18transformer_engine34scaled_masked_softmax_warp_forwardI13__nv_bfloat16S1_fLi8EEEvPT0_PKT_PKhT1_iii --------------------------
	.section	.text._ZN18transformer_engine34scaled_masked_softmax_warp_forwardI13__nv_bfloat16S1_fLi8EEEvPT0_PKT_PKhT1_iii,"ax",@progbits
	.align	128
        .global         _ZN18transformer_engine34scaled_masked_softmax_warp_forwardI13__nv_bfloat16S1_fLi8EEEvPT0_PKT_PKhT1_iii
        .type           _ZN18transformer_engine34scaled_masked_softmax_warp_forwardI13__nv_bfloat16S1_fLi8EEEvPT0_PKT_PKhT1_iii,@function
        .size           _ZN18transformer_engine34scaled_masked_softmax_warp_forwardI13__nv_bfloat16S1_fLi8EEEvPT0_PKT_PKhT1_iii,(.L_x_11252 - _ZN18transformer_engine34scaled_masked_softmax_warp_forwardI13__nv_bfloat16S1_fLi8EEEvPT0_PKT_PKhT1_iii)
        .other          _ZN18transformer_engine34scaled_masked_softmax_warp_forwardI13__nv_bfloat16S1_fLi8EEEvPT0_PKT_PKhT1_iii,@"STO_CUDA_ENTRY STV_DEFAULT"
_ZN18transformer_engine34scaled_masked_softmax_warp_forwardI13__nv_bfloat16S1_fLi8EEEvPT0_PKT_PKhT1_iii:
.text._ZN18transformer_engine34scaled_masked_softmax_warp_forwardI13__nv_bfloat16S1_fLi8EEEvPT0_PKT_PKhT1_iii:
[----:B------:R-:W-:Y:S01]  /*0000*/  LDC R1, c[0x0][0x28] ;  /* 0x00000a00ff017b82 */ /* 0x000fe20000000800 */
[----:B------:R-:W0:Y:S07]  /*0010*/  S2R R6, SR_CTAID.X ;  /* 0x0000000000067919 */ /* 0x000e2e0000002500 */
[----:B------:R-:W-:Y:S01]  /*0020*/  S2UR UR5, SR_CTAID.Z ;  /* 0x00000000000579c3 */ /* 0x000fe20000002700 */
[----:B------:R-:W-:Y:S01]  /*0030*/  ULDC UR4, c[0x0][0x10] ;  /* 0x0000040000047ab9 */ /* 0x000fe20000000800 */
[----:B------:R-:W-:Y:S01]  /*0040*/  ULDC UR7, c[0x0][0x22c] ;  /* 0x00008b0000077ab9 */ /* 0x000fe20000000800 */
[----:B------:R-:W1:Y:S01]  /*0050*/  S2R R4, SR_TID.X ;  /* 0x0000000000047919 */ /* 0x000e620000002100 */
[----:B------:R-:W-:Y:S01]  /*0060*/  ULDC.64 UR8, c[0x0][0x218] ;  /* 0x0000860000087ab9 */ /* 0x000fe20000000a00 */
[----:B------:R-:W-:Y:S01]  /*0070*/  ULDC.64 UR10, c[0x0][0x220] ;  /* 0x00008800000a7ab9 */ /* 0x000fe20000000a00 */
[----:B------:R-:W-:Y:S01]  /*0080*/  BSSY B0, `(.L_x_2592) ;  /* 0x0000045000007945 */ /* 0x000fe20003800000 */
[----:B------:R-:W2:Y:S01]  /*0090*/  S2R R13, SR_TID.Y ;  /* 0x00000000000d7919 */ /* 0x000ea20000002200 */
[----:B------:R-:W3:Y:S01]  /*00a0*/  S2UR UR6, SR_CTAID.Y ;  /* 0x00000000000679c3 */ /* 0x000ee20000002600 */
[----:B------:R-:W-:Y:S01]  /*00b0*/  MOV R24, 0xff800000 ;  /* 0xff80000000187802 */ /* 0x000fe20000000f00 */
[----:B------:R-:W-:Y:S01]  /*00c0*/  IMAD.MOV.U32 R26, RZ, RZ, -0x800000 ;  /* 0xff800000ff1a7424 */ /* 0x000fe200078e00ff */
[----:B------:R-:W-:-:S02]  /*00d0*/  MOV R12, 0xff800000 ;  /* 0xff800000000c7802 */ /* 0x000fc40000000f00 */
[----:B------:R-:W-:Y:S02]  /*00e0*/  MOV R18, 0xff800000 ;  /* 0xff80000000127802 */ /* 0x000fe40000000f00 */
[----:B------:R-:W-:Y:S01]  /*00f0*/  MOV R22, 0xff800000 ;  /* 0xff80000000167802 */ /* 0x000fe20000000f00 */
[----:B------:R-:W4:Y:S08]  /*0100*/  LDC.64 R2, c[0x0][0x230] ;  /* 0x00008c00ff027b82 */ /* 0x000f300000000a00 */
[----:B------:R-:W0:Y:S01]  /*0110*/  LDC R5, c[0x0][0xc] ;  /* 0x00000300ff057b82 */ /* 0x000e220000000800 */
[----:B---3--:R-:W-:Y:S01]  /*0120*/  UIMAD UR4, UR5, UR4, UR6 ;  /* 0x00000004050472a4 */ /* 0x008fe2000f8e0206 */
[----:B-1----:R-:W-:-:S04]  /*0130*/  SHF.L.U32 R4, R4, 0x2, RZ ;  /* 0x0000000204047819 */ /* 0x002fc800000006ff */
[----:B------:R-:W-:Y:S02]  /*0140*/  IADD3 R10, R4, 0x80, RZ ;  /* 0x00000080040a7810 */ /* 0x000fe40007ffe0ff */
[----:B----4-:R-:W-:Y:S01]  /*0150*/  ISETP.NE.AND P0, PT, R3, 0x1, PT ;  /* 0x000000010300780c */ /* 0x010fe20003f05270 */
[C-C-:B0-----:R-:W-:Y:S01]  /*0160*/  IMAD R0, R5.reuse, UR4, R6.reuse ;  /* 0x0000000405007c24 */ /* 0x141fe2000f8e0206 */
[----:B------:R-:W-:Y:S01]  /*0170*/  ULDC UR4, c[0x0][0x4] ;  /* 0x0000010000047ab9 */ /* 0x000fe20000000800 */
[----:B------:R-:W-:Y:S01]  /*0180*/  IMAD R3, R5, UR5, R6 ;  /* 0x0000000505037c24 */ /* 0x000fe2000f8e0206 */
[----:B------:R-:W-:Y:S01]  /*0190*/  SHF.R.S32.HI R5, RZ, 0x1f, R4 ;  /* 0x0000001fff057819 */ /* 0x000fe20000011404 */
[----:B--2---:R-:W-:Y:S01]  /*01a0*/  IMAD R9, R0, UR4, R13 ;  /* 0x0000000400097c24 */ /* 0x004fe2000f8e020d */
[----:B------:R-:W-:Y:S02]  /*01b0*/  SHF.R.S32.HI R0, RZ, 0x1f, R2 ;  /* 0x0000001fff007819 */ /* 0x000fe40000011402 */
[----:B------:R-:W-:-:S02]  /*01c0*/  SEL R8, R6, R3, !P0 ;  /* 0x0000000306087207 */ /* 0x000fc40004000000 */
[----:B------:R-:W-:Y:S01]  /*01d0*/  IADD3 R19, -R9, UR7, RZ ;  /* 0x0000000709137c10 */ /* 0x000fe2000fffe1ff */
[----:B------:R-:W-:Y:S02]  /*01e0*/  IMAD R7, R0, R9, RZ ;  /* 0x0000000900077224 */ /* 0x000fe400078e02ff */
[----:B------:R-:W-:Y:S01]  /*01f0*/  IMAD R3, R8, UR4, R13 ;  /* 0x0000000408037c24 */ /* 0x000fe2000f8e020d */
[----:B------:R-:W-:Y:S01]  /*0200*/  ISETP.GT.AND P0, PT, R19, RZ, PT ;  /* 0x000000ff1300720c */ /* 0x000fe20003f04270 */
[----:B------:R-:W-:-:S04]  /*0210*/  IMAD.WIDE.U32 R8, R9, R2, R4 ;  /* 0x0000000209087225 */ /* 0x000fc800078e0004 */
[----:B------:R-:W-:Y:S01]  /*0220*/  IMAD.IADD R9, R9, 0x1, R7 ;  /* 0x0000000109097824 */ /* 0x000fe200078e0207 */
[----:B------:R-:W-:Y:S01]  /*0230*/  LEA R16, P1, R8, UR8, 0x1 ;  /* 0x0000000808107c11 */ /* 0x000fe2000f8208ff */
[C---:B------:R-:W-:Y:S01]  /*0240*/  IMAD.WIDE.U32 R14, R3.reuse, R2, R4 ;  /* 0x00000002030e7225 */ /* 0x040fe200078e0004 */
[----:B------:R-:W-:Y:S02]  /*0250*/  SEL R7, R2, RZ, P0 ;  /* 0x000000ff02077207 */ /* 0x000fe40000000000 */
[----:B------:R-:W-:Y:S01]  /*0260*/  LEA.HI.X R17, R8, UR9, R9, 0x1, P1 ;  /* 0x0000000908117c11 */ /* 0x000fe200088f0c09 */
[----:B------:R-:W-:Y:S01]  /*0270*/  IMAD R3, R3, R0, R15 ;  /* 0x0000000003037224 */ /* 0x000fe200078e020f */
[-C--:B------:R-:W-:Y:S01]  /*0280*/  ISETP.GE.AND P1, PT, R4, R7.reuse, PT ;  /* 0x000000070400720c */ /* 0x080fe20003f26270 */
[----:B------:R-:W-:Y:S01]  /*0290*/  ULDC.64 UR8, c[0x0][0x208] ;  /* 0x0000820000087ab9 */ /* 0x000fe20000000a00 */
[----:B------:R-:W-:Y:S02]  /*02a0*/  IADD3 R14, P2, R14, UR10, RZ ;  /* 0x0000000a0e0e7c10 */ /* 0x000fe4000ff5e0ff */
[----:B------:R-:W-:Y:S01]  /*02b0*/  ISETP.GE.AND P0, PT, R10, R7, PT ;  /* 0x000000070a00720c */ /* 0x000fe20003f06270 */
[----:B------:R-:W-:Y:S01]  /*02c0*/  IMAD.MOV.U32 R10, RZ, RZ, -0x800000 ;  /* 0xff800000ff0a7424 */ /* 0x000fe200078e00ff */
[----:B------:R-:W-:-:S02]  /*02d0*/  IADD3.X R15, R3, UR11, RZ, P2, !PT ;  /* 0x0000000b030f7c10 */ /* 0x000fc400097fe4ff */
[----:B------:R-:W-:Y:S02]  /*02e0*/  MOV R8, 0xff800000 ;  /* 0xff80000000087802 */ /* 0x000fe40000000f00 */
[----:B------:R-:W-:-:S03]  /*02f0*/  MOV R3, 0xff800000 ;  /* 0xff80000000037802 */ /* 0x000fc60000000f00 */
[----:B------:R-:W-:Y:S05]  /*0300*/  @P1 BRA `(.L_x_2593) ;  /* 0x0000000000701947 */ /* 0x000fea0003800000 */
        /* <DEDUP_REMOVED lines=15> */
[----:B------:R-:W-:Y:S01]  /*0400*/  @P2 SHF.L.U32 R11, R3, 0x10, RZ ;  /* 0x00000010030b2819 */ /* 0x000fe200000006ff */
[----:B------:R-:W-:Y:S02]  /*0410*/  IMAD.MOV.U32 R3, RZ, RZ, -0x39e3c000 ;  /* 0xc61c4000ff037424 */ /* 0x000fe400078e00ff */
[----:B------:R-:W1:Y:S08]  /*0420*/  @P1 LDC R23, c[0x0][0x228] ;  /* 0x00008a00ff171b82 */ /* 0x000e700000000800 */
[----:B------:R-:W2:Y:S08]  /*0430*/  @P3 LDC R7, c[0x0][0x228] ;  /* 0x00008a00ff073b82 */ /* 0x000eb00000000800 */
[----:B------:R-:W3:Y:S01]  /*0440*/  @P4 LDC R9, c[0x0][0x228] ;  /* 0x00008a00ff094b82 */ /* 0x000ee20000000800 */
[----:B0-----:R-:W-:Y:S01]  /*0450*/  @P2 FMUL R3, R11, R24 ;  /* 0x000000180b032220 */ /* 0x001fe20000400000 */
[----:B------:R-:W-:Y:S01]  /*0460*/  @P4 PRMT R11, R21, 0x7632, R11 ;  /* 0x00007632150b4816 */ /* 0x000fe2000000000b */
[----:B------:R-:W-:-:S03]  /*0470*/  IMAD.MOV.U32 R24, RZ, RZ, -0x39e3c000 ;  /* 0xc61c4000ff187424 */ /* 0x000fc600078e00ff */
[----:B------:R-:W-:Y:S01]  /*0480*/  @P4 SHF.L.U32 R28, R11, 0x10, RZ ;  /* 0x000000100b1c4819 */ /* 0x000fe200000006ff */
[----:B-1----:R-:W-:Y:S01]  /*0490*/  @P1 FMUL R12, R20, R23 ;  /* 0x00000017140c1220 */ /* 0x002fe20000400000 */
[----:B------:R-:W-:-:S05]  /*04a0*/  @P3 SHF.L.U32 R20, R21, 0x10, RZ ;  /* 0x0000001015143819 */ /* 0x000fca00000006ff */
[----:B--2---:R-:W-:Y:S01]  /*04b0*/  @P3 FMUL R26, R20, R7 ;  /* 0x00000007141a3220 */ /* 0x004fe20000400000 */
[----:B---3--:R-:W-:-:S07]  /*04c0*/  @P4 FMUL R24, R28, R9 ;  /* 0x000000091c184220 */ /* 0x008fce0000400000 */
.L_x_2593:
[----:B------:R-:W-:Y:S05]  /*04d0*/  BSYNC B0 ;  /* 0x0000000000007941 */ /* 0x000fea0003800000 */
.L_x_2592:
        /* <DEDUP_REMOVED lines=14> */
[----:B------:R-:W-:Y:S01]  /*05c0*/  IMAD.MOV.U32 R10, RZ, RZ, -0x39e3c000 ;  /* 0xc61c4000ff0a7424 */ /* 0x000fe200078e00ff */
[----:B------:R-:W-:-:S05]  /*05d0*/  MOV R8, 0xc61c4000 ;  /* 0xc61c400000087802 */ /* 0x000fca0000000f00 */
[----:B------:R-:W0:Y:S01]  /*05e0*/  @P0 LDC R20, c[0x0][0x228] ;  /* 0x00008a00ff140b82 */ /* 0x000e220000000800 */
[C---:B---3--:R-:W-:Y:S02]  /*05f0*/  @P0 SHF.L.U32 R7, R16.reuse, 0x10, RZ ;  /* 0x0000001010070819 */ /* 0x048fe400000006ff */
[----:B------:R-:W-:Y:S01]  /*0600*/  @P1 PRMT R16, R16, 0x7632, R16 ;  /* 0x0000763210101816 */ /* 0x000fe20000000010 */
[C---:B------:R-:W-:Y:S02]  /*0610*/  @P2 IMAD.U32 R9, R17.reuse, 0x10000, RZ ;  /* 0x0001000011092824 */ /* 0x040fe400078e00ff */
[----:B------:R-:W-:Y:S02]  /*0620*/  @P3 PRMT R17, R17, 0x7632, R17 ;  /* 0x0000763211113816 */ /* 0x000fe40000000011 */
[----:B------:R-:W1:Y:S01]  /*0630*/  @P1 LDC R11, c[0x0][0x228] ;  /* 0x00008a00ff0b1b82 */ /* 0x000e620000000800 */
[----:B------:R-:W-:Y:S02]  /*0640*/  @P1 SHF.L.U32 R16, R16, 0x10, RZ ;  /* 0x0000001010101819 */ /* 0x000fe400000006ff */
[----:B------:R-:W-:-:S05]  /*0650*/  @P3 IMAD.U32 R17, R17, 0x10000, RZ ;  /* 0x0001000011113824 */ /* 0x000fca00078e00ff */
[----:B------:R-:W2:Y:S08]  /*0660*/  @P2 LDC R14, c[0x0][0x228] ;  /* 0x00008a00ff0e2b82 */ /* 0x000eb00000000800 */
[----:B------:R-:W3:Y:S01]  /*0670*/  @P3 LDC R28, c[0x0][0x228] ;  /* 0x00008a00ff1c3b82 */ /* 0x000ee20000000800 */
[----:B0-----:R-:W-:Y:S01]  /*0680*/  @P0 FMUL R22, R7, R20 ;  /* 0x0000001407160220 */ /* 0x001fe20000400000 */
[----:B-1----:R-:W-:Y:S01]  /*0690*/  @P1 FMUL R18, R16, R11 ;  /* 0x0000000b10121220 */ /* 0x002fe20000400000 */
[----:B--2---:R-:W-:Y:S01]  /*06a0*/  @P2 FMUL R10, R9, R14 ;  /* 0x0000000e090a2220 */ /* 0x004fe20000400000 */
[----:B---3--:R-:W-:-:S07]  /*06b0*/  @P3 FMUL R8, R17, R28 ;  /* 0x0000001c11083220 */ /* 0x008fce0000400000 */
.L_x_2595:
[----:B------:R-:W-:Y:S05]  /*06c0*/  BSYNC B0 ;  /* 0x0000000000007941 */ /* 0x000fea0003800000 */
.L_x_2594:
        /* <DEDUP_REMOVED lines=31> */
[----:B------:R-:W-:-:S03]  /*08c0*/  ISETP.GE.AND P0, PT, R4, R2, PT ;  /* 0x000000020400720c */ /* 0x000fc60003f06270 */
[C---:B------:R-:W-:Y:S01]  /*08d0*/  FADD R17, -R7.reuse, R12 ;  /* 0x0000000c07117221 */ /* 0x040fe20000000100 */
[C---:B------:R-:W-:Y:S01]  /*08e0*/  FADD R3, -R7.reuse, R3 ;  /* 0x0000000307037221 */ /* 0x040fe20000000100 */
[C---:B------:R-:W-:Y:S01]  /*08f0*/  FADD R23, -R7.reuse, R26 ;  /* 0x0000001a07177221 */ /* 0x040fe20000000100 */
[C---:B------:R-:W-:Y:S01]  /*0900*/  FADD R21, -R7.reuse, R24 ;  /* 0x0000001807157221 */ /* 0x040fe20000000100 */
[C---:B------:R-:W-:Y:S01]  /*0910*/  FADD R11, -R7.reuse, R22 ;  /* 0x00000016070b7221 */ /* 0x040fe20000000100 */
[----:B------:R-:W-:Y:S01]  /*0920*/  FADD R25, -R7, R18 ;  /* 0x0000001207197221 */ /* 0x000fe20000000100 */
[-C--:B------:R-:W-:Y:S01]  /*0930*/  FFMA.SAT R15, R17, R20.reuse, 0.5 ;  /* 0x3f000000110f7423 */ /* 0x080fe20000002014 */
[----:B------:R-:W-:Y:S01]  /*0940*/  FFMA.SAT R9, R3, R20, 0.5 ;  /* 0x3f00000003097423 */ /* 0x000fe20000002014 */
[----:B------:R-:W-:Y:S01]  /*0950*/  FADD R27, -R7, R10 ;  /* 0x0000000a071b7221 */ /* 0x000fe20000000100 */
[----:B------:R-:W-:Y:S01]  /*0960*/  ISETP.LT.OR P0, PT, R19, 0x1, P0 ;  /* 0x000000011300780c */ /* 0x000fe20000701670 */
[-C--:B------:R-:W-:Y:S01]  /*0970*/  FFMA.RM R15, R15, R14.reuse, 12582913 ;  /* 0x4b4000010f0f7423 */ /* 0x080fe2000000400e */
[----:B------:R-:W-:Y:S01]  /*0980*/  FFMA.RM R16, R9, R14, 12582913 ;  /* 0x4b40000109107423 */ /* 0x000fe2000000400e */
[-C--:B------:R-:W-:Y:S01]  /*0990*/  FFMA.SAT R9, R23, R20.reuse, 0.5 ;  /* 0x3f00000017097423 */ /* 0x080fe20000002014 */
[----:B------:R-:W-:Y:S01]  /*09a0*/  FFMA.SAT R10, R27, R20, 0.5 ;  /* 0x3f0000001b0a7423 */ /* 0x000fe20000002014 */
[----:B------:R-:W-:Y:S01]  /*09b0*/  FADD R12, R15, -12583039 ;  /* 0xcb40007f0f0c7421 */ /* 0x000fe20000000000 */
[C---:B------:R-:W-:Y:S01]  /*09c0*/  FADD R28, R16.reuse, -12583039 ;  /* 0xcb40007f101c7421 */ /* 0x040fe20000000000 */
[----:B------:R-:W-:Y:S01]  /*09d0*/  SHF.L.U32 R16, R16, 0x17, RZ ;  /* 0x0000001710107819 */ /* 0x000fe200000006ff */
[-C--:B------:R-:W-:Y:S01]  /*09e0*/  FFMA.RM R10, R10, R14.reuse, 12582913 ;  /* 0x4b4000010a0a7423 */ /* 0x080fe2000000400e */
[----:B------:R-:W-:Y:S01]  /*09f0*/  FFMA R26, R17, 1.4426950216293334961, -R12 ;  /* 0x3fb8aa3b111a7823 */ /* 0x000fe2000000080c */
[----:B------:R-:W-:Y:S01]  /*0a00*/  FFMA.RM R12, R9, R14, 12582913 ;  /* 0x4b400001090c7423 */ /* 0x000fe2000000400e */
[----:B------:R-:W-:Y:S01]  /*0a10*/  FFMA R28, R3, 1.4426950216293334961, -R28 ;  /* 0x3fb8aa3b031c7823 */ /* 0x000fe2000000081c */
[----:B------:R-:W-:Y:S01]  /*0a20*/  FFMA.SAT R9, R21, R20, 0.5 ;  /* 0x3f00000015097423 */ /* 0x000fe20000002014 */
[----:B------:R-:W-:Y:S01]  /*0a30*/  FFMA R17, R17, 1.925963033500011079e-08, R26 ;  /* 0x32a5706011117823 */ /* 0x000fe2000000001a */
[----:B------:R-:W-:Y:S01]  /*0a40*/  FADD R24, R12, -12583039 ;  /* 0xcb40007f0c187421 */ /* 0x000fe20000000000 */
[----:B------:R-:W-:Y:S01]  /*0a50*/  FFMA R29, R3, 1.925963033500011079e-08, R28 ;  /* 0x32a57060031d7823 */ /* 0x000fe2000000001c */
[----:B------:R-:W-:Y:S01]  /*0a60*/  FFMA.RM R3, R9, R14, 12582913 ;  /* 0x4b40000109037423 */ /* 0x000fe2000000400e */
[----:B------:R-:W-:Y:S01]  /*0a70*/  FFMA.SAT R9, R11, R20, 0.5 ;  /* 0x3f0000000b097423 */ /* 0x000fe20000002014 */
[----:B------:R-:W-:Y:S01]  /*0a80*/  FFMA R24, R23, 1.4426950216293334961, -R24 ;  /* 0x3fb8aa3b17187823 */ /* 0x000fe20000000818 */
[----:B------:R-:W-:Y:S01]  /*0a90*/  MUFU.EX2 R17, R17 ;  /* 0x0000001100117308 */ /* 0x000fe20000000800 */
[----:B------:R-:W-:Y:S01]  /*0aa0*/  FADD R22, R3, -12583039 ;  /* 0xcb40007f03167421 */ /* 0x000fe20000000000 */
[----:B------:R-:W-:Y:S01]  /*0ab0*/  FFMA.RM R9, R9, R14, 12582913 ;  /* 0x4b40000109097423 */ /* 0x000fe2000000400e */
[----:B------:R-:W-:-:S02]  /*0ac0*/  FFMA R23, R23, 1.925963033500011079e-08, R24 ;  /* 0x32a5706017177823 */ /* 0x000fc40000000018 */
[----:B------:R-:W-:-:S03]  /*0ad0*/  FFMA R22, R21, 1.4426950216293334961, -R22 ;  /* 0x3fb8aa3b15167823 */ /* 0x000fc60000000816 */
[----:B------:R-:W0:Y:S01]  /*0ae0*/  MUFU.EX2 R29, R29 ;  /* 0x0000001d001d7308 */ /* 0x000e220000000800 */
[----:B------:R-:W-:Y:S01]  /*0af0*/  FFMA R21, R21, 1.925963033500011079e-08, R22 ;  /* 0x32a5706015157823 */ /* 0x000fe20000000016 */
[C---:B------:R-:W-:Y:S01]  /*0b00*/  FADD R22, R9.reuse, -12583039 ;  /* 0xcb40007f09167421 */ /* 0x040fe20000000000 */
[----:B------:R-:W-:-:S03]  /*0b10*/  IMAD.SHL.U32 R9, R9, 0x800000, RZ ;  /* 0x0080000009097824 */ /* 0x000fc600078e00ff */
[C---:B------:R-:W-:Y:S02]  /*0b20*/  FFMA R22, R11.reuse, 1.4426950216293334961, -R22 ;  /* 0x3fb8aa3b0b167823 */ /* 0x040fe40000000816 */
[----:B------:R-:W-:Y:S02]  /*0b30*/  MUFU.EX2 R23, R23 ;  /* 0x0000001700177308 */ /* 0x000fe40000000800 */
[----:B------:R-:W-:Y:S01]  /*0b40*/  FFMA R18, R11, 1.925963033500011079e-08, R22 ;  /* 0x32a570600b127823 */ /* 0x000fe20000000016 */
[----:B------:R-:W-:-:S04]  /*0b50*/  FFMA.SAT R11, R25, R20, 0.5 ;  /* 0x3f000000190b7423 */ /* 0x000fc80000002014 */
[----:B------:R-:W-:Y:S01]  /*0b60*/  FFMA.RM R11, R11, R14, 12582913 ;  /* 0x4b4000010b0b7423 */ /* 0x000fe2000000400e */
[----:B------:R-:W1:Y:S01]  /*0b70*/  MUFU.EX2 R21, R21 ;  /* 0x0000001500157308 */ /* 0x000e620000000800 */
[----:B0-----:R-:W-:Y:S01]  /*0b80*/  FMUL R29, R16, R29 ;  /* 0x0000001d101d7220 */ /* 0x001fe20000400000 */
[----:B------:R-:W-:Y:S01]  /*0b90*/  SHF.L.U32 R16, R3, 0x17, RZ ;  /* 0x0000001703107819 */ /* 0x000fe200000006ff */
[C---:B------:R-:W-:Y:S01]  /*0ba0*/  FADD R22, R11.reuse, -12583039 ;  /* 0xcb40007f0b167421 */ /* 0x040fe20000000000 */
[----:B------:R-:W-:-:S03]  /*0bb0*/  SHF.L.U32 R11, R11, 0x17, RZ ;  /* 0x000000170b0b7819 */ /* 0x000fc600000006ff */
[----:B------:R-:W-:-:S04]  /*0bc0*/  FFMA R22, R25, 1.4426950216293334961, -R22 ;  /* 0x3fb8aa3b19167823 */ /* 0x000fc80000000816 */
[----:B------:R-:W-:Y:S01]  /*0bd0*/  FFMA R22, R25, 1.925963033500011079e-08, R22 ;  /* 0x32a5706019167823 */ /* 0x000fe20000000016 */
[----:B------:R-:W-:Y:S01]  /*0be0*/  FADD R25, -R7, R8 ;  /* 0x0000000807197221 */ /* 0x000fe20000000100 */
[----:B------:R-:W-:-:S03]  /*0bf0*/  FADD R8, R10, -12583039 ;  /* 0xcb40007f0a087421 */ /* 0x000fc60000000000 */
[----:B------:R-:W-:Y:S01]  /*0c00*/  FFMA.SAT R20, R25, R20, 0.5 ;  /* 0x3f00000019147423 */ /* 0x000fe20000002014 */
[C---:B------:R-:W-:Y:S01]  /*0c10*/  FFMA R8, R27.reuse, 1.4426950216293334961, -R8 ;  /* 0x3fb8aa3b1b087823 */ /* 0x040fe20000000808 */
[----:B------:R-:W-:Y:S01]  /*0c20*/  MUFU.EX2 R22, R22 ;  /* 0x0000001600167308 */ /* 0x000fe20000000800 */
[----:B-1----:R-:W-:Y:S01]  /*0c30*/  FMUL R21, R16, R21 ;  /* 0x0000001510157220 */ /* 0x002fe20000400000 */
[----:B------:R-:W-:Y:S01]  /*0c40*/  FFMA.RM R14, R20, R14, 12582913 ;  /* 0x4b400001140e7423 */ /* 0x000fe2000000400e */
[----:B------:R-:W-:-:S03]  /*0c50*/  FFMA R20, R27, 1.925963033500011079e-08, R8 ;  /* 0x32a570601b147823 */ /* 0x000fc60000000008 */
[C---:B------:R-:W-:Y:S01]  /*0c60*/  FADD R24, R14.reuse, -12583039 ;  /* 0xcb40007f0e187421 */ /* 0x040fe20000000000 */
[----:B------:R-:W-:Y:S01]  /*0c70*/  SHF.L.U32 R14, R14, 0x17, RZ ;  /* 0x000000170e0e7819 */ /* 0x000fe200000006ff */
[----:B------:R-:W0:Y:S02]  /*0c80*/  MUFU.EX2 R8, R18 ;  /* 0x0000001200087308 */ /* 0x000e240000000800 */
[----:B------:R-:W-:-:S04]  /*0c90*/  FFMA R24, R25, 1.4426950216293334961, -R24 ;  /* 0x3fb8aa3b19187823 */ /* 0x000fc80000000818 */
[----:B------:R-:W-:Y:S01]  /*0ca0*/  FFMA R25, R25, 1.925963033500011079e-08, R24 ;  /* 0x32a5706019197823 */ /* 0x000fe20000000018 */
[----:B------:R-:W-:Y:S01]  /*0cb0*/  IMAD.SHL.U32 R24, R15, 0x800000, RZ ;  /* 0x008000000f187824 */ /* 0x000fe200078e00ff */
[----:B------:R-:W1:Y:S01]  /*0cc0*/  MUFU.EX2 R20, R20 ;  /* 0x0000001400147308 */ /* 0x000e620000000800 */
[----:B------:R-:W-:Y:S02]  /*0cd0*/  SHF.L.U32 R15, R10, 0x17, RZ ;  /* 0x000000170a0f7819 */ /* 0x000fe400000006ff */
[----:B------:R-:W-:Y:S01]  /*0ce0*/  FMUL R17, R24, R17 ;  /* 0x0000001118117220 */ /* 0x000fe20000400000 */
[----:B------:R-:W-:-:S03]  /*0cf0*/  SHF.L.U32 R24, R12, 0x17, RZ ;  /* 0x000000170c187819 */ /* 0x000fc600000006ff */
[----:B------:R-:W-:Y:S01]  /*0d00*/  FADD R12, RZ, R17 ;  /* 0x00000011ff0c7221 */ /* 0x000fe20000000000 */
[----:B------:R-:W2:Y:S01]  /*0d10*/  MUFU.EX2 R25, R25 ;  /* 0x0000001900197308 */ /* 0x000ea20000000800 */
[----:B------:R-:W-:Y:S01]  /*0d20*/  FMUL R23, R24, R23 ;  /* 0x0000001718177220 */ /* 0x000fe20000400000 */
[----:B0-----:R-:W-:Y:S01]  /*0d30*/  FMUL R8, R9, R8 ;  /* 0x0000000809087220 */ /* 0x001fe20000400000 */
[----:B------:R-:W-:Y:S01]  /*0d40*/  FADD R12, R12, R29 ;  /* 0x0000001d0c0c7221 */ /* 0x000fe20000000000 */
[----:B------:R-:W-:-:S03]  /*0d50*/  FMUL R9, R11, R22 ;  /* 0x000000160b097220 */ /* 0x000fc60000400000 */
[----:B------:R-:W-:Y:S01]  /*0d60*/  FADD R12, R12, R23 ;  /* 0x000000170c0c7221 */ /* 0x000fe20000000000 */
[----:B-1----:R-:W-:-:S03]  /*0d70*/  FMUL R10, R15, R20 ;  /* 0x000000140f0a7220 */ /* 0x002fc60000400000 */
[----:B------:R-:W-:-:S04]  /*0d80*/  FADD R3, R12, R21 ;  /* 0x000000150c037221 */ /* 0x000fc80000000000 */
[----:B------:R-:W-:Y:S01]  /*0d90*/  FADD R12, R3, R8 ;  /* 0x00000008030c7221 */ /* 0x000fe20000000000 */
[----:B--2---:R-:W-:-:S03]  /*0da0*/  FMUL R11, R14, R25 ;  /* 0x000000190e0b7220 */ /* 0x004fc60000400000 */
        /* <DEDUP_REMOVED lines=27> */
[----:B------:R-:W-:-:S04]  /*0f60*/  IMAD R13, R6, UR4, R13 ;  /* 0x00000004060d7c24 */ /* 0x000fc8000f8e020d */
[----:B------:R-:W-:-:S04]  /*0f70*/  IMAD.WIDE.U32 R2, R13, R2, R4 ;  /* 0x000000020d027225 */ /* 0x000fc800078e0004 */
[----:B------:R-:W-:Y:S02]  /*0f80*/  IMAD R17, R0, R13, RZ ;  /* 0x0000000d00117224 */ /* 0x000fe400078e02ff */
[----:B------:R-:W-:-:S04]  /*0f90*/  FFMA R13, -R12, R15, R25 ;  /* 0x0000000f0c0d7223 */ /* 0x000fc80000000119 */
[----:B------:R-:W-:Y:S01]  /*0fa0*/  FFMA R13, R14, R13, R15 ;  /* 0x0000000d0e0d7223 */ /* 0x000fe2000000000f */
[----:B------:R-:W-:Y:S01]  /*0fb0*/  IMAD.IADD R15, R3, 0x1, R17 ;  /* 0x00000001030f7824 */ /* 0x000fe200078e0211 */
[----:B--2---:R-:W-:Y:S06]  /*0fc0*/  @!P0 BRA `(.L_x_2597) ;  /* 0x00000000000c8947 */ /* 0x004fec0003800000 */
[----:B------:R-:W-:-:S07]  /*0fd0*/  MOV R6, 0xff0 ;  /* 0x00000ff000067802 */ /* 0x000fce0000000f00 */
[----:B------:R-:W-:Y:S05]  /*0fe0*/  CALL.REL.NOINC `($__internal_6_$__cuda_sm3x_div_rn_noftz_f32_slowpath) ;  /* 0x0000000400cc7944 */ /* 0x000fea0003c00000 */
[----:B------:R-:W-:-:S07]  /*0ff0*/  MOV R13, R0 ;  /* 0x00000000000d7202 */ /* 0x000fce0000000f00 */
.L_x_2597:
[----:B------:R-:W-:Y:S05]  /*1000*/  BSYNC B0 ;  /* 0x0000000000007941 */ /* 0x000fea0003800000 */
.L_x_2596:
        /* <DEDUP_REMOVED lines=11> */
[----:B------:R-:W-:Y:S05]  /*10c0*/  CALL.REL.NOINC `($__internal_6_$__cuda_sm3x_div_rn_noftz_f32_slowpath) ;  /* 0x0000000400947944 */ /* 0x000fea0003c00000 */
[----:B------:R-:W-:-:S07]  /*10d0*/  MOV R14, R0 ;  /* 0x00000000000e7202 */ /* 0x000fce0000000f00 */
.L_x_2599:
[----:B------:R-:W-:Y:S05]  /*10e0*/  BSYNC B0 ;  /* 0x0000000000007941 */ /* 0x000fea0003800000 */
.L_x_2598:
        /* <DEDUP_REMOVED lines=13> */
.L_x_2601:
[----:B------:R-:W-:Y:S05]  /*11c0*/  BSYNC B0 ;  /* 0x0000000000007941 */ /* 0x000fea0003800000 */
.L_x_2600:
[----:B------:R-:W0:Y:S01]  /*11d0*/  MUFU.RCP R5, R12 ;  /* 0x0000000c00057308 */ /* 0x000e220000001000 */
[----:B------:R-:W-:Y:S01]  /*11e0*/  FMUL R25, R21, R22 ;  /* 0x0000001615197220 */ /* 0x000fe20000400000 */
[----:B------:R-:W-:Y:S06]  /*11f0*/  BSSY B0, `(.L_x_2602) ;  /* 0x000000c000007945 */ /* 0x000fec0003800000 */
[----:B------:R-:W1:Y:S01]  /*1200*/  FCHK P0, R25, R12 ;  /* 0x0000000c19007302 */ /* 0x000e620000000000 */
[----:B0-----:R-:W-:-:S04]  /*1210*/  FFMA R0, -R12, R5, 1 ;  /* 0x3f8000000c007423 */ /* 0x001fc80000000105 */
[----:B------:R-:W-:Y:S01]  /*1220*/  FFMA R0, R5, R0, R5 ;  /* 0x0000000005007223 */ /* 0x000fe20000000005 */
[----:B------:R-:W-:-:S03]  /*1230*/  VIADD R5, R4, 0x80 ;  /* 0x0000008004057836 */ /* 0x000fc60000000000 */
[----:B------:R-:W-:-:S04]  /*1240*/  FFMA R17, R0, R25, RZ ;  /* 0x0000001900117223 */ /* 0x000fc800000000ff */
[----:B------:R-:W-:-:S04]  /*1250*/  FFMA R6, -R12, R17, R25 ;  /* 0x000000110c067223 */ /* 0x000fc80000000119 */
[----:B------:R-:W-:Y:S01]  /*1260*/  FFMA R17, R0, R6, R17 ;  /* 0x0000000600117223 */ /* 0x000fe20000000011 */
[----:B-1----:R-:W-:Y:S06]  /*1270*/  @!P0 BRA `(.L_x_2603) ;  /* 0x00000000000c8947 */ /* 0x002fec0003800000 */
[----:B------:R-:W-:-:S07]  /*1280*/  MOV R6, 0x12a0 ;  /* 0x000012a000067802 */ /* 0x000fce0000000f00 */
[----:B------:R-:W-:Y:S05]  /*1290*/  CALL.REL.NOINC `($__internal_6_$__cuda_sm3x_div_rn_noftz_f32_slowpath) ;  /* 0x0000000400207944 */ /* 0x000fea0003c00000 */
[----:B------:R-:W-:-:S07]  /*12a0*/  MOV R17, R0 ;  /* 0x0000000000117202 */ /* 0x000fce0000000f00 */
.L_x_2603:
[----:B------:R-:W-:Y:S05]  /*12b0*/  BSYNC B0 ;  /* 0x0000000000007941 */ /* 0x000fea0003800000 */
.L_x_2602:
[----:B------:R-:W-:Y:S01]  /*12c0*/  ULDC.64 UR4, c[0x0][0x210] ;  /* 0x0000840000047ab9 */ /* 0x000fe20000000a00 */
[----:B------:R-:W-:Y:S02]  /*12d0*/  F2FP.BF16.F32.PACK_AB R14, R14, R13 ;  /* 0x0000000d0e0e723e */ /* 0x000fe400000010ff */
[C---:B------:R-:W-:Y:S01]  /*12e0*/  LEA R4, P1, R2.reuse, UR4, 0x1 ;  /* 0x0000000402047c11 */ /* 0x040fe2000f8208ff */
[----:B------:R-:W-:Y:S02]  /*12f0*/  ULDC UR4, c[0x0][0x230] ;  /* 0x00008c0000047ab9 */ /* 0x000fe40000000800 */
[----:B------:R-:W-:Y:S02]  /*1300*/  ISETP.GE.AND P0, PT, R5, UR4, PT ;  /* 0x0000000405007c0c */ /* 0x000fe4000bf06270 */
[----:B------:R-:W-:Y:S02]  /*1310*/  LEA.HI.X R5, R2, UR5, R15, 0x1, P1 ;  /* 0x0000000502057c11 */ /* 0x000fe400088f0c0f */
[----:B------:R-:W-:-:S05]  /*1320*/  F2FP.BF16.F32.PACK_AB R15, R17, R20 ;  /* 0x00000014110f723e */ /* 0x000fca00000010ff */
[----:B------:R0:W-:Y:S04]  /*1330*/  STG.E.64 desc[UR8][R4.64], R14 ;  /* 0x0000000e04007986 */ /* 0x0001e8000c101b08 */
        /* <DEDUP_REMOVED lines=12> */
[----:B------:R-:W-:-:S07]  /*1400*/  MOV R6, 0x1420 ;  /* 0x0000142000067802 */ /* 0x000fce0000000f00 */
[----:B0-----:R-:W-:Y:S05]  /*1410*/  CALL.REL.NOINC `($__internal_6_$__cuda_sm3x_div_rn_noftz_f32_slowpath) ;  /* 0x0000000000c07944 */ /* 0x001fea0003c00000 */
[----:B------:R-:W-:-:S07]  /*1420*/  MOV R2, R0 ;  /* 0x0000000000027202 */ /* 0x000fce0000000f00 */
.L_x_2605:
[----:B------:R-:W-:Y:S05]  /*1430*/  BSYNC B0 ;  /* 0x0000000000007941 */ /* 0x000fea0003800000 */
.L_x_2604:
        /* <DEDUP_REMOVED lines=13> */
.L_x_2607:
[----:B------:R-:W-:Y:S05]  /*1510*/  BSYNC B0 ;  /* 0x0000000000007941 */ /* 0x000fea0003800000 */
.L_x_2606:
        /* <DEDUP_REMOVED lines=12> */
[----:B------:R-:W-:-:S07]  /*15e0*/  IMAD.MOV.U32 R8, RZ, RZ, R0 ;  /* 0x000000ffff087224 */ /* 0x000fce00078e0000 */
.L_x_2609:
[----:B------:R-:W-:Y:S05]  /*15f0*/  BSYNC B0 ;  /* 0x0000000000007941 */ /* 0x000fea0003800000 */
.L_x_2608:
        /* <DEDUP_REMOVED lines=13> */
.L_x_2611:
[----:B------:R-:W-:Y:S05]  /*16d0*/  BSYNC B0 ;  /* 0x0000000000007941 */ /* 0x000fea0003800000 */
.L_x_2610:
[----:B------:R-:W-:Y:S02]  /*16e0*/  F2FP.BF16.F32.PACK_AB R2, R3, R2 ;  /* 0x000000020302723e */ /* 0x000fe400000010ff */
[----:B------:R-:W-:-:S05]  /*16f0*/  F2FP.BF16.F32.PACK_AB R3, R7, R8 ;  /* 0x000000080703723e */ /* 0x000fca00000010ff */
[----:B------:R-:W-:Y:S01]  /*1700*/  STG.E.64 desc[UR8][R4.64+0x100], R2 ;  /* 0x0001000204007986 */ /* 0x000fe2000c101b08 */
[----:B------:R-:W-:Y:S05]  /*1710*/  EXIT ;  /* 0x000000000000794d */ /* 0x000fea0003800000 */
        .weak           $__internal_6_$__cuda_sm3x_div_rn_noftz_f32_slowpath
        .type           $__internal_6_$__cuda_sm3x_div_rn_noftz_f32_slowpath,@function
        .size           $__internal_6_$__cuda_sm3x_div_rn_noftz_f32_slowpath,(.L_x_11252 - $__internal_6_$__cuda_sm3x_div_rn_noftz_f32_slowpath)
$__internal_6_$__cuda_sm3x_div_rn_noftz_f32_slowpath:
[--C-:B------:R-:W-:Y:S01]  /*1720*/  SHF.R.U32.HI R17, RZ, 0x17, R12.reuse ;  /* 0x00000017ff117819 */ /* 0x100fe2000001160c */
[----:B------:R-:W-:Y:S01]  /*1730*/  BSSY B1, `(.L_x_2612) ;  /* 0x0000063000017945 */ /* 0x000fe20003800000 */
[----:B------:R-:W-:Y:S01]  /*1740*/  SHF.R.U32.HI R16, RZ, 0x17, R25 ;  /* 0x00000017ff107819 */ /* 0x000fe20000011619 */
[----:B------:R-:W-:Y:S01]  /*1750*/  IMAD.MOV.U32 R24, RZ, RZ, R12 ;  /* 0x000000ffff187224 */ /* 0x000fe200078e000c */
[----:B------:R-:W-:Y:S02]  /*1760*/  LOP3.LUT R17, R17, 0xff, RZ, 0xc0, !PT ;  /* 0x000000ff11117812 */ /* 0x000fe400078ec0ff */
[----:B------:R-:W-:Y:S02]  /*1770*/  LOP3.LUT R16, R16, 0xff, RZ, 0xc0, !PT ;  /* 0x000000ff10107812 */ /* 0x000fe400078ec0ff */
[----:B------:R-:W-:Y:S02]  /*1780*/  IADD3 R0, R17, -0x1, RZ ;  /* 0xffffffff11007810 */ /* 0x000fe40007ffe0ff */
[----:B------:R-:W-:-:S02]  /*1790*/  IADD3 R19, R16, -0x1, RZ ;  /* 0xffffffff10137810 */ /* 0x000fc40007ffe0ff */
        /* <DEDUP_REMOVED lines=25> */
[----:B------:R-:W-:-:S04]  /*1930*/  @!P1 FFMA R24, R12, 1.84467440737095516160e+19, RZ ;  /* 0x5f8000000c189823 */ /* 0x000fc800000000ff */
[----:B------:R-:W-:-:S07]  /*1940*/  @!P1 VIADD R18, R18, 0x40 ;  /* 0x0000004012129836 */ /* 0x000fce0000000000 */
.L_x_2613:
        /* <DEDUP_REMOVED lines=17> */
[----:B------:R-:W-:-:S05]  /*1a60*/  LOP3.LUT R16, R16, 0xff, RZ, 0xc0, !PT ;  /* 0x000000ff10107812 */ /* 0x000fca00078ec0ff */
[----:B------:R-:W-:-:S05]  /*1a70*/  IMAD.IADD R16, R16, 0x1, R17 ;  /* 0x0000000110107824 */ /* 0x000fca00078e0211 */
        /* <DEDUP_REMOVED lines=28> */
[----:B------:R-:W-:-:S05]  /*1c40*/  LOP3.LUT R17, R17, R24, RZ, 0xc0, !PT ;  /* 0x0000001811117212 */ /* 0x000fca00078ec0ff */
[----:B------:R-:W-:-:S05]  /*1c50*/  IMAD.IADD R17, R16, 0x1, R17 ;  /* 0x0000000110117824 */ /* 0x000fca00078e0211 */
[----:B------:R-:W-:Y:S01]  /*1c60*/  LOP3.LUT R0, R17, R0, RZ, 0xfc, !PT ;  /* 0x0000000011007212 */ /* 0x000fe200078efcff */
[----:B------:R-:W-:Y:S06]  /*1c70*/  BRA `(.L_x_2621) ;  /* 0x0000000000107947 */ /* 0x000fec0003800000 */
.L_x_2620:
[----:B------:R-:W-:-:S04]  /*1c80*/  LOP3.LUT R0, R0, 0x80000000, RZ, 0xc0, !PT ;  /* 0x8000000000007812 */ /* 0x000fc800078ec0ff */
[----:B------:R-:W-:Y:S01]  /*1c90*/  LOP3.LUT R0, R0, 0x7f800000, RZ, 0xfc, !PT ;  /* 0x7f80000000007812 */ /* 0x000fe200078efcff */
[----:B------:R-:W-:Y:S06]  /*1ca0*/  BRA `(.L_x_2621) ;  /* 0x0000000000047947 */ /* 0x000fec0003800000 */
.L_x_2619:
[----:B------:R-:W-:-:S07]  /*1cb0*/  LEA R0, R17, R0, 0x17 ;  /* 0x0000000011007211 */ /* 0x000fce00078eb8ff */
.L_x_2621:
[----:B------:R-:W-:Y:S05]  /*1cc0*/  BSYNC B2 ;  /* 0x0000000000027941 */ /* 0x000fea0003800000 */
.L_x_2618:
[----:B------:R-:W-:Y:S05]  /*1cd0*/  BRA `(.L_x_2622) ;  /* 0x0000000000207947 */ /* 0x000fea0003800000 */
.L_x_2617:
[----:B------:R-:W-:-:S04]  /*1ce0*/  LOP3.LUT R0, R24, 0x80000000, R25, 0x48, !PT ;  /* 0x8000000018007812 */ /* 0x000fc800078e4819 */
[----:B------:R-:W-:Y:S01]  /*1cf0*/  LOP3.LUT R0, R0, 0x7f800000, RZ, 0xfc, !PT ;  /* 0x7f80000000007812 */ /* 0x000fe200078efcff */
[----:B------:R-:W-:Y:S06]  /*1d00*/  BRA `(.L_x_2622) ;  /* 0x0000000000147947 */ /* 0x000fec0003800000 */
.L_x_2616:
[----:B------:R-:W-:Y:S01]  /*1d10*/  LOP3.LUT R0, R24, 0x80000000, R25, 0x48, !PT ;  /* 0x8000000018007812 */ /* 0x000fe200078e4819 */
[----:B------:R-:W-:Y:S06]  /*1d20*/  BRA `(.L_x_2622) ;  /* 0x00000000000c7947 */ /* 0x000fec0003800000 */
.L_x_2615:
[----:B------:R-:W0:Y:S01]  /*1d30*/  MUFU.RSQ R0, -QNAN ;  /* 0xffc0000000007908 */ /* 0x000e220000001400 */
[----:B------:R-:W-:Y:S05]  /*1d40*/  BRA `(.L_x_2622) ;  /* 0x0000000000047947 */ /* 0x000fea0003800000 */
.L_x_2614:
[----:B------:R-:W-:-:S07]  /*1d50*/  FADD.FTZ R0, R25, R12 ;  /* 0x0000000c19007221 */ /* 0x000fce0000010000 */
.L_x_2622:
[----:B------:R-:W-:Y:S05]  /*1d60*/  BSYNC B1 ;  /* 0x0000000000017941 */ /* 0x000fea0003800000 */
.L_x_2612:
[----:B------:R-:W-:Y:S01]  /*1d70*/  HFMA2.MMA R17, -RZ, RZ, 0, 0 ;  /* 0x00000000ff117435 */ /* 0x000fe200000001ff */
[----:B------:R-:W-:-:S05]  /*1d80*/  MOV R16, R6 ;  /* 0x0000000600107202 */ /* 0x000fca0000000f00 */
[----:B0-----:R-:W-:Y:S05]  /*1d90*/  RET.REL.NODEC R16 `(_ZN18transformer_engine34scaled_masked_softmax_warp_forwardI13__nv_bfloat16S1_fLi8EEEvPT0_PKT_PKhT1_iii) ;  /* 0xffffffe010987950 */ /* 0x001fea0003c3ffff */
.L_x_2623:
        /* <DEDUP_REMOVED lines=14> */
.L_x_11252:


//--------------------- .text._ZN18transformer_engine34scaled_masked_softmax_warp_forwardI13__nv_bfloat16S1_fLi7EEEvPT0_PKT_PKhT1_iii --------------------------
	.section	.text._ZN18transformer_engine34scaled_masked_softmax_warp_forwardI13__nv_bfloat16S1_fLi7EEEvPT0_PKT_PKhT1_iii,"ax",@progbits
	.align	128
        .global         _ZN18transformer_engine34scaled_masked_softmax_warp_forwardI13__nv_bfloat16S1_fLi7EEEvPT0_PKT_PKhT1_iii
        .type           _ZN18transformer_engine34scaled_masked_softmax_warp_forwardI13__nv_bfloat16S1_fLi7EEEvPT0_PKT_PKhT1_iii,@function
        .size           _ZN18transformer_engine34scaled_masked_softmax_warp_forwardI13__nv_bfloat16S1_fLi7EEEvPT0_PKT_PKhT1_iii,(.L_x_11253 - _ZN18transformer_engine34scaled_masked_softmax_warp_forwardI13__nv_bfloat16S1_fLi7EEEvPT0_PKT_PKhT1_iii)
        .other          _ZN18transformer_engine34scaled_masked_softmax_warp_forwardI13__nv_bfloat16S1_fLi7EEEvPT0_PKT_PKhT1_iii,@"STO_CUDA_ENTRY STV_DEFAULT"
_ZN18transformer_engine34scaled_masked_softmax_warp_forwardI13__nv_bfloat16S1_fLi7EEEvPT0_PKT_PKhT1_iii:
.text._ZN18transformer_engine34scaled_masked_softmax_warp_forwardI13__nv_bfloat16S1_fLi7EEEvPT0_PKT_PKhT1_iii:
[----:B------:R-:W-:Y:S01]  /*0000*/  LDC R1, c[0x0][0x28] ;  /* 0x00000a00ff017b82 */ /* 0x000fe20000000800 */
[----:B------:R-:W0:Y:S07]  /*0010*/  S2R R7, SR_CTAID.X ;  /* 0x0000000000077919 */ /* 0x000e2e0000002500 */
[----:B------:R-:W-:Y:S01]  /*0020*/  S2UR UR6, SR_CTAID.Z ;  /* 0x00000000000679c3 */ /* 0x000fe20000002700 */
[----:B------:R-:W-:Y:S01]  /*0030*/  ULDC UR4, c[0x0][0x10] ;  /* 0x0000040000047ab9 */ /* 0x000fe20000000800 */
[----:B------:R-:W-:Y:S01]  /*0040*/  ULDC.64 UR10, c[0x0][0x208] ;  /* 0x00008200000a7ab9 */ /* 0x000fe20000000a00 */
[----:B------:R-:W1:Y:S01]  /*0050*/  S2R R8, SR_TID.Y ;  /* 0x0000000000087919 */ /* 0x000e620000002200 */
[----:B------:R-:W-:Y:S01]  /*0060*/  BSSY B0, `(.L_x_2624) ;  /* 0x0000049000007945 */ /* 0x000fe20003800000 */
[----:B------:R-:W-:Y:S01]  /*0070*/  MOV R12, 0xff800000 ;  /* 0xff800000000c7802 */ /* 0x000fe20000000f00 */
[----:B------:R-:W-:Y:S01]  /*0080*/  IMAD.MOV.U32 R13, RZ, RZ, -0x800000 ;  /* 0xff800000ff0d7424 */ /* 0x000fe200078e00ff */
[----:B------:R-:W2:Y:S01]  /*0090*/  S2R R6, SR_TID.X ;  /* 0x0000000000067919 */ /* 0x000ea20000002100 */
[----:B------:R-:W3:Y:S01]  /*00a0*/  S2UR UR5, SR_CTAID.Y ;  /* 0x00000000000579c3 */ /* 0x000ee20000002600 */
[----:B------:R-:W-:Y:S01]  /*00b0*/  MOV R11, 0xff800000 ;  /* 0xff800000000b7802 */ /* 0x000fe20000000f00 */
[----:B------:R-:W-:Y:S01]  /*00c0*/  IMAD.MOV.U32 R17, RZ, RZ, -0x800000 ;  /* 0xff800000ff117424 */ /* 0x000fe200078e00ff */
[----:B------:R-:W-:-:S02]  /*00d0*/  MOV R25, 0xff800000 ;  /* 0xff80000000197802 */ /* 0x000fc40000000f00 */
[----:B------:R-:W-:-:S03]  /*00e0*/  MOV R19, 0xff800000 ;  /* 0xff80000000137802 */ /* 0x000fc60000000f00 */
[----:B------:R-:W0:Y:S08]  /*00f0*/  LDC R2, c[0x0][0xc] ;  /* 0x00000300ff027b82 */ /* 0x000e300000000800 */
[----:B------:R-:W4:Y:S01]  /*0100*/  LDC.64 R4, c[0x0][0x230] ;  /* 0x00008c00ff047b82 */ /* 0x000f220000000a00 */
[----:B---3--:R-:W-:-:S03]  /*0110*/  UIMAD UR4, UR6, UR4, UR5 ;  /* 0x00000004060472a4 */ /* 0x008fc6000f8e0205 */
[----:B------:R-:W-:Y:S01]  /*0120*/  ULDC UR5, c[0x0][0x22c] ;  /* 0x00008b0000057ab9 */ /* 0x000fe20000000800 */
[----:B--2---:R-:W-:Y:S02]  /*0130*/  IMAD.SHL.U32 R6, R6, 0x4, RZ ;  /* 0x0000000406067824 */ /* 0x004fe400078e00ff */
[----:B0-----:R-:W-:Y:S01]  /*0140*/  IMAD R0, R2, UR4, R7 ;  /* 0x0000000402007c24 */ /* 0x001fe2000f8e0207 */
[----:B------:R-:W-:-:S03]  /*0150*/  ULDC UR4, c[0x0][0x4] ;  /* 0x0000010000047ab9 */ /* 0x000fc60000000800 */
[----:B-1----:R-:W-:Y:S01]  /*0160*/  IMAD R0, R0, UR4, R8 ;  /* 0x0000000400007c24 */ /* 0x002fe2000f8e0208 */
[----:B----4-:R-:W-:-:S04]  /*0170*/  ISETP.NE.AND P2, PT, R5, 0x1, PT ;  /* 0x000000010500780c */ /* 0x010fc80003f45270 */
[----:B------:R-:W-:Y:S02]  /*0180*/  SHF.L.U32 R15, R0, 0x1, RZ ;  /* 0x00000001000f7819 */ /* 0x000fe400000006ff */
[----:B------:R-:W-:Y:S02]  /*0190*/  SHF.R.S32.HI R21, RZ, 0x1f, R4 ;  /* 0x0000001fff157819 */ /* 0x000fe40000011404 */
[----:B------:R-:W-:-:S04]  /*01a0*/  IADD3 R0, -R15, UR5, RZ ;  /* 0x000000050f007c10 */ /* 0x000fc8000fffe1ff */
[C---:B------:R-:W-:Y:S02]  /*01b0*/  VIMNMX R20, R0.reuse, 0x2, PT ;  /* 0x0000000200147848 */ /* 0x040fe40003fe0100 */
[----:B------:R-:W-:Y:S01]  /*01c0*/  ISETP.GT.AND P0, PT, R0, RZ, PT ;  /* 0x000000ff0000720c */ /* 0x000fe20003f04270 */
[----:B------:R-:W-:Y:S01]  /*01d0*/  @P2 IMAD R7, R2, UR6, R7 ;  /* 0x0000000602072c24 */ /* 0x000fe2000f8e0207 */
[----:B------:R-:W-:Y:S02]  /*01e0*/  ISETP.GT.AND P1, PT, R20, 0x1, PT ;  /* 0x000000011400780c */ /* 0x000fe40003f24270 */
[C---:B------:R-:W-:Y:S01]  /*01f0*/  SEL R3, R4.reuse, RZ, P0 ;  /* 0x000000ff04037207 */ /* 0x040fe20000000000 */
[----:B------:R-:W-:Y:S01]  /*0200*/  IMAD R2, R7, UR4, R8 ;  /* 0x0000000407027c24 */ /* 0x000fe2000f8e0208 */
[----:B------:R-:W-:Y:S02]  /*0210*/  SEL R5, R4, RZ, P1 ;  /* 0x000000ff04057207 */ /* 0x000fe40000800000 */
[----:B------:R-:W-:Y:S01]  /*0220*/  ISETP.GE.AND P1, PT, R6, R3, PT ;  /* 0x000000030600720c */ /* 0x000fe20003f26270 */
[----:B------:R-:W-:Y:S01]  /*0230*/  IMAD.SHL.U32 R23, R2, 0x2, RZ ;  /* 0x0000000202177824 */ /* 0x000fe200078e00ff */
[----:B------:R-:W-:-:S02]  /*0240*/  SHF.R.S32.HI R7, RZ, 0x1f, R6 ;  /* 0x0000001fff077819 */ /* 0x000fc40000011406 */
[----:B------:R-:W-:Y:S01]  /*0250*/  ISETP.GE.AND P0, PT, R6, R5, PT ;  /* 0x000000050600720c */ /* 0x000fe20003f06270 */
[----:B------:R-:W-:Y:S01]  /*0260*/  IMAD.MOV.U32 R5, RZ, RZ, -0x800000 ;  /* 0xff800000ff057424 */ /* 0x000fe200078e00ff */
[----:B------:R-:W-:Y:S01]  /*0270*/  MOV R0, 0xff800000 ;  /* 0xff80000000007802 */ /* 0x000fe20000000f00 */
[----:B------:R-:W-:-:S04]  /*0280*/  IMAD.WIDE.U32 R2, R15, R4, R6 ;  /* 0x000000040f027225 */ /* 0x000fc800078e0006 */
[----:B------:R-:W-:-:S04]  /*0290*/  IMAD.WIDE.U32 R8, R23, R4, R6 ;  /* 0x0000000417087225 */ /* 0x000fc800078e0006 */
[-C--:B------:R-:W-:Y:S02]  /*02a0*/  IMAD R15, R15, R21.reuse, R3 ;  /* 0x000000150f0f7224 */ /* 0x080fe400078e0203 */
[----:B------:R-:W-:Y:S01]  /*02b0*/  IMAD R14, R23, R21, R9 ;  /* 0x00000015170e7224 */ /* 0x000fe200078e0209 */
[----:B------:R-:W-:Y:S06]  /*02c0*/  @P1 BRA `(.L_x_2625) ;  /* 0x0000000000881947 */ /* 0x000fec0003800000 */
[----:B------:R-:W-:Y:S02]  /*02d0*/  ULDC.64 UR4, c[0x0][0x220] ;  /* 0x0000880000047ab9 */ /* 0x000fe40000000a00 */
[----:B------:R-:W-:-:S04]  /*02e0*/  IADD3 R22, P1, R8, UR4, RZ ;  /* 0x0000000408167c10 */ /* 0x000fc8000ff3e0ff */
[----:B------:R-:W-:Y:S01]  /*02f0*/  IADD3.X R23, R14, UR5, RZ, P1, !PT ;  /* 0x000000050e177c10 */ /* 0x000fe20008ffe4ff */
[----:B------:R-:W-:-:S04]  /*0300*/  ULDC.64 UR4, c[0x0][0x218] ;  /* 0x0000860000047ab9 */ /* 0x000fc80000000a00 */
[----:B------:R-:W2:Y:S01]  /*0310*/  LDG.E R22, desc[UR10][R22.64] ;  /* 0x0000000a16167981 */ /* 0x000ea2000c1e1900 */
[----:B------:R-:W-:-:S04]  /*0320*/  LEA R10, P1, R2, UR4, 0x1 ;  /* 0x00000004020a7c11 */ /* 0x000fc8000f8208ff */
[----:B------:R-:W-:-:S06]  /*0330*/  LEA.HI.X R11, R2, UR5, R15, 0x1, P1 ;  /* 0x00000005020b7c11 */ /* 0x000fcc00088f0c0f */
[----:B------:R-:W3:Y:S01]  /*0340*/  LDG.E.64 R10, desc[UR10][R10.64] ;  /* 0x0000000a0a0a7981 */ /* 0x000ee2000c1e1b00 */
[C---:B--2---:R-:W-:Y:S02]  /*0350*/  LOP3.LUT R0, R22.reuse, 0xff, RZ, 0xc0, !PT ;  /* 0x000000ff16007812 */ /* 0x044fe400078ec0ff */
[----:B------:R-:W-:Y:S02]  /*0360*/  LOP3.LUT R5, R22, 0xff0000, RZ, 0xc0, !PT ;  /* 0x00ff000016057812 */ /* 0x000fe400078ec0ff */
[----:B------:R-:W-:Y:S02]  /*0370*/  ISETP.NE.AND P1, PT, R0, 0x1, PT ;  /* 0x000000010000780c */ /* 0x000fe40003f25270 */
[C---:B------:R-:W-:Y:S02]  /*0380*/  LOP3.LUT R0, R22.reuse, 0xff00, RZ, 0xc0, !PT ;  /* 0x0000ff0016007812 */ /* 0x040fe400078ec0ff */
[----:B------:R-:W-:Y:S02]  /*0390*/  LOP3.LUT R13, R22, 0xff000000, RZ, 0xc0, !PT ;  /* 0xff000000160d7812 */ /* 0x000fe400078ec0ff */
[----:B------:R-:W-:Y:S01]  /*03a0*/  ISETP.NE.AND P2, PT, R0, 0x100, PT ;  /* 0x000001000000780c */ /* 0x000fe20003f45270 */
[----:B------:R-:W-:Y:S01]  /*03b0*/  IMAD.MOV.U32 R0, RZ, RZ, -0x39e3c000 ;  /* 0xc61c4000ff007424 */ /* 0x000fe200078e00ff */
[----:B------:R-:W-:-:S02]  /*03c0*/  ISETP.NE.AND P3, PT, R5, 0x10000, PT ;  /* 0x000100000500780c */ /* 0x000fc40003f65270 */
[----:B------:R-:W-:Y:S01]  /*03d0*/  ISETP.NE.AND P4, PT, R13, 0x1000000, PT ;  /* 0x010000000d00780c */ /* 0x000fe20003f85270 */
[----:B------:R-:W-:Y:S02]  /*03e0*/  HFMA2.MMA R13, -RZ, RZ, -6.109375, 2 ;  /* 0xc61c4000ff0d7435 */ /* 0x000fe400000001ff */
[----:B------:R-:W0:Y:S01]  /*03f0*/  @P1 LDC R24, c[0x0][0x228] ;  /* 0x00008a00ff181b82 */ /* 0x000e220000000800 */
[----:B---3--:R-:W-:-:S05]  /*0400*/  @P1 SHF.L.U32 R5, R10, 0x10, RZ ;  /* 0x000000100a051819 */ /* 0x008fca00000006ff */
[----:B------:R-:W-:Y:S02]  /*0410*/  @P2 PRMT R10, R10, 0x7632, R10 ;  /* 0x000076320a0a2816 */ /* 0x000fe4000000000a */
[----:B------:R-:W1:Y:S01]  /*0420*/  @P2 LDC R22, c[0x0][0x228] ;  /* 0x00008a00ff162b82 */ /* 0x000e620000000800 */
[----:B------:R-:W-:Y:S01]  /*0430*/  @P3 IMAD.U32 R27, R11, 0x10000, RZ ;  /* 0x000100000b1b3824 */ /* 0x000fe200078e00ff */
[----:B------:R-:W-:-:S06]  /*0440*/  @P2 SHF.L.U32 R23, R10, 0x10, RZ ;  /* 0x000000100a172819 */ /* 0x000fcc00000006ff */
[----:B------:R-:W2:Y:S08]  /*0450*/  @P3 LDC R18, c[0x0][0x228] ;  /* 0x00008a00ff123b82 */ /* 0x000eb00000000800 */
[----:B------:R-:W3:Y:S01]  /*0460*/  @P4 LDC R16, c[0x0][0x228] ;  /* 0x00008a00ff104b82 */ /* 0x000ee20000000800 */
[----:B0-----:R-:W-:Y:S01]  /*0470*/  @P1 FMUL R0, R5, R24 ;  /* 0x0000001805001220 */ /* 0x001fe20000400000 */
[----:B------:R-:W-:Y:S01]  /*0480*/  @P4 PRMT R24, R11, 0x7632, R24 ;  /* 0x000076320b184816 */ /* 0x000fe20000000018 */
[----:B------:R-:W-:-:S02]  /*0490*/  IMAD.MOV.U32 R11, RZ, RZ, -0x39e3c000 ;  /* 0xc61c4000ff0b7424 */ /* 0x000fc400078e00ff */
[----:B------:R-:W-:Y:S01]  /*04a0*/  IMAD.MOV.U32 R5, RZ, RZ, -0x39e3c000 ;  /* 0xc61c4000ff057424 */ /* 0x000fe200078e00ff */
[----:B------:R-:W-:Y:S01]  /*04b0*/  @P4 SHF.L.U32 R29, R24, 0x10, RZ ;  /* 0x00000010181d4819 */ /* 0x000fe200000006ff */
[----:B-1----:R-:W-:Y:S01]  /*04c0*/  @P2 FMUL R13, R23, R22 ;  /* 0x00000016170d2220 */ /* 0x002fe20000400000 */
[----:B--2---:R-:W-:-:S03]  /*04d0*/  @P3 FMUL R11, R27, R18 ;  /* 0x000000121b0b3220 */ /* 0x004fc60000400000 */
[----:B---3--:R-:W-:-:S07]  /*04e0*/  @P4 FMUL R5, R29, R16 ;  /* 0x000000101d054220 */ /* 0x008fce0000400000 */
.L_x_2625:
[----:B------:R-:W-:Y:S05]  /*04f0*/  BSYNC B0 ;  /* 0x0000000000007941 */ /* 0x000fea0003800000 */
.L_x_2624:
[----:B------:R-:W-:Y:S04]  /*0500*/  BSSY B0, `(.L_x_2626) ;  /* 0x0000026000007945 */ /* 0x000fe80003800000 */
[----:B------:R-:W-:Y:S05]  /*0510*/  @P0 BRA `(.L_x_2627) ;  /* 0x0000000000900947 */ /* 0x000fea0003800000 */
[----:B------:R-:W-:Y:S02]  /*0520*/  ULDC.64 UR4, c[0x0][0x220] ;  /* 0x0000880000047ab9 */ /* 0x000fe40000000a00 */
[----:B------:R-:W-:-:S04]  /*0530*/  IADD3 R16, P0, P1, R8, UR4, R4 ;  /* 0x0000000408107c10 */ /* 0x000fc8000f91e004 */
[----:B------:R-:W-:Y:S01]  /*0540*/  IADD3.X R17, R14, UR5, R21, P0, P1 ;  /* 0x000000050e117c10 */ /* 0x000fe200087e2415 */
[----:B------:R-:W-:-:S04]  /*0550*/  ULDC.64 UR4, c[0x0][0x218] ;  /* 0x0000860000047ab9 */ /* 0x000fc80000000a00 */
[----:B------:R0:W2:Y:S01]  /*0560*/  LDG.E R16, desc[UR10][R16.64] ;  /* 0x0000000a10107981 */ /* 0x0000a2000c1e1900 */
[----:B------:R-:W-:-:S05]  /*0570*/  IADD3 R9, P0, R2, R4, RZ ;  /* 0x0000000402097210 */ /* 0x000fca0007f1e0ff */
[----:B------:R-:W-:Y:S01]  /*0580*/  IMAD.X R10, R21, 0x1, R15, P0 ;  /* 0x00000001150a7824 */ /* 0x000fe200000e060f */
[----:B------:R-:W-:-:S04]  /*0590*/  LEA R8, P0, R9, UR4, 0x1 ;  /* 0x0000000409087c11 */ /* 0x000fc8000f8008ff */
[----:B------:R-:W-:-:S06]  /*05a0*/  LEA.HI.X R9, R9, UR5, R10, 0x1, P0 ;  /* 0x0000000509097c11 */ /* 0x000fcc00080f0c0a */
[----:B------:R-:W3:Y:S01]  /*05b0*/  LDG.E.64 R8, desc[UR10][R8.64] ;  /* 0x0000000a08087981 */ /* 0x000ee2000c1e1b00 */
[----:B0-----:R-:W-:Y:S01]  /*05c0*/  HFMA2.MMA R17, -RZ, RZ, -6.109375, 2 ;  /* 0xc61c4000ff117435 */ /* 0x001fe200000001ff */
[----:B------:R-:W-:Y:S01]  /*05d0*/  IMAD.MOV.U32 R25, RZ, RZ, -0x39e3c000 ;  /* 0xc61c4000ff197424 */ /* 0x000fe200078e00ff */
[----:B------:R-:W-:Y:S02]  /*05e0*/  MOV R19, 0xc61c4000 ;  /* 0xc61c400000137802 */ /* 0x000fe40000000f00 */
[C---:B--2---:R-:W-:Y:S02]  /*05f0*/  LOP3.LUT R10, R16.reuse, 0xff, RZ, 0xc0, !PT ;  /* 0x000000ff100a7812 */ /* 0x044fe400078ec0ff */
[C---:B------:R-:W-:Y:S02]  /*0600*/  LOP3.LUT R12, R16.reuse, 0xff00, RZ, 0xc0, !PT ;  /* 0x0000ff00100c7812 */ /* 0x040fe400078ec0ff */
[C---:B------:R-:W-:Y:S02]  /*0610*/  LOP3.LUT R14, R16.reuse, 0xff0000, RZ, 0xc0, !PT ;  /* 0x00ff0000100e7812 */ /* 0x040fe400078ec0ff */
[----:B------:R-:W-:-:S02]  /*0620*/  LOP3.LUT R18, R16, 0xff000000, RZ, 0xc0, !PT ;  /* 0xff00000010127812 */ /* 0x000fc400078ec0ff */
[----:B------:R-:W-:Y:S02]  /*0630*/  ISETP.NE.AND P0, PT, R10, 0x1, PT ;  /* 0x000000010a00780c */ /* 0x000fe40003f05270 */
[----:B------:R-:W-:Y:S02]  /*0640*/  ISETP.NE.AND P1, PT, R12, 0x100, PT ;  /* 0x000001000c00780c */ /* 0x000fe40003f25270 */
[----:B------:R-:W-:Y:S02]  /*0650*/  ISETP.NE.AND P2, PT, R14, 0x10000, PT ;  /* 0x000100000e00780c */ /* 0x000fe40003f45270 */
[----:B------:R-:W-:Y:S02]  /*0660*/  ISETP.NE.AND P3, PT, R18, 0x1000000, PT ;  /* 0x010000001200780c */ /* 0x000fe40003f65270 */
[----:B------:R-:W-:-:S05]  /*0670*/  MOV R12, 0xc61c4000 ;  /* 0xc61c4000000c7802 */ /* 0x000fca0000000f00 */
[----:B------:R-:W0:Y:S01]  /*0680*/  @P0 LDC R21, c[0x0][0x228] ;  /* 0x00008a00ff150b82 */ /* 0x000e220000000800 */
[C---:B---3--:R-:W-:Y:S02]  /*0690*/  @P0 SHF.L.U32 R10, R8.reuse, 0x10, RZ ;  /* 0x00000010080a0819 */ /* 0x048fe400000006ff */
[----:B------:R-:W-:Y:S01]  /*06a0*/  @P1 PRMT R8, R8, 0x7632, R8 ;  /* 0x0000763208081816 */ /* 0x000fe20000000008 */
[C---:B------:R-:W-:Y:S02]  /*06b0*/  @P2 IMAD.U32 R14, R9.reuse, 0x10000, RZ ;  /* 0x00010000090e2824 */ /* 0x040fe400078e00ff */
[----:B------:R-:W-:Y:S02]  /*06c0*/  @P3 PRMT R9, R9, 0x7632, R9 ;  /* 0x0000763209093816 */ /* 0x000fe40000000009 */
[----:B------:R-:W1:Y:S01]  /*06d0*/  @P1 LDC R23, c[0x0][0x228] ;  /* 0x00008a00ff171b82 */ /* 0x000e620000000800 */
[----:B------:R-:W-:Y:S02]  /*06e0*/  @P1 IMAD.U32 R8, R8, 0x10000, RZ ;  /* 0x0001000008081824 */ /* 0x000fe400078e00ff */
[----:B------:R-:W-:-:S05]  /*06f0*/  @P3 IMAD.U32 R9, R9, 0x10000, RZ ;  /* 0x0001000009093824 */ /* 0x000fca00078e00ff */
[----:B------:R-:W2:Y:S08]  /*0700*/  @P2 LDC R27, c[0x0][0x228] ;  /* 0x00008a00ff1b2b82 */ /* 0x000eb00000000800 */
[----:B------:R-:W3:Y:S01]  /*0710*/  @P3 LDC R16, c[0x0][0x228] ;  /* 0x00008a00ff103b82 */ /* 0x000ee20000000800 */
[----:B0-----:R-:W-:Y:S01]  /*0720*/  @P0 FMUL R12, R10, R21 ;  /* 0x000000150a0c0220 */ /* 0x001fe20000400000 */
[----:B-1----:R-:W-:Y:S01]  /*0730*/  @P1 FMUL R25, R8, R23 ;  /* 0x0000001708191220 */ /* 0x002fe20000400000 */
[----:B--2---:R-:W-:Y:S01]  /*0740*/  @P2 FMUL R17, R14, R27 ;  /* 0x0000001b0e112220 */ /* 0x004fe20000400000 */
[----:B---3--:R-:W-:-:S07]  /*0750*/  @P3 FMUL R19, R9, R16 ;  /* 0x0000001009133220 */ /* 0x008fce0000400000 */
.L_x_2627:
[----:B------:R-:W-:Y:S05]  /*0760*/  BSYNC B0 ;  /* 0x0000000000007941 */ /* 0x000fea0003800000 */
.L_x_2626:
[----:B------:R-:W-:Y:S02]  /*0770*/  FSETP.GT.AND P0, PT, R0, R13, PT ;  /* 0x0000000d0000720b */ /* 0x000fe40003f04000 */
[----:B------:R-:W-:Y:S02]  /*0780*/  FSETP.GT.AND P1, PT, R12, R25, PT ;  /* 0x000000190c00720b */ /* 0x000fe40003f24000 */
[----:B------:R-:W-:Y:S02]  /*0790*/  FSEL R8, R0, R13, P0 ;  /* 0x0000000d00087208 */ /* 0x000fe40000000000 */
[----:B------:R-:W-:Y:S02]  /*07a0*/  FSEL R10, R12, R25, P1 ;  /* 0x000000190c0a7208 */ /* 0x000fe40000800000 */
[----:B------:R-:W-:-:S04]  /*07b0*/  FSETP.GT.AND P0, PT, R8, R11, PT ;  /* 0x0000000b0800720b */ /* 0x000fc80003f04000 */
[----:B------:R-:W-:-:S04]  /*07c0*/  FSEL R8, R8, R11, P0 ;  /* 0x0000000b08087208 */ /* 0x000fc80000000000 */
[----:B------:R-:W-:-:S04]  /*07d0*/  FSETP.GT.AND P0, PT, R8, R5, PT ;  /* 0x000000050800720b */ /* 0x000fc80003f04000 */
[----:B------:R-:W-:Y:S02]  /*07e0*/  FSEL R8, R8, R5, P0 ;  /* 0x0000000508087208 */ /* 0x000fe40000000000 */
[----:B------:R-:W-:-:S03]  /*07f0*/  FSETP.GT.AND P0, PT, R10, R17, PT ;  /* 0x000000110a00720b */ /* 0x000fc60003f04000 */
[----:B------:R-:W0:Y:S01]  /*0800*/  SHFL.BFLY PT, R9, R8, 0x10, 0x1f ;  /* 0x0e001f0008097f89 */ /* 0x000e2200000e0000 */
[----:B------:R-:W-:-:S04]  /*0810*/  FSEL R10, R10, R17, P0 ;  /* 0x000000110a0a7208 */ /* 0x000fc80000000000 */
[----:B------:R-:W-:-:S04]  /*0820*/  FSETP.GT.AND P0, PT, R10, R19, PT ;  /* 0x000000130a00720b */ /* 0x000fc80003f04000 */
[----:B------:R-:W-:-:S05]  /*0830*/  FSEL R10, R10, R19, P0 ;  /* 0x000000130a0a7208 */ /* 0x000fca0000000000 */
[----:B------:R-:W1:Y:S01]  /*0840*/  SHFL.BFLY PT, R21, R10, 0x10, 0x1f ;  /* 0x0e001f000a157f89 */ /* 0x000e6200000e0000 */
[----:B0-----:R-:W-:-:S04]  /*0850*/  FSETP.GEU.AND P0, PT, R8, R9, PT ;  /* 0x000000090800720b */ /* 0x001fc80003f0e000 */
[----:B------:R-:W-:-:S05]  /*0860*/  FSEL R9, R9, R8, !P0 ;  /* 0x0000000809097208 */ /* 0x000fca0004000000 */
[----:B------:R-:W0:Y:S01]  /*0870*/  SHFL.BFLY PT, R14, R9, 0x8, 0x1f ;  /* 0x0d001f00090e7f89 */ /* 0x000e2200000e0000 */
[----:B-1----:R-:W-:-:S04]  /*0880*/  FSETP.GEU.AND P0, PT, R10, R21, PT ;  /* 0x000000150a00720b */ /* 0x002fc80003f0e000 */
[----:B------:R-:W-:-:S05]  /*0890*/  FSEL R21, R21, R10, !P0 ;  /* 0x0000000a15157208 */ /* 0x000fca0004000000 */
        /* <DEDUP_REMOVED lines=14> */
[----:B------:R-:W-:Y:S01]  /*0980*/  FSEL R14, R8, R23, !P0 ;  /* 0x00000017080e7208 */ /* 0x000fe20004000000 */
[----:B------:R-:W-:-:S04]  /*0990*/  HFMA2.MMA R8, -RZ, RZ, 0.96630859375, -0.0022525787353515625 ;  /* 0x3bbb989dff087435 */ /* 0x000fc800000001ff */
[----:B------:R-:W0:Y:S01]  /*09a0*/  SHFL.BFLY PT, R21, R14, 0x1, 0x1f ;  /* 0x0c201f000e157f89 */ /* 0x000e2200000e0000 */
[----:B-1----:R-:W-:-:S04]  /*09b0*/  FSETP.GEU.AND P0, PT, R9, R10, PT ;  /* 0x0000000a0900720b */ /* 0x002fc80003f0e000 */
[----:B------:R-:W-:Y:S01]  /*09c0*/  FSEL R16, R10, R9, !P0 ;  /* 0x000000090a107208 */ /* 0x000fe20004000000 */
[----:B------:R-:W-:-:S04]  /*09d0*/  IMAD.MOV.U32 R9, RZ, RZ, 0x437c0000 ;  /* 0x437c0000ff097424 */ /* 0x000fc800078e00ff */
[----:B------:R-:W1:Y:S01]  /*09e0*/  SHFL.BFLY PT, R29, R16, 0x1, 0x1f ;  /* 0x0c201f00101d7f89 */ /* 0x000e6200000e0000 */
[----:B0-----:R-:W-:-:S04]  /*09f0*/  FSETP.GEU.AND P0, PT, R14, R21, PT ;  /* 0x000000150e00720b */ /* 0x001fc80003f0e000 */
[----:B------:R-:W-:-:S05]  /*0a00*/  FSEL R10, R21, R14, !P0 ;  /* 0x0000000e150a7208 */ /* 0x000fca0004000000 */
[C---:B------:R-:W-:Y:S01]  /*0a10*/  FADD R13, -R10.reuse, R13 ;  /* 0x0000000d0a0d7221 */ /* 0x040fe20000000100 */
[C---:B------:R-:W-:Y:S01]  /*0a20*/  FADD R27, -R10.reuse, R0 ;  /* 0x000000000a1b7221 */ /* 0x040fe20000000100 */
[C---:B------:R-:W-:Y:S01]  /*0a30*/  FADD R23, -R10.reuse, R5 ;  /* 0x000000050a177221 */ /* 0x040fe20000000100 */
[----:B------:R-:W-:Y:S01]  /*0a40*/  FADD R21, -R10, R11 ;  /* 0x0000000b0a157221 */ /* 0x000fe20000000100 */
[-C--:B------:R-:W-:Y:S01]  /*0a50*/  FFMA.SAT R18, R13, R8.reuse, 0.5 ;  /* 0x3f0000000d127423 */ /* 0x080fe20000002008 */
[-C--:B------:R-:W-:Y:S01]  /*0a60*/  FFMA.SAT R0, R27, R8.reuse, 0.5 ;  /* 0x3f0000001b007423 */ /* 0x080fe20000002008 */
[----:B-1----:R-:W-:Y:S01]  /*0a70*/  FSETP.GEU.AND P0, PT, R16, R29, PT ;  /* 0x0000001d1000720b */ /* 0x002fe20003f0e000 */
[----:B------:R-:W-:Y:S01]  /*0a80*/  FFMA.SAT R26, R23, R8, 0.5 ;  /* 0x3f000000171a7423 */ /* 0x000fe20000002008 */
[-C--:B------:R-:W-:Y:S01]  /*0a90*/  FFMA.RM R18, R18, R9.reuse, 12582913 ;  /* 0x4b40000112127423 */ /* 0x080fe20000004009 */
[-C--:B------:R-:W-:Y:S01]  /*0aa0*/  FFMA.RM R14, R0, R9.reuse, 12582913 ;  /* 0x4b400001000e7423 */ /* 0x080fe20000004009 */
[----:B------:R-:W-:Y:S01]  /*0ab0*/  FSEL R0, R29, R16, !P0 ;  /* 0x000000101d007208 */ /* 0x000fe20004000000 */
[----:B------:R-:W-:Y:S01]  /*0ac0*/  FFMA.RM R5, R26, R9, 12582913 ;  /* 0x4b4000011a057423 */ /* 0x000fe20000004009 */
[----:B------:R-:W-:Y:S01]  /*0ad0*/  FADD R22, R18, -12583039 ;  /* 0xcb40007f12167421 */ /* 0x000fe20000000000 */
[----:B------:R-:W-:Y:S01]  /*0ae0*/  FADD R16, R14, -12583039 ;  /* 0xcb40007f0e107421 */ /* 0x000fe20000000000 */
[----:B------:R-:W-:Y:S01]  /*0af0*/  FFMA.SAT R24, R21, R8, 0.5 ;  /* 0x3f00000015187423 */ /* 0x000fe20000002008 */
[C---:B------:R-:W-:Y:S01]  /*0b00*/  FADD R25, -R0.reuse, R25 ;  /* 0x0000001900197221 */ /* 0x040fe20000000100 */
[----:B------:R-:W-:Y:S01]  /*0b10*/  FFMA R22, R13, 1.4426950216293334961, -R22 ;  /* 0x3fb8aa3b0d167823 */ /* 0x000fe20000000816 */
[----:B------:R-:W-:Y:S01]  /*0b20*/  FFMA R16, R27, 1.4426950216293334961, -R16 ;  /* 0x3fb8aa3b1b107823 */ /* 0x000fe20000000810 */
[----:B------:R-:W-:Y:S01]  /*0b30*/  FADD R19, -R0, R19 ;  /* 0x0000001300137221 */ /* 0x000fe20000000100 */
[----:B------:R-:W-:-:S02]  /*0b40*/  IMAD.SHL.U32 R18, R18, 0x800000, RZ ;  /* 0x0080000012127824 */ /* 0x000fc400078e00ff */
[----:B------:R-:W-:Y:S01]  /*0b50*/  FFMA R26, R13, 1.925963033500011079e-08, R22 ;  /* 0x32a570600d1a7823 */ /* 0x000fe20000000016 */
[----:B------:R-:W-:Y:S01]  /*0b60*/  FADD R13, -R0, R12 ;  /* 0x0000000c000d7221 */ /* 0x000fe20000000100 */
[----:B------:R-:W-:Y:S01]  /*0b70*/  FFMA R27, R27, 1.925963033500011079e-08, R16 ;  /* 0x32a570601b1b7823 */ /* 0x000fe20000000010 */
[-C--:B------:R-:W-:Y:S01]  /*0b80*/  FFMA.RM R16, R24, R9.reuse, 12582913 ;  /* 0x4b40000118107423 */ /* 0x080fe20000004009 */
[----:B------:R-:W-:Y:S01]  /*0b90*/  FADD R22, R5, -12583039 ;  /* 0xcb40007f05167421 */ /* 0x000fe20000000000 */
[-C--:B------:R-:W-:Y:S01]  /*0ba0*/  FFMA.SAT R24, R13, R8.reuse, 0.5 ;  /* 0x3f0000000d187423 */ /* 0x080fe20000002008 */
[----:B------:R-:W-:Y:S01]  /*0bb0*/  ISETP.GE.AND P0, PT, R20, 0x1, PT ;  /* 0x000000011400780c */ /* 0x000fe20003f06270 */
[----:B------:R-:W-:Y:S01]  /*0bc0*/  FADD R12, R16, -12583039 ;  /* 0xcb40007f100c7421 */ /* 0x000fe20000000000 */
[----:B------:R-:W-:Y:S01]  /*0bd0*/  FFMA R22, R23, 1.4426950216293334961, -R22 ;  /* 0x3fb8aa3b17167823 */ /* 0x000fe20000000816 */
[----:B------:R-:W-:Y:S01]  /*0be0*/  FFMA.RM R11, R24, R9, 12582913 ;  /* 0x4b400001180b7423 */ /* 0x000fe20000004009 */
[----:B------:R-:W-:Y:S01]  /*0bf0*/  SHF.L.U32 R16, R16, 0x17, RZ ;  /* 0x0000001710107819 */ /* 0x000fe200000006ff */
[----:B------:R-:W-:Y:S01]  /*0c00*/  FFMA R28, R21, 1.4426950216293334961, -R12 ;  /* 0x3fb8aa3b151c7823 */ /* 0x000fe2000000080c */
[----:B------:R-:W-:Y:S01]  /*0c10*/  FFMA R22, R23, 1.925963033500011079e-08, R22 ;  /* 0x32a5706017167823 */ /* 0x000fe20000000016 */
[----:B------:R-:W-:Y:S01]  /*0c20*/  FADD R24, R11, -12583039 ;  /* 0xcb40007f0b187421 */ /* 0x000fe20000000000 */
[----:B------:R-:W-:Y:S01]  /*0c30*/  FFMA.SAT R23, R25, R8, 0.5 ;  /* 0x3f00000019177423 */ /* 0x000fe20000002008 */
[----:B------:R0:W-:Y:S01]  /*0c40*/  MUFU.EX2 R12, R27 ;  /* 0x0000001b000c7308 */ /* 0x0001e20000000800 */
[----:B------:R-:W-:Y:S01]  /*0c50*/  FFMA R28, R21, 1.925963033500011079e-08, R28 ;  /* 0x32a57060151c7823 */ /* 0x000fe2000000001c */
[----:B------:R-:W-:-:S04]  /*0c60*/  FFMA R24, R13, 1.4426950216293334961, -R24 ;  /* 0x3fb8aa3b0d187823 */ /* 0x000fc80000000818 */
[----:B------:R-:W-:Y:S01]  /*0c70*/  FFMA R24, R13, 1.925963033500011079e-08, R24 ;  /* 0x32a570600d187823 */ /* 0x000fe20000000018 */
[----:B------:R-:W-:Y:S01]  /*0c80*/  FFMA.RM R13, R23, R9, 12582913 ;  /* 0x4b400001170d7423 */ /* 0x000fe20000004009 */
[----:B------:R1:W2:Y:S01]  /*0c90*/  MUFU.EX2 R21, R26 ;  /* 0x0000001a00157308 */ /* 0x0002a20000000800 */
[----:B0-----:R-:W-:Y:S02]  /*0ca0*/  FADD R27, -R0, R17 ;  /* 0x00000011001b7221 */ /* 0x001fe40000000100 */
[C---:B------:R-:W-:Y:S01]  /*0cb0*/  FADD R17, R13.reuse, -12583039 ;  /* 0xcb40007f0d117421 */ /* 0x040fe20000000000 */
[----:B------:R-:W-:Y:S01]  /*0cc0*/  SHF.L.U32 R13, R13, 0x17, RZ ;  /* 0x000000170d0d7819 */ /* 0x000fe200000006ff */
[----:B------:R-:W-:-:S03]  /*0cd0*/  FFMA.SAT R29, R27, R8, 0.5 ;  /* 0x3f0000001b1d7423 */ /* 0x000fc60000002008 */
[----:B------:R0:W3:Y:S01]  /*0ce0*/  MUFU.EX2 R23, R28 ;  /* 0x0000001c00177308 */ /* 0x0000e20000000800 */
[----:B-1----:R-:W-:-:S04]  /*0cf0*/  FFMA R26, R25, 1.4426950216293334961, -R17 ;  /* 0x3fb8aa3b191a7823 */ /* 0x002fc80000000811 */
[----:B------:R-:W-:-:S03]  /*0d00*/  FFMA R26, R25, 1.925963033500011079e-08, R26 ;  /* 0x32a57060191a7823 */ /* 0x000fc6000000001a */
[----:B------:R-:W1:Y:S01]  /*0d10*/  MUFU.EX2 R24, R24 ;  /* 0x0000001800187308 */ /* 0x000e620000000800 */
[----:B0-----:R-:W-:Y:S01]  /*0d20*/  FFMA.SAT R28, R19, R8, 0.5 ;  /* 0x3f000000131c7423 */ /* 0x001fe20000002008 */
[----:B------:R-:W-:Y:S01]  /*0d30*/  FFMA.RM R8, R29, R9, 12582913 ;  /* 0x4b4000011d087423 */ /* 0x000fe20000004009 */
[----:B--2---:R-:W-:Y:S02]  /*0d40*/  FMUL R21, R18, R21 ;  /* 0x0000001512157220 */ /* 0x004fe40000400000 */
[----:B------:R-:W-:Y:S01]  /*0d50*/  FFMA.RM R9, R28, R9, 12582913 ;  /* 0x4b4000011c097423 */ /* 0x000fe20000004009 */
[----:B------:R-:W-:Y:S02]  /*0d60*/  FADD R28, R8, -12583039 ;  /* 0xcb40007f081c7421 */ /* 0x000fe40000000000 */
[----:B------:R-:W0:Y:S01]  /*0d70*/  MUFU.EX2 R26, R26 ;  /* 0x0000001a001a7308 */ /* 0x000e220000000800 */
[----:B------:R-:W-:Y:S01]  /*0d80*/  FADD R25, R9, -12583039 ;  /* 0xcb40007f09197421 */ /* 0x000fe20000000000 */
[----:B------:R-:W-:Y:S01]  /*0d90*/  FFMA R28, R27, 1.4426950216293334961, -R28 ;  /* 0x3fb8aa3b1b1c7823 */ /* 0x000fe2000000081c */
[----:B---3--:R-:W-:Y:S01]  /*0da0*/  FMUL R23, R16, R23 ;  /* 0x0000001710177220 */ /* 0x008fe20000400000 */
[----:B------:R-:W-:-:S02]  /*0db0*/  IMAD.SHL.U32 R9, R9, 0x800000, RZ ;  /* 0x0080000009097824 */ /* 0x000fc400078e00ff */
[----:B------:R-:W-:Y:S01]  /*0dc0*/  FFMA R25, R19, 1.4426950216293334961, -R25 ;  /* 0x3fb8aa3b13197823 */ /* 0x000fe20000000819 */
[----:B------:R-:W-:Y:S01]  /*0dd0*/  FFMA R28, R27, 1.925963033500011079e-08, R28 ;  /* 0x32a570601b1c7823 */ /* 0x000fe2000000001c */
[----:B------:R-:W2:Y:S02]  /*0de0*/  MUFU.EX2 R17, R22 ;  /* 0x0000001600117308 */ /* 0x000ea40000000800 */
[----:B------:R-:W-:Y:S01]  /*0df0*/  FFMA R27, R19, 1.925963033500011079e-08, R25 ;  /* 0x32a57060131b7823 */ /* 0x000fe20000000019 */
[----:B------:R-:W-:Y:S01]  /*0e00*/  SHF.L.U32 R25, R14, 0x17, RZ ;  /* 0x000000170e197819 */ /* 0x000fe200000006ff */
[----:B------:R-:W-:Y:S02]  /*0e10*/  IMAD.SHL.U32 R19, R11, 0x800000, RZ ;  /* 0x008000000b137824 */ /* 0x000fe400078e00ff */
[----:B------:R-:W-:Y:S02]  /*0e20*/  IMAD.SHL.U32 R11, R8, 0x800000, RZ ;  /* 0x00800000080b7824 */ /* 0x000fe400078e00ff */
[----:B------:R-:W-:Y:S01]  /*0e30*/  FMUL R25, R25, R12 ;  /* 0x0000000c19197220 */ /* 0x000fe20000400000 */
[----:B------:R-:W3:Y:S01]  /*0e40*/  MUFU.EX2 R22, R28 ;  /* 0x0000001c00167308 */ /* 0x000ee20000000800 */
[----:B-1----:R-:W-:Y:S01]  /*0e50*/  FMUL R19, R19, R24 ;  /* 0x0000001813137220 */ /* 0x002fe20000400000 */
[----:B0-----:R-:W-:Y:S01]  /*0e60*/  FMUL R13, R13, R26 ;  /* 0x0000001a0d0d7220 */ /* 0x001fe20000400000 */
[----:B------:R-:W-:Y:S01]  /*0e70*/  FADD R8, RZ, R25 ;  /* 0x00000019ff087221 */ /* 0x000fe20000000000 */
[----:B------:R-:W-:Y:S01]  /*0e80*/  SHF.L.U32 R12, R5, 0x17, RZ ;  /* 0x00000017050c7819 */ /* 0x000fe200000006ff */
[----:B------:R-:W-:-:S02]  /*0e90*/  FADD R16, RZ, R19 ;  /* 0x00000013ff107221 */ /* 0x000fc40000000000 */
[----:B------:R-:W-:Y:S01]  /*0ea0*/  FADD R8, R8, R21 ;  /* 0x0000001508087221 */ /* 0x000fe20000000000 */
[----:B------:R-:W0:Y:S01]  /*0eb0*/  MUFU.EX2 R14, R27 ;  /* 0x0000001b000e7308 */ /* 0x000e220000000800 */
[----:B------:R-:W-:Y:S01]  /*0ec0*/  FADD R16, R16, R13 ;  /* 0x0000000d10107221 */ /* 0x000fe20000000000 */
[----:B--2---:R-:W-:Y:S01]  /*0ed0*/  FMUL R17, R12, R17 ;  /* 0x000000110c117220 */ /* 0x004fe20000400000 */
[----:B------:R-:W-:-:S04]  /*0ee0*/  FADD R8, R8, R23 ;  /* 0x0000001708087221 */ /* 0x000fc80000000000 */
[----:B------:R-:W-:Y:S01]  /*0ef0*/  FADD R8, R8, R17 ;  /* 0x0000001108087221 */ /* 0x000fe20000000000 */
[----:B---3--:R-:W-:-:S04]  /*0f00*/  FMUL R11, R11, R22 ;  /* 0x000000160b0b7220 */ /* 0x008fc80000400000 */
[----:B------:R-:W1:Y:S01]  /*0f10*/  SHFL.BFLY PT, R5, R8, 0x10, 0x1f ;  /* 0x0e001f0008057f89 */ /* 0x000e6200000e0000 */
[----:B------:R-:W-:Y:S01]  /*0f20*/  FADD R16, R16, R11 ;  /* 0x0000000b10107221 */ /* 0x000fe20000000000 */
[----:B0-----:R-:W-:-:S04]  /*0f30*/  FMUL R9, R9, R14 ;  /* 0x0000000e09097220 */ /* 0x001fc80000400000 */
[----:B------:R-:W-:-:S05]  /*0f40*/  FADD R16, R16, R9 ;  /* 0x0000000910107221 */ /* 0x000fca0000000000 */
[----:B------:R-:W0:Y:S01]  /*0f50*/  SHFL.BFLY PT, R27, R16, 0x10, 0x1f ;  /* 0x0e001f00101b7f89 */ /* 0x000e2200000e0000 */
[----:B-1----:R-:W-:-:S05]  /*0f60*/  FADD R5, R8, R5 ;  /* 0x0000000508057221 */ /* 0x002fca0000000000 */
[----:B------:R-:W1:Y:S01]  /*0f70*/  SHFL.BFLY PT, R12, R5, 0x8, 0x1f ;  /* 0x0d001f00050c7f89 */ /* 0x000e6200000e0000 */
[----:B0-----:R-:W-:-:S05]  /*0f80*/  FADD R27, R16, R27 ;  /* 0x0000001b101b7221 */ /* 0x001fca0000000000 */
        /* <DEDUP_REMOVED lines=10> */
[----:B------:R1:W2:Y:S01]  /*1030*/  SHFL.BFLY PT, R5, R8, 0x1, 0x1f ;  /* 0x0c201f0008057f89 */ /* 0x0002a200000e0000 */
[----:B0-----:R-:W-:-:S05]  /*1040*/  FADD R16, R18, R16 ;  /* 0x0000001012107221 */ /* 0x001fca0000000000 */
[----:B------:R1:W0:Y:S01]  /*1050*/  SHFL.BFLY PT, R27, R16, 0x1, 0x1f ;  /* 0x0c201f00101b7f89 */ /* 0x00022200000e0000 */
[----:B------:R-:W-:Y:S05]  /*1060*/  @!P0 EXIT ;  /* 0x000000000000894d */ /* 0x000fea0003800000 */
[----:B------:R-:W-:Y:S01]  /*1070*/  ISETP.GE.AND P1, PT, R6, R4, PT ;  /* 0x000000040600720c */ /* 0x000fe20003f26270 */
[----:B------:R-:W-:Y:S01]  /*1080*/  BSSY B0, `(.L_x_2628) ;  /* 0x000004b000007945 */ /* 0x000fe20003800000 */
[----:B--2---:R-:W-:Y:S01]  /*1090*/  FADD R12, R8, R5 ;  /* 0x00000005080c7221 */ /* 0x004fe20000000000 */
[----:B0-----:R-:W-:Y:S01]  /*10a0*/  FADD R7, R16, R27 ;  /* 0x0000001b10077221 */ /* 0x001fe20000000000 */
[----:B------:R-:W-:-:S09]  /*10b0*/  FSET.BF.NEU.AND R6, R0, -10000, PT ;  /* 0xc61c40000006780a */ /* 0x000fd2000380d000 */
[----:B------:R-:W-:Y:S05]  /*10c0*/  @P1 BRA `(.L_x_2629) ;  /* 0x0000000400181947 */ /* 0x000fea0003800000 */
[----:B------:R-:W0:Y:S01]  /*10d0*/  MUFU.RCP R5, R12 ;  /* 0x0000000c00057308 */ /* 0x000e220000001000 */
[----:B------:R-:W-:Y:S01]  /*10e0*/  FSET.BF.NEU.AND R10, R10, -10000, PT ;  /* 0xc61c40000a0a780a */ /* 0x000fe2000380d000 */
[----:B------:R-:W-:Y:S04]  /*10f0*/  BSSY B1, `(.L_x_2630) ;  /* 0x000000d000017945 */ /* 0x000fe80003800000 */
[----:B------:R-:W-:-:S04]  /*1100*/  FMUL R0, R10, R25 ;  /* 0x000000190a007220 */ /* 0x000fc80000400000 */
[----:B------:R-:W2:Y:S01]  /*1110*/  FCHK P0, R0, R12 ;  /* 0x0000000c00007302 */ /* 0x000ea20000000000 */
[----:B0-----:R-:W-:-:S04]  /*1120*/  FFMA R4, -R12, R5, 1 ;  /* 0x3f8000000c047423 */ /* 0x001fc80000000105 */
[----:B------:R-:W-:-:S04]  /*1130*/  FFMA R5, R5, R4, R5 ;  /* 0x0000000405057223 */ /* 0x000fc80000000005 */
[----:B-1----:R-:W-:-:S04]  /*1140*/  FFMA R8, R0, R5, RZ ;  /* 0x0000000500087223 */ /* 0x002fc800000000ff */
[----:B------:R-:W-:-:S04]  /*1150*/  FFMA R4, -R12, R8, R0 ;  /* 0x000000080c047223 */ /* 0x000fc80000000100 */
[----:B------:R-:W-:Y:S01]  /*1160*/  FFMA R8, R5, R4, R8 ;  /* 0x0000000405087223 */ /* 0x000fe20000000008 */
[----:B--2---:R-:W-:Y:S06]  /*1170*/  @!P0 BRA `(.L_x_2631) ;  /* 0x0000000000108947 */ /* 0x004fec0003800000 */
[----:B------:R-:W-:Y:S02]  /*1180*/  MOV R25, R12 ;  /* 0x0000000c00197202 */ /* 0x000fe40000000f00 */
[----:B------:R-:W-:-:S07]  /*1190*/  MOV R14, 0x11b0 ;  /* 0x000011b0000e7802 */ /* 0x000fce0000000f00 */
[----:B------:R-:W-:Y:S05]  /*11a0*/  CALL.REL.NOINC `($__internal_7_$__cuda_sm3x_div_rn_noftz_f32_slowpath) ;  /* 0x0000000800487944 */ /* 0x000fea0003c00000 */
[----:B------:R-:W-:-:S07]  /*11b0*/  IMAD.MOV.U32 R8, RZ, RZ, R0 ;  /* 0x000000ffff087224 */ /* 0x000fce00078e0000 */
.L_x_2631:
[----:B------:R-:W-:Y:S05]  /*11c0*/  BSYNC B1 ;  /* 0x0000000000017941 */ /* 0x000fea0003800000 */
.L_x_2630:
        /* <DEDUP_REMOVED lines=10> */
[----:B------:R-:W-:Y:S01]  /*1270*/  MOV R0, R25 ;  /* 0x0000001900007202 */ /* 0x000fe20000000f00 */
[----:B------:R-:W-:Y:S01]  /*1280*/  IMAD.MOV.U32 R25, RZ, RZ, R12 ;  /* 0x000000ffff197224 */ /* 0x000fe200078e000c */
[----:B------:R-:W-:-:S07]  /*1290*/  MOV R14, 0x12b0 ;  /* 0x000012b0000e7802 */ /* 0x000fce0000000f00 */
[----:B------:R-:W-:Y:S05]  /*12a0*/  CALL.REL.NOINC `($__internal_7_$__cuda_sm3x_div_rn_noftz_f32_slowpath) ;  /* 0x0000000800087944 */ /* 0x000fea0003c00000 */
[----:B------:R-:W-:-:S07]  /*12b0*/  MOV R21, R0 ;  /* 0x0000000000157202 */ /* 0x000fce0000000f00 */
.L_x_2633:
[----:B------:R-:W-:Y:S05]  /*12c0*/  BSYNC B1 ;  /* 0x0000000000017941 */ /* 0x000fea0003800000 */
.L_x_2632:
        /* <DEDUP_REMOVED lines=15> */
.L_x_2635:
[----:B------:R-:W-:Y:S05]  /*13c0*/  BSYNC B1 ;  /* 0x0000000000017941 */ /* 0x000fea0003800000 */
.L_x_2634:
        /* <DEDUP_REMOVED lines=15> */
.L_x_2637:
[----:B------:R-:W-:Y:S05]  /*14c0*/  BSYNC B1 ;  /* 0x0000000000017941 */ /* 0x000fea0003800000 */
.L_x_2636:
[----:B------:R-:W-:Y:S01]  /*14d0*/  ULDC.64 UR4, c[0x0][0x210] ;  /* 0x0000840000047ab9 */ /* 0x000fe20000000a00 */
[----:B------:R-:W-:Y:S02]  /*14e0*/  F2FP.BF16.F32.PACK_AB R20, R21, R8 ;  /* 0x000000081514723e */ /* 0x000fe400000010ff */
[C---:B------:R-:W-:Y:S02]  /*14f0*/  LEA R4, P0, R2.reuse, UR4, 0x1 ;  /* 0x0000000402047c11 */ /* 0x040fe4000f8008ff */
[----:B------:R-:W-:Y:S02]  /*1500*/  F2FP.BF16.F32.PACK_AB R21, R17, R16 ;  /* 0x000000101115723e */ /* 0x000fe400000010ff */
[----:B------:R-:W-:-:S05]  /*1510*/  LEA.HI.X R5, R2, UR5, R15, 0x1, P0 ;  /* 0x0000000502057c11 */ /* 0x000fca00080f0c0f */
[----:B------:R0:W-:Y:S04]  /*1520*/  STG.E.64 desc[UR10][R4.64], R20 ;  /* 0x0000001404007986 */ /* 0x0001e8000c101b0a */
.L_x_2629:
[----:B------:R-:W-:Y:S05]  /*1530*/  BSYNC B0 ;  /* 0x0000000000007941 */ /* 0x000fea0003800000 */
.L_x_2628:
[----:B------:R-:W-:Y:S01]  /*1540*/  S2UR UR6, SR_CTAID.Y ;  /* 0x00000000000679c3 */ /* 0x000fe20000002600 */
[----:B0-----:R-:W0:Y:S01]  /*1550*/  S2R R5, SR_TID.Y ;  /* 0x0000000000057919 */ /* 0x001e220000002200 */
[----:B------:R-:W-:Y:S01]  /*1560*/  ULDC UR4, c[0x0][0x10] ;  /* 0x0000040000047ab9 */ /* 0x000fe20000000800 */
[----:B------:R-:W-:-:S05]  /*1570*/  ULDC UR5, c[0x0][0xc] ;  /* 0x0000030000057ab9 */ /* 0x000fca0000000800 */
[----:B------:R-:W2:Y:S08]  /*1580*/  S2UR UR7, SR_CTAID.Z ;  /* 0x00000000000779c3 */ /* 0x000eb00000002700 */
[----:B------:R-:W3:Y:S08]  /*1590*/  S2UR UR8, SR_CTAID.X ;  /* 0x00000000000879c3 */ /* 0x000ef00000002500 */
[----:B------:R-:W0:Y:S08]  /*15a0*/  LDC R0, c[0x0][0x4] ;  /* 0x00000100ff007b82 */ /* 0x000e300000000800 */
[----:B------:R-:W4:Y:S01]  /*15b0*/  LDC R17, c[0x0][0x22c] ;  /* 0x00008b00ff117b82 */ /* 0x000f220000000800 */
[----:B--2---:R-:W-:-:S04]  /*15c0*/  UIMAD UR4, UR7, UR4, UR6 ;  /* 0x00000004070472a4 */ /* 0x004fc8000f8e0206 */
[----:B---3--:R-:W-:-:S06]  /*15d0*/  UIMAD UR4, UR4, UR5, UR8 ;  /* 0x00000005040472a4 */ /* 0x008fcc000f8e0208 */
[----:B0-----:R-:W-:-:S04]  /*15e0*/  IMAD R0, R0, UR4, R5 ;  /* 0x0000000400007c24 */ /* 0x001fc8000f8e0205 */
[----:B----4-:R-:W-:-:S05]  /*15f0*/  IMAD R0, R0, -0x2, R17 ;  /* 0xfffffffe00007824 */ /* 0x010fca00078e0211 */
[----:B------:R-:W-:-:S13]  /*1600*/  ISETP.GE.AND P0, PT, R0, 0x2, PT ;  /* 0x000000020000780c */ /* 0x000fda0003f06270 */
[----:B------:R-:W-:Y:S05]  /*1610*/  @!P0 EXIT ;  /* 0x000000000000894d */ /* 0x000fea0003800000 */
[----:B------:R-:W-:Y:S05]  /*1620*/  @P1 EXIT ;  /* 0x000000000000194d */ /* 0x000fea0003800000 */
[----:B------:R-:W0:Y:S01]  /*1630*/  MUFU.RCP R4, R7 ;  /* 0x0000000700047308 */ /* 0x000e220000001000 */
[----:B------:R-:W-:Y:S01]  /*1640*/  FMUL R0, R6, R19 ;  /* 0x0000001306007220 */ /* 0x000fe20000400000 */
[----:B------:R-:W-:Y:S06]  /*1650*/  BSSY B0, `(.L_x_2638) ;  /* 0x000000c000007945 */ /* 0x000fec0003800000 */
        /* <DEDUP_REMOVED lines=11> */
.L_x_2639:
[----:B------:R-:W-:Y:S05]  /*1710*/  BSYNC B0 ;  /* 0x0000000000007941 */ /* 0x000fea0003800000 */
.L_x_2638:
        /* <DEDUP_REMOVED lines=11> */
[----:B------:R-:W-:Y:S02]  /*17d0*/  MOV R25, R7 ;  /* 0x0000000700197202 */ /* 0x000fe40000000f00 */
[----:B------:R-:W-:-:S07]  /*17e0*/  MOV R14, 0x1800 ;  /* 0x00001800000e7802 */ /* 0x000fce0000000f00 */
[----:B------:R-:W-:Y:S05]  /*17f0*/  CALL.REL.NOINC `($__internal_7_$__cuda_sm3x_div_rn_noftz_f32_slowpath) ;  /* 0x0000000000b47944 */ /* 0x000fea0003c00000 */
[----:B------:R-:W-:-:S07]  /*1800*/  IMAD.MOV.U32 R13, RZ, RZ, R0 ;  /* 0x000000ffff0d7224 */ /* 0x000fce00078e0000 */
.L_x_2641:
[----:B------:R-:W-:Y:S05]  /*1810*/  BSYNC B0 ;  /* 0x0000000000007941 */ /* 0x000fea0003800000 */
.L_x_2640:
        /* <DEDUP_REMOVED lines=15> */
.L_x_2643:
[----:B------:R-:W-:Y:S05]  /*1910*/  BSYNC B0 ;  /* 0x0000000000007941 */ /* 0x000fea0003800000 */
.L_x_2642:
[----:B------:R-:W0:Y:S01]  /*1920*/  MUFU.RCP R0, R7 ;  /* 0x0000000700007308 */ /* 0x000e220000001000 */
[----:B------:R-:W-:Y:S01]  /*1930*/  FMUL R6, R6, R9 ;  /* 0x0000000906067220 */ /* 0x000fe20000400000 */
[----:B------:R-:W1:Y:S01]  /*1940*/  LDC R12, c[0x0][0x230] ;  /* 0x00008c00ff0c7b82 */ /* 0x000e620000000800 */
[----:B------:R-:W-:Y:S05]  /*1950*/  BSSY B0, `(.L_x_2644) ;  /* 0x000000d000007945 */ /* 0x000fea0003800000 */
[----:B------:R-:W2:Y:S01]  /*1960*/  FCHK P0, R6, R7 ;  /* 0x0000000706007302 */ /* 0x000ea20000000000 */
[----:B0-----:R-:W-:-:S04]  /*1970*/  FFMA R5, -R7, R0, 1 ;  /* 0x3f80000007057423 */ /* 0x001fc80000000100 */
[----:B------:R-:W-:-:S04]  /*1980*/  FFMA R0, R0, R5, R0 ;  /* 0x0000000500007223 */ /* 0x000fc80000000000 */
[----:B------:R-:W-:-:S04]  /*1990*/  FFMA R4, R0, R6, RZ ;  /* 0x0000000600047223 */ /* 0x000fc800000000ff */
[----:B------:R-:W-:-:S04]  /*19a0*/  FFMA R5, -R7, R4, R6 ;  /* 0x0000000407057223 */ /* 0x000fc80000000106 */
[----:B------:R-:W-:Y:S01]  /*19b0*/  FFMA R5, R0, R5, R4 ;  /* 0x0000000500057223 */ /* 0x000fe20000000004 */
[----:B--2---:R-:W-:Y:S06]  /*19c0*/  @!P0 BRA `(.L_x_2645) ;  /* 0x0000000000148947 */ /* 0x004fec0003800000 */
[----:B------:R-:W-:Y:S02]  /*19d0*/  MOV R0, R6 ;  /* 0x0000000600007202 */ /* 0x000fe40000000f00 */
[----:B------:R-:W-:Y:S02]  /*19e0*/  MOV R25, R7 ;  /* 0x0000000700197202 */ /* 0x000fe40000000f00 */
[----:B------:R-:W-:-:S07]  /*19f0*/  MOV R14, 0x1a10 ;  /* 0x00001a10000e7802 */ /* 0x000fce0000000f00 */
[----:B-1----:R-:W-:Y:S05]  /*1a00*/  CALL.REL.NOINC `($__internal_7_$__cuda_sm3x_div_rn_noftz_f32_slowpath) ;  /* 0x0000000000307944 */ /* 0x002fea0003c00000 */
[----:B------:R-:W-:-:S07]  /*1a10*/  IMAD.MOV.U32 R5, RZ, RZ, R0 ;  /* 0x000000ffff057224 */ /* 0x000fce00078e0000 */
.L_x_2645:
[----:B------:R-:W-:Y:S05]  /*1a20*/  BSYNC B0 ;  /* 0x0000000000007941 */ /* 0x000fea0003800000 */
.L_x_2644:
[----:B------:R-:W-:Y:S01]  /*1a30*/  ULDC UR4, c[0x0][0x230] ;  /* 0x00008c0000047ab9 */ /* 0x000fe20000000800 */
[----:B------:R-:W-:Y:S02]  /*1a40*/  F2FP.BF16.F32.PACK_AB R4, R13, R8 ;  /* 0x000000080d04723e */ /* 0x000fe400000010ff */
[----:B------:R-:W-:Y:S01]  /*1a50*/  IADD3 R3, P0, R2, UR4, RZ ;  /* 0x0000000402037c10 */ /* 0x000fe2000ff1e0ff */
[----:B------:R-:W-:Y:S01]  /*1a60*/  ULDC.64 UR4, c[0x0][0x210] ;  /* 0x0000840000047ab9 */ /* 0x000fe20000000a00 */
[----:B------:R-:W-:Y:S02]  /*1a70*/  F2FP.BF16.F32.PACK_AB R5, R5, R10 ;  /* 0x0000000a0505723e */ /* 0x000fe400000010ff */
[----:B-1----:R-:W-:Y:S02]  /*1a80*/  LEA.HI.X.SX32 R12, R12, R15, 0x1, P0 ;  /* 0x0000000f0c0c7211 */ /* 0x002fe400000f0eff */
[----:B------:R-:W-:-:S04]  /*1a90*/  LEA R2, P0, R3, UR4, 0x1 ;  /* 0x0000000403027c11 */ /* 0x000fc8000f8008ff */
[----:B------:R-:W-:-:S05]  /*1aa0*/  LEA.HI.X R3, R3, UR5, R12, 0x1, P0 ;  /* 0x0000000503037c11 */ /* 0x000fca00080f0c0c */
[----:B------:R-:W-:Y:S01]  /*1ab0*/  STG.E.64 desc[UR10][R2.64], R4 ;  /* 0x0000000402007986 */ /* 0x000fe2000c101b0a */
[----:B------:R-:W-:Y:S05]  /*1ac0*/  EXIT ;  /* 0x000000000000794d */ /* 0x000fea0003800000 */
        .weak           $__internal_7_$__cuda_sm3x_div_rn_noftz_f32_slowpath
        .type           $__internal_7_$__cuda_sm3x_div_rn_noftz_f32_slowpath,@function
        .size           $__internal_7_$__cuda_sm3x_div_rn_noftz_f32_slowpath,(.L_x_11253 - $__internal_7_$__cuda_sm3x_div_rn_noftz_f32_slowpath)
$__internal_7_$__cuda_sm3x_div_rn_noftz_f32_slowpath:
[----:B------:R-:W-:Y:S01]  /*1ad0*/  SHF.R.U32.HI R4, RZ, 0x17, R25 ;  /* 0x00000017ff047819 */ /* 0x000fe20000011619 */
[----:B------:R-:W-:Y:S01]  /*1ae0*/  BSSY B2, `(.L_x_2646) ;  /* 0x0000062000027945 */ /* 0x000fe20003800000 */
[----:B------:R-:W-:Y:S02]  /*1af0*/  SHF.R.U32.HI R27, RZ, 0x17, R0 ;  /* 0x00000017ff1b7819 */ /* 0x000fe40000011600 */
[----:B------:R-:W-:Y:S02]  /*1b00*/  LOP3.LUT R4, R4, 0xff, RZ, 0xc0, !PT ;  /* 0x000000ff04047812 */ /* 0x000fe400078ec0ff */
[----:B------:R-:W-:Y:S02]  /*1b10*/  LOP3.LUT R27, R27, 0xff, RZ, 0xc0, !PT ;  /* 0x000000ff1b1b7812 */ /* 0x000fe400078ec0ff */
[----:B------:R-:W-:Y:S02]  /*1b20*/  IADD3 R18, R4, -0x1, RZ ;  /* 0xffffffff04127810 */ /* 0x000fe40007ffe0ff */
[----:B------:R-:W-:-:S02]  /*1b30*/  IADD3 R20, R27, -0x1, RZ ;  /* 0xffffffff1b147810 */ /* 0x000fc40007ffe0ff */
[----:B------:R-:W-:-:S04]  /*1b40*/  ISETP.GT.U32.AND P0, PT, R18, 0xfd, PT ;  /* 0x000000fd1200780c */ /* 0x000fc80003f04070 */
[----:B------:R-:W-:-:S13]  /*1b50*/  ISETP.GT.U32.OR P0, PT, R20, 0xfd, P0 ;  /* 0x000000fd1400780c */ /* 0x000fda0000704470 */
[----:B------:R-:W-:Y:S01]  /*1b60*/  @!P0 IMAD.MOV.U32 R5, RZ, RZ, RZ ;  /* 0x000000ffff058224 */ /* 0x000fe200078e00ff */
        /* <DEDUP_REMOVED lines=24> */
.L_x_2647:
        /* <DEDUP_REMOVED lines=32> */
[C---:B------:R-:W-:Y:S01]  /*1ef0*/  VIADD R20, R4.reuse, 0x20 ;  /* 0x0000002004147836 */ /* 0x040fe20000000000 */
        /* <DEDUP_REMOVED lines=18> */
.L_x_2654:
[----:B------:R-:W-:-:S04]  /*2020*/  LOP3.LUT R0, R0, 0x80000000, RZ, 0xc0, !PT ;  /* 0x8000000000007812 */ /* 0x000fc800078ec0ff */
[----:B------:R-:W-:Y:S01]  /*2030*/  LOP3.LUT R0, R0, 0x7f800000, RZ, 0xfc, !PT ;  /* 0x7f80000000007812 */ /* 0x000fe200078efcff */
[----:B------:R-:W-:Y:S06]  /*2040*/  BRA `(.L_x_2655) ;  /* 0x0000000000047947 */ /* 0x000fec0003800000 */
.L_x_2653:
[----:B------:R-:W-:-:S07]  /*2050*/  IMAD R0, R5, 0x800000, R0 ;  /* 0x0080000005007824 */ /* 0x000fce00078e0200 */
.L_x_2655:
[----:B------:R-:W-:Y:S05]  /*2060*/  BSYNC B3 ;  /* 0x0000000000037941 */ /* 0x000fea0003800000 */
.L_x_2652:
[----:B------:R-:W-:Y:S05]  /*2070*/  BRA `(.L_x_2656) ;  /* 0x0000000000207947 */ /* 0x000fea0003800000 */
.L_x_2651:
[----:B------:R-:W-:-:S04]  /*2080*/  LOP3.LUT R0, R25, 0x80000000, R0, 0x48, !PT ;  /* 0x8000000019007812 */ /* 0x000fc800078e4800 */
[----:B------:R-:W-:Y:S01]  /*2090*/  LOP3.LUT R0, R0, 0x7f800000, RZ, 0xfc, !PT ;  /* 0x7f80000000007812 */ /* 0x000fe200078efcff */
[----:B------:R-:W-:Y:S06]  /*20a0*/  BRA `(.L_x_2656) ;  /* 0x0000000000147947 */ /* 0x000fec0003800000 */
.L_x_2650:
[----:B------:R-:W-:Y:S01]  /*20b0*/  LOP3.LUT R0, R25, 0x80000000, R0, 0x48, !PT ;  /* 0x8000000019007812 */ /* 0x000fe200078e4800 */
[----:B------:R-:W-:Y:S06]  /*20c0*/  BRA `(.L_x_2656) ;  /* 0x00000000000c7947 */ /* 0x000fec0003800000 */
.L_x_2649:
[----:B------:R-:W0:Y:S01]  /*20d0*/  MUFU.RSQ R0, -QNAN ;  /* 0xffc0000000007908 */ /* 0x000e220000001400 */
[----:B------:R-:W-:Y:S05]  /*20e0*/  BRA `(.L_x_2656) ;  /* 0x0000000000047947 */ /* 0x000fea0003800000 */
.L_x_2648:
[----:B------:R-:W-:-:S07]  /*20f0*/  FADD.FTZ R0, R0, R25 ;  /* 0x0000001900007221 */ /* 0x000fce0000010000 */
.L_x_2656:
[----:B------:R-:W-:Y:S05]  /*2100*/  BSYNC B2 ;  /* 0x0000000000027941 */ /* 0x000fea0003800000 */
.L_x_2646:
[----:B------:R-:W-:Y:S01]  /*2110*/  HFMA2.MMA R5, -RZ, RZ, 0, 0 ;  /* 0x00000000ff057435 */ /* 0x000fe200000001ff */
[----:B------:R-:W-:-:S05]  /*2120*/  MOV R4, R14 ;  /* 0x0000000e00047202 */ /* 0x000fca0000000f00 */
[----:B0-----:R-:W-:Y:S05]  /*2130*/  RET.REL.NODEC R4 `(_ZN18transformer_engine34scaled_masked_softmax_warp_forwardI13__nv_bfloat16S1_fLi7EEEvPT0_PKT_PKhT1_iii) ;  /* 0xffffffdc04b07950 */ /* 0x001fea0003c3ffff */
.L_x_2657:
        /* <DEDUP_REMOVED lines=12> */
.L_x_11253:


//--------------------- .text._ZN18transformer_engine34scaled_masked_softmax_warp_forwardI13__nv_bfloat16S1_fLi6EEEvPT0_PKT_PKhT1_iii --------------------------
	.section	.text._ZN18transformer_engine34scaled_masked_softmax_warp_forwardI13__nv_bfloat16S1_fLi6EEEvPT0_PKT_PKhT1_iii,"ax",@progbits
	.align	128
        .global         _ZN18transformer_engine34scaled_masked_softmax_warp_forwardI13__nv_bfloat16S1_fLi6EEEvPT0_PKT_PKhT1_iii
        .type           _ZN18transformer_engine34scaled_masked_softmax_warp_forwardI13__nv_bfloat16S1_fLi6EEEvPT0_PKT_PKhT1_iii,@function
        .size           _ZN18transformer_engine34scaled_masked_softmax_warp_forwardI13__nv_bfloat16S1_fLi6EEEvPT0_PKT_PKhT1_iii,(.L_x_11254 - _ZN18transformer_engine34scaled_masked_softmax_warp_forwardI13__nv_bfloat16S1_fLi6EEEvPT0_PKT_PKhT1_iii)
        .other          _ZN18transformer_engine34scaled_masked_softmax_warp_forwardI13__nv_bfloat16S1_fLi6EEEvPT0_PKT_PKhT1_iii,@"STO_CUDA_ENTRY STV_DEFAULT"
_ZN18transformer_engine34scaled_masked_softmax_warp_forwardI13__nv_bfloat16S1_fLi6EEEvPT0_PKT_PKhT1_iii:
.text._ZN18transformer_engine34scaled_masked_softmax_warp_forwardI13__nv_bfloat16S1_fLi6EEEvPT0_PKT_PKhT1_iii:
[----:B------:R-:W-:Y:S01]  /*0000*/  LDC R1, c[0x0][0x28] ;  /* 0x00000a00ff017b82 */ /* 0x000fe20000000800 */
[----:B------:R-:W0:Y:S07]  /*0010*/  S2R R3, SR_CTAID.X ;  /* 0x0000000000037919 */ /* 0x000e2e0000002500 */
[----:B------:R-:W1:Y:S01]  /*0020*/  LDC.64 R10, c[0x0][0x230] ;  /* 0x00008c00ff0a7b82 */ /* 0x000e620000000a00 */
[----:B------:R-:W-:Y:S01]  /*0030*/  ULDC UR4, c[0x0][0x10] ;  /* 0x0000040000047ab9 */ /* 0x000fe20000000800 */
[----:B------:R-:W-:Y:S01]  /*0040*/  ULDC.64 UR8, c[0x0][0x218] ;  /* 0x0000860000087ab9 */ /* 0x000fe20000000a00 */
[----:B------:R-:W2:Y:S01]  /*0050*/  S2R R4, SR_TID.Y ;  /* 0x0000000000047919 */ /* 0x000ea20000002200 */
[----:B------:R-:W-:Y:S01]  /*0060*/  BSSY B0, `(.L_x_2658) ;  /* 0x0000035000007945 */ /* 0x000fe20003800000 */
[----:B------:R-:W-:Y:S01]  /*0070*/  IMAD.MOV.U32 R18, RZ, RZ, -0x800000 ;  /* 0xff800000ff127424 */ /* 0x000fe200078e00ff */
[----:B------:R-:W3:Y:S02]  /*0080*/  S2R R8, SR_TID.X ;  /* 0x0000000000087919 */ /* 0x000ee40000002100 */
[----:B------:R-:W-:Y:S08]  /*0090*/  S2UR UR6, SR_CTAID.Z ;  /* 0x00000000000679c3 */ /* 0x000ff00000002700 */
[----:B------:R-:W4:Y:S08]  /*00a0*/  S2UR UR5, SR_CTAID.Y ;  /* 0x00000000000579c3 */ /* 0x000f300000002600 */
[----:B------:R-:W0:Y:S01]  /*00b0*/  LDC R2, c[0x0][0xc] ;  /* 0x00000300ff027b82 */ /* 0x000e220000000800 */
[----:B-1----:R-:W-:-:S02]  /*00c0*/  ISETP.NE.AND P0, PT, R11, 0x1, PT ;  /* 0x000000010b00780c */ /* 0x002fc40003f05270 */
[----:B------:R-:W-:Y:S02]  /*00d0*/  SHF.R.S32.HI R7, RZ, 0x1f, R10 ;  /* 0x0000001fff077819 */ /* 0x000fe4000001140a */
[----:B---3--:R-:W-:Y:S01]  /*00e0*/  SHF.R.S32.HI R9, RZ, 0x1f, R8 ;  /* 0x0000001fff097819 */ /* 0x008fe20000011408 */
[----:B----4-:R-:W-:Y:S01]  /*00f0*/  UIMAD UR4, UR6, UR4, UR5 ;  /* 0x00000004060472a4 */ /* 0x010fe2000f8e0205 */
[----:B------:R-:W-:-:S05]  /*0100*/  VIADD R6, R8, 0x20 ;  /* 0x0000002008067836 */ /* 0x000fca0000000000 */
[C-C-:B0-----:R-:W-:Y:S01]  /*0110*/  IMAD R0, R2.reuse, UR4, R3.reuse ;  /* 0x0000000402007c24 */ /* 0x141fe2000f8e0203 */
[----:B------:R-:W-:Y:S01]  /*0120*/  ULDC UR4, c[0x0][0x4] ;  /* 0x0000010000047ab9 */ /* 0x000fe20000000800 */
[----:B------:R-:W-:Y:S01]  /*0130*/  @P0 IMAD R3, R2, UR6, R3 ;  /* 0x0000000602030c24 */ /* 0x000fe2000f8e0203 */
[----:B------:R-:W-:Y:S01]  /*0140*/  ULDC.64 UR6, c[0x0][0x208] ;  /* 0x0000820000067ab9 */ /* 0x000fe20000000a00 */
[--C-:B--2---:R-:W-:Y:S02]  /*0150*/  IMAD R0, R0, UR4, R4.reuse ;  /* 0x0000000400007c24 */ /* 0x104fe4000f8e0204 */
[----:B------:R-:W-:Y:S01]  /*0160*/  IMAD R2, R3, UR4, R4 ;  /* 0x0000000403027c24 */ /* 0x000fe2000f8e0204 */
[----:B------:R-:W-:Y:S01]  /*0170*/  ULDC UR4, c[0x0][0x22c] ;  /* 0x00008b0000047ab9 */ /* 0x000fe20000000800 */
[----:B------:R-:W-:Y:S02]  /*0180*/  IMAD.SHL.U32 R19, R0, 0x2, RZ ;  /* 0x0000000200137824 */ /* 0x000fe400078e00ff */
[----:B------:R-:W-:-:S03]  /*0190*/  IMAD.SHL.U32 R3, R2, 0x2, RZ ;  /* 0x0000000202037824 */ /* 0x000fc600078e00ff */
[----:B------:R-:W-:Y:S01]  /*01a0*/  IADD3 R0, -R19, UR4, RZ ;  /* 0x0000000413007c10 */ /* 0x000fe2000fffe1ff */
[CC--:B------:R-:W-:Y:S01]  /*01b0*/  IMAD.WIDE.U32 R12, R3.reuse, R10.reuse, R8 ;  /* 0x0000000a030c7225 */ /* 0x0c0fe200078e0008 */
[----:B------:R-:W-:Y:S02]  /*01c0*/  ULDC.64 UR4, c[0x0][0x220] ;  /* 0x0000880000047ab9 */ /* 0x000fe40000000a00 */
[C---:B------:R-:W-:Y:S01]  /*01d0*/  ISETP.GT.AND P0, PT, R0.reuse, RZ, PT ;  /* 0x000000ff0000720c */ /* 0x040fe20003f04270 */
[-C--:B------:R-:W-:Y:S01]  /*01e0*/  IMAD R20, R3, R7.reuse, R13 ;  /* 0x0000000703147224 */ /* 0x080fe200078e020d */
[----:B------:R-:W-:Y:S01]  /*01f0*/  VIMNMX R0, R0, 0x2, PT ;  /* 0x0000000200007848 */ /* 0x000fe20003fe0100 */
[C---:B------:R-:W-:Y:S01]  /*0200*/  IMAD.WIDE.U32 R2, R19.reuse, R10, R8 ;  /* 0x0000000a13027225 */ /* 0x040fe200078e0008 */
[----:B------:R-:W-:Y:S02]  /*0210*/  SEL R5, R10, RZ, P0 ;  /* 0x000000ff0a057207 */ /* 0x000fe40000000000 */
[----:B------:R-:W-:Y:S01]  /*0220*/  ISETP.GT.AND P4, PT, R0, 0x1, PT ;  /* 0x000000010000780c */ /* 0x000fe20003f84270 */
[----:B------:R-:W-:Y:S01]  /*0230*/  IMAD R19, R19, R7, R3 ;  /* 0x0000000713137224 */ /* 0x000fe200078e0203 */
[----:B------:R-:W-:-:S02]  /*0240*/  ISETP.GE.AND P3, PT, R8, R5, PT ;  /* 0x000000050800720c */ /* 0x000fc40003f66270 */
[----:B------:R-:W-:Y:S02]  /*0250*/  SHF.L.U32 R4, R2, 0x1, RZ ;  /* 0x0000000102047819 */ /* 0x000fe400000006ff */
[----:B------:R-:W-:Y:S02]  /*0260*/  IADD3 R14, P5, R12, UR4, RZ ;  /* 0x000000040c0e7c10 */ /* 0x000fe4000ffbe0ff */
[----:B------:R-:W-:Y:S02]  /*0270*/  ISETP.GE.AND P0, PT, R6, R5, PT ;  /* 0x000000050600720c */ /* 0x000fe40003f06270 */
[----:B------:R-:W-:Y:S02]  /*0280*/  SEL R11, R10, RZ, P4 ;  /* 0x000000ff0a0b7207 */ /* 0x000fe40002000000 */
[----:B------:R-:W-:Y:S02]  /*0290*/  IADD3 R12, P1, P2, R12, UR4, R10 ;  /* 0x000000040c0c7c10 */ /* 0x000fe4000fa3e00a */
[----:B------:R-:W-:-:S02]  /*02a0*/  SHF.L.U64.HI R5, R2, 0x1, R19 ;  /* 0x0000000102057819 */ /* 0x000fc40000010213 */
[----:B------:R-:W-:Y:S02]  /*02b0*/  IADD3 R16, P4, R4, UR8, RZ ;  /* 0x0000000804107c10 */ /* 0x000fe4000ff9e0ff */
[----:B------:R-:W-:Y:S02]  /*02c0*/  IADD3.X R15, R20, UR5, RZ, P5, !PT ;  /* 0x00000005140f7c10 */ /* 0x000fe4000affe4ff */
[-C--:B------:R-:W-:Y:S02]  /*02d0*/  ISETP.GE.AND P5, PT, R8, R11.reuse, PT ;  /* 0x0000000b0800720c */ /* 0x080fe40003fa6270 */
[----:B------:R-:W-:Y:S01]  /*02e0*/  ISETP.GE.AND P6, PT, R6, R11, PT ;  /* 0x0000000b0600720c */ /* 0x000fe20003fc6270 */
[----:B------:R-:W-:Y:S01]  /*02f0*/  IMAD.MOV.U32 R11, RZ, RZ, -0x800000 ;  /* 0xff800000ff0b7424 */ /* 0x000fe200078e00ff */
[----:B------:R-:W-:Y:S02]  /*0300*/  IADD3.X R17, R5, UR9, RZ, P4, !PT ;  /* 0x0000000905117c10 */ /* 0x000fe4000a7fe4ff */
[----:B------:R-:W-:Y:S01]  /*0310*/  IADD3.X R13, R20, UR5, R7, P1, P2 ;  /* 0x00000005140d7c10 */ /* 0x000fe20008fe4407 */
[----:B------:R-:W-:Y:S08]  /*0320*/  @P3 BRA `(.L_x_2659) ;  /* 0x0000000000203947 */ /* 0x000ff00003800000 */
[----:B------:R-:W2:Y:S02]  /*0330*/  LDG.E.U8 R11, desc[UR6][R14.64] ;  /* 0x000000060e0b7981 */ /* 0x000ea4000c1e1100 */
[----:B--2---:R-:W-:Y:S01]  /*0340*/  ISETP.NE.AND P1, PT, R11, 0x1, PT ;  /* 0x000000010b00780c */ /* 0x004fe20003f25270 */
[----:B------:R-:W-:-:S12]  /*0350*/  IMAD.MOV.U32 R11, RZ, RZ, -0x39e3c000 ;  /* 0xc61c4000ff0b7424 */ /* 0x000fd800078e00ff */
[----:B------:R-:W-:Y:S05]  /*0360*/  @!P1 BRA `(.L_x_2659) ;  /* 0x0000000000109947 */ /* 0x000fea0003800000 */
[----:B------:R-:W2:Y:S01]  /*0370*/  LDG.E.U16 R11, desc[UR6][R16.64] ;  /* 0x00000006100b7981 */ /* 0x000ea2000c1e1500 */
[----:B------:R-:W-:Y:S01]  /*0380*/  ULDC UR10, c[0x0][0x228] ;  /* 0x00008a00000a7ab9 */ /* 0x000fe20000000800 */
[----:B--2---:R-:W-:-:S05]  /*0390*/  SHF.L.U32 R11, R11, 0x10, RZ ;  /* 0x000000100b0b7819 */ /* 0x004fca00000006ff */
[----:B------:R-:W-:-:S07]  /*03a0*/  FMUL R11, R11, UR10 ;  /* 0x0000000a0b0b7c20 */ /* 0x000fce0008400000 */
.L_x_2659:
[----:B------:R-:W-:Y:S05]  /*03b0*/  BSYNC B0 ;  /* 0x0000000000007941 */ /* 0x000fea0003800000 */
.L_x_2658:
[----:B------:R-:W-:Y:S04]  /*03c0*/  BSSY B0, `(.L_x_2660) ;  /* 0x000000a000007945 */ /* 0x000fe80003800000 */
[----:B------:R-:W-:Y:S05]  /*03d0*/  @P0 BRA `(.L_x_2661) ;  /* 0x0000000000200947 */ /* 0x000fea0003800000 */
[----:B------:R-:W2:Y:S01]  /*03e0*/  LDG.E.U8 R14, desc[UR6][R14.64+0x20] ;  /* 0x000020060e0e7981 */ /* 0x000ea2000c1e1100 */
[----:B------:R-:W-:Y:S01]  /*03f0*/  IMAD.MOV.U32 R18, RZ, RZ, -0x39e3c000 ;  /* 0xc61c4000ff127424 */ /* 0x000fe200078e00ff */
[----:B--2---:R-:W-:-:S13]  /*0400*/  ISETP.NE.AND P0, PT, R14, 0x1, PT ;  /* 0x000000010e00780c */ /* 0x004fda0003f05270 */
[----:B------:R-:W-:Y:S05]  /*0410*/  @!P0 BRA `(.L_x_2661) ;  /* 0x0000000000108947 */ /* 0x000fea0003800000 */
[----:B------:R-:W2:Y:S01]  /*0420*/  LDG.E.U16 R16, desc[UR6][R16.64+0x40] ;  /* 0x0000400610107981 */ /* 0x000ea2000c1e1500 */
[----:B------:R-:W-:Y:S01]  /*0430*/  ULDC UR10, c[0x0][0x228] ;  /* 0x00008a00000a7ab9 */ /* 0x000fe20000000800 */
[----:B--2---:R-:W-:-:S04]  /*0440*/  IMAD.U32 R18, R16, 0x10000, RZ ;  /* 0x0001000010127824 */ /* 0x004fc800078e00ff */
[----:B------:R-:W-:-:S07]  /*0450*/  FMUL R18, R18, UR10 ;  /* 0x0000000a12127c20 */ /* 0x000fce0008400000 */
.L_x_2661:
[----:B------:R-:W-:Y:S05]  /*0460*/  BSYNC B0 ;  /* 0x0000000000007941 */ /* 0x000fea0003800000 */
.L_x_2660:
[----:B------:R-:W-:Y:S01]  /*0470*/  BSSY B0, `(.L_x_2662) ;  /* 0x0000010000007945 */ /* 0x000fe20003800000 */
[----:B------:R-:W-:Y:S01]  /*0480*/  IMAD.MOV.U32 R14, RZ, RZ, -0x800000 ;  /* 0xff800000ff0e7424 */ /* 0x000fe200078e00ff */
[----:B------:R-:W-:Y:S02]  /*0490*/  MOV R15, 0xff800000 ;  /* 0xff800000000f7802 */ /* 0x000fe40000000f00 */
[----:B------:R-:W-:Y:S05]  /*04a0*/  @P5 BRA `(.L_x_2663) ;  /* 0x0000000000305947 */ /* 0x000fea0003800000 */
[----:B------:R-:W2:Y:S02]  /*04b0*/  LDG.E.U8 R15, desc[UR6][R12.64] ;  /* 0x000000060c0f7981 */ /* 0x000ea4000c1e1100 */
[----:B--2---:R-:W-:Y:S01]  /*04c0*/  ISETP.NE.AND P0, PT, R15, 0x1, PT ;  /* 0x000000010f00780c */ /* 0x004fe20003f05270 */
[----:B------:R-:W-:-:S12]  /*04d0*/  IMAD.MOV.U32 R15, RZ, RZ, -0x39e3c000 ;  /* 0xc61c4000ff0f7424 */ /* 0x000fd800078e00ff */
[----:B------:R-:W-:Y:S05]  /*04e0*/  @!P0 BRA `(.L_x_2663) ;  /* 0x0000000000208947 */ /* 0x000fea0003800000 */
[----:B------:R-:W-:Y:S01]  /*04f0*/  IADD3 R15, P0, R2, R10, RZ ;  /* 0x0000000a020f7210 */ /* 0x000fe20007f1e0ff */
[----:B------:R-:W-:-:S04]  /*0500*/  ULDC UR4, c[0x0][0x228] ;  /* 0x00008a0000047ab9 */ /* 0x000fc80000000800 */
[----:B------:R-:W-:Y:S01]  /*0510*/  IMAD.X R20, R7, 0x1, R19, P0 ;  /* 0x0000000107147824 */ /* 0x000fe200000e0613 */
[----:B------:R-:W-:-:S04]  /*0520*/  LEA R16, P0, R15, UR8, 0x1 ;  /* 0x000000080f107c11 */ /* 0x000fc8000f8008ff */
[----:B------:R-:W-:-:S05]  /*0530*/  LEA.HI.X R17, R15, UR9, R20, 0x1, P0 ;  /* 0x000000090f117c11 */ /* 0x000fca00080f0c14 */
[----:B------:R-:W2:Y:S02]  /*0540*/  LDG.E.U16 R16, desc[UR6][R16.64] ;  /* 0x0000000610107981 */ /* 0x000ea4000c1e1500 */
[----:B--2---:R-:W-:-:S04]  /*0550*/  IMAD.U32 R15, R16, 0x10000, RZ ;  /* 0x00010000100f7824 */ /* 0x004fc800078e00ff */
[----:B------:R-:W-:-:S07]  /*0560*/  FMUL R15, R15, UR4 ;  /* 0x000000040f0f7c20 */ /* 0x000fce0008400000 */
.L_x_2663:
[----:B------:R-:W-:Y:S05]  /*0570*/  BSYNC B0 ;  /* 0x0000000000007941 */ /* 0x000fea0003800000 */
.L_x_2662:
[----:B------:R-:W-:Y:S04]  /*0580*/  BSSY B0, `(.L_x_2664) ;  /* 0x000000f000007945 */ /* 0x000fe80003800000 */
[----:B------:R-:W-:Y:S05]  /*0590*/  @P6 BRA `(.L_x_2665) ;  /* 0x0000000000346947 */ /* 0x000fea0003800000 */
[----:B------:R-:W2:Y:S01]  /*05a0*/  LDG.E.U8 R12, desc[UR6][R12.64+0x20] ;  /* 0x000020060c0c7981 */ /* 0x000ea2000c1e1100 */
[----:B------:R-:W-:Y:S01]  /*05b0*/  HFMA2.MMA R14, -RZ, RZ, -6.109375, 2 ;  /* 0xc61c4000ff0e7435 */ /* 0x000fe200000001ff */
[----:B--2---:R-:W-:-:S13]  /*05c0*/  ISETP.NE.AND P0, PT, R12, 0x1, PT ;  /* 0x000000010c00780c */ /* 0x004fda0003f05270 */
[----:B------:R-:W-:Y:S05]  /*05d0*/  @!P0 BRA `(.L_x_2665) ;  /* 0x0000000000248947 */ /* 0x000fea0003800000 */
[----:B------:R-:W-:Y:S01]  /*05e0*/  VIADD R3, R10, 0x20 ;  /* 0x000000200a037836 */ /* 0x000fe20000000000 */
[----:B------:R-:W-:-:S04]  /*05f0*/  ULDC UR4, c[0x0][0x228] ;  /* 0x00008a0000047ab9 */ /* 0x000fc80000000800 */
[----:B------:R-:W-:-:S04]  /*0600*/  IADD3 R7, P0, R3, R2, RZ ;  /* 0x0000000203077210 */ /* 0x000fc80007f1e0ff */
[----:B------:R-:W-:Y:S02]  /*0610*/  LEA.HI.X.SX32 R12, R3, R19, 0x1, P0 ;  /* 0x00000013030c7211 */ /* 0x000fe400000f0eff */
[----:B------:R-:W-:-:S04]  /*0620*/  LEA R2, P0, R7, UR8, 0x1 ;  /* 0x0000000807027c11 */ /* 0x000fc8000f8008ff */
[----:B------:R-:W-:-:S05]  /*0630*/  LEA.HI.X R3, R7, UR9, R12, 0x1, P0 ;  /* 0x0000000907037c11 */ /* 0x000fca00080f0c0c */
[----:B------:R-:W2:Y:S02]  /*0640*/  LDG.E.U16 R2, desc[UR6][R2.64] ;  /* 0x0000000602027981 */ /* 0x000ea4000c1e1500 */
[----:B--2---:R-:W-:-:S04]  /*0650*/  IMAD.U32 R14, R2, 0x10000, RZ ;  /* 0x00010000020e7824 */ /* 0x004fc800078e00ff */
[----:B------:R-:W-:-:S07]  /*0660*/  FMUL R14, R14, UR4 ;  /* 0x000000040e0e7c20 */ /* 0x000fce0008400000 */
.L_x_2665:
[----:B------:R-:W-:Y:S05]  /*0670*/  BSYNC B0 ;  /* 0x0000000000007941 */ /* 0x000fea0003800000 */
.L_x_2664:
[----:B------:R-:W-:-:S04]  /*0680*/  FSETP.GT.AND P0, PT, R11, R18, PT ;  /* 0x000000120b00720b */ /* 0x000fc80003f04000 */
[----:B------:R-:W-:Y:S02]  /*0690*/  FSEL R2, R11, R18, P0 ;  /* 0x000000120b027208 */ /* 0x000fe40000000000 */
[----:B------:R-:W-:-:S03]  /*06a0*/  FSETP.GT.AND P0, PT, R15, R14, PT ;  /* 0x0000000e0f00720b */ /* 0x000fc60003f04000 */
[----:B------:R-:W0:Y:S01]  /*06b0*/  SHFL.BFLY PT, R7, R2, 0x10, 0x1f ;  /* 0x0e001f0002077f89 */ /* 0x000e2200000e0000 */
[----:B------:R-:W-:-:S05]  /*06c0*/  FSEL R3, R15, R14, P0 ;  /* 0x0000000e0f037208 */ /* 0x000fca0000000000 */
[----:B------:R-:W1:Y:S01]  /*06d0*/  SHFL.BFLY PT, R12, R3, 0x10, 0x1f ;  /* 0x0e001f00030c7f89 */ /* 0x000e6200000e0000 */
[----:B0-----:R-:W-:-:S04]  /*06e0*/  FSETP.GEU.AND P0, PT, R2, R7, PT ;  /* 0x000000070200720b */ /* 0x001fc80003f0e000 */
[----:B------:R-:W-:Y:S02]  /*06f0*/  FSEL R7, R7, R2, !P0 ;  /* 0x0000000207077208 */ /* 0x000fe40004000000 */
[----:B-1----:R-:W-:-:S03]  /*0700*/  FSETP.GEU.AND P0, PT, R3, R12, PT ;  /* 0x0000000c0300720b */ /* 0x002fc60003f0e000 */
[----:B------:R-:W0:Y:S01]  /*0710*/  SHFL.BFLY PT, R16, R7, 0x8, 0x1f ;  /* 0x0d001f0007107f89 */ /* 0x000e2200000e0000 */
[----:B------:R-:W-:-:S05]  /*0720*/  FSEL R12, R12, R3, !P0 ;  /* 0x000000030c0c7208 */ /* 0x000fca0004000000 */
        /* <DEDUP_REMOVED lines=17> */
[----:B------:R-:W-:Y:S01]  /*0840*/  FSEL R12, R2, R7, !P0 ;  /* 0x00000007020c7208 */ /* 0x000fe20004000000 */
[----:B------:R-:W-:Y:S01]  /*0850*/  IMAD.MOV.U32 R2, RZ, RZ, 0x3bbb989d ;  /* 0x3bbb989dff027424 */ /* 0x000fe200078e00ff */
[----:B------:R-:W-:-:S03]  /*0860*/  MOV R7, 0x437c0000 ;  /* 0x437c000000077802 */ /* 0x000fc60000000f00 */
[----:B------:R-:W1:Y:S01]  /*0870*/  SHFL.BFLY PT, R19, R12, 0x1, 0x1f ;  /* 0x0c201f000c137f89 */ /* 0x000e6200000e0000 */
[----:B0-----:R-:W-:-:S04]  /*0880*/  FSETP.GEU.AND P0, PT, R20, R3, PT ;  /* 0x000000031400720b */ /* 0x001fc80003f0e000 */
[----:B------:R-:W-:Y:S02]  /*0890*/  FSEL R3, R3, R20, !P0 ;  /* 0x0000001403037208 */ /* 0x000fe40004000000 */
[----:B-1----:R-:W-:-:S03]  /*08a0*/  FSETP.GEU.AND P0, PT, R12, R19, PT ;  /* 0x000000130c00720b */ /* 0x002fc60003f0e000 */
[C---:B------:R-:W-:Y:S01]  /*08b0*/  FADD R17, -R3.reuse, R11 ;  /* 0x0000000b03117221 */ /* 0x040fe20000000100 */
[----:B------:R-:W-:-:S03]  /*08c0*/  FADD R13, -R3, R18 ;  /* 0x00000012030d7221 */ /* 0x000fc60000000100 */
[----:B------:R-:W-:-:S04]  /*08d0*/  FFMA.SAT R16, R17, R2, 0.5 ;  /* 0x3f00000011107423 */ /* 0x000fc80000002002 */
[-C--:B------:R-:W-:Y:S01]  /*08e0*/  FFMA.RM R11, R16, R7.reuse, 12582913 ;  /* 0x4b400001100b7423 */ /* 0x080fe20000004007 */
[----:B------:R-:W-:Y:S01]  /*08f0*/  FSEL R16, R19, R12, !P0 ;  /* 0x0000000c13107208 */ /* 0x000fe20004000000 */
[-C--:B------:R-:W-:Y:S01]  /*0900*/  FFMA.SAT R12, R13, R2.reuse, 0.5 ;  /* 0x3f0000000d0c7423 */ /* 0x080fe20000002002 */
[----:B------:R-:W-:Y:S01]  /*0910*/  ISETP.GE.AND P0, PT, R0, 0x1, PT ;  /* 0x000000010000780c */ /* 0x000fe20003f06270 */
[C---:B------:R-:W-:Y:S01]  /*0920*/  FADD R18, R11.reuse, -12583039 ;  /* 0xcb40007f0b127421 */ /* 0x040fe20000000000 */
[----:B------:R-:W-:Y:S02]  /*0930*/  IMAD.SHL.U32 R11, R11, 0x800000, RZ ;  /* 0x008000000b0b7824 */ /* 0x000fe400078e00ff */
[----:B------:R-:W-:Y:S01]  /*0940*/  FADD R15, -R16, R15 ;  /* 0x0000000f100f7221 */ /* 0x000fe20000000100 */
[-C--:B------:R-:W-:Y:S01]  /*0950*/  FFMA.RM R12, R12, R7.reuse, 12582913 ;  /* 0x4b4000010c0c7423 */ /* 0x080fe20000004007 */
[----:B------:R-:W-:Y:S01]  /*0960*/  FFMA R18, R17, 1.4426950216293334961, -R18 ;  /* 0x3fb8aa3b11127823 */ /* 0x000fe20000000812 */
[----:B------:R-:W-:Y:S01]  /*0970*/  FADD R19, -R16, R14 ;  /* 0x0000000e10137221 */ /* 0x000fe20000000100 */
[-C--:B------:R-:W-:Y:S01]  /*0980*/  FFMA.SAT R22, R15, R2.reuse, 0.5 ;  /* 0x3f0000000f167423 */ /* 0x080fe20000002002 */
[----:B------:R-:W-:Y:S01]  /*0990*/  FADD R20, R12, -12583039 ;  /* 0xcb40007f0c147421 */ /* 0x000fe20000000000 */
[----:B------:R-:W-:Y:S01]  /*09a0*/  FFMA R18, R17, 1.925963033500011079e-08, R18 ;  /* 0x32a5706011127823 */ /* 0x000fe20000000012 */
[----:B------:R-:W-:Y:S01]  /*09b0*/  FFMA.SAT R24, R19, R2, 0.5 ;  /* 0x3f00000013187423 */ /* 0x000fe20000002002 */
[-C--:B------:R-:W-:Y:S01]  /*09c0*/  FFMA.RM R17, R22, R7.reuse, 12582913 ;  /* 0x4b40000116117423 */ /* 0x080fe20000004007 */
[----:B------:R-:W-:Y:S01]  /*09d0*/  FFMA R20, R13, 1.4426950216293334961, -R20 ;  /* 0x3fb8aa3b0d147823 */ /* 0x000fe20000000814 */
[----:B------:R-:W0:Y:S01]  /*09e0*/  MUFU.EX2 R14, R18 ;  /* 0x00000012000e7308 */ /* 0x000e220000000800 */
[----:B------:R-:W-:Y:S01]  /*09f0*/  FFMA.RM R24, R24, R7, 12582913 ;  /* 0x4b40000118187423 */ /* 0x000fe20000004007 */
[----:B------:R-:W-:Y:S01]  /*0a00*/  FADD R22, R17, -12583039 ;  /* 0xcb40007f11167421 */ /* 0x000fe20000000000 */
[----:B------:R-:W-:Y:S01]  /*0a10*/  FFMA R2, R13, 1.925963033500011079e-08, R20 ;  /* 0x32a570600d027823 */ /* 0x000fe20000000014 */
[----:B------:R-:W-:-:S02]  /*0a20*/  IMAD.SHL.U32 R7, R17, 0x800000, RZ ;  /* 0x0080000011077824 */ /* 0x000fc400078e00ff */
[----:B------:R-:W-:Y:S01]  /*0a30*/  FADD R20, R24, -12583039 ;  /* 0xcb40007f18147421 */ /* 0x000fe20000000000 */
[----:B------:R-:W-:Y:S01]  /*0a40*/  FFMA R22, R15, 1.4426950216293334961, -R22 ;  /* 0x3fb8aa3b0f167823 */ /* 0x000fe20000000816 */
[----:B------:R-:W-:Y:S01]  /*0a50*/  IMAD.SHL.U32 R13, R12, 0x800000, RZ ;  /* 0x008000000c0d7824 */ /* 0x000fe200078e00ff */
[----:B------:R-:W-:Y:S01]  /*0a60*/  SHF.L.U32 R24, R24, 0x17, RZ ;  /* 0x0000001718187819 */ /* 0x000fe200000006ff */
[----:B------:R-:W-:Y:S01]  /*0a70*/  FFMA R20, R19, 1.4426950216293334961, -R20 ;  /* 0x3fb8aa3b13147823 */ /* 0x000fe20000000814 */
[----:B------:R-:W-:Y:S01]  /*0a80*/  FFMA R22, R15, 1.925963033500011079e-08, R22 ;  /* 0x32a570600f167823 */ /* 0x000fe20000000016 */
[----:B------:R-:W1:Y:S02]  /*0a90*/  MUFU.EX2 R2, R2 ;  /* 0x0000000200027308 */ /* 0x000e640000000800 */
[----:B------:R-:W-:Y:S01]  /*0aa0*/  FFMA R20, R19, 1.925963033500011079e-08, R20 ;  /* 0x32a5706013147823 */ /* 0x000fe20000000014 */
[----:B0-----:R-:W-:-:S05]  /*0ab0*/  FMUL R14, R11, R14 ;  /* 0x0000000e0b0e7220 */ /* 0x001fca0000400000 */
[----:B------:R-:W0:Y:S01]  /*0ac0*/  MUFU.EX2 R22, R22 ;  /* 0x0000001600167308 */ /* 0x000e220000000800 */
[----:B------:R-:W-:-:S07]  /*0ad0*/  FADD R11, RZ, R14 ;  /* 0x0000000eff0b7221 */ /* 0x000fce0000000000 */
[----:B------:R-:W2:Y:S01]  /*0ae0*/  MUFU.EX2 R15, R20 ;  /* 0x00000014000f7308 */ /* 0x000ea20000000800 */
[----:B-1----:R-:W-:-:S04]  /*0af0*/  FMUL R12, R13, R2 ;  /* 0x000000020d0c7220 */ /* 0x002fc80000400000 */
[----:B------:R-:W-:Y:S01]  /*0b00*/  FADD R11, R11, R12 ;  /* 0x0000000c0b0b7221 */ /* 0x000fe20000000000 */
[----:B0-----:R-:W-:-:S04]  /*0b10*/  FMUL R7, R7, R22 ;  /* 0x0000001607077220 */ /* 0x001fc80000400000 */
[----:B------:R-:W0:Y:S01]  /*0b20*/  SHFL.BFLY PT, R18, R11, 0x10, 0x1f ;  /* 0x0e001f000b127f89 */ /* 0x000e2200000e0000 */
[----:B------:R-:W-:Y:S01]  /*0b30*/  FADD R13, RZ, R7 ;  /* 0x00000007ff0d7221 */ /* 0x000fe20000000000 */
[----:B--2---:R-:W-:-:S04]  /*0b40*/  FMUL R2, R24, R15 ;  /* 0x0000000f18027220 */ /* 0x004fc80000400000 */
[----:B------:R-:W-:-:S05]  /*0b50*/  FADD R13, R13, R2 ;  /* 0x000000020d0d7221 */ /* 0x000fca0000000000 */
        /* <DEDUP_REMOVED lines=14> */
[----:B------:R0:W2:Y:S01]  /*0c40*/  SHFL.BFLY PT, R20, R11, 0x1, 0x1f ;  /* 0x0c201f000b147f89 */ /* 0x0000a200000e0000 */
[----:B-1----:R-:W-:-:S05]  /*0c50*/  FADD R18, R24, R13 ;  /* 0x0000000d18127221 */ /* 0x002fca0000000000 */
[----:B------:R0:W1:Y:S01]  /*0c60*/  SHFL.BFLY PT, R19, R18, 0x1, 0x1f ;  /* 0x0c201f0012137f89 */ /* 0x00006200000e0000 */
[----:B------:R-:W-:Y:S05]  /*0c70*/  @!P0 EXIT ;  /* 0x000000000000894d */ /* 0x000fea0003800000 */
[----:B------:R-:W-:Y:S01]  /*0c80*/  ISETP.GE.AND P2, PT, R8, R10, PT ;  /* 0x0000000a0800720c */ /* 0x000fe20003f46270 */
[----:B------:R-:W-:Y:S01]  /*0c90*/  BSSY B0, `(.L_x_2666) ;  /* 0x000002e000007945 */ /* 0x000fe20003800000 */
[----:B--2---:R-:W-:Y:S01]  /*0ca0*/  FADD R13, R11, R20 ;  /* 0x000000140b0d7221 */ /* 0x004fe20000000000 */
[----:B01----:R-:W-:Y:S01]  /*0cb0*/  FADD R11, R18, R19 ;  /* 0x00000013120b7221 */ /* 0x003fe20000000000 */
[----:B------:R-:W-:-:S09]  /*0cc0*/  FSET.BF.NEU.AND R10, R16, -10000, PT ;  /* 0xc61c4000100a780a */ /* 0x000fd2000380d000 */
[----:B------:R-:W-:Y:S05]  /*0cd0*/  @P2 BRA `(.L_x_2667) ;  /* 0x0000000000a42947 */ /* 0x000fea0003800000 */
[----:B------:R-:W0:Y:S01]  /*0ce0*/  MUFU.RCP R8, R13 ;  /* 0x0000000d00087308 */ /* 0x000e220000001000 */
        /* <DEDUP_REMOVED lines=12> */
[----:B------:R-:W-:Y:S05]  /*0db0*/  CALL.REL.NOINC `($__internal_8_$__cuda_sm3x_div_rn_noftz_f32_slowpath) ;  /* 0x0000000400907944 */ /* 0x000fea0003c00000 */
[----:B------:R-:W-:-:S07]  /*0dc0*/  IMAD.MOV.U32 R3, RZ, RZ, R0 ;  /* 0x000000ffff037224 */ /* 0x000fce00078e0000 */
.L_x_2669:
[----:B------:R-:W-:Y:S05]  /*0dd0*/  BSYNC B1 ;  /* 0x0000000000017941 */ /* 0x000fea0003800000 */
.L_x_2668:
[----:B------:R-:W-:Y:S01]  /*0de0*/  ULDC.64 UR4, c[0x0][0x210] ;  /* 0x0000840000047ab9 */ /* 0x000fe20000000a00 */
[----:B------:R-:W-:Y:S02]  /*0df0*/  F2FP.BF16.F32.PACK_AB R3, RZ, R3 ;  /* 0x00000003ff03723e */ /* 0x000fe400000010ff */
[----:B------:R-:W-:Y:S01]  /*0e00*/  IADD3 R4, P0, R4, UR4, RZ ;  /* 0x0000000404047c10 */ /* 0x000fe2000ff1e0ff */
[----:B------:R-:W-:-:S03]  /*0e10*/  ULDC UR4, c[0x0][0x230] ;  /* 0x00008c0000047ab9 */ /* 0x000fc60000000800 */
[----:B------:R-:W-:Y:S02]  /*0e20*/  IADD3.X R5, R5, UR5, RZ, P0, !PT ;  /* 0x0000000505057c10 */ /* 0x000fe400087fe4ff */
[----:B------:R-:W-:-:S03]  /*0e30*/  ISETP.GE.AND P0, PT, R6, UR4, PT ;  /* 0x0000000406007c0c */ /* 0x000fc6000bf06270 */
[----:B------:R0:W-:Y:S10]  /*0e40*/  STG.E.U16 desc[UR6][R4.64], R3 ;  /* 0x0000000304007986 */ /* 0x0001f4000c101506 */
[----:B------:R-:W-:Y:S05]  /*0e50*/  @P0 BRA `(.L_x_2667) ;  /* 0x0000000000440947 */ /* 0x000fea0003800000 */
        /* <DEDUP_REMOVED lines=11> */
[----:B------:R-:W-:Y:S02]  /*0f10*/  MOV R3, R13 ;  /* 0x0000000d00037202 */ /* 0x000fe40000000f00 */
[----:B------:R-:W-:-:S07]  /*0f20*/  MOV R14, 0xf40 ;  /* 0x00000f40000e7802 */ /* 0x000fce0000000f00 */
[----:B------:R-:W-:Y:S05]  /*0f30*/  CALL.REL.NOINC `($__internal_8_$__cuda_sm3x_div_rn_noftz_f32_slowpath) ;  /* 0x0000000400307944 */ /* 0x000fea0003c00000 */
.L_x_2671:
[----:B------:R-:W-:Y:S05]  /*0f40*/  BSYNC B1 ;  /* 0x0000000000017941 */ /* 0x000fea0003800000 */
.L_x_2670:
[----:B------:R-:W-:-:S05]  /*0f50*/  F2FP.BF16.F32.PACK_AB R0, RZ, R0 ;  /* 0x00000000ff00723e */ /* 0x000fca00000010ff */
[----:B------:R1:W-:Y:S02]  /*0f60*/  STG.E.U16 desc[UR6][R4.64+0x40], R0 ;  /* 0x0000400004007986 */ /* 0x0003e4000c101506 */
.L_x_2667:
[----:B------:R-:W-:Y:S05]  /*0f70*/  BSYNC B0 ;  /* 0x0000000000007941 */ /* 0x000fea0003800000 */
.L_x_2666:
[----:B------:R-:W-:Y:S01]  /*0f80*/  S2UR UR8, SR_CTAID.Y ;  /* 0x00000000000879c3 */ /* 0x000fe20000002600 */
[----:B0-----:R-:W0:Y:S01]  /*0f90*/  S2R R3, SR_TID.Y ;  /* 0x0000000000037919 */ /* 0x001e220000002200 */
[----:B------:R-:W-:Y:S01]  /*0fa0*/  ULDC UR4, c[0x0][0x10] ;  /* 0x0000040000047ab9 */ /* 0x000fe20000000800 */
[----:B------:R-:W-:-:S05]  /*0fb0*/  ULDC UR5, c[0x0][0xc] ;  /* 0x0000030000057ab9 */ /* 0x000fca0000000800 */
[----:B------:R-:W2:Y:S08]  /*0fc0*/  S2UR UR9, SR_CTAID.Z ;  /* 0x00000000000979c3 */ /* 0x000eb00000002700 */
[----:B------:R-:W3:Y:S08]  /*0fd0*/  S2UR UR10, SR_CTAID.X ;  /* 0x00000000000a79c3 */ /* 0x000ef00000002500 */
[----:B-1----:R-:W0:Y:S08]  /*0fe0*/  LDC R0, c[0x0][0x4] ;  /* 0x00000100ff007b82 */ /* 0x002e300000000800 */
[----:B------:R-:W1:Y:S01]  /*0ff0*/  LDC R5, c[0x0][0x22c] ;  /* 0x00008b00ff057b82 */ /* 0x000e620000000800 */
[----:B--2---:R-:W-:-:S04]  /*1000*/  UIMAD UR4, UR9, UR4, UR8 ;  /* 0x00000004090472a4 */ /* 0x004fc8000f8e0208 */
[----:B---3--:R-:W-:-:S06]  /*1010*/  UIMAD UR4, UR4, UR5, UR10 ;  /* 0x00000005040472a4 */ /* 0x008fcc000f8e020a */
[----:B0-----:R-:W-:-:S04]  /*1020*/  IMAD R0, R0, UR4, R3 ;  /* 0x0000000400007c24 */ /* 0x001fc8000f8e0203 */
[----:B-1----:R-:W-:-:S05]  /*1030*/  IMAD R0, R0, -0x2, R5 ;  /* 0xfffffffe00007824 */ /* 0x002fca00078e0205 */
[----:B------:R-:W-:-:S13]  /*1040*/  ISETP.GE.AND P0, PT, R0, 0x2, PT ;  /* 0x000000020000780c */ /* 0x000fda0003f06270 */
[----:B------:R-:W-:Y:S05]  /*1050*/  @!P0 EXIT ;  /* 0x000000000000894d */ /* 0x000fea0003800000 */
[----:B------:R-:W0:Y:S01]  /*1060*/  S2R R8, SR_TID.X ;  /* 0x0000000000087919 */ /* 0x000e220000002100 */
[----:B------:R-:W-:Y:S01]  /*1070*/  ULDC UR4, c[0x0][0x10] ;  /* 0x0000040000047ab9 */ /* 0x000fe20000000800 */
[----:B------:R-:W-:Y:S01]  /*1080*/  ULDC UR5, c[0x0][0xc] ;  /* 0x0000030000057ab9 */ /* 0x000fe20000000800 */
[----:B------:R-:W1:Y:S01]  /*1090*/  LDC R0, c[0x0][0x4] ;  /* 0x00000100ff007b82 */ /* 0x000e620000000800 */
[----:B------:R-:W-:-:S04]  /*10a0*/  UIMAD UR4, UR9, UR4, UR8 ;  /* 0x00000004090472a4 */ /* 0x000fc8000f8e0208 */
[----:B------:R-:W-:-:S06]  /*10b0*/  UIMAD UR4, UR4, UR5, UR10 ;  /* 0x00000005040472a4 */ /* 0x000fcc000f8e020a */
[----:B-1----:R-:W-:Y:S01]  /*10c0*/  IMAD R0, R0, UR4, R3 ;  /* 0x0000000400007c24 */ /* 0x002fe2000f8e0203 */
[----:B------:R-:W-:Y:S02]  /*10d0*/  ULDC UR4, c[0x0][0x230] ;  /* 0x00008c0000047ab9 */ /* 0x000fe40000000800 */
[----:B------:R-:W-:Y:S01]  /*10e0*/  USHF.R.S32.HI UR5, URZ, 0x1f, UR4 ;  /* 0x0000001f3f057899 */ /* 0x000fe20008011404 */
[----:B------:R-:W-:Y:S01]  /*10f0*/  IMAD.SHL.U32 R3, R0, 0x2, RZ ;  /* 0x0000000200037824 */ /* 0x000fe200078e00ff */
[----:B0-----:R-:W-:-:S03]  /*1100*/  SHF.R.S32.HI R9, RZ, 0x1f, R8 ;  /* 0x0000001fff097819 */ /* 0x001fc60000011408 */
[----:B------:R-:W-:-:S04]  /*1110*/  IMAD.WIDE.U32 R4, R3, UR4, R8 ;  /* 0x0000000403047c25 */ /* 0x000fc8000f8e0008 */
[----:B------:R-:W-:Y:S01]  /*1120*/  IMAD R5, R3, UR5, R5 ;  /* 0x0000000503057c24 */ /* 0x000fe2000f8e0205 */
[----:B------:R-:W-:-:S04]  /*1130*/  IADD3 R6, P0, R4, UR4, RZ ;  /* 0x0000000404067c10 */ /* 0x000fc8000ff1e0ff */
[----:B------:R-:W-:Y:S01]  /*1140*/  IADD3.X R5, R5, UR5, RZ, P0, !PT ;  /* 0x0000000505057c10 */ /* 0x000fe200087fe4ff */
[----:B------:R-:W-:Y:S08]  /*1150*/  @P2 EXIT ;  /* 0x000000000000294d */ /* 0x000ff00003800000 */
        /* <DEDUP_REMOVED lines=14> */
[----:B------:R-:W-:-:S07]  /*1240*/  MOV R3, R0 ;  /* 0x0000000000037202 */ /* 0x000fce0000000f00 */
.L_x_2673:
[----:B------:R-:W-:Y:S05]  /*1250*/  BSYNC B0 ;  /* 0x0000000000007941 */ /* 0x000fea0003800000 */
.L_x_2672:
[----:B------:R-:W-:Y:S01]  /*1260*/  ULDC.64 UR4, c[0x0][0x210] ;  /* 0x0000840000047ab9 */ /* 0x000fe20000000a00 */
[----:B------:R-:W-:Y:S02]  /*1270*/  F2FP.BF16.F32.PACK_AB R3, RZ, R3 ;  /* 0x00000003ff03723e */ /* 0x000fe400000010ff */
[C---:B------:R-:W-:Y:S01]  /*1280*/  LEA R4, P0, R6.reuse, UR4, 0x1 ;  /* 0x0000000406047c11 */ /* 0x040fe2000f8008ff */
[----:B------:R-:W-:Y:S02]  /*1290*/  ULDC UR4, c[0x0][0x230] ;  /* 0x00008c0000047ab9 */ /* 0x000fe40000000800 */
[----:B------:R-:W-:Y:S02]  /*12a0*/  ISETP.GE.AND P1, PT, R7, UR4, PT ;  /* 0x0000000407007c0c */ /* 0x000fe4000bf26270 */
[----:B------:R-:W-:-:S05]  /*12b0*/  LEA.HI.X R5, R6, UR5, R5, 0x1, P0 ;  /* 0x0000000506057c11 */ /* 0x000fca00080f0c05 */
[----:B------:R0:W-:Y:S06]  /*12c0*/  STG.E.U16 desc[UR6][R4.64], R3 ;  /* 0x0000000304007986 */ /* 0x0001ec000c101506 */
        /* <DEDUP_REMOVED lines=12> */
[----:B------:R-:W-:Y:S01]  /*1390*/  MOV R14, 0x13c0 ;  /* 0x000013c0000e7802 */ /* 0x000fe20000000f00 */
[----:B------:R-:W-:-:S07]  /*13a0*/  IMAD.MOV.U32 R3, RZ, RZ, R11 ;  /* 0x000000ffff037224 */ /* 0x000fce00078e000b */
[----:B------:R-:W-:Y:S05]  /*13b0*/  CALL.REL.NOINC `($__internal_8_$__cuda_sm3x_div_rn_noftz_f32_slowpath) ;  /* 0x0000000000107944 */ /* 0x000fea0003c00000 */
.L_x_2675:
[----:B------:R-:W-:Y:S05]  /*13c0*/  BSYNC B0 ;  /* 0x0000000000007941 */ /* 0x000fea0003800000 */
.L_x_2674:
[----:B------:R-:W-:-:S05]  /*13d0*/  F2FP.BF16.F32.PACK_AB R0, RZ, R0 ;  /* 0x00000000ff00723e */ /* 0x000fca00000010ff */
[----:B------:R-:W-:Y:S01]  /*13e0*/  STG.E.U16 desc[UR6][R4.64+0x40], R0 ;  /* 0x0000400004007986 */ /* 0x000fe2000c101506 */
[----:B------:R-:W-:Y:S05]  /*13f0*/  EXIT ;  /* 0x000000000000794d */ /* 0x000fea0003800000 */
        .weak           $__internal_8_$__cuda_sm3x_div_rn_noftz_f32_slowpath
        .type           $__internal_8_$__cuda_sm3x_div_rn_noftz_f32_slowpath,@function
        .size           $__internal_8_$__cuda_sm3x_div_rn_noftz_f32_slowpath,(.L_x_11254 - $__internal_8_$__cuda_sm3x_div_rn_noftz_f32_slowpath)
$__internal_8_$__cuda_sm3x_div_rn_noftz_f32_slowpath:
[----:B------:R-:W-:Y:S01]  /*1400*/  SHF.R.U32.HI R9, RZ, 0x17, R3 ;  /* 0x00000017ff097819 */ /* 0x000fe20000011603 */
[----:B------:R-:W-:Y:S01]  /*1410*/  BSSY B2, `(.L_x_2676) ;  /* 0x0000062000027945 */ /* 0x000fe20003800000 */
[----:B------:R-:W-:Y:S02]  /*1420*/  SHF.R.U32.HI R16, RZ, 0x17, R0 ;  /* 0x00000017ff107819 */ /* 0x000fe40000011600 */
[----:B------:R-:W-:Y:S02]  /*1430*/  LOP3.LUT R9, R9, 0xff, RZ, 0xc0, !PT ;  /* 0x000000ff09097812 */ /* 0x000fe400078ec0ff */
[----:B------:R-:W-:-:S03]  /*1440*/  LOP3.LUT R16, R16, 0xff, RZ, 0xc0, !PT ;  /* 0x000000ff10107812 */ /* 0x000fc600078ec0ff */
[----:B------:R-:W-:Y:S01]  /*1450*/  VIADD R18, R9, 0xffffffff ;  /* 0xffffffff09127836 */ /* 0x000fe20000000000 */
[----:B------:R-:W-:-:S04]  /*1460*/  IADD3 R17, R16, -0x1, RZ ;  /* 0xffffffff10117810 */ /* 0x000fc80007ffe0ff */
        /* <DEDUP_REMOVED lines=22> */
[----:B------:R-:W-:Y:S02]  /*15d0*/  @P0 IMAD.MOV.U32 R8, RZ, RZ, RZ ;  /* 0x000000ffff080224 */ /* 0x000fe400078e00ff */
[----:B------:R-:W-:Y:S01]  /*15e0*/  @!P0 FFMA R0, R0, 1.84467440737095516160e+19, RZ ;  /* 0x5f80000000008823 */ /* 0x000fe200000000ff */
[----:B------:R-:W-:Y:S02]  /*15f0*/  @!P0 IMAD.MOV.U32 R8, RZ, RZ, -0x40 ;  /* 0xffffffc0ff088424 */ /* 0x000fe400078e00ff */
[----:B------:R-:W-:-:S03]  /*1600*/  @!P1 FFMA R3, R3, 1.84467440737095516160e+19, RZ ;  /* 0x5f80000003039823 */ /* 0x000fc600000000ff */
[----:B------:R-:W-:-:S07]  /*1610*/  @!P1 IADD3 R8, R8, 0x40, RZ ;  /* 0x0000004008089810 */ /* 0x000fce0007ffe0ff */
.L_x_2677:
[----:B------:R-:W-:Y:S01]  /*1620*/  LEA R18, R9, 0xc0800000, 0x17 ;  /* 0xc080000009127811 */ /* 0x000fe200078eb8ff */
[----:B------:R-:W-:Y:S01]  /*1630*/  VIADD R16, R16, 0xffffff81 ;  /* 0xffffff8110107836 */ /* 0x000fe20000000000 */
[----:B------:R-:W-:Y:S03]  /*1640*/  BSSY B3, `(.L_x_2682) ;  /* 0x0000035000037945 */ /* 0x000fe60003800000 */
[----:B------:R-:W-:Y:S02]  /*1650*/  IMAD.IADD R19, R3, 0x1, -R18 ;  /* 0x0000000103137824 */ /* 0x000fe400078e0a12 */
[C---:B------:R-:W-:Y:S02]  /*1660*/  IMAD R0, R16.reuse, -0x800000, R0 ;  /* 0xff80000010007824 */ /* 0x040fe400078e0200 */
[----:B------:R0:W1:Y:S01]  /*1670*/  MUFU.RCP R18, R19 ;  /* 0x0000001300127308 */ /* 0x0000620000001000 */
[----:B------:R-:W-:Y:S01]  /*1680*/  FADD.FTZ R17, -R19, -RZ ;  /* 0x800000ff13117221 */ /* 0x000fe20000010100 */
[----:B0-----:R-:W-:-:S05]  /*1690*/  IADD3 R19, R16, 0x7f, -R9 ;  /* 0x0000007f10137810 */ /* 0x001fca0007ffe809 */
[----:B------:R-:W-:Y:S02]  /*16a0*/  IMAD.IADD R19, R19, 0x1, R8 ;  /* 0x0000000113137824 */ /* 0x000fe400078e0208 */
        /* <DEDUP_REMOVED lines=9> */
[----:B------:R-:W-:-:S05]  /*1740*/  IADD3 R9, R9, R19, RZ ;  /* 0x0000001309097210 */ /* 0x000fca0007ffe0ff */
[----:B------:R-:W-:-:S05]  /*1750*/  VIADD R8, R9, 0xffffffff ;  /* 0xffffffff09087836 */ /* 0x000fca0000000000 */
        /* <DEDUP_REMOVED lines=10> */
[C---:B------:R-:W-:Y:S02]  /*1800*/  ISETP.NE.AND P3, PT, R9.reuse, RZ, PT ;  /* 0x000000ff0900720c */ /* 0x040fe40003f65270 */
[----:B------:R-:W-:Y:S02]  /*1810*/  ISETP.NE.AND P1, PT, R9, RZ, PT ;  /* 0x000000ff0900720c */ /* 0x000fe40003f25270 */
[----:B------:R-:W-:Y:S01]  /*1820*/  LOP3.LUT R16, R8, 0x7fffff, RZ, 0xc0, !PT ;  /* 0x007fffff08107812 */ /* 0x000fe200078ec0ff */
[CCC-:B------:R-:W-:Y:S01]  /*1830*/  FFMA.RP R8, R3.reuse, R17.reuse, R18.reuse ;  /* 0x0000001103087223 */ /* 0x1c0fe20000008012 */
[----:B------:R-:W-:Y:S01]  /*1840*/  FFMA.RM R3, R3, R17, R18 ;  /* 0x0000001103037223 */ /* 0x000fe20000004012 */
[C---:B------:R-:W-:Y:S01]  /*1850*/  VIADD R17, R9.reuse, 0x20 ;  /* 0x0000002009117836 */ /* 0x040fe20000000000 */
[----:B------:R-:W-:Y:S02]  /*1860*/  LOP3.LUT R16, R16, 0x800000, RZ, 0xfc, !PT ;  /* 0x0080000010107812 */ /* 0x000fe400078efcff */
[----:B------:R-:W-:-:S02]  /*1870*/  IADD3 R9, -R9, RZ, RZ ;  /* 0x000000ff09097210 */ /* 0x000fc40007ffe1ff */
[----:B------:R-:W-:Y:S02]  /*1880*/  SHF.L.U32 R17, R16, R17, RZ ;  /* 0x0000001110117219 */ /* 0x000fe400000006ff */
[----:B------:R-:W-:Y:S02]  /*1890*/  FSETP.NEU.FTZ.AND P0, PT, R8, R3, PT ;  /* 0x000000030800720b */ /* 0x000fe40003f1d000 */
[----:B------:R-:W-:Y:S02]  /*18a0*/  SEL R3, R9, RZ, P3 ;  /* 0x000000ff09037207 */ /* 0x000fe40001800000 */
[----:B------:R-:W-:Y:S02]  /*18b0*/  ISETP.NE.AND P1, PT, R17, RZ, P1 ;  /* 0x000000ff1100720c */ /* 0x000fe40000f25270 */
[----:B------:R-:W-:Y:S02]  /*18c0*/  SHF.R.U32.HI R3, RZ, R3, R16 ;  /* 0x00000003ff037219 */ /* 0x000fe40000011610 */
[----:B------:R-:W-:-:S02]  /*18d0*/  PLOP3.LUT P0, PT, P0, P1, PT, 0xa8, 0x0 ;  /* 0x000000000000781c */ /* 0x000fc40000703570 */
[----:B------:R-:W-:Y:S02]  /*18e0*/  SHF.R.U32.HI R9, RZ, 0x1, R3 ;  /* 0x00000001ff097819 */ /* 0x000fe40000011603 */
[----:B------:R-:W-:-:S04]  /*18f0*/  SEL R8, RZ, 0x1, !P0 ;  /* 0x00000001ff087807 */ /* 0x000fc80004000000 */
[----:B------:R-:W-:-:S04]  /*1900*/  LOP3.LUT R8, R8, 0x1, R9, 0xf8, !PT ;  /* 0x0000000108087812 */ /* 0x000fc800078ef809 */
[----:B------:R-:W-:-:S05]  /*1910*/  LOP3.LUT R8, R8, R3, RZ, 0xc0, !PT ;  /* 0x0000000308087212 */ /* 0x000fca00078ec0ff */
[----:B------:R-:W-:-:S05]  /*1920*/  IMAD.IADD R9, R9, 0x1, R8 ;  /* 0x0000000109097824 */ /* 0x000fca00078e0208 */
[----:B------:R-:W-:Y:S01]  /*1930*/  LOP3.LUT R0, R9, R0, RZ, 0xfc, !PT ;  /* 0x0000000009007212 */ /* 0x000fe200078efcff */
[----:B------:R-:W-:Y:S06]  /*1940*/  BRA `(.L_x_2685) ;  /* 0x0000000000107947 */ /* 0x000fec0003800000 */
.L_x_2684:
[----:B------:R-:W-:-:S04]  /*1950*/  LOP3.LUT R0, R0, 0x80000000, RZ, 0xc0, !PT ;  /* 0x8000000000007812 */ /* 0x000fc800078ec0ff */
[----:B------:R-:W-:Y:S01]  /*1960*/  LOP3.LUT R0, R0, 0x7f800000, RZ, 0xfc, !PT ;  /* 0x7f80000000007812 */ /* 0x000fe200078efcff */
[----:B------:R-:W-:Y:S06]  /*1970*/  BRA `(.L_x_2685) ;  /* 0x0000000000047947 */ /* 0x000fec0003800000 */
.L_x_2683:
[----:B------:R-:W-:-:S07]  /*1980*/  IMAD R0, R19, 0x800000, R0 ;  /* 0x0080000013007824 */ /* 0x000fce00078e0200 */
.L_x_2685:
[----:B------:R-:W-:Y:S05]  /*1990*/  BSYNC B3 ;  /* 0x0000000000037941 */ /* 0x000fea0003800000 */
.L_x_2682:
[----:B------:R-:W-:Y:S05]  /*19a0*/  BRA `(.L_x_2686) ;  /* 0x0000000000207947 */ /* 0x000fea0003800000 */
.L_x_2681:
[----:B------:R-:W-:-:S04]  /*19b0*/  LOP3.LUT R0, R3, 0x80000000, R0, 0x48, !PT ;  /* 0x8000000003007812 */ /* 0x000fc800078e4800 */
[----:B------:R-:W-:Y:S01]  /*19c0*/  LOP3.LUT R0, R0, 0x7f800000, RZ, 0xfc, !PT ;  /* 0x7f80000000007812 */ /* 0x000fe200078efcff */
[----:B------:R-:W-:Y:S06]  /*19d0*/  BRA `(.L_x_2686) ;  /* 0x0000000000147947 */ /* 0x000fec0003800000 */
.L_x_2680:
[----:B------:R-:W-:Y:S01]  /*19e0*/  LOP3.LUT R0, R3, 0x80000000, R0, 0x48, !PT ;  /* 0x8000000003007812 */ /* 0x000fe200078e4800 */
[----:B------:R-:W-:Y:S06]  /*19f0*/  BRA `(.L_x_2686) ;  /* 0x00000000000c7947 */ /* 0x000fec0003800000 */
.L_x_2679:
[----:B------:R-:W0:Y:S01]  /*1a00*/  MUFU.RSQ R0, -QNAN ;  /* 0xffc0000000007908 */ /* 0x000e220000001400 */
[----:B------:R-:W-:Y:S05]  /*1a10*/  BRA `(.L_x_2686) ;  /* 0x0000000000047947 */ /* 0x000fea0003800000 */
.L_x_2678:
[----:B------:R-:W-:-:S07]  /*1a20*/  FADD.FTZ R0, R0, R3 ;  /* 0x0000000300007221 */ /* 0x000fce0000010000 */
.L_x_2686:
[----:B------:R-:W-:Y:S05]  /*1a30*/  BSYNC B2 ;  /* 0x0000000000027941 */ /* 0x000fea0003800000 */
.L_x_2676:
[----:B------:R-:W-:Y:S01]  /*1a40*/  MOV R8, R14 ;  /* 0x0000000e00087202 */ /* 0x000fe20000000f00 */
[----:B------:R-:W-:-:S04]  /*1a50*/  IMAD.MOV.U32 R9, RZ, RZ, 0x0 ;  /* 0x00000000ff097424 */ /* 0x000fc800078e00ff */
[----:B0-----:R-:W-:Y:S05]  /*1a60*/  RET.REL.NODEC R8 `(_ZN18transformer_engine34scaled_masked_softmax_warp_forwardI13__nv_bfloat16S1_fLi6EEEvPT0_PKT_PKhT1_iii) ;  /* 0xffffffe408647950 */ /* 0x001fea0003c3ffff */
.L_x_2687:
        /* <DEDUP_REMOVED lines=9> */
.L_x_11254:


//--------------------- .text._ZN18transformer_engine34scaled_masked_softmax_warp_forwardI13__nv_bfloat16S1_fLi5EEEvPT0_PKT_PKhT1_iii --------------------------
	.section	.text._ZN18transformer_engine34scaled_masked_softmax_warp_forwardI13__nv_bfloat16S1_fLi5EEEvPT0_PKT_PKhT1_iii,"ax",@progbits
	.align	128
        .global         _ZN18transformer_engine34scaled_masked_softmax_warp_forwardI13__nv_bfloat16S1_fLi5EEEvPT0_PKT_PKhT1_iii
        .type           _ZN18transformer_engine34scaled_masked_softmax_warp_forwardI13__nv_bfloat16S1_fLi5EEEvPT0_PKT_PKhT1_iii,@function
        .size           _ZN18transformer_engine34scaled_masked_softmax_warp_forwardI13__nv_bfloat16S1_fLi5EEEvPT0_PKT_PKhT1_iii,(.L_x_11255 - _ZN18transformer_engine34scaled_masked_softmax_warp_forwardI13__nv_bfloat16S1_fLi5EEEvPT0_PKT_PKhT1_iii)
        .other          _ZN18transformer_engine34scaled_masked_softmax_warp_forwardI13__nv_bfloat16S1_fLi5EEEvPT0_PKT_PKhT1_iii,@"STO_CUDA_ENTRY STV_DEFAULT"
_ZN18transformer_engine34scaled_masked_softmax_warp_forwardI13__nv_bfloat16S1_fLi5EEEvPT0_PKT_PKhT1_iii:
.text._ZN18transformer_engine34scaled_masked_softmax_warp_forwardI13__nv_bfloat16S1_fLi5EEEvPT0_PKT_PKhT1_iii:
[----:B------:R-:W-:Y:S01]  /*0000*/  LDC R1, c[0x0][0x28] ;  /* 0x00000a00ff017b82 */ /* 0x000fe20000000800 */
[----:B------:R-:W0:Y:S07]  /*0010*/  S2R R5, SR_CTAID.X ;  /* 0x0000000000057919 */ /* 0x000e2e0000002500 */
[----:B------:R-:W-:Y:S01]  /*0020*/  S2UR UR6, SR_CTAID.Z ;  /* 0x00000000000679c3 */ /* 0x000fe20000002700 */
[----:B------:R-:W-:Y:S01]  /*0030*/  ULDC UR4, c[0x0][0x10] ;  /* 0x0000040000047ab9 */ /* 0x000fe20000000800 */
[----:B------:R-:W-:Y:S01]  /*0040*/  BSSY B0, `(.L_x_2688) ;  /* 0x0000030000007945 */ /* 0x000fe20003800000 */
[----:B------:R-:W1:Y:S01]  /*0050*/  S2R R6, SR_TID.Y ;  /* 0x0000000000067919 */ /* 0x000e620000002200 */
[----:B------:R-:W2:Y:S04]  /*0060*/  S2R R8, SR_TID.X ;  /* 0x0000000000087919 */ /* 0x000ea80000002100 */
[----:B------:R-:W3:Y:S08]  /*0070*/  S2UR UR5, SR_CTAID.Y ;  /* 0x00000000000579c3 */ /* 0x000ef00000002600 */
[----:B------:R-:W0:Y:S08]  /*0080*/  LDC R4, c[0x0][0xc] ;  /* 0x00000300ff047b82 */ /* 0x000e300000000800 */
[----:B------:R-:W4:Y:S01]  /*0090*/  LDC.64 R2, c[0x0][0x230] ;  /* 0x00008c00ff027b82 */ /* 0x000f220000000a00 */
[----:B---3--:R-:W-:-:S03]  /*00a0*/  UIMAD UR4, UR6, UR4, UR5 ;  /* 0x00000004060472a4 */ /* 0x008fc6000f8e0205 */
[----:B------:R-:W-:Y:S01]  /*00b0*/  ULDC UR5, c[0x0][0x22c] ;  /* 0x00008b0000057ab9 */ /* 0x000fe20000000800 */
[----:B--2---:R-:W-:Y:S02]  /*00c0*/  SHF.R.S32.HI R9, RZ, 0x1f, R8 ;  /* 0x0000001fff097819 */ /* 0x004fe40000011408 */
[----:B0-----:R-:W-:Y:S01]  /*00d0*/  IMAD R0, R4, UR4, R5 ;  /* 0x0000000404007c24 */ /* 0x001fe2000f8e0205 */
[----:B------:R-:W-:-:S03]  /*00e0*/  ULDC UR4, c[0x0][0x4] ;  /* 0x0000010000047ab9 */ /* 0x000fc60000000800 */
[----:B-1----:R-:W-:Y:S01]  /*00f0*/  IMAD R0, R0, UR4, R6 ;  /* 0x0000000400007c24 */ /* 0x002fe2000f8e0206 */
[----:B----4-:R-:W-:-:S03]  /*0100*/  ISETP.NE.AND P1, PT, R3, 0x1, PT ;  /* 0x000000010300780c */ /* 0x010fc60003f25270 */
[----:B------:R-:W-:-:S05]  /*0110*/  IMAD.SHL.U32 R7, R0, 0x2, RZ ;  /* 0x0000000200077824 */ /* 0x000fca00078e00ff */
[----:B------:R-:W-:-:S04]  /*0120*/  IADD3 R14, -R7, UR5, RZ ;  /* 0x00000005070e7c10 */ /* 0x000fc8000fffe1ff */
[C---:B------:R-:W-:Y:S02]  /*0130*/  VIMNMX R15, R14.reuse, 0x2, PT ;  /* 0x000000020e0f7848 */ /* 0x040fe40003fe0100 */
[----:B------:R-:W-:Y:S01]  /*0140*/  ISETP.GT.AND P0, PT, R14, RZ, PT ;  /* 0x000000ff0e00720c */ /* 0x000fe20003f04270 */
[----:B------:R-:W-:Y:S01]  /*0150*/  @P1 IMAD R5, R4, UR6, R5 ;  /* 0x0000000604051c24 */ /* 0x000fe2000f8e0205 */
[----:B------:R-:W-:Y:S02]  /*0160*/  ISETP.GT.AND P1, PT, R15, 0x1, PT ;  /* 0x000000010f00780c */ /* 0x000fe40003f24270 */
[C---:B------:R-:W-:Y:S01]  /*0170*/  SEL R3, R2.reuse, RZ, P0 ;  /* 0x000000ff02037207 */ /* 0x040fe20000000000 */
[----:B------:R-:W-:Y:S01]  /*0180*/  IMAD R0, R5, UR4, R6 ;  /* 0x0000000405007c24 */ /* 0x000fe2000f8e0206 */
[----:B------:R-:W-:Y:S01]  /*0190*/  SEL R5, R2, RZ, P1 ;  /* 0x000000ff02057207 */ /* 0x000fe20000800000 */
[----:B------:R-:W-:Y:S01]  /*01a0*/  ULDC.64 UR4, c[0x0][0x208] ;  /* 0x0000820000047ab9 */ /* 0x000fe20000000a00 */
[----:B------:R-:W-:Y:S01]  /*01b0*/  ISETP.GE.AND P1, PT, R8, R3, PT ;  /* 0x000000030800720c */ /* 0x000fe20003f26270 */
[----:B------:R-:W-:Y:S01]  /*01c0*/  IMAD.SHL.U32 R13, R0, 0x2, RZ ;  /* 0x00000002000d7824 */ /* 0x000fe200078e00ff */
[----:B------:R-:W-:Y:S01]  /*01d0*/  ISETP.GE.AND P0, PT, R8, R5, PT ;  /* 0x000000050800720c */ /* 0x000fe20003f06270 */
[----:B------:R-:W-:Y:S01]  /*01e0*/  IMAD.WIDE.U32 R4, R7, R2, R8 ;  /* 0x0000000207047225 */ /* 0x000fe200078e0008 */
[----:B------:R-:W-:-:S03]  /*01f0*/  SHF.R.S32.HI R6, RZ, 0x1f, R2 ;  /* 0x0000001fff067819 */ /* 0x000fc60000011402 */
[----:B------:R-:W-:-:S04]  /*0200*/  IMAD.WIDE.U32 R10, R13, R2, R8 ;  /* 0x000000020d0a7225 */ /* 0x000fc800078e0008 */
[----:B------:R-:W-:Y:S02]  /*0210*/  IMAD.MOV.U32 R3, RZ, RZ, -0x800000 ;  /* 0xff800000ff037424 */ /* 0x000fe400078e00ff */
[----:B------:R-:W-:Y:S02]  /*0220*/  IMAD.MOV.U32 R0, RZ, RZ, -0x800000 ;  /* 0xff800000ff007424 */ /* 0x000fe400078e00ff */
[-C--:B------:R-:W-:Y:S02]  /*0230*/  IMAD R7, R7, R6.reuse, R5 ;  /* 0x0000000607077224 */ /* 0x080fe400078e0205 */
[----:B------:R-:W-:Y:S01]  /*0240*/  IMAD R17, R13, R6, R11 ;  /* 0x000000060d117224 */ /* 0x000fe200078e020b */
[----:B------:R-:W-:Y:S06]  /*0250*/  @P1 BRA `(.L_x_2689) ;  /* 0x0000000000381947 */ /* 0x000fec0003800000 */
[----:B------:R-:W-:Y:S02]  /*0260*/  ULDC.64 UR6, c[0x0][0x220] ;  /* 0x0000880000067ab9 */ /* 0x000fe40000000a00 */
[----:B------:R-:W-:-:S04]  /*0270*/  IADD3 R12, P1, R10, UR6, RZ ;  /* 0x000000060a0c7c10 */ /* 0x000fc8000ff3e0ff */
[----:B------:R-:W-:-:S05]  /*0280*/  IADD3.X R13, R17, UR7, RZ, P1, !PT ;  /* 0x00000007110d7c10 */ /* 0x000fca0008ffe4ff */
[----:B------:R-:W2:Y:S01]  /*0290*/  LDG.E.U8 R12, desc[UR4][R12.64] ;  /* 0x000000040c0c7981 */ /* 0x000ea2000c1e1100 */
[----:B------:R-:W-:Y:S01]  /*02a0*/  IMAD.MOV.U32 R0, RZ, RZ, -0x39e3c000 ;  /* 0xc61c4000ff007424 */ /* 0x000fe200078e00ff */
[----:B--2---:R-:W-:-:S13]  /*02b0*/  ISETP.NE.AND P1, PT, R12, 0x1, PT ;  /* 0x000000010c00780c */ /* 0x004fda0003f25270 */
[----:B------:R-:W-:Y:S05]  /*02c0*/  @!P1 BRA `(.L_x_2689) ;  /* 0x00000000001c9947 */ /* 0x000fea0003800000 */
[----:B------:R-:W-:Y:S02]  /*02d0*/  ULDC.64 UR6, c[0x0][0x218] ;  /* 0x0000860000067ab9 */ /* 0x000fe40000000a00 */
[----:B------:R-:W-:Y:S01]  /*02e0*/  LEA R12, P1, R4, UR6, 0x1 ;  /* 0x00000006040c7c11 */ /* 0x000fe2000f8208ff */
[----:B------:R-:W-:-:S03]  /*02f0*/  ULDC UR6, c[0x0][0x228] ;  /* 0x00008a0000067ab9 */ /* 0x000fc60000000800 */
[----:B------:R-:W-:-:S05]  /*0300*/  LEA.HI.X R13, R4, UR7, R7, 0x1, P1 ;  /* 0x00000007040d7c11 */ /* 0x000fca00088f0c07 */
[----:B------:R-:W2:Y:S02]  /*0310*/  LDG.E.U16 R12, desc[UR4][R12.64] ;  /* 0x000000040c0c7981 */ /* 0x000ea4000c1e1500 */
[----:B--2---:R-:W-:-:S04]  /*0320*/  IMAD.U32 R0, R12, 0x10000, RZ ;  /* 0x000100000c007824 */ /* 0x004fc800078e00ff */
[----:B------:R-:W-:-:S07]  /*0330*/  FMUL R0, R0, UR6 ;  /* 0x0000000600007c20 */ /* 0x000fce0008400000 */
.L_x_2689:
[----:B------:R-:W-:Y:S05]  /*0340*/  BSYNC B0 ;  /* 0x0000000000007941 */ /* 0x000fea0003800000 */
.L_x_2688:
[----:B------:R-:W-:Y:S04]  /*0350*/  BSSY B0, `(.L_x_2690) ;  /* 0x0000012000007945 */ /* 0x000fe80003800000 */
[----:B------:R-:W-:Y:S05]  /*0360*/  @P0 BRA `(.L_x_2691) ;  /* 0x0000000000400947 */ /* 0x000fea0003800000 */
[----:B------:R-:W-:Y:S02]  /*0370*/  ULDC.64 UR6, c[0x0][0x220] ;  /* 0x0000880000067ab9 */ /* 0x000fe40000000a00 */
[----:B------:R-:W-:-:S04]  /*0380*/  IADD3 R10, P0, P1, R10, UR6, R2 ;  /* 0x000000060a0a7c10 */ /* 0x000fc8000f91e002 */
[----:B------:R-:W-:-:S05]  /*0390*/  IADD3.X R11, R17, UR7, R6, P0, P1 ;  /* 0x00000007110b7c10 */ /* 0x000fca00087e2406 */
[----:B------:R-:W2:Y:S01]  /*03a0*/  LDG.E.U8 R10, desc[UR4][R10.64] ;  /* 0x000000040a0a7981 */ /* 0x000ea2000c1e1100 */
[----:B------:R-:W-:Y:S01]  /*03b0*/  IMAD.MOV.U32 R3, RZ, RZ, -0x39e3c000 ;  /* 0xc61c4000ff037424 */ /* 0x000fe200078e00ff */
[----:B--2---:R-:W-:-:S13]  /*03c0*/  ISETP.NE.AND P0, PT, R10, 0x1, PT ;  /* 0x000000010a00780c */ /* 0x004fda0003f05270 */
[----:B------:R-:W-:Y:S05]  /*03d0*/  @!P0 BRA `(.L_x_2691) ;  /* 0x0000000000248947 */ /* 0x000fea0003800000 */
[----:B------:R-:W-:Y:S01]  /*03e0*/  IADD3 R3, P0, R4, R2, RZ ;  /* 0x0000000204037210 */ /* 0x000fe20007f1e0ff */
[----:B------:R-:W-:-:S04]  /*03f0*/  ULDC.64 UR6, c[0x0][0x218] ;  /* 0x0000860000067ab9 */ /* 0x000fc80000000a00 */
[----:B------:R-:W-:Y:S01]  /*0400*/  IMAD.X R6, R6, 0x1, R7, P0 ;  /* 0x0000000106067824 */ /* 0x000fe200000e0607 */
[----:B------:R-:W-:Y:S01]  /*0410*/  LEA R10, P0, R3, UR6, 0x1 ;  /* 0x00000006030a7c11 */ /* 0x000fe2000f8008ff */
[----:B------:R-:W-:-:S03]  /*0420*/  ULDC UR6, c[0x0][0x228] ;  /* 0x00008a0000067ab9 */ /* 0x000fc60000000800 */
[----:B------:R-:W-:-:S05]  /*0430*/  LEA.HI.X R11, R3, UR7, R6, 0x1, P0 ;  /* 0x00000007030b7c11 */ /* 0x000fca00080f0c06 */
[----:B------:R-:W2:Y:S02]  /*0440*/  LDG.E.U16 R10, desc[UR4][R10.64] ;  /* 0x000000040a0a7981 */ /* 0x000ea4000c1e1500 */
[----:B--2---:R-:W-:-:S04]  /*0450*/  IMAD.U32 R3, R10, 0x10000, RZ ;  /* 0x000100000a037824 */ /* 0x004fc800078e00ff */
[----:B------:R-:W-:-:S07]  /*0460*/  FMUL R3, R3, UR6 ;  /* 0x0000000603037c20 */ /* 0x000fce0008400000 */
.L_x_2691:
[----:B------:R-:W-:Y:S05]  /*0470*/  BSYNC B0 ;  /* 0x0000000000007941 */ /* 0x000fea0003800000 */
.L_x_2690:
[----:B------:R-:W0:Y:S01]  /*0480*/  SHFL.BFLY PT, R11, R0, 0x10, 0x1f ;  /* 0x0e001f00000b7f89 */ /* 0x000e2200000e0000 */
[----:B------:R-:W-:-:S03]  /*0490*/  IMAD.MOV.U32 R19, RZ, RZ, 0x437c0000 ;  /* 0x437c0000ff137424 */ /* 0x000fc600078e00ff */
[----:B------:R-:W1:Y:S01]  /*04a0*/  SHFL.BFLY PT, R6, R3, 0x10, 0x1f ;  /* 0x0e001f0003067f89 */ /* 0x000e6200000e0000 */
[----:B0-----:R-:W-:Y:S02]  /*04b0*/  FSETP.GEU.AND P0, PT, R0, R11, PT ;  /* 0x0000000b0000720b */ /* 0x001fe40003f0e000 */
[----:B-1----:R-:W-:Y:S02]  /*04c0*/  FSETP.GEU.AND P1, PT, R3, R6, PT ;  /* 0x000000060300720b */ /* 0x002fe40003f2e000 */
[----:B------:R-:W-:Y:S02]  /*04d0*/  FSEL R11, R11, R0, !P0 ;  /* 0x000000000b0b7208 */ /* 0x000fe40004000000 */
[----:B------:R-:W-:-:S03]  /*04e0*/  FSEL R6, R6, R3, !P1 ;  /* 0x0000000306067208 */ /* 0x000fc60004800000 */
[----:B------:R-:W0:Y:S04]  /*04f0*/  SHFL.BFLY PT, R10, R11, 0x8, 0x1f ;  /* 0x0d001f000b0a7f89 */ /* 0x000e2800000e0000 */
        /* <DEDUP_REMOVED lines=15> */
[----:B------:R-:W-:Y:S01]  /*05f0*/  FSEL R16, R6, R17, !P0 ;  /* 0x0000001106107208 */ /* 0x000fe20004000000 */
[----:B------:R-:W-:Y:S01]  /*0600*/  IMAD.MOV.U32 R17, RZ, RZ, 0x3bbb989d ;  /* 0x3bbb989dff117424 */ /* 0x000fe200078e00ff */
[----:B------:R-:W-:-:S03]  /*0610*/  FSEL R10, R11, R12, !P1 ;  /* 0x0000000c0b0a7208 */ /* 0x000fc60004800000 */
[----:B------:R-:W0:Y:S04]  /*0620*/  SHFL.BFLY PT, R11, R16, 0x1, 0x1f ;  /* 0x0c201f00100b7f89 */ /* 0x000e2800000e0000 */
[----:B------:R-:W1:Y:S01]  /*0630*/  SHFL.BFLY PT, R13, R10, 0x1, 0x1f ;  /* 0x0c201f000a0d7f89 */ /* 0x000e6200000e0000 */
[----:B0-----:R-:W-:Y:S02]  /*0640*/  FSETP.GEU.AND P0, PT, R16, R11, PT ;  /* 0x0000000b1000720b */ /* 0x001fe40003f0e000 */
[----:B-1----:R-:W-:Y:S02]  /*0650*/  FSETP.GEU.AND P1, PT, R10, R13, PT ;  /* 0x0000000d0a00720b */ /* 0x002fe40003f2e000 */
[----:B------:R-:W-:Y:S02]  /*0660*/  FSEL R11, R11, R16, !P0 ;  /* 0x000000100b0b7208 */ /* 0x000fe40004000000 */
[----:B------:R-:W-:-:S02]  /*0670*/  FSEL R6, R13, R10, !P1 ;  /* 0x0000000a0d067208 */ /* 0x000fc40004800000 */
[----:B------:R-:W-:Y:S01]  /*0680*/  ISETP.GE.AND P0, PT, R15, 0x1, PT ;  /* 0x000000010f00780c */ /* 0x000fe20003f06270 */
[----:B------:R-:W-:Y:S02]  /*0690*/  FADD R0, -R11, R0 ;  /* 0x000000000b007221 */ /* 0x000fe40000000100 */
[----:B------:R-:W-:Y:S02]  /*06a0*/  FADD R13, -R6, R3 ;  /* 0x00000003060d7221 */ /* 0x000fe40000000100 */
[-C--:B------:R-:W-:Y:S02]  /*06b0*/  FFMA.SAT R12, R0, R17.reuse, 0.5 ;  /* 0x3f000000000c7423 */ /* 0x080fe40000002011 */
[----:B------:R-:W-:Y:S02]  /*06c0*/  FFMA.SAT R10, R13, R17, 0.5 ;  /* 0x3f0000000d0a7423 */ /* 0x000fe40000002011 */
[-C--:B------:R-:W-:Y:S02]  /*06d0*/  FFMA.RM R12, R12, R19.reuse, 12582913 ;  /* 0x4b4000010c0c7423 */ /* 0x080fe40000004013 */
[----:B------:R-:W-:-:S02]  /*06e0*/  FFMA.RM R10, R10, R19, 12582913 ;  /* 0x4b4000010a0a7423 */ /* 0x000fc40000004013 */
[----:B------:R-:W-:Y:S02]  /*06f0*/  FADD R3, R12, -12583039 ;  /* 0xcb40007f0c037421 */ /* 0x000fe40000000000 */
[C---:B------:R-:W-:Y:S01]  /*0700*/  FADD R16, R10.reuse, -12583039 ;  /* 0xcb40007f0a107421 */ /* 0x040fe20000000000 */
[----:B------:R-:W-:Y:S02]  /*0710*/  IMAD.SHL.U32 R10, R10, 0x800000, RZ ;  /* 0x008000000a0a7824 */ /* 0x000fe400078e00ff */
[----:B------:R-:W-:Y:S01]  /*0720*/  FFMA R3, R0, 1.4426950216293334961, -R3 ;  /* 0x3fb8aa3b00037823 */ /* 0x000fe20000000803 */
[----:B------:R-:W-:-:S03]  /*0730*/  FFMA R16, R13, 1.4426950216293334961, -R16 ;  /* 0x3fb8aa3b0d107823 */ /* 0x000fc60000000810 */
[----:B------:R-:W-:Y:S01]  /*0740*/  FFMA R3, R0, 1.925963033500011079e-08, R3 ;  /* 0x32a5706000037823 */ /* 0x000fe20000000003 */
[----:B------:R-:W-:Y:S02]  /*0750*/  IMAD.SHL.U32 R0, R12, 0x800000, RZ ;  /* 0x008000000c007824 */ /* 0x000fe400078e00ff */
[----:B------:R-:W-:-:S03]  /*0760*/  FFMA R16, R13, 1.925963033500011079e-08, R16 ;  /* 0x32a570600d107823 */ /* 0x000fc60000000010 */
[----:B------:R-:W0:Y:S08]  /*0770*/  MUFU.EX2 R3, R3 ;  /* 0x0000000300037308 */ /* 0x000e300000000800 */
[----:B------:R-:W1:Y:S01]  /*0780*/  MUFU.EX2 R13, R16 ;  /* 0x00000010000d7308 */ /* 0x000e620000000800 */
[----:B0-----:R-:W-:-:S04]  /*0790*/  FMUL R0, R0, R3 ;  /* 0x0000000300007220 */ /* 0x001fc80000400000 */
[----:B------:R-:W-:Y:S01]  /*07a0*/  FADD R12, RZ, R0 ;  /* 0x00000000ff0c7221 */ /* 0x000fe20000000000 */
[----:B-1----:R-:W-:-:S04]  /*07b0*/  FMUL R10, R10, R13 ;  /* 0x0000000d0a0a7220 */ /* 0x002fc80000400000 */
[----:B------:R-:W0:Y:S01]  /*07c0*/  SHFL.BFLY PT, R17, R12, 0x10, 0x1f ;  /* 0x0e001f000c117f89 */ /* 0x000e2200000e0000 */
[----:B------:R-:W-:-:S05]  /*07d0*/  FADD R13, RZ, R10 ;  /* 0x0000000aff0d7221 */ /* 0x000fca0000000000 */
        /* <DEDUP_REMOVED lines=20> */
[----:B-1----:R-:W-:Y:S01]  /*0920*/  FADD R9, R13, R18 ;  /* 0x000000120d097221 */ /* 0x002fe20000000000 */
[----:B--2---:R-:W-:Y:S01]  /*0930*/  FADD R17, R12, R17 ;  /* 0x000000110c117221 */ /* 0x004fe20000000000 */
[----:B0-----:R-:W-:-:S09]  /*0940*/  FSET.BF.NEU.AND R13, R6, -10000, PT ;  /* 0xc61c4000060d780a */ /* 0x001fd2000380d000 */
        /* <DEDUP_REMOVED lines=14> */
[----:B------:R-:W-:Y:S05]  /*0a30*/  CALL.REL.NOINC `($__internal_9_$__cuda_sm3x_div_rn_noftz_f32_slowpath) ;  /* 0x0000000000887944 */ /* 0x000fea0003c00000 */
.L_x_2695:
[----:B------:R-:W-:Y:S05]  /*0a40*/  BSYNC B1 ;  /* 0x0000000000017941 */ /* 0x000fea0003800000 */
.L_x_2694:
[----:B------:R-:W-:Y:S01]  /*0a50*/  ULDC.64 UR6, c[0x0][0x210] ;  /* 0x0000840000067ab9 */ /* 0x000fe20000000a00 */
[----:B------:R-:W-:Y:S02]  /*0a60*/  F2FP.BF16.F32.PACK_AB R0, RZ, R3 ;  /* 0x00000003ff00723e */ /* 0x000fe400000010ff */
[----:B------:R-:W-:-:S04]  /*0a70*/  LEA R2, P0, R4, UR6, 0x1 ;  /* 0x0000000604027c11 */ /* 0x000fc8000f8008ff */
[----:B------:R-:W-:-:S05]  /*0a80*/  LEA.HI.X R3, R4, UR7, R7, 0x1, P0 ;  /* 0x0000000704037c11 */ /* 0x000fca00080f0c07 */
[----:B------:R0:W-:Y:S04]  /*0a90*/  STG.E.U16 desc[UR4][R2.64], R0 ;  /* 0x0000000002007986 */ /* 0x0001e8000c101504 */
.L_x_2693:
[----:B------:R-:W-:Y:S05]  /*0aa0*/  BSYNC B0 ;  /* 0x0000000000007941 */ /* 0x000fea0003800000 */
.L_x_2692:
[----:B------:R-:W-:-:S13]  /*0ab0*/  ISETP.GE.AND P0, PT, R14, 0x2, PT ;  /* 0x000000020e00780c */ /* 0x000fda0003f06270 */
[----:B------:R-:W-:Y:S05]  /*0ac0*/  @!P0 EXIT ;  /* 0x000000000000894d */ /* 0x000fea0003800000 */
[----:B------:R-:W-:Y:S05]  /*0ad0*/  @P2 EXIT ;  /* 0x000000000000294d */ /* 0x000fea0003800000 */
[----:B------:R-:W1:Y:S01]  /*0ae0*/  MUFU.RCP R6, R9 ;  /* 0x0000000900067308 */ /* 0x000e620000001000 */
[----:B0-----:R-:W-:Y:S01]  /*0af0*/  FMUL R0, R13, R10 ;  /* 0x0000000a0d007220 */ /* 0x001fe20000400000 */
[----:B------:R-:W0:Y:S01]  /*0b00*/  LDC R2, c[0x0][0x230] ;  /* 0x00008c00ff027b82 */ /* 0x000e220000000800 */
[----:B------:R-:W-:Y:S05]  /*0b10*/  BSSY B0, `(.L_x_2696) ;  /* 0x000000b000007945 */ /* 0x000fea0003800000 */
[----:B------:R-:W2:Y:S01]  /*0b20*/  FCHK P0, R0, R9 ;  /* 0x0000000900007302 */ /* 0x000ea20000000000 */
[----:B-1----:R-:W-:-:S04]  /*0b30*/  FFMA R3, -R9, R6, 1 ;  /* 0x3f80000009037423 */ /* 0x002fc80000000106 */
[----:B------:R-:W-:-:S04]  /*0b40*/  FFMA R3, R6, R3, R6 ;  /* 0x0000000306037223 */ /* 0x000fc80000000006 */
[----:B------:R-:W-:-:S04]  /*0b50*/  FFMA R6, R0, R3, RZ ;  /* 0x0000000300067223 */ /* 0x000fc800000000ff */
[----:B------:R-:W-:-:S04]  /*0b60*/  FFMA R8, -R9, R6, R0 ;  /* 0x0000000609087223 */ /* 0x000fc80000000100 */
[----:B------:R-:W-:Y:S01]  /*0b70*/  FFMA R3, R3, R8, R6 ;  /* 0x0000000803037223 */ /* 0x000fe20000000006 */
[----:B--2---:R-:W-:Y:S06]  /*0b80*/  @!P0 BRA `(.L_x_2697) ;  /* 0x00000000000c8947 */ /* 0x004fec0003800000 */
[----:B------:R-:W-:Y:S01]  /*0b90*/  IMAD.MOV.U32 R3, RZ, RZ, R9 ;  /* 0x000000ffff037224 */ /* 0x000fe200078e0009 */
[----:B------:R-:W-:-:S07]  /*0ba0*/  MOV R6, 0xbc0 ;  /* 0x00000bc000067802 */ /* 0x000fce0000000f00 */
[----:B0-----:R-:W-:Y:S05]  /*0bb0*/  CALL.REL.NOINC `($__internal_9_$__cuda_sm3x_div_rn_noftz_f32_slowpath) ;  /* 0x0000000000287944 */ /* 0x001fea0003c00000 */
.L_x_2697:
[----:B------:R-:W-:Y:S05]  /*0bc0*/  BSYNC B0 ;  /* 0x0000000000007941 */ /* 0x000fea0003800000 */
.L_x_2696:
[----:B------:R-:W-:Y:S01]  /*0bd0*/  ULDC UR6, c[0x0][0x230] ;  /* 0x00008c0000067ab9 */ /* 0x000fe20000000800 */
[----:B------:R-:W-:Y:S02]  /*0be0*/  F2FP.BF16.F32.PACK_AB R0, RZ, R3 ;  /* 0x00000003ff00723e */ /* 0x000fe400000010ff */
[----:B------:R-:W-:Y:S01]  /*0bf0*/  IADD3 R4, P0, R4, UR6, RZ ;  /* 0x0000000604047c10 */ /* 0x000fe2000ff1e0ff */
[----:B------:R-:W-:-:S03]  /*0c00*/  ULDC.64 UR6, c[0x0][0x210] ;  /* 0x0000840000067ab9 */ /* 0x000fc60000000a00 */
[----:B0-----:R-:W-:Y:S02]  /*0c10*/  LEA.HI.X.SX32 R7, R2, R7, 0x1, P0 ;  /* 0x0000000702077211 */ /* 0x001fe400000f0eff */
[----:B------:R-:W-:-:S04]  /*0c20*/  LEA R2, P0, R4, UR6, 0x1 ;  /* 0x0000000604027c11 */ /* 0x000fc8000f8008ff */
[----:B------:R-:W-:-:S05]  /*0c30*/  LEA.HI.X R3, R4, UR7, R7, 0x1, P0 ;  /* 0x0000000704037c11 */ /* 0x000fca00080f0c07 */
[----:B------:R-:W-:Y:S01]  /*0c40*/  STG.E.U16 desc[UR4][R2.64], R0 ;  /* 0x0000000002007986 */ /* 0x000fe2000c101504 */
[----:B------:R-:W-:Y:S05]  /*0c50*/  EXIT ;  /* 0x000000000000794d */ /* 0x000fea0003800000 */
        .weak           $__internal_9_$__cuda_sm3x_div_rn_noftz_f32_slowpath
        .type           $__internal_9_$__cuda_sm3x_div_rn_noftz_f32_slowpath,@function
        .size           $__internal_9_$__cuda_sm3x_div_rn_noftz_f32_slowpath,(.L_x_11255 - $__internal_9_$__cuda_sm3x_div_rn_noftz_f32_slowpath)
$__internal_9_$__cuda_sm3x_div_rn_noftz_f32_slowpath:
[----:B------:R-:W-:Y:S01]  /*0c60*/  SHF.R.U32.HI R11, RZ, 0x17, R3 ;  /* 0x00000017ff0b7819 */ /* 0x000fe20000011603 */
[----:B------:R-:W-:Y:S01]  /*0c70*/  BSSY B2, `(.L_x_2698) ;  /* 0x0000062000027945 */ /* 0x000fe20003800000 */
[----:B------:R-:W-:Y:S02]  /*0c80*/  SHF.R.U32.HI R8, RZ, 0x17, R0 ;  /* 0x00000017ff087819 */ /* 0x000fe40000011600 */
[----:B------:R-:W-:Y:S02]  /*0c90*/  LOP3.LUT R11, R11, 0xff, RZ, 0xc0, !PT ;  /* 0x000000ff0b0b7812 */ /* 0x000fe400078ec0ff */
[----:B------:R-:W-:-:S03]  /*0ca0*/  LOP3.LUT R16, R8, 0xff, RZ, 0xc0, !PT ;  /* 0x000000ff08107812 */ /* 0x000fc600078ec0ff */
[----:B------:R-:W-:Y:S02]  /*0cb0*/  VIADD R15, R11, 0xffffffff ;  /* 0xffffffff0b0f7836 */ /* 0x000fe40000000000 */
[----:B------:R-:W-:-:S03]  /*0cc0*/  VIADD R12, R16, 0xffffffff ;  /* 0xffffffff100c7836 */ /* 0x000fc60000000000 */
        /* <DEDUP_REMOVED lines=25> */
[----:B------:R-:W-:Y:S02]  /*0e60*/  @!P1 FFMA R3, R3, 1.84467440737095516160e+19, RZ ;  /* 0x5f80000003039823 */ /* 0x000fe400000000ff */
[----:B------:R-:W-:-:S07]  /*0e70*/  @!P1 VIADD R8, R8, 0x40 ;  /* 0x0000004008089836 */ /* 0x000fce0000000000 */
.L_x_2699:
[----:B------:R-:W-:Y:S01]  /*0e80*/  LEA R12, R11, 0xc0800000, 0x17 ;  /* 0xc08000000b0c7811 */ /* 0x000fe200078eb8ff */
[----:B------:R-:W-:Y:S04]  /*0e90*/  BSSY B3, `(.L_x_2704) ;  /* 0x0000036000037945 */ /* 0x000fe80003800000 */
[----:B------:R-:W-:Y:S02]  /*0ea0*/  IMAD.IADD R12, R3, 0x1, -R12 ;  /* 0x00000001030c7824 */ /* 0x000fe400078e0a0c */
[----:B------:R-:W-:Y:S02]  /*0eb0*/  VIADD R3, R16, 0xffffff81 ;  /* 0xffffff8110037836 */ /* 0x000fe40000000000 */
[----:B------:R-:W0:Y:S01]  /*0ec0*/  MUFU.RCP R15, R12 ;  /* 0x0000000c000f7308 */ /* 0x000e220000001000 */
[----:B------:R-:W-:Y:S01]  /*0ed0*/  FADD.FTZ R17, -R12, -RZ ;  /* 0x800000ff0c117221 */ /* 0x000fe20000010100 */
[C---:B------:R-:W-:Y:S01]  /*0ee0*/  IMAD R0, R3.reuse, -0x800000, R0 ;  /* 0xff80000003007824 */ /* 0x040fe200078e0200 */
[----:B------:R-:W-:-:S05]  /*0ef0*/  IADD3 R11, R3, 0x7f, -R11 ;  /* 0x0000007f030b7810 */ /* 0x000fca0007ffe80b */
[----:B------:R-:W-:Y:S02]  /*0f00*/  IMAD.IADD R11, R11, 0x1, R8 ;  /* 0x000000010b0b7824 */ /* 0x000fe400078e0208 */
        /* <DEDUP_REMOVED lines=9> */
[----:B------:R-:W-:-:S04]  /*0fa0*/  IMAD.IADD R17, R3, 0x1, R11 ;  /* 0x0000000103117824 */ /* 0x000fc800078e020b */
        /* <DEDUP_REMOVED lines=11> */
[C---:B------:R-:W-:Y:S02]  /*1060*/  VIADD R12, R17.reuse, 0x20 ;  /* 0x00000020110c7836 */ /* 0x040fe40000000000 */
[CCC-:B------:R-:W-:Y:S01]  /*1070*/  FFMA.RM R8, R18.reuse, R16.reuse, R15.reuse ;  /* 0x0000001012087223 */ /* 0x1c0fe2000000400f */
[----:B------:R-:W-:Y:S02]  /*1080*/  ISETP.NE.AND P3, PT, R17, RZ, PT ;  /* 0x000000ff1100720c */ /* 0x000fe40003f65270 */
[----:B------:R-:W-:Y:S01]  /*1090*/  LOP3.LUT R11, R3, 0x7fffff, RZ, 0xc0, !PT ;  /* 0x007fffff030b7812 */ /* 0x000fe200078ec0ff */
[----:B------:R-:W-:Y:S01]  /*10a0*/  FFMA.RP R3, R18, R16, R15 ;  /* 0x0000001012037223 */ /* 0x000fe2000000800f */
[----:B------:R-:W-:Y:S01]  /*10b0*/  IMAD.MOV R15, RZ, RZ, -R17 ;  /* 0x000000ffff0f7224 */ /* 0x000fe200078e0a11 */
[----:B------:R-:W-:Y:S02]  /*10c0*/  ISETP.NE.AND P1, PT, R17, RZ, PT ;  /* 0x000000ff1100720c */ /* 0x000fe40003f25270 */
[----:B------:R-:W-:-:S02]  /*10d0*/  LOP3.LUT R11, R11, 0x800000, RZ, 0xfc, !PT ;  /* 0x008000000b0b7812 */ /* 0x000fc400078efcff */
[----:B------:R-:W-:Y:S02]  /*10e0*/  FSETP.NEU.FTZ.AND P0, PT, R3, R8, PT ;  /* 0x000000080300720b */ /* 0x000fe40003f1d000 */
[----:B------:R-:W-:Y:S02]  /*10f0*/  SHF.L.U32 R12, R11, R12, RZ ;  /* 0x0000000c0b0c7219 */ /* 0x000fe400000006ff */
        /* <DEDUP_REMOVED lines=11> */
.L_x_2706:
[----:B------:R-:W-:-:S04]  /*11b0*/  LOP3.LUT R0, R0, 0x80000000, RZ, 0xc0, !PT ;  /* 0x8000000000007812 */ /* 0x000fc800078ec0ff */
[----:B------:R-:W-:Y:S01]  /*11c0*/  LOP3.LUT R0, R0, 0x7f800000, RZ, 0xfc, !PT ;  /* 0x7f80000000007812 */ /* 0x000fe200078efcff */
[----:B------:R-:W-:Y:S06]  /*11d0*/  BRA `(.L_x_2707) ;  /* 0x0000000000047947 */ /* 0x000fec0003800000 */
.L_x_2705:
[----:B------:R-:W-:-:S07]  /*11e0*/  IMAD R0, R11, 0x800000, R0 ;  /* 0x008000000b007824 */ /* 0x000fce00078e0200 */
.L_x_2707:
[----:B------:R-:W-:Y:S05]  /*11f0*/  BSYNC B3 ;  /* 0x0000000000037941 */ /* 0x000fea0003800000 */
.L_x_2704:
[----:B------:R-:W-:Y:S05]  /*1200*/  BRA `(.L_x_2708) ;  /* 0x0000000000207947 */ /* 0x000fea0003800000 */
.L_x_2703:
[----:B------:R-:W-:-:S04]  /*1210*/  LOP3.LUT R0, R3, 0x80000000, R0, 0x48, !PT ;  /* 0x8000000003007812 */ /* 0x000fc800078e4800 */
[----:B------:R-:W-:Y:S01]  /*1220*/  LOP3.LUT R0, R0, 0x7f800000, RZ, 0xfc, !PT ;  /* 0x7f80000000007812 */ /* 0x000fe200078efcff */
[----:B------:R-:W-:Y:S06]  /*1230*/  BRA `(.L_x_2708) ;  /* 0x0000000000147947 */ /* 0x000fec0003800000 */
.L_x_2702:
[----:B------:R-:W-:Y:S01]  /*1240*/  LOP3.LUT R0, R3, 0x80000000, R0, 0x48, !PT ;  /* 0x8000000003007812 */ /* 0x000fe200078e4800 */
[----:B------:R-:W-:Y:S06]  /*1250*/  BRA `(.L_x_2708) ;  /* 0x00000000000c7947 */ /* 0x000fec0003800000 */
.L_x_2701:
[----:B------:R-:W0:Y:S01]  /*1260*/  MUFU.RSQ R0, -QNAN ;  /* 0xffc0000000007908 */ /* 0x000e220000001400 */
[----:B------:R-:W-:Y:S05]  /*1270*/  BRA `(.L_x_2708) ;  /* 0x0000000000047947 */ /* 0x000fea0003800000 */
.L_x_2700:
[----:B------:R-:W-:-:S07]  /*1280*/  FADD.FTZ R0, R0, R3 ;  /* 0x0000000300007221 */ /* 0x000fce0000010000 */
.L_x_2708:
[----:B------:R-:W-:Y:S05]  /*1290*/  BSYNC B2 ;  /* 0x0000000000027941 */ /* 0x000fea0003800000 */
.L_x_2698:
[----:B------:R-:W-:Y:S02]  /*12a0*/  IMAD.MOV.U32 R16, RZ, RZ, R6 ;  /* 0x000000ffff107224 */ /* 0x000fe400078e0006 */
[----:B------:R-:W-:Y:S02]  /*12b0*/  IMAD.MOV.U32 R17, RZ, RZ, 0x0 ;  /* 0x00000000ff117424 */ /* 0x000fe400078e00ff */
[----:B0-----:R-:W-:Y:S02]  /*12c0*/  IMAD.MOV.U32 R3, RZ, RZ, R0 ;  /* 0x000000ffff037224 */ /* 0x001fe400078e0000 */
[----:B------:R-:W-:Y:S05]  /*12d0*/  RET.REL.NODEC R16 `(_ZN18transformer_engine34scaled_masked_softmax_warp_forwardI13__nv_bfloat16S1_fLi5EEEvPT0_PKT_PKhT1_iii) ;  /* 0xffffffec10487950 */ /* 0x000fea0003c3ffff */
.L_x_2709:
        /* <DEDUP_REMOVED lines=10> */
.L_x_11255:


//--------------------- .text._ZN18transformer_engine34scaled_masked_softmax_warp_forwardI13__nv_bfloat16S1_fLi4EEEvPT0_PKT_PKhT1_iii --------------------------
	.section	.text._ZN18transformer_engine34scaled_masked_softmax_warp_forwardI13__nv_bfloat16S1_fLi4EEEvPT0_PKT_PKhT1_iii,"ax",@progbits
	.align	128
        .global         _ZN18transformer_engine34scaled_masked_softmax_warp_forwardI13__nv_bfloat16S1_fLi4EEEvPT0_PKT_PKhT1_iii
        .type           _ZN18transformer_engine34scaled_masked_softmax_warp_forwardI13__nv_bfloat16S1_fLi4EEEvPT0_PKT_PKhT1_iii,@function
        .size           _ZN18transformer_engine34scaled_masked_softmax_warp_forwardI13__nv_bfloat16S1_fLi4EEEvPT0_PKT_PKhT1_iii,(.L_x_11256 - _ZN18transformer_engine34scaled_masked_softmax_warp_forwardI13__nv_bfloat16S1_fLi4EEEvPT0_PKT_PKhT1_iii)
        .other          _ZN18transformer_engine34scaled_masked_softmax_warp_forwardI13__nv_bfloat16S1_fLi4EEEvPT0_PKT_PKhT1_iii,@"STO_CUDA_ENTRY STV_DEFAULT"
_ZN18transformer_engine34scaled_masked_softmax_warp_forwardI13__nv_bfloat16S1_fLi4EEEvPT0_PKT_PKhT1_iii:
.text._ZN18transformer_engine34scaled_masked_softmax_warp_forwardI13__nv_bfloat16S1_fLi4EEEvPT0_PKT_PKhT1_iii:
        /* <DEDUP_REMOVED lines=52> */
.L_x_2711:
[----:B------:R-:W-:Y:S05]  /*0340*/  BSYNC B0 ;  /* 0x0000000000007941 */ /* 0x000fea0003800000 */
.L_x_2710:
        /* <DEDUP_REMOVED lines=18> */
.L_x_2713:
[----:B------:R-:W-:Y:S05]  /*0470*/  BSYNC B0 ;  /* 0x0000000000007941 */ /* 0x000fea0003800000 */
.L_x_2712:
        /* <DEDUP_REMOVED lines=24> */
[----:B------:R-:W-:Y:S01]  /*0600*/  FSEL R6, R19, R12, !P1 ;  /* 0x0000000c13067208 */ /* 0x000fe20004800000 */
[----:B------:R-:W-:Y:S01]  /*0610*/  IMAD.MOV.U32 R19, RZ, RZ, 0x437c0000 ;  /* 0x437c0000ff137424 */ /* 0x000fe200078e00ff */
[----:B------:R-:W-:Y:S01]  /*0620*/  ISETP.GE.AND P0, PT, R15, 0x1, PT ;  /* 0x000000010f00780c */ /* 0x000fe20003f06270 */
[----:B------:R-:W-:-:S02]  /*0630*/  FADD R0, -R11, R0 ;  /* 0x000000000b007221 */ /* 0x000fc40000000100 */
[----:B------:R-:W-:Y:S02]  /*0640*/  FADD R13, -R6, R3 ;  /* 0x00000003060d7221 */ /* 0x000fe40000000100 */
[-C--:B------:R-:W-:Y:S02]  /*0650*/  FFMA.SAT R10, R0, R16.reuse, 0.5 ;  /* 0x3f000000000a7423 */ /* 0x080fe40000002010 */
[----:B------:R-:W-:Y:S02]  /*0660*/  FFMA.SAT R12, R13, R16, 0.5 ;  /* 0x3f0000000d0c7423 */ /* 0x000fe40000002010 */
[-C--:B------:R-:W-:Y:S02]  /*0670*/  FFMA.RM R10, R10, R19.reuse, 12582913 ;  /* 0x4b4000010a0a7423 */ /* 0x080fe40000004013 */
[----:B------:R-:W-:Y:S02]  /*0680*/  FFMA.RM R12, R12, R19, 12582913 ;  /* 0x4b4000010c0c7423 */ /* 0x000fe40000004013 */
[----:B------:R-:W-:-:S02]  /*0690*/  FADD R3, R10, -12583039 ;  /* 0xcb40007f0a037421 */ /* 0x000fc40000000000 */
[----:B------:R-:W-:Y:S02]  /*06a0*/  FADD R16, R12, -12583039 ;  /* 0xcb40007f0c107421 */ /* 0x000fe40000000000 */
[C---:B------:R-:W-:Y:S02]  /*06b0*/  FFMA R3, R0.reuse, 1.4426950216293334961, -R3 ;  /* 0x3fb8aa3b00037823 */ /* 0x040fe40000000803 */
[C---:B------:R-:W-:Y:S02]  /*06c0*/  FFMA R16, R13.reuse, 1.4426950216293334961, -R16 ;  /* 0x3fb8aa3b0d107823 */ /* 0x040fe40000000810 */
[----:B------:R-:W-:Y:S01]  /*06d0*/  FFMA R3, R0, 1.925963033500011079e-08, R3 ;  /* 0x32a5706000037823 */ /* 0x000fe20000000003 */
[----:B------:R-:W-:Y:S02]  /*06e0*/  IMAD.SHL.U32 R0, R10, 0x800000, RZ ;  /* 0x008000000a007824 */ /* 0x000fe400078e00ff */
[----:B------:R-:W-:Y:S01]  /*06f0*/  FFMA R16, R13, 1.925963033500011079e-08, R16 ;  /* 0x32a570600d107823 */ /* 0x000fe20000000010 */
[----:B------:R-:W-:-:S02]  /*0700*/  IMAD.SHL.U32 R10, R12, 0x800000, RZ ;  /* 0x008000000c0a7824 */ /* 0x000fc400078e00ff */
        /* <DEDUP_REMOVED lines=24> */
[----:B0-2---:R-:W-:Y:S01]  /*0890*/  FADD R19, R19, R12 ;  /* 0x0000000c13137221 */ /* 0x005fe20000000000 */
        /* <DEDUP_REMOVED lines=15> */
[----:B------:R-:W-:Y:S05]  /*0990*/  CALL.REL.NOINC `($__internal_10_$__cuda_sm3x_div_rn_noftz_f32_slowpath) ;  /* 0x0000000000887944 */ /* 0x000fea0003c00000 */
.L_x_2717:
[----:B------:R-:W-:Y:S05]  /*09a0*/  BSYNC B1 ;  /* 0x0000000000017941 */ /* 0x000fea0003800000 */
.L_x_2716:
[----:B------:R-:W-:Y:S01]  /*09b0*/  ULDC.64 UR6, c[0x0][0x210] ;  /* 0x0000840000067ab9 */ /* 0x000fe20000000a00 */
[----:B------:R-:W-:Y:S02]  /*09c0*/  F2FP.BF16.F32.PACK_AB R0, RZ, R3 ;  /* 0x00000003ff00723e */ /* 0x000fe400000010ff */
[----:B------:R-:W-:-:S04]  /*09d0*/  LEA R2, P0, R4, UR6, 0x1 ;  /* 0x0000000604027c11 */ /* 0x000fc8000f8008ff */
[----:B------:R-:W-:-:S05]  /*09e0*/  LEA.HI.X R3, R4, UR7, R7, 0x1, P0 ;  /* 0x0000000704037c11 */ /* 0x000fca00080f0c07 */
[----:B------:R0:W-:Y:S04]  /*09f0*/  STG.E.U16 desc[UR4][R2.64], R0 ;  /* 0x0000000002007986 */ /* 0x0001e8000c101504 */
.L_x_2715:
[----:B------:R-:W-:Y:S05]  /*0a00*/  BSYNC B0 ;  /* 0x0000000000007941 */ /* 0x000fea0003800000 */
.L_x_2714:
        /* <DEDUP_REMOVED lines=16> */
[----:B0-----:R-:W-:Y:S05]  /*0b10*/  CALL.REL.NOINC `($__internal_10_$__cuda_sm3x_div_rn_noftz_f32_slowpath) ;  /* 0x0000000000287944 */ /* 0x001fea0003c00000 */
.L_x_2719:
[----:B------:R-:W-:Y:S05]  /*0b20*/  BSYNC B0 ;  /* 0x0000000000007941 */ /* 0x000fea0003800000 */
.L_x_2718:
        /* <DEDUP_REMOVED lines=9> */
        .weak           $__internal_10_$__cuda_sm3x_div_rn_noftz_f32_slowpath
        .type           $__internal_10_$__cuda_sm3x_div_rn_noftz_f32_slowpath,@function
        .size           $__internal_10_$__cuda_sm3x_div_rn_noftz_f32_slowpath,(.L_x_11256 - $__internal_10_$__cuda_sm3x_div_rn_noftz_f32_slowpath)
$__internal_10_$__cuda_sm3x_div_rn_noftz_f32_slowpath:
        /* <DEDUP_REMOVED lines=34> */
.L_x_2721:
        /* <DEDUP_REMOVED lines=51> */
.L_x_2728:
[----:B------:R-:W-:-:S04]  /*1110*/  LOP3.LUT R0, R0, 0x80000000, RZ, 0xc0, !PT ;  /* 0x8000000000007812 */ /* 0x000fc800078ec0ff */
[----:B------:R-:W-:Y:S01]  /*1120*/  LOP3.LUT R0, R0, 0x7f800000, RZ, 0xfc, !PT ;  /* 0x7f80000000007812 */ /* 0x000fe200078efcff */
[----:B------:R-:W-:Y:S06]  /*1130*/  BRA `(.L_x_2729) ;  /* 0x0000000000047947 */ /* 0x000fec0003800000 */
.L_x_2727:
[----:B------:R-:W-:-:S07]  /*1140*/  IMAD R0, R11, 0x800000, R0 ;  /* 0x008000000b007824 */ /* 0x000fce00078e0200 */
.L_x_2729:
[----:B------:R-:W-:Y:S05]  /*1150*/  BSYNC B3 ;  /* 0x0000000000037941 */ /* 0x000fea0003800000 */
.L_x_2726:
[----:B------:R-:W-:Y:S05]  /*1160*/  BRA `(.L_x_2730) ;  /* 0x0000000000207947 */ /* 0x000fea0003800000 */
.L_x_2725:
[----:B------:R-:W-:-:S04]  /*1170*/  LOP3.LUT R0, R3, 0x80000000, R0, 0x48, !PT ;  /* 0x8000000003007812 */ /* 0x000fc800078e4800 */
[----:B------:R-:W-:Y:S01]  /*1180*/  LOP3.LUT R0, R0, 0x7f800000, RZ, 0xfc, !PT ;  /* 0x7f80000000007812 */ /* 0x000fe200078efcff */
[----:B------:R-:W-:Y:S06]  /*1190*/  BRA `(.L_x_2730) ;  /* 0x0000000000147947 */ /* 0x000fec0003800000 */
.L_x_2724:
[----:B------:R-:W-:Y:S01]  /*11a0*/  LOP3.LUT R0, R3, 0x80000000, R0, 0x48, !PT ;  /* 0x8000000003007812 */ /* 0x000fe200078e4800 */
[----:B------:R-:W-:Y:S06]  /*11b0*/  BRA `(.L_x_2730) ;  /* 0x00000000000c7947 */ /* 0x000fec0003800000 */
.L_x_2723:
[----:B------:R-:W0:Y:S01]  /*11c0*/  MUFU.RSQ R0, -QNAN ;  /* 0xffc0000000007908 */ /* 0x000e220000001400 */
[----:B------:R-:W-:Y:S05]  /*11d0*/  BRA `(.L_x_2730) ;  /* 0x0000000000047947 */ /* 0x000fea0003800000 */
.L_x_2722:
[----:B------:R-:W-:-:S07]  /*11e0*/  FADD.FTZ R0, R0, R3 ;  /* 0x0000000300007221 */ /* 0x000fce0000010000 */
.L_x_2730:
[----:B------:R-:W-:Y:S05]  /*11f0*/  BSYNC B2 ;  /* 0x0000000000027941 */ /* 0x000fea0003800000 */
.L_x_2720:
[----:B------:R-:W-:Y:S02]  /*1200*/  IMAD.MOV.U32 R16, RZ, RZ, R6 ;  /* 0x000000ffff107224 */ /* 0x000fe400078e0006 */
[----:B------:R-:W-:Y:S02]  /*1210*/  IMAD.MOV.U32 R17, RZ, RZ, 0x0 ;  /* 0x00000000ff117424 */ /* 0x000fe400078e00ff */
[----:B0-----:R-:W-:Y:S02]  /*1220*/  IMAD.MOV.U32 R3, RZ, RZ, R0 ;  /* 0x000000ffff037224 */ /* 0x001fe400078e0000 */
[----:B------:R-:W-:Y:S05]  /*1230*/  RET.REL.NODEC R16 `(_ZN18transformer_engine34scaled_masked_softmax_warp_forwardI13__nv_bfloat16S1_fLi4EEEvPT0_PKT_PKhT1_iii) ;  /* 0xffffffec10707950 */ /* 0x000fea0003c3ffff */
.L_x_2731:
        /* <DEDUP_REMOVED lines=12> */
.L_x_11256:


//--------------------- .text._ZN18transformer_engine34scaled_masked_softmax_warp_forwardI13__nv_bfloat16S1_fLi3EEEvPT0_PKT_PKhT1_iii --------------------------
	.section	.text._ZN18transformer_engine34scaled_masked_softmax_warp_forwardI13__nv_bfloat16S1_fLi3EEEvPT0_PKT_PKhT1_iii,"ax",@progbits
	.align	128
        .global         _ZN18transformer_engine34scaled_masked_softmax_warp_forwardI13__nv_bfloat16S1_fLi3EEEvPT0_PKT_PKhT1_iii
        .type           _ZN18transformer_engine34scaled_masked_softmax_warp_forwardI13__nv_bfloat16S1_fLi3EEEvPT0_PKT_PKhT1_iii,@function
        .size           _ZN18transformer_engine34scaled_masked_softmax_warp_forwardI13__nv_bfloat16S1_fLi3EEEvPT0_PKT_PKhT1_iii,(.L_x_11257 - _ZN18transformer_engine34scaled_masked_softmax_warp_forwardI13__nv_bfloat16S1_fLi3EEEvPT0_PKT_PKhT1_iii)
        .other          _ZN18transformer_engine34scaled_masked_softmax_warp_forwardI13__nv_bfloat16S1_fLi3EEEvPT0_PKT_PKhT1_iii,@"STO_CUDA_ENTRY STV_DEFAULT"
_ZN18transformer_engine34scaled_masked_softmax_warp_forwardI13__nv_bfloat16S1_fLi3EEEvPT0_PKT_PKhT1_iii:
.text._ZN18transformer_engine34scaled_masked_softmax_warp_forwardI13__nv_bfloat16S1_fLi3EEEvPT0_PKT_PKhT1_iii:
        /* <DEDUP_REMOVED lines=11> */
[----:B------:R-:W-:-:S03]  /*00b0*/  ULDC UR5, c[0x0][0x22c] ;  /* 0x00008b0000057ab9 */ /* 0x000fc60000000800 */
[----:B0-----:R-:W-:Y:S01]  /*00c0*/  IMAD R0, R4, UR4, R5 ;  /* 0x0000000404007c24 */ /* 0x001fe2000f8e0205 */
[----:B------:R-:W-:-:S03]  /*00d0*/  ULDC UR4, c[0x0][0x4] ;  /* 0x0000010000047ab9 */ /* 0x000fc60000000800 */
[----:B-1----:R-:W-:Y:S01]  /*00e0*/  IMAD R0, R0, UR4, R7 ;  /* 0x0000000400007c24 */ /* 0x002fe2000f8e0207 */
[----:B----4-:R-:W-:-:S03]  /*00f0*/  ISETP.NE.AND P1, PT, R3, 0x1, PT ;  /* 0x000000010300780c */ /* 0x010fc60003f25270 */
[----:B------:R-:W-:Y:S01]  /*0100*/  IMAD.SHL.U32 R13, R0, 0x2, RZ ;  /* 0x00000002000d7824 */ /* 0x000fe200078e00ff */
[----:B------:R-:W-:-:S04]  /*0110*/  SHF.R.S32.HI R9, RZ, 0x1f, R2 ;  /* 0x0000001fff097819 */ /* 0x000fc80000011402 */
        /* <DEDUP_REMOVED lines=9> */
[----:B--2---:R-:W-:Y:S01]  /*01b0*/  ISETP.GE.AND P1, PT, R6, R3, PT ;  /* 0x000000030600720c */ /* 0x004fe20003f26270 */
[----:B------:R-:W-:Y:S01]  /*01c0*/  IMAD.SHL.U32 R15, R0, 0x2, RZ ;  /* 0x00000002000f7824 */ /* 0x000fe200078e00ff */
[----:B------:R-:W-:Y:S01]  /*01d0*/  SHF.R.S32.HI R7, RZ, 0x1f, R6 ;  /* 0x0000001fff077819 */ /* 0x000fe20000011406 */
[----:B------:R-:W-:Y:S01]  /*01e0*/  IMAD.MOV.U32 R3, RZ, RZ, -0x800000 ;  /* 0xff800000ff037424 */ /* 0x000fe200078e00ff */
[----:B------:R-:W-:Y:S01]  /*01f0*/  ISETP.GE.AND P0, PT, R6, R5, PT ;  /* 0x000000050600720c */ /* 0x000fe20003f06270 */
[----:B------:R-:W-:-:S02]  /*0200*/  IMAD.MOV.U32 R0, RZ, RZ, -0x800000 ;  /* 0xff800000ff007424 */ /* 0x000fc400078e00ff */
[----:B------:R-:W-:-:S04]  /*0210*/  IMAD.WIDE.U32 R4, R13, R2, R6 ;  /* 0x000000020d047225 */ /* 0x000fc800078e0006 */
[----:B------:R-:W-:-:S04]  /*0220*/  IMAD.WIDE.U32 R10, R15, R2, R6 ;  /* 0x000000020f0a7225 */ /* 0x000fc800078e0006 */
        /* <DEDUP_REMOVED lines=17> */
.L_x_2733:
[----:B------:R-:W-:Y:S05]  /*0340*/  BSYNC B0 ;  /* 0x0000000000007941 */ /* 0x000fea0003800000 */
.L_x_2732:
        /* <DEDUP_REMOVED lines=18> */
.L_x_2735:
[----:B------:R-:W-:Y:S05]  /*0470*/  BSYNC B0 ;  /* 0x0000000000007941 */ /* 0x000fea0003800000 */
.L_x_2734:
        /* <DEDUP_REMOVED lines=55> */
[----:B-1----:R-:W-:Y:S01]  /*07f0*/  FADD R7, R17, R24 ;  /* 0x0000001811077221 */ /* 0x002fe20000000000 */
        /* <DEDUP_REMOVED lines=15> */
[----:B------:R-:W-:Y:S05]  /*08f0*/  CALL.REL.NOINC `($__internal_11_$__cuda_sm3x_div_rn_noftz_f32_slowpath) ;  /* 0x00000000008c7944 */ /* 0x000fea0003c00000 */
[----:B------:R-:W-:-:S07]  /*0900*/  IMAD.MOV.U32 R3, RZ, RZ, R0 ;  /* 0x000000ffff037224 */ /* 0x000fce00078e0000 */
.L_x_2739:
[----:B------:R-:W-:Y:S05]  /*0910*/  BSYNC B1 ;  /* 0x0000000000017941 */ /* 0x000fea0003800000 */
.L_x_2738:
[----:B------:R-:W-:Y:S01]  /*0920*/  ULDC.64 UR6, c[0x0][0x210] ;  /* 0x0000840000067ab9 */ /* 0x000fe20000000a00 */
[----:B------:R-:W-:Y:S02]  /*0930*/  F2FP.BF16.F32.PACK_AB R0, RZ, R3 ;  /* 0x00000003ff00723e */ /* 0x000fe400000010ff */
[----:B------:R-:W-:-:S04]  /*0940*/  LEA R2, P0, R4, UR6, 0x1 ;  /* 0x0000000604027c11 */ /* 0x000fc8000f8008ff */
[----:B------:R-:W-:-:S05]  /*0950*/  LEA.HI.X R3, R4, UR7, R8, 0x1, P0 ;  /* 0x0000000704037c11 */ /* 0x000fca00080f0c08 */
[----:B------:R1:W-:Y:S04]  /*0960*/  STG.E.U16 desc[UR4][R2.64], R0 ;  /* 0x0000000002007986 */ /* 0x0003e8000c101504 */
.L_x_2737:
[----:B------:R-:W-:Y:S05]  /*0970*/  BSYNC B0 ;  /* 0x0000000000007941 */ /* 0x000fea0003800000 */
.L_x_2736:
[----:B------:R-:W-:-:S13]  /*0980*/  ISETP.GE.AND P0, PT, R14, 0x2, PT ;  /* 0x000000020e00780c */ /* 0x000fda0003f06270 */
[----:B------:R-:W-:Y:S05]  /*0990*/  @!P0 EXIT ;  /* 0x000000000000894d */ /* 0x000fea0003800000 */
[----:B------:R-:W-:Y:S05]  /*09a0*/  @P2 EXIT ;  /* 0x000000000000294d */ /* 0x000fea0003800000 */
[----:B-1----:R-:W0:Y:S01]  /*09b0*/  MUFU.RCP R2, R7 ;  /* 0x0000000700027308 */ /* 0x002e220000001000 */
        /* <DEDUP_REMOVED lines=13> */
.L_x_2741:
[----:B------:R-:W-:Y:S05]  /*0a90*/  BSYNC B0 ;  /* 0x0000000000007941 */ /* 0x000fea0003800000 */
.L_x_2740:
[----:B------:R-:W-:Y:S01]  /*0aa0*/  ULDC UR6, c[0x0][0x230] ;  /* 0x00008c0000067ab9 */ /* 0x000fe20000000800 */
[----:B------:R-:W-:Y:S02]  /*0ab0*/  F2FP.BF16.F32.PACK_AB R0, RZ, R3 ;  /* 0x00000003ff00723e */ /* 0x000fe400000010ff */
[----:B------:R-:W-:Y:S01]  /*0ac0*/  IADD3 R4, P0, R4, UR6, RZ ;  /* 0x0000000604047c10 */ /* 0x000fe2000ff1e0ff */
[----:B------:R-:W-:-:S04]  /*0ad0*/  ULDC.64 UR6, c[0x0][0x210] ;  /* 0x0000840000067ab9 */ /* 0x000fc80000000a00 */
[----:B------:R-:W-:Y:S01]  /*0ae0*/  IMAD.X R9, R9, 0x1, R8, P0 ;  /* 0x0000000109097824 */ /* 0x000fe200000e0608 */
[----:B------:R-:W-:-:S04]  /*0af0*/  LEA R2, P0, R4, UR6, 0x1 ;  /* 0x0000000604027c11 */ /* 0x000fc8000f8008ff */
[----:B------:R-:W-:-:S05]  /*0b00*/  LEA.HI.X R3, R4, UR7, R9, 0x1, P0 ;  /* 0x0000000704037c11 */ /* 0x000fca00080f0c09 */
[----:B------:R-:W-:Y:S01]  /*0b10*/  STG.E.U16 desc[UR4][R2.64], R0 ;  /* 0x0000000002007986 */ /* 0x000fe2000c101504 */
[----:B------:R-:W-:Y:S05]  /*0b20*/  EXIT ;  /* 0x000000000000794d */ /* 0x000fea0003800000 */
        .weak           $__internal_11_$__cuda_sm3x_div_rn_noftz_f32_slowpath
        .type           $__internal_11_$__cuda_sm3x_div_rn_noftz_f32_slowpath,@function
        .size           $__internal_11_$__cuda_sm3x_div_rn_noftz_f32_slowpath,(.L_x_11257 - $__internal_11_$__cuda_sm3x_div_rn_noftz_f32_slowpath)
$__internal_11_$__cuda_sm3x_div_rn_noftz_f32_slowpath:
        /* <DEDUP_REMOVED lines=34> */
.L_x_2743:
[----:B------:R-:W-:Y:S01]  /*0d50*/  LEA R16, R10, 0xc0800000, 0x17 ;  /* 0xc08000000a107811 */ /* 0x000fe200078eb8ff */
[----:B------:R-:W-:Y:S04]  /*0d60*/  BSSY B3, `(.L_x_2748) ;  /* 0x0000036000037945 */ /* 0x000fe80003800000 */
[----:B------:R-:W-:Y:S02]  /*0d70*/  IMAD.IADD R16, R3, 0x1, -R16 ;  /* 0x0000000103107824 */ /* 0x000fe400078e0a10 */
[----:B------:R-:W-:Y:S02]  /*0d80*/  VIADD R3, R17, 0xffffff81 ;  /* 0xffffff8111037836 */ /* 0x000fe40000000000 */
[----:B------:R-:W0:Y:S01]  /*0d90*/  MUFU.RCP R11, R16 ;  /* 0x00000010000b7308 */ /* 0x000e220000001000 */
[----:B------:R-:W-:Y:S01]  /*0da0*/  FADD.FTZ R15, -R16, -RZ ;  /* 0x800000ff100f7221 */ /* 0x000fe20000010100 */
[----:B------:R-:W-:-:S03]  /*0db0*/  IMAD R0, R3, -0x800000, R0 ;  /* 0xff80000003007824 */ /* 0x000fc600078e0200 */
        /* <DEDUP_REMOVED lines=28> */
[----:B------:R-:W-:Y:S01]  /*0f80*/  ISETP.NE.AND P1, PT, R15, RZ, PT ;  /* 0x000000ff0f00720c */ /* 0x000fe20003f25270 */
[----:B------:R-:W-:Y:S01]  /*0f90*/  IMAD.MOV R15, RZ, RZ, -R15 ;  /* 0x000000ffff0f7224 */ /* 0x000fe200078e0a0f */
        /* <DEDUP_REMOVED lines=14> */
.L_x_2750:
[----:B------:R-:W-:-:S04]  /*1080*/  LOP3.LUT R0, R0, 0x80000000, RZ, 0xc0, !PT ;  /* 0x8000000000007812 */ /* 0x000fc800078ec0ff */
[----:B------:R-:W-:Y:S01]  /*1090*/  LOP3.LUT R0, R0, 0x7f800000, RZ, 0xfc, !PT ;  /* 0x7f80000000007812 */ /* 0x000fe200078efcff */
[----:B------:R-:W-:Y:S06]  /*10a0*/  BRA `(.L_x_2751) ;  /* 0x0000000000047947 */ /* 0x000fec0003800000 */
.L_x_2749:
[----:B------:R-:W-:-:S07]  /*10b0*/  IMAD R0, R11, 0x800000, R0 ;  /* 0x008000000b007824 */ /* 0x000fce00078e0200 */
.L_x_2751:
[----:B------:R-:W-:Y:S05]  /*10c0*/  BSYNC B3 ;  /* 0x0000000000037941 */ /* 0x000fea0003800000 */
.L_x_2748:
[----:B------:R-:W-:Y:S05]  /*10d0*/  BRA `(.L_x_2752) ;  /* 0x0000000000207947 */ /* 0x000fea0003800000 */
.L_x_2747:
[----:B------:R-:W-:-:S04]  /*10e0*/  LOP3.LUT R0, R3, 0x80000000, R0, 0x48, !PT ;  /* 0x8000000003007812 */ /* 0x000fc800078e4800 */
[----:B------:R-:W-:Y:S01]  /*10f0*/  LOP3.LUT R0, R0, 0x7f800000, RZ, 0xfc, !PT ;  /* 0x7f80000000007812 */ /* 0x000fe200078efcff */
[----:B------:R-:W-:Y:S06]  /*1100*/  BRA `(.L_x_2752) ;  /* 0x0000000000147947 */ /* 0x000fec0003800000 */
.L_x_2746:
[----:B------:R-:W-:Y:S01]  /*1110*/  LOP3.LUT R0, R3, 0x80000000, R0, 0x48, !PT ;  /* 0x8000000003007812 */ /* 0x000fe200078e4800 */
[----:B------:R-:W-:Y:S06]  /*1120*/  BRA `(.L_x_2752) ;  /* 0x00000000000c7947 */ /* 0x000fec0003800000 */
.L_x_2745:
[----:B------:R-:W0:Y:S01]  /*1130*/  MUFU.RSQ R0, -QNAN ;  /* 0xffc0000000007908 */ /* 0x000e220000001400 */
[----:B------:R-:W-:Y:S05]  /*1140*/  BRA `(.L_x_2752) ;  /* 0x0000000000047947 */ /* 0x000fea0003800000 */
.L_x_2744:
[----:B------:R-:W-:-:S07]  /*1150*/  FADD.FTZ R0, R0, R3 ;  /* 0x0000000300007221 */ /* 0x000fce0000010000 */
.L_x_2752:
[----:B------:R-:W-:Y:S05]  /*1160*/  BSYNC B2 ;  /* 0x0000000000027941 */ /* 0x000fea0003800000 */
.L_x_2742:
[----:B------:R-:W-:-:S04]  /*1170*/  IMAD.MOV.U32 R3, RZ, RZ, 0x0 ;  /* 0x00000000ff037424 */ /* 0x000fc800078e00ff */
[----:B0-----:R-:W-:Y:S05]  /*1180*/  RET.REL.NODEC R2 `(_ZN18transformer_engine34scaled_masked_softmax_warp_forwardI13__nv_bfloat16S1_fLi3EEEvPT0_PKT_PKhT1_iii) ;  /* 0xffffffec029c7950 */ /* 0x001fea0003c3ffff */
.L_x_2753:
        /* <DEDUP_REMOVED lines=15> */
.L_x_11257:


//--------------------- .text._ZN18transformer_engine34scaled_masked_softmax_warp_forwardI13__nv_bfloat16S1_fLi2EEEvPT0_PKT_PKhT1_iii --------------------------
	.section	.text._ZN18transformer_engine34scaled_masked_softmax_warp_forwardI13__nv_bfloat16S1_fLi2EEEvPT0_PKT_PKhT1_iii,"ax",@progbits
	.align	128
        .global         _ZN18transformer_engine34scaled_masked_softmax_warp_forwardI13__nv_bfloat16S1_fLi2EEEvPT0_PKT_PKhT1_iii
        .type           _ZN18transformer_engine34scaled_masked_softmax_warp_forwardI13__nv_bfloat16S1_fLi2EEEvPT0_PKT_PKhT1_iii,@function
        .size           _ZN18transformer_engine34scaled_masked_softmax_warp_forwardI13__nv_bfloat16S1_fLi2EEEvPT0_PKT_PKhT1_iii,(.L_x_11258 - _ZN18transformer_engine34scaled_masked_softmax_warp_forwardI13__nv_bfloat16S1_fLi2EEEvPT0_PKT_PKhT1_iii)
        .other          _ZN18transformer_engine34scaled_masked_softmax_warp_forwardI13__nv_bfloat16S1_fLi2EEEvPT0_PKT_PKhT1_iii,@"STO_CUDA_ENTRY STV_DEFAULT"
_ZN18transformer_engine34scaled_masked_softmax_warp_forwardI13__nv_bfloat16S1_fLi2EEEvPT0_PKT_PKhT1_iii:
.text._ZN18transformer_engine34scaled_masked_softmax_warp_forwardI13__nv_bfloat16S1_fLi2EEEvPT0_PKT_PKhT1_iii:
        /* <DEDUP_REMOVED lines=31> */
[----:B------:R-:W-:-:S04]  /*01f0*/  IMAD.WIDE.U32 R4, R13, R6, R8 ;  /* 0x000000060d047225 */ /* 0x000fc800078e0008 */
        /* <DEDUP_REMOVED lines=20> */
.L_x_2755:
[----:B------:R-:W-:Y:S05]  /*0340*/  BSYNC B0 ;  /* 0x0000000000007941 */ /* 0x000fea0003800000 */
.L_x_2754:
        /* <DEDUP_REMOVED lines=18> */
.L_x_2757:
[----:B------:R-:W-:Y:S05]  /*0470*/  BSYNC B0 ;  /* 0x0000000000007941 */ /* 0x000fea0003800000 */
.L_x_2756:
[----:B------:R-:W0:Y:S01]  /*0480*/  SHFL.BFLY PT, R11, R0, 0x2, 0x1c1f ;  /* 0x0c5c1f00000b7f89 */ /* 0x000e2200000e0000 */
[----:B------:R-:W-:Y:S02]  /*0490*/  IMAD.MOV.U32 R18, RZ, RZ, 0x3bbb989d ;  /* 0x3bbb989dff127424 */ /* 0x000fe400078e00ff */
[----:B------:R-:W-:Y:S01]  /*04a0*/  IMAD.MOV.U32 R19, RZ, RZ, 0x437c0000 ;  /* 0x437c0000ff137424 */ /* 0x000fe200078e00ff */
        /* <DEDUP_REMOVED lines=18> */
[C---:B------:R-:W-:Y:S01]  /*05d0*/  FADD R3, R15.reuse, -12583039 ;  /* 0xcb40007f0f037421 */ /* 0x040fe20000000000 */
[----:B------:R-:W-:Y:S02]  /*05e0*/  IMAD.SHL.U32 R15, R15, 0x800000, RZ ;  /* 0x008000000f0f7824 */ /* 0x000fe400078e00ff */
[C---:B------:R-:W-:Y:S01]  /*05f0*/  FADD R18, R12.reuse, -12583039 ;  /* 0xcb40007f0c127421 */ /* 0x040fe20000000000 */
[----:B------:R-:W-:Y:S02]  /*0600*/  IMAD.SHL.U32 R12, R12, 0x800000, RZ ;  /* 0x008000000c0c7824 */ /* 0x000fe400078e00ff */
[----:B------:R-:W-:Y:S01]  /*0610*/  FFMA R3, R0, 1.4426950216293334961, -R3 ;  /* 0x3fb8aa3b00037823 */ /* 0x000fe20000000803 */
[----:B------:R-:W-:-:S03]  /*0620*/  FFMA R18, R17, 1.4426950216293334961, -R18 ;  /* 0x3fb8aa3b11127823 */ /* 0x000fc60000000812 */
[----:B------:R-:W-:Y:S01]  /*0630*/  FFMA R3, R0, 1.925963033500011079e-08, R3 ;  /* 0x32a5706000037823 */ /* 0x000fe20000000003 */
        /* <DEDUP_REMOVED lines=16> */
[----:B0-2---:R-:W-:Y:S01]  /*0740*/  FADD R15, R15, R18 ;  /* 0x000000120f0f7221 */ /* 0x005fe20000000000 */
        /* <DEDUP_REMOVED lines=16> */
[----:B------:R-:W-:Y:S05]  /*0850*/  CALL.REL.NOINC `($__internal_12_$__cuda_sm3x_div_rn_noftz_f32_slowpath) ;  /* 0x0000000000847944 */ /* 0x000fea0003c00000 */
.L_x_2761:
[----:B------:R-:W-:Y:S05]  /*0860*/  BSYNC B1 ;  /* 0x0000000000017941 */ /* 0x000fea0003800000 */
.L_x_2760:
[----:B------:R-:W-:Y:S01]  /*0870*/  ULDC.64 UR6, c[0x0][0x210] ;  /* 0x0000840000067ab9 */ /* 0x000fe20000000a00 */
[----:B------:R-:W-:Y:S02]  /*0880*/  F2FP.BF16.F32.PACK_AB R3, RZ, R3 ;  /* 0x00000003ff03723e */ /* 0x000fe400000010ff */
[----:B------:R-:W-:-:S04]  /*0890*/  LEA R10, P0, R4, UR6, 0x1 ;  /* 0x00000006040a7c11 */ /* 0x000fc8000f8008ff */
[----:B------:R-:W-:-:S05]  /*08a0*/  LEA.HI.X R11, R4, UR7, R2, 0x1, P0 ;  /* 0x00000007040b7c11 */ /* 0x000fca00080f0c02 */
[----:B------:R0:W-:Y:S04]  /*08b0*/  STG.E.U16 desc[UR4][R10.64], R3 ;  /* 0x000000030a007986 */ /* 0x0001e8000c101504 */
.L_x_2759:
[----:B------:R-:W-:Y:S05]  /*08c0*/  BSYNC B0 ;  /* 0x0000000000007941 */ /* 0x000fea0003800000 */
.L_x_2758:
[----:B------:R-:W-:-:S13]  /*08d0*/  ISETP.GE.AND P0, PT, R14, 0x2, PT ;  /* 0x000000020e00780c */ /* 0x000fda0003f06270 */
[----:B------:R-:W-:Y:S05]  /*08e0*/  @!P0 EXIT ;  /* 0x000000000000894d */ /* 0x000fea0003800000 */
        /* <DEDUP_REMOVED lines=14> */
.L_x_2763:
[----:B------:R-:W-:Y:S05]  /*09d0*/  BSYNC B0 ;  /* 0x0000000000007941 */ /* 0x000fea0003800000 */
.L_x_2762:
        /* <DEDUP_REMOVED lines=9> */
        .weak           $__internal_12_$__cuda_sm3x_div_rn_noftz_f32_slowpath
        .type           $__internal_12_$__cuda_sm3x_div_rn_noftz_f32_slowpath,@function
        .size           $__internal_12_$__cuda_sm3x_div_rn_noftz_f32_slowpath,(.L_x_11258 - $__internal_12_$__cuda_sm3x_div_rn_noftz_f32_slowpath)
$__internal_12_$__cuda_sm3x_div_rn_noftz_f32_slowpath:
        /* <DEDUP_REMOVED lines=34> */
.L_x_2765:
        /* <DEDUP_REMOVED lines=51> */
.L_x_2772:
[----:B------:R-:W-:-:S04]  /*0fc0*/  LOP3.LUT R0, R0, 0x80000000, RZ, 0xc0, !PT ;  /* 0x8000000000007812 */ /* 0x000fc800078ec0ff */
[----:B------:R-:W-:Y:S01]  /*0fd0*/  LOP3.LUT R0, R0, 0x7f800000, RZ, 0xfc, !PT ;  /* 0x7f80000000007812 */ /* 0x000fe200078efcff */
[----:B------:R-:W-:Y:S06]  /*0fe0*/  BRA `(.L_x_2773) ;  /* 0x0000000000047947 */ /* 0x000fec0003800000 */
.L_x_2771:
[----:B------:R-:W-:-:S07]  /*0ff0*/  IMAD R0, R11, 0x800000, R0 ;  /* 0x008000000b007824 */ /* 0x000fce00078e0200 */
.L_x_2773:
[----:B------:R-:W-:Y:S05]  /*1000*/  BSYNC B3 ;  /* 0x0000000000037941 */ /* 0x000fea0003800000 */
.L_x_2770:
[----:B------:R-:W-:Y:S05]  /*1010*/  BRA `(.L_x_2774) ;  /* 0x0000000000207947 */ /* 0x000fea0003800000 */
.L_x_2769:
[----:B------:R-:W-:-:S04]  /*1020*/  LOP3.LUT R0, R3, 0x80000000, R0, 0x48, !PT ;  /* 0x8000000003007812 */ /* 0x000fc800078e4800 */
[----:B------:R-:W-:Y:S01]  /*1030*/  LOP3.LUT R0, R0, 0x7f800000, RZ, 0xfc, !PT ;  /* 0x7f80000000007812 */ /* 0x000fe200078efcff */
[----:B------:R-:W-:Y:S06]  /*1040*/  BRA `(.L_x_2774) ;  /* 0x0000000000147947 */ /* 0x000fec0003800000 */
.L_x_2768:
[----:B------:R-:W-:Y:S01]  /*1050*/  LOP3.LUT R0, R3, 0x80000000, R0, 0x48, !PT ;  /* 0x8000000003007812 */ /* 0x000fe200078e4800 */
[----:B------:R-:W-:Y:S06]  /*1060*/  BRA `(.L_x_2774) ;  /* 0x00000000000c7947 */ /* 0x000fec0003800000 */
.L_x_2767:
[----:B------:R-:W0:Y:S01]  /*1070*/  MUFU.RSQ R0, -QNAN ;  /* 0xffc0000000007908 */ /* 0x000e220000001400 */
[----:B------:R-:W-:Y:S05]  /*1080*/  BRA `(.L_x_2774) ;  /* 0x0000000000047947 */ /* 0x000fea0003800000 */
.L_x_2766:
[----:B------:R-:W-:-:S07]  /*1090*/  FADD.FTZ R0, R0, R3 ;  /* 0x0000000300007221 */ /* 0x000fce0000010000 */
.L_x_2774:
[----:B------:R-:W-:Y:S05]  /*10a0*/  BSYNC B2 ;  /* 0x0000000000027941 */ /* 0x000fea0003800000 */
.L_x_2764:
[----:B------:R-:W-:Y:S02]  /*10b0*/  IMAD.MOV.U32 R10, RZ, RZ, R6 ;  /* 0x000000ffff0a7224 */ /* 0x000fe400078e0006 */
[----:B------:R-:W-:Y:S02]  /*10c0*/  IMAD.MOV.U32 R11, RZ, RZ, 0x0 ;  /* 0x00000000ff0b7424 */ /* 0x000fe400078e00ff */
[----:B0-----:R-:W-:Y:S02]  /*10d0*/  IMAD.MOV.U32 R3, RZ, RZ, R0 ;  /* 0x000000ffff037224 */ /* 0x001fe400078e0000 */
[----:B------:R-:W-:Y:S05]  /*10e0*/  RET.REL.NODEC R10 `(_ZN18transformer_engine34scaled_masked_softmax_warp_forwardI13__nv_bfloat16S1_fLi2EEEvPT0_PKT_PKhT1_iii) ;  /* 0xffffffec0ac47950 */ /* 0x000fea0003c3ffff */
.L_x_2775:
        /* <DEDUP_REMOVED lines=9> */
.L_x_11258:


//--------------------- .text._ZN18transformer_engine34scaled_masked_softmax_warp_forwardI13__nv_bfloat16S1_fLi1EEEvPT0_PKT_PKhT1_iii --------------------------
	.section	.text._ZN18transformer_engine34scaled_masked_softmax_warp_forwardI13__nv_bfloat16S1_fLi1EEEvPT0_PKT_PKhT1_iii,"ax",@progbits
	.align	128
        .global         _ZN18transformer_engine34scaled_masked_softmax_warp_forwardI13__nv_bfloat16S1_fLi1EEEvPT0_PKT_PKhT1_iii
        .type           _ZN18transformer_engine34scaled_masked_softmax_warp_forwardI13__nv_bfloat16S1_fLi1EEEvPT0_PKT_PKhT1_iii,@function
        .size           _ZN18transformer_engine34scaled_masked_softmax_warp_forwardI13__nv_bfloat16S1_fLi1EEEvPT0_PKT_PKhT1_iii,(.L_x_11259 - _ZN18transformer_engine34scaled_masked_softmax_warp_forwardI13__nv_bfloat16S1_fLi1EEEvPT0_PKT_PKhT1_iii)
        .other          _ZN18transformer_engine34scaled_masked_softmax_warp_forwardI13__nv_bfloat16S1_fLi1EEEvPT0_PKT_PKhT1_iii,@"STO_CUDA_ENTRY STV_DEFAULT"
_ZN18transformer_engine34scaled_masked_softmax_warp_forwardI13__nv_bfloat16S1_fLi1EEEvPT0_PKT_PKhT1_iii:
.text._ZN18transformer_engine34scaled_masked_softmax_warp_forwardI13__nv_bfloat16S1_fLi1EEEvPT0_PKT_PKhT1_iii:
[----:B------:R-:W-:Y:S01]  /*0000*/  LDC R1, c[0x0][0x28] ;  /* 0x00000a00ff017b82 */ /* 0x000fe20000000800 */
[----:B------:R-:W0:Y:S07]  /*0010*/  S2R R9, SR_CTAID.X ;  /* 0x0000000000097919 */ /* 0x000e2e0000002500 */
[----:B------:R-:W-:Y:S01]  /*0020*/  S2UR UR6, SR_CTAID.Z ;  /* 0x00000000000679c3 */ /* 0x000fe20000002700 */
[----:B------:R-:W-:Y:S01]  /*0030*/  ULDC UR4, c[0x0][0x10] ;  /* 0x0000040000047ab9 */ /* 0x000fe20000000800 */
[----:B------:R-:W-:Y:S01]  /*0040*/  BSSY B0, `(.L_x_2776) ;  /* 0x0000030000007945 */ /* 0x000fe20003800000 */
[----:B------:R-:W1:Y:S01]  /*0050*/  S2R R4, SR_TID.Y ;  /* 0x0000000000047919 */ /* 0x000e620000002200 */
[----:B------:R-:W-:-:S02]  /*0060*/  IMAD.MOV.U32 R12, RZ, RZ, -0x800000 ;  /* 0xff800000ff0c7424 */ /* 0x000fc400078e00ff */
[----:B------:R-:W-:Y:S01]  /*0070*/  IMAD.MOV.U32 R13, RZ, RZ, -0x800000 ;  /* 0xff800000ff0d7424 */ /* 0x000fe200078e00ff */
[----:B------:R-:W2:Y:S01]  /*0080*/  S2R R8, SR_TID.X ;  /* 0x0000000000087919 */ /* 0x000ea20000002100 */
        /* <DEDUP_REMOVED lines=21> */
[----:B------:R-:W-:-:S02]  /*01e0*/  SHF.R.S32.HI R9, RZ, 0x1f, R8 ;  /* 0x0000001fff097819 */ /* 0x000fc40000011408 */
[----:B------:R-:W-:Y:S02]  /*01f0*/  ISETP.GE.AND P0, PT, R8, R7, PT ;  /* 0x000000070800720c */ /* 0x000fe40003f06270 */
[----:B------:R-:W-:Y:S01]  /*0200*/  SHF.R.S32.HI R7, RZ, 0x1f, R6 ;  /* 0x0000001fff077819 */ /* 0x000fe20000011406 */
        /* <DEDUP_REMOVED lines=19> */
.L_x_2777:
[----:B------:R-:W-:Y:S05]  /*0340*/  BSYNC B0 ;  /* 0x0000000000007941 */ /* 0x000fea0003800000 */
.L_x_2776:
        /* <DEDUP_REMOVED lines=18> */
.L_x_2779:
[----:B------:R-:W-:Y:S05]  /*0470*/  BSYNC B0 ;  /* 0x0000000000007941 */ /* 0x000fea0003800000 */
.L_x_2778:
[----:B------:R-:W0:Y:S01]  /*0480*/  SHFL.BFLY PT, R3, R12, 0x1, 0x1e1f ;  /* 0x0c3e1f000c037f89 */ /* 0x000e2200000e0000 */
[----:B------:R-:W-:Y:S02]  /*0490*/  IMAD.MOV.U32 R15, RZ, RZ, 0x3bbb989d ;  /* 0x3bbb989dff0f7424 */ /* 0x000fe400078e00ff */
[----:B------:R-:W-:Y:S01]  /*04a0*/  IMAD.MOV.U32 R18, RZ, RZ, 0x437c0000 ;  /* 0x437c0000ff127424 */ /* 0x000fe200078e00ff */
        /* <DEDUP_REMOVED lines=19> */
[----:B------:R-:W-:-:S04]  /*05e0*/  FFMA R13, R10, 1.925963033500011079e-08, R13 ;  /* 0x32a570600a0d7823 */ /* 0x000fc8000000000d */
[----:B------:R-:W0:Y:S08]  /*05f0*/  MUFU.EX2 R10, R13 ;  /* 0x0000000d000a7308 */ /* 0x000e300000000800 */
[----:B------:R-:W1:Y:S01]  /*0600*/  MUFU.EX2 R15, R15 ;  /* 0x0000000f000f7308 */ /* 0x000e620000000800 */
[----:B0-----:R-:W-:-:S04]  /*0610*/  FMUL R21, R11, R10 ;  /* 0x0000000a0b157220 */ /* 0x001fc80000400000 */
[----:B------:R-:W-:Y:S01]  /*0620*/  FADD R11, RZ, R21 ;  /* 0x00000015ff0b7221 */ /* 0x000fe20000000000 */
[----:B-1----:R-:W-:-:S04]  /*0630*/  FMUL R10, R12, R15 ;  /* 0x0000000f0c0a7220 */ /* 0x002fc80000400000 */
[----:B------:R0:W1:Y:S01]  /*0640*/  SHFL.BFLY PT, R14, R11, 0x1, 0x1e1f ;  /* 0x0c3e1f000b0e7f89 */ /* 0x00006200000e0000 */
[----:B------:R-:W-:-:S05]  /*0650*/  FADD R12, RZ, R10 ;  /* 0x0000000aff0c7221 */ /* 0x000fca0000000000 */
[----:B------:R0:W2:Y:S01]  /*0660*/  SHFL.BFLY PT, R19, R12, 0x1, 0x1e1f ;  /* 0x0c3e1f000c137f89 */ /* 0x0000a200000e0000 */
        /* <DEDUP_REMOVED lines=20> */
[----:B------:R-:W-:Y:S05]  /*07b0*/  CALL.REL.NOINC `($__internal_13_$__cuda_sm3x_div_rn_noftz_f32_slowpath) ;  /* 0x0000000000847944 */ /* 0x000fea0003c00000 */
.L_x_2783:
[----:B------:R-:W-:Y:S05]  /*07c0*/  BSYNC B1 ;  /* 0x0000000000017941 */ /* 0x000fea0003800000 */
.L_x_2782:
[----:B------:R-:W-:Y:S01]  /*07d0*/  ULDC.64 UR6, c[0x0][0x210] ;  /* 0x0000840000067ab9 */ /* 0x000fe20000000a00 */
[----:B------:R-:W-:Y:S02]  /*07e0*/  F2FP.BF16.F32.PACK_AB R3, RZ, R3 ;  /* 0x00000003ff03723e */ /* 0x000fe400000010ff */
[----:B------:R-:W-:-:S04]  /*07f0*/  LEA R12, P0, R4, UR6, 0x1 ;  /* 0x00000006040c7c11 */ /* 0x000fc8000f8008ff */
[----:B------:R-:W-:-:S05]  /*0800*/  LEA.HI.X R13, R4, UR7, R2, 0x1, P0 ;  /* 0x00000007040d7c11 */ /* 0x000fca00080f0c02 */
[----:B------:R0:W-:Y:S04]  /*0810*/  STG.E.U16 desc[UR4][R12.64], R3 ;  /* 0x000000030c007986 */ /* 0x0001e8000c101504 */
.L_x_2781:
[----:B------:R-:W-:Y:S05]  /*0820*/  BSYNC B0 ;  /* 0x0000000000007941 */ /* 0x000fea0003800000 */
.L_x_2780:
        /* <DEDUP_REMOVED lines=16> */
.L_x_2785:
[----:B------:R-:W-:Y:S05]  /*0930*/  BSYNC B0 ;  /* 0x0000000000007941 */ /* 0x000fea0003800000 */
.L_x_2784:
        /* <DEDUP_REMOVED lines=9> */
        .weak           $__internal_13_$__cuda_sm3x_div_rn_noftz_f32_slowpath
        .type           $__internal_13_$__cuda_sm3x_div_rn_noftz_f32_slowpath,@function
        .size           $__internal_13_$__cuda_sm3x_div_rn_noftz_f32_slowpath,(.L_x_11259 - $__internal_13_$__cuda_sm3x_div_rn_noftz_f32_slowpath)
$__internal_13_$__cuda_sm3x_div_rn_noftz_f32_slowpath:
        /* <DEDUP_REMOVED lines=34> */
.L_x_2787:
        /* <DEDUP_REMOVED lines=30> */
[----:B------:R-:W-:Y:S02]  /*0dd0*/  VIADD R13, R14, 0x20 ;  /* 0x000000200e0d7836 */ /* 0x000fe40000000000 */
[-CC-:B------:R-:W-:Y:S01]  /*0de0*/  FFMA.RM R8, R20, R18.reuse, R17.reuse ;  /* 0x0000001214087223 */ /* 0x180fe20000004011 */
        /* <DEDUP_REMOVED lines=19> */
.L_x_2794:
[----:B------:R-:W-:-:S04]  /*0f20*/  LOP3.LUT R0, R0, 0x80000000, RZ, 0xc0, !PT ;  /* 0x8000000000007812 */ /* 0x000fc800078ec0ff */
[----:B------:R-:W-:Y:S01]  /*0f30*/  LOP3.LUT R0, R0, 0x7f800000, RZ, 0xfc, !PT ;  /* 0x7f80000000007812 */ /* 0x000fe200078efcff */
[----:B------:R-:W-:Y:S06]  /*0f40*/  BRA `(.L_x_2795) ;  /* 0x0000000000047947 */ /* 0x000fec0003800000 */
.L_x_2793:
[----:B------:R-:W-:-:S07]  /*0f50*/  IMAD R0, R13, 0x800000, R0 ;  /* 0x008000000d007824 */ /* 0x000fce00078e0200 */
.L_x_2795:
[----:B------:R-:W-:Y:S05]  /*0f60*/  BSYNC B3 ;  /* 0x0000000000037941 */ /* 0x000fea0003800000 */
.L_x_2792:
[----:B------:R-:W-:Y:S05]  /*0f70*/  BRA `(.L_x_2796) ;  /* 0x0000000000207947 */ /* 0x000fea0003800000 */
.L_x_2791:
[----:B------:R-:W-:-:S04]  /*0f80*/  LOP3.LUT R0, R3, 0x80000000, R0, 0x48, !PT ;  /* 0x8000000003007812 */ /* 0x000fc800078e4800 */
[----:B------:R-:W-:Y:S01]  /*0f90*/  LOP3.LUT R0, R0, 0x7f800000, RZ, 0xfc, !PT ;  /* 0x7f80000000007812 */ /* 0x000fe200078efcff */
[----:B------:R-:W-:Y:S06]  /*0fa0*/  BRA `(.L_x_2796) ;  /* 0x0000000000147947 */ /* 0x000fec0003800000 */
.L_x_2790:
[----:B------:R-:W-:Y:S01]  /*0fb0*/  LOP3.LUT R0, R3, 0x80000000, R0, 0x48, !PT ;  /* 0x8000000003007812 */ /* 0x000fe200078e4800 */
[----:B------:R-:W-:Y:S06]  /*0fc0*/  BRA `(.L_x_2796) ;  /* 0x00000000000c7947 */ /* 0x000fec0003800000 */
.L_x_2789:
[----:B------:R-:W0:Y:S01]  /*0fd0*/  MUFU.RSQ R0, -QNAN ;  /* 0xffc0000000007908 */ /* 0x000e220000001400 */
[----:B------:R-:W-:Y:S05]  /*0fe0*/  BRA `(.L_x_2796) ;  /* 0x0000000000047947 */ /* 0x000fea0003800000 */
.L_x_2788:
[----:B------:R-:W-:-:S07]  /*0ff0*/  FADD.FTZ R0, R0, R3 ;  /* 0x0000000300007221 */ /* 0x000fce0000010000 */
.L_x_2796:
[----:B------:R-:W-:Y:S05]  /*1000*/  BSYNC B2 ;  /* 0x0000000000027941 */ /* 0x000fea0003800000 */
.L_x_2786:
[----:B------:R-:W-:Y:S02]  /*1010*/  IMAD.MOV.U32 R12, RZ, RZ, R6 ;  /* 0x000000ffff0c7224 */ /* 0x000fe400078e0006 */
[----:B------:R-:W-:Y:S02]  /*1020*/  IMAD.MOV.U32 R13, RZ, RZ, 0x0 ;  /* 0x00000000ff0d7424 */ /* 0x000fe400078e00ff */
[----:B0-----:R-:W-:Y:S02]  /*1030*/  IMAD.MOV.U32 R3, RZ, RZ, R0 ;  /* 0x000000ffff037224 */ /* 0x001fe400078e0000 */
[----:B------:R-:W-:Y:S05]  /*1040*/  RET.REL.NODEC R12 `(_ZN18transformer_engine34scaled_masked_softmax_warp_forwardI13__nv_bfloat16S1_fLi1EEEvPT0_PKT_PKhT1_iii) ;  /* 0xffffffec0cec7950 */ /* 0x000fea0003c3ffff */
.L_x_2797:
        /* <DEDUP_REMOVED lines=11> */
.L_x_11259:


//--------------------- .text._ZN18transformer_engine34scaled_masked_softmax_warp_forwardI13__nv_bfloat16S1_fLi0EEEvPT0_PKT_PKhT1_iii --------------------------
	.section	.text._ZN18transformer_engine34scaled_masked_softmax_warp_forwardI13__nv_bfloat16S1_fLi0EEEvPT0_PKT_PKhT1_iii,"ax",@progbits
	.align	128
        .global         _ZN18transformer_engine34scaled_masked_softmax_warp_forwardI13__nv_bfloat16S1_fLi0EEEvPT0_PKT_PKhT1_iii
        .type           _ZN18transformer_engine34scaled_masked_softmax_warp_forwardI13__nv_bfloat16S1_fLi0EEEvPT0_PKT_PKhT1_iii,@function
        .size           _ZN18transformer_engine34scaled_masked_softmax_warp_forwardI13__nv_bfloat16S1_fLi0EEEvPT0_PKT_PKhT1_iii,(.L_x_11260 - _ZN18transformer_engine34scaled_masked_softmax_warp_forwardI13__nv_bfloat16S1_fLi0EEEvPT0_PKT_PKhT1_iii)
        .other          _ZN18transformer_engine34scaled_masked_softmax_warp_forwardI13__nv_bfloat16S1_fLi0EEEvPT0_PKT_PKhT1_iii,@"STO_CUDA_ENTRY STV_DEFAULT"
_ZN18transformer_engine34scaled_masked_softmax_warp_forwardI13__nv_bfloat16S1_fLi0EEEvPT0_PKT_PKhT1_iii:
.text._ZN18transformer_engine34scaled_masked_softmax_warp_forwardI13__nv_bfloat16S1_fLi0EEEvPT0_PKT_PKhT1_iii:
[----:B------:R-:W-:Y:S01]  /*0000*/  LDC R1, c[0x0][0x28] ;  /* 0x00000a00ff017b82 */ /* 0x000fe20000000800 */
[----:B------:R-:W0:Y:S07]  /*0010*/  S2R R6, SR_CTAID.X ;  /* 0x0000000000067919 */ /* 0x000e2e0000002500 */
[----:B------:R-:W-:Y:S01]  /*0020*/  S2UR UR7, SR_CTAID.Z ;  /* 0x00000000000779c3 */ /* 0x000fe20000002700 */
[----:B------:R-:W-:Y:S01]  /*0030*/  ULDC UR6, c[0x0][0x4] ;  /* 0x0000010000067ab9 */ /* 0x000fe20000000800 */
[----:B------:R-:W-:Y:S01]  /*0040*/  ULDC UR4, c[0x0][0x10] ;  /* 0x0000040000047ab9 */ /* 0x000fe20000000800 */
[----:B------:R-:W1:Y:S01]  /*0050*/  S2R R9, SR_TID.Y ;  /* 0x0000000000097919 */ /* 0x000e620000002200 */
[----:B------:R-:W-:Y:S01]  /*0060*/  BSSY B0, `(.L_x_2798) ;  /* 0x0000031000007945 */ /* 0x000fe20003800000 */
[----:B------:R-:W-:Y:S01]  /*0070*/  IMAD.MOV.U32 R2, RZ, RZ, -0x800000 ;  /* 0xff800000ff027424 */ /* 0x000fe200078e00ff */
[----:B------:R-:W2:Y:S02]  /*0080*/  S2R R4, SR_TID.X ;  /* 0x0000000000047919 */ /* 0x000ea40000002100 */
[----:B------:R-:W3:Y:S08]  /*0090*/  S2UR UR5, SR_CTAID.Y ;  /* 0x00000000000579c3 */ /* 0x000ef00000002600 */
[----:B------:R-:W0:Y:S08]  /*00a0*/  LDC R11, c[0x0][0xc] ;  /* 0x00000300ff0b7b82 */ /* 0x000e300000000800 */
[----:B------:R-:W4:Y:S01]  /*00b0*/  LDC R3, c[0x0][0x230] ;  /* 0x00008c00ff037b82 */ /* 0x000f220000000800 */
[----:B---3--:R-:W-:-:S06]  /*00c0*/  UIMAD UR4, UR7, UR4, UR5 ;  /* 0x00000004070472a4 */ /* 0x008fcc000f8e0205 */
[----:B0-----:R-:W-:Y:S01]  /*00d0*/  IMAD R0, R11, UR4, R6 ;  /* 0x000000040b007c24 */ /* 0x001fe2000f8e0206 */
[----:B------:R-:W-:-:S03]  /*00e0*/  ULDC UR4, c[0x0][0x22c] ;  /* 0x00008b0000047ab9 */ /* 0x000fc60000000800 */
[----:B-1----:R-:W-:-:S04]  /*00f0*/  IMAD R0, R0, UR6, R9 ;  /* 0x0000000600007c24 */ /* 0x002fc8000f8e0209 */
[----:B------:R-:W-:-:S05]  /*0100*/  IMAD.SHL.U32 R7, R0, 0x2, RZ ;  /* 0x0000000200077824 */ /* 0x000fca00078e00ff */
[----:B------:R-:W-:Y:S01]  /*0110*/  IADD3 R10, -R7, UR4, RZ ;  /* 0x00000004070a7c10 */ /* 0x000fe2000fffe1ff */
[----:B------:R-:W-:-:S03]  /*0120*/  ULDC.64 UR4, c[0x0][0x208] ;  /* 0x0000820000047ab9 */ /* 0x000fc60000000a00 */
[C---:B------:R-:W-:Y:S02]  /*0130*/  ISETP.GT.AND P0, PT, R10.reuse, RZ, PT ;  /* 0x000000ff0a00720c */ /* 0x040fe40003f04270 */
[----:B------:R-:W-:Y:S02]  /*0140*/  VIMNMX R0, R10, 0x2, PT ;  /* 0x000000020a007848 */ /* 0x000fe40003fe0100 */
[C---:B----4-:R-:W-:Y:S02]  /*0150*/  SEL R13, R3.reuse, RZ, P0 ;  /* 0x000000ff030d7207 */ /* 0x050fe40000000000 */
[----:B------:R-:W-:Y:S02]  /*0160*/  ISETP.GT.AND P1, PT, R0, 0x1, PT ;  /* 0x000000010000780c */ /* 0x000fe40003f24270 */
[----:B--2---:R-:W-:Y:S02]  /*0170*/  ISETP.GE.AND P2, PT, R4, R13, PT ;  /* 0x0000000d0400720c */ /* 0x004fe40003f46270 */
[----:B------:R-:W-:-:S02]  /*0180*/  SEL R15, R3, RZ, P1 ;  /* 0x000000ff030f7207 */ /* 0x000fc40000800000 */
[----:B------:R-:W-:Y:S01]  /*0190*/  ISETP.GE.AND P0, PT, R0, 0x1, PT ;  /* 0x000000010000780c */ /* 0x000fe20003f06270 */
[----:B------:R-:W-:Y:S01]  /*01a0*/  IMAD.MOV.U32 R0, RZ, RZ, -0x800000 ;  /* 0xff800000ff007424 */ /* 0x000fe200078e00ff */
[----:B------:R-:W-:-:S07]  /*01b0*/  ISETP.GE.AND P1, PT, R4, R15, PT ;  /* 0x0000000f0400720c */ /* 0x000fce0003f26270 */
[----:B------:R-:W-:Y:S06]  /*01c0*/  @P2 BRA `(.L_x_2799) ;  /* 0x0000000000682947 */ /* 0x000fec0003800000 */
[----:B------:R-:W0:Y:S01]  /*01d0*/  LDC R0, c[0x0][0x234] ;  /* 0x00008d00ff007b82 */ /* 0x000e220000000800 */
[----:B------:R-:W-:Y:S01]  /*01e0*/  IMAD R5, R11, UR7, R6 ;  /* 0x000000070b057c24 */ /* 0x000fe2000f8e0206 */
[----:B------:R-:W-:Y:S01]  /*01f0*/  ULDC.64 UR8, c[0x0][0x220] ;  /* 0x0000880000087ab9 */ /* 0x000fe20000000a00 */
[----:B0-----:R-:W-:-:S04]  /*0200*/  ISETP.NE.AND P2, PT, R0, 0x1, PT ;  /* 0x000000010000780c */ /* 0x001fc80003f45270 */
[----:B------:R-:W-:Y:S02]  /*0210*/  SEL R0, R6, R5, !P2 ;  /* 0x0000000506007207 */ /* 0x000fe40005000000 */
[----:B------:R-:W-:-:S03]  /*0220*/  SHF.R.S32.HI R5, RZ, 0x1f, R4 ;  /* 0x0000001fff057819 */ /* 0x000fc60000011404 */
[----:B------:R-:W-:-:S04]  /*0230*/  IMAD R0, R0, UR6, R9 ;  /* 0x0000000600007c24 */ /* 0x000fc8000f8e0209 */
[----:B------:R-:W-:Y:S01]  /*0240*/  IMAD.SHL.U32 R15, R0, 0x2, RZ ;  /* 0x00000002000f7824 */ /* 0x000fe200078e00ff */
[----:B------:R-:W-:-:S03]  /*0250*/  SHF.R.S32.HI R0, RZ, 0x1f, R3 ;  /* 0x0000001fff007819 */ /* 0x000fc60000011403 */
[----:B------:R-:W-:-:S04]  /*0260*/  IMAD.WIDE.U32 R12, R15, R3, R4 ;  /* 0x000000030f0c7225 */ /* 0x000fc800078e0004 */
[----:B------:R-:W-:Y:S01]  /*0270*/  IMAD R15, R15, R0, R13 ;  /* 0x000000000f0f7224 */ /* 0x000fe200078e020d */
[----:B------:R-:W-:-:S04]  /*0280*/  IADD3 R14, P2, R12, UR8, RZ ;  /* 0x000000080c0e7c10 */ /* 0x000fc8000ff5e0ff */
[----:B------:R-:W-:Y:S01]  /*0290*/  IADD3.X R15, R15, UR9, RZ, P2, !PT ;  /* 0x000000090f0f7c10 */ /* 0x000fe200097fe4ff */
[----:B------:R-:W-:Y:S01]  /*02a0*/  IMAD.WIDE.U32 R12, R7, R3, R4 ;  /* 0x00000003070c7225 */ /* 0x000fe200078e0004 */
[----:B------:R-:W-:-:S03]  /*02b0*/  ULDC.64 UR8, c[0x0][0x218] ;  /* 0x0000860000087ab9 */ /* 0x000fc60000000a00 */
[----:B------:R-:W2:Y:S01]  /*02c0*/  LDG.E.U8 R14, desc[UR4][R14.64] ;  /* 0x000000040e0e7981 */ /* 0x000ea2000c1e1100 */
[----:B------:R-:W-:Y:S01]  /*02d0*/  IMAD R13, R7, R0, R13 ;  /* 0x00000000070d7224 */ /* 0x000fe200078e020d */
[----:B------:R-:W-:Y:S01]  /*02e0*/  LEA R16, P3, R12, UR8, 0x1 ;  /* 0x000000080c107c11 */ /* 0x000fe2000f8608ff */
[----:B------:R-:W-:-:S03]  /*02f0*/  IMAD.MOV.U32 R0, RZ, RZ, -0x39e3c000 ;  /* 0xc61c4000ff007424 */ /* 0x000fc600078e00ff */
[----:B------:R-:W-:Y:S02]  /*0300*/  LEA.HI.X R17, R12, UR9, R13, 0x1, P3 ;  /* 0x000000090c117c11 */ /* 0x000fe400098f0c0d */
[----:B--2---:R-:W-:-:S13]  /*0310*/  ISETP.NE.AND P2, PT, R14, 0x1, PT ;  /* 0x000000010e00780c */ /* 0x004fda0003f45270 */
[----:B------:R-:W-:Y:S05]  /*0320*/  @!P2 BRA `(.L_x_2799) ;  /* 0x000000000010a947 */ /* 0x000fea0003800000 */
[----:B------:R-:W2:Y:S01]  /*0330*/  LDG.E.U16 R16, desc[UR4][R16.64] ;  /* 0x0000000410107981 */ /* 0x000ea2000c1e1500 */
[----:B------:R-:W-:Y:S01]  /*0340*/  ULDC UR8, c[0x0][0x228] ;  /* 0x00008a0000087ab9 */ /* 0x000fe20000000800 */
[----:B--2---:R-:W-:-:S04]  /*0350*/  IMAD.U32 R0, R16, 0x10000, RZ ;  /* 0x0001000010007824 */ /* 0x004fc800078e00ff */
[----:B------:R-:W-:-:S07]  /*0360*/  FMUL R0, R0, UR8 ;  /* 0x0000000800007c20 */ /* 0x000fce0008400000 */
.L_x_2799:
[----:B------:R-:W-:Y:S05]  /*0370*/  BSYNC B0 ;  /* 0x0000000000007941 */ /* 0x000fea0003800000 */
.L_x_2798:
[----:B------:R-:W-:Y:S04]  /*0380*/  BSSY B0, `(.L_x_2800) ;  /* 0x000001e000007945 */ /* 0x000fe80003800000 */
[----:B------:R-:W-:Y:S05]  /*0390*/  @P1 BRA `(.L_x_2801) ;  /* 0x0000000000701947 */ /* 0x000fea0003800000 */
[----:B------:R-:W0:Y:S01]  /*03a0*/  LDC R2, c[0x0][0x234] ;  /* 0x00008d00ff027b82 */ /* 0x000e220000000800 */
[--C-:B------:R-:W-:Y:S01]  /*03b0*/  SHF.R.S32.HI R13, RZ, 0x1f, R4.reuse ;  /* 0x0000001fff0d7819 */ /* 0x100fe20000011404 */
[----:B------:R-:W-:Y:S01]  /*03c0*/  IMAD.MOV.U32 R12, RZ, RZ, R4 ;  /* 0x000000ffff0c7224 */ /* 0x000fe200078e0004 */
[----:B------:R-:W-:Y:S01]  /*03d0*/  ULDC.64 UR8, c[0x0][0x220] ;  /* 0x0000880000087ab9 */ /* 0x000fe20000000a00 */
[----:B0-----:R-:W-:-:S13]  /*03e0*/  ISETP.NE.AND P1, PT, R2, 0x1, PT ;  /* 0x000000010200780c */ /* 0x001fda0003f25270 */
[----:B------:R-:W-:Y:S01]  /*03f0*/  @P1 IMAD R6, R11, UR7, R6 ;  /* 0x000000070b061c24 */ /* 0x000fe2000f8e0206 */
[----:B------:R-:W-:-:S03]  /*0400*/  SHF.R.S32.HI R11, RZ, 0x1f, R3 ;  /* 0x0000001fff0b7819 */ /* 0x000fc60000011403 */
[----:B------:R-:W-:-:S05]  /*0410*/  IMAD R6, R6, UR6, R9 ;  /* 0x0000000606067c24 */ /* 0x000fca000f8e0209 */
[----:B------:R-:W-:-:S05]  /*0420*/  SHF.L.U32 R6, R6, 0x1, RZ ;  /* 0x0000000106067819 */ /* 0x000fca00000006ff */
[----:B------:R-:W-:-:S04]  /*0430*/  IMAD.WIDE.U32 R8, R6, R3, R12 ;  /* 0x0000000306087225 */ /* 0x000fc800078e000c */
[----:B------:R-:W-:Y:S01]  /*0440*/  IMAD R6, R6, R11, R9 ;  /* 0x0000000b06067224 */ /* 0x000fe200078e0209 */
[----:B------:R-:W-:-:S04]  /*0450*/  IADD3 R8, P1, P2, R8, UR8, R3 ;  /* 0x0000000808087c10 */ /* 0x000fc8000fa3e003 */
[----:B------:R-:W-:-:S05]  /*0460*/  IADD3.X R9, R6, UR9, R11, P1, P2 ;  /* 0x0000000906097c10 */ /* 0x000fca0008fe440b */
[----:B------:R-:W2:Y:S01]  /*0470*/  LDG.E.U8 R8, desc[UR4][R8.64] ;  /* 0x0000000408087981 */ /* 0x000ea2000c1e1100 */
[----:B------:R-:W-:-:S04]  /*0480*/  IMAD.WIDE.U32 R12, R7, R3, R12 ;  /* 0x00000003070c7225 */ /* 0x000fc800078e000c */
[----:B------:R-:W-:Y:S01]  /*0490*/  IMAD.MOV.U32 R2, RZ, RZ, -0x39e3c000 ;  /* 0xc61c4000ff027424 */ /* 0x000fe200078e00ff */
[----:B------:R-:W-:Y:S01]  /*04a0*/  IADD3 R6, P2, R12, R3, RZ ;  /* 0x000000030c067210 */ /* 0x000fe20007f5e0ff */
[----:B------:R-:W-:-:S04]  /*04b0*/  IMAD R12, R7, R11, R13 ;  /* 0x0000000b070c7224 */ /* 0x000fc800078e020d */
[----:B------:R-:W-:Y:S01]  /*04c0*/  IMAD.X R11, R11, 0x1, R12, P2 ;  /* 0x000000010b0b7824 */ /* 0x000fe200010e060c */
        /* <DEDUP_REMOVED lines=9> */
.L_x_2801:
[----:B------:R-:W-:Y:S05]  /*0560*/  BSYNC B0 ;  /* 0x0000000000007941 */ /* 0x000fea0003800000 */
.L_x_2800:
[----:B------:R-:W-:Y:S05]  /*0570*/  @!P0 EXIT ;  /* 0x000000000000894d */ /* 0x000fea0003800000 */
[----:B------:R-:W-:Y:S01]  /*0580*/  ISETP.GE.AND P2, PT, R4, R3, PT ;  /* 0x000000030400720c */ /* 0x000fe20003f46270 */
[----:B------:R-:W-:-:S12]  /*0590*/  BSSY B0, `(.L_x_2802) ;  /* 0x0000028000007945 */ /* 0x000fd80003800000 */
[----:B------:R-:W-:Y:S05]  /*05a0*/  @P2 BRA `(.L_x_2803) ;  /* 0x0000000000982947 */ /* 0x000fea0003800000 */
[----:B------:R-:W-:Y:S01]  /*05b0*/  HFMA2.MMA R9, -RZ, RZ, 3.7421875, 0 ;  /* 0x437c0000ff097435 */ /* 0x000fe200000001ff */
[----:B------:R-:W-:Y:S02]  /*05c0*/  IMAD.MOV.U32 R6, RZ, RZ, 0x3bbb989d ;  /* 0x3bbb989dff067424 */ /* 0x000fe400078e00ff */
[C---:B------:R-:W-:Y:S01]  /*05d0*/  FADD R3, R0.reuse, -R0 ;  /* 0x8000000000037221 */ /* 0x040fe20000000000 */
[----:B------:R-:W-:Y:S01]  /*05e0*/  FSET.BF.NEU.AND R0, R0, -10000, PT ;  /* 0xc61c40000000780a */ /* 0x000fe2000380d000 */
[----:B------:R-:W-:Y:S02]  /*05f0*/  BSSY B1, `(.L_x_2804) ;  /* 0x0000016000017945 */ /* 0x000fe40003800000 */
[----:B------:R-:W-:-:S04]  /*0600*/  FFMA.SAT R6, R3, R6, 0.5 ;  /* 0x3f00000003067423 */ /* 0x000fc80000002006 */
[----:B------:R-:W-:-:S04]  /*0610*/  FFMA.RM R6, R6, R9, 12582913 ;  /* 0x4b40000106067423 */ /* 0x000fc80000004009 */
[C---:B------:R-:W-:Y:S01]  /*0620*/  FADD R8, R6.reuse, -12583039 ;  /* 0xcb40007f06087421 */ /* 0x040fe20000000000 */
[----:B------:R-:W-:-:S03]  /*0630*/  IMAD.SHL.U32 R6, R6, 0x800000, RZ ;  /* 0x0080000006067824 */ /* 0x000fc600078e00ff */
[----:B------:R-:W-:-:S04]  /*0640*/  FFMA R8, R3, 1.4426950216293334961, -R8 ;  /* 0x3fb8aa3b03087823 */ /* 0x000fc80000000808 */
[----:B------:R-:W-:-:S04]  /*0650*/  FFMA R8, R3, 1.925963033500011079e-08, R8 ;  /* 0x32a5706003087823 */ /* 0x000fc80000000008 */
[----:B------:R-:W0:Y:S02]  /*0660*/  MUFU.EX2 R3, R8 ;  /* 0x0000000800037308 */ /* 0x000e240000000800 */
[----:B0-----:R-:W-:-:S04]  /*0670*/  FMUL R3, R6, R3 ;  /* 0x0000000306037220 */ /* 0x001fc80000400000 */
[----:B------:R-:W-:Y:S01]  /*0680*/  FADD R11, RZ, R3 ;  /* 0x00000003ff0b7221 */ /* 0x000fe20000000000 */
[----:B------:R-:W-:-:S03]  /*0690*/  FMUL R0, R3, R0 ;  /* 0x0000000003007220 */ /* 0x000fc60000400000 */
[----:B------:R-:W0:Y:S08]  /*06a0*/  MUFU.RCP R6, R11 ;  /* 0x0000000b00067308 */ /* 0x000e300000001000 */
        /* <DEDUP_REMOVED lines=9> */
[----:B------:R-:W-:Y:S05]  /*0740*/  CALL.REL.NOINC `($__internal_14_$__cuda_sm3x_div_rn_noftz_f32_slowpath) ;  /* 0x0000000000e07944 */ /* 0x000fea0003c00000 */
.L_x_2805:
[----:B------:R-:W-:Y:S05]  /*0750*/  BSYNC B1 ;  /* 0x0000000000017941 */ /* 0x000fea0003800000 */
.L_x_2804:
[--C-:B------:R-:W-:Y:S01]  /*0760*/  SHF.R.S32.HI R9, RZ, 0x1f, R4.reuse ;  /* 0x0000001fff097819 */ /* 0x100fe20000011404 */
[----:B------:R-:W-:Y:S01]  /*0770*/  ULDC UR6, c[0x0][0x230] ;  /* 0x00008c0000067ab9 */ /* 0x000fe20000000800 */
[----:B------:R-:W-:Y:S01]  /*0780*/  IMAD.MOV.U32 R8, RZ, RZ, R4 ;  /* 0x000000ffff087224 */ /* 0x000fe200078e0004 */
[----:B------:R-:W-:Y:S01]  /*0790*/  USHF.R.S32.HI UR8, URZ, 0x1f, UR6 ;  /* 0x0000001f3f087899 */ /* 0x000fe20008011406 */
[----:B------:R-:W-:Y:S02]  /*07a0*/  F2FP.BF16.F32.PACK_AB R3, RZ, R3 ;  /* 0x00000003ff03723e */ /* 0x000fe400000010ff */
[----:B------:R-:W-:Y:S01]  /*07b0*/  IMAD.WIDE.U32 R12, R7, UR6, R8 ;  /* 0x00000006070c7c25 */ /* 0x000fe2000f8e0008 */
[----:B------:R-:W-:-:S03]  /*07c0*/  ULDC.64 UR6, c[0x0][0x210] ;  /* 0x0000840000067ab9 */ /* 0x000fc60000000a00 */
[----:B------:R-:W-:Y:S01]  /*07d0*/  IMAD R9, R7, UR8, R13 ;  /* 0x0000000807097c24 */ /* 0x000fe2000f8e020d */
[----:B------:R-:W-:-:S04]  /*07e0*/  LEA R8, P0, R12, UR6, 0x1 ;  /* 0x000000060c087c11 */ /* 0x000fc8000f8008ff */
[----:B------:R-:W-:-:S05]  /*07f0*/  LEA.HI.X R9, R12, UR7, R9, 0x1, P0 ;  /* 0x000000070c097c11 */ /* 0x000fca00080f0c09 */
[----:B------:R0:W-:Y:S04]  /*0800*/  STG.E.U16 desc[UR4][R8.64], R3 ;  /* 0x0000000308007986 */ /* 0x0001e8000c101504 */
.L_x_2803:
[----:B------:R-:W-:Y:S05]  /*0810*/  BSYNC B0 ;  /* 0x0000000000007941 */ /* 0x000fea0003800000 */
.L_x_2802:
[----:B------:R-:W-:-:S13]  /*0820*/  ISETP.GE.AND P0, PT, R10, 0x2, PT ;  /* 0x000000020a00780c */ /* 0x000fda0003f06270 */
[----:B------:R-:W-:Y:S05]  /*0830*/  @!P0 EXIT ;  /* 0x000000000000894d */ /* 0x000fea0003800000 */
[----:B------:R-:W-:Y:S05]  /*0840*/  @P2 EXIT ;  /* 0x000000000000294d */ /* 0x000fea0003800000 */
[----:B0-----:R-:W-:Y:S02]  /*0850*/  IMAD.MOV.U32 R3, RZ, RZ, 0x3bbb989d ;  /* 0x3bbb989dff037424 */ /* 0x001fe400078e00ff */
[----:B------:R-:W-:Y:S01]  /*0860*/  FADD R0, R2, -R2 ;  /* 0x8000000202007221 */ /* 0x000fe20000000000 */
[----:B------:R-:W-:Y:S01]  /*0870*/  IMAD.MOV.U32 R6, RZ, RZ, 0x437c0000 ;  /* 0x437c0000ff067424 */ /* 0x000fe200078e00ff */
[----:B------:R-:W-:Y:S02]  /*0880*/  BSSY B0, `(.L_x_2806) ;  /* 0x0000017000007945 */ /* 0x000fe40003800000 */
[----:B------:R-:W-:-:S04]  /*0890*/  FFMA.SAT R3, R0, R3, 0.5 ;  /* 0x3f00000000037423 */ /* 0x000fc80000002003 */
[----:B------:R-:W-:-:S04]  /*08a0*/  FFMA.RM R3, R3, R6, 12582913 ;  /* 0x4b40000103037423 */ /* 0x000fc80000004006 */
[C---:B------:R-:W-:Y:S01]  /*08b0*/  FADD R9, R3.reuse, -12583039 ;  /* 0xcb40007f03097421 */ /* 0x040fe20000000000 */
[----:B------:R-:W-:-:S03]  /*08c0*/  SHF.L.U32 R3, R3, 0x17, RZ ;  /* 0x0000001703037819 */ /* 0x000fc600000006ff */
[----:B------:R-:W-:-:S04]  /*08d0*/  FFMA R9, R0, 1.4426950216293334961, -R9 ;  /* 0x3fb8aa3b00097823 */ /* 0x000fc80000000809 */
[----:B------:R-:W-:-:S04]  /*08e0*/  FFMA R9, R0, 1.925963033500011079e-08, R9 ;  /* 0x32a5706000097823 */ /* 0x000fc80000000009 */
[----:B------:R-:W0:Y:S02]  /*08f0*/  MUFU.EX2 R0, R9 ;  /* 0x0000000900007308 */ /* 0x000e240000000800 */
[----:B0-----:R-:W-:Y:S01]  /*0900*/  FMUL R0, R3, R0 ;  /* 0x0000000003007220 */ /* 0x001fe20000400000 */
[----:B------:R-:W-:-:S03]  /*0910*/  FSET.BF.NEU.AND R3, R2, -10000, PT ;  /* 0xc61c40000203780a */ /* 0x000fc6000380d000 */
[----:B------:R-:W-:Y:S02]  /*0920*/  FADD R13, RZ, R0 ;  /* 0x00000000ff0d7221 */ /* 0x000fe40000000000 */
[----:B------:R-:W-:Y:S02]  /*0930*/  FMUL R0, R0, R3 ;  /* 0x0000000300007220 */ /* 0x000fe40000400000 */
        /* <DEDUP_REMOVED lines=11> */
.L_x_2807:
[----:B------:R-:W-:Y:S05]  /*09f0*/  BSYNC B0 ;  /* 0x0000000000007941 */ /* 0x000fea0003800000 */
.L_x_2806:
[--C-:B------:R-:W-:Y:S01]  /*0a00*/  SHF.R.S32.HI R5, RZ, 0x1f, R4.reuse ;  /* 0x0000001fff057819 */ /* 0x100fe20000011404 */
[----:B------:R-:W-:Y:S01]  /*0a10*/  ULDC UR6, c[0x0][0x230] ;  /* 0x00008c0000067ab9 */ /* 0x000fe20000000800 */
[----:B------:R-:W-:Y:S01]  /*0a20*/  ULDC.64 UR8, c[0x0][0x210] ;  /* 0x0000840000087ab9 */ /* 0x000fe20000000a00 */
[----:B------:R-:W-:Y:S01]  /*0a30*/  USHF.R.S32.HI UR7, URZ, 0x1f, UR6 ;  /* 0x0000001f3f077899 */ /* 0x000fe20008011406 */
[----:B------:R-:W-:Y:S01]  /*0a40*/  F2FP.BF16.F32.PACK_AB R0, RZ, R3 ;  /* 0x00000003ff00723e */ /* 0x000fe200000010ff */
[----:B------:R-:W-:-:S04]  /*0a50*/  IMAD.WIDE.U32 R4, R7, UR6, R4 ;  /* 0x0000000607047c25 */ /* 0x000fc8000f8e0004 */
[----:B------:R-:W-:Y:S01]  /*0a60*/  IMAD R7, R7, UR7, R5 ;  /* 0x0000000707077c24 */ /* 0x000fe2000f8e0205 */
[----:B------:R-:W-:-:S04]  /*0a70*/  IADD3 R4, P0, R4, UR6, RZ ;  /* 0x0000000604047c10 */ /* 0x000fc8000ff1e0ff */
[----:B------:R-:W-:Y:S02]  /*0a80*/  IADD3.X R7, R7, UR7, RZ, P0, !PT ;  /* 0x0000000707077c10 */ /* 0x000fe400087fe4ff */
[----:B------:R-:W-:-:S04]  /*0a90*/  LEA R2, P0, R4, UR8, 0x1 ;  /* 0x0000000804027c11 */ /* 0x000fc8000f8008ff */
[----:B------:R-:W-:-:S05]  /*0aa0*/  LEA.HI.X R3, R4, UR9, R7, 0x1, P0 ;  /* 0x0000000904037c11 */ /* 0x000fca00080f0c07 */
[----:B------:R-:W-:Y:S01]  /*0ab0*/  STG.E.U16 desc[UR4][R2.64], R0 ;  /* 0x0000000002007986 */ /* 0x000fe2000c101504 */
[----:B------:R-:W-:Y:S05]  /*0ac0*/  EXIT ;  /* 0x000000000000794d */ /* 0x000fea0003800000 */
        .weak           $__internal_14_$__cuda_sm3x_div_rn_noftz_f32_slowpath
        .type           $__internal_14_$__cuda_sm3x_div_rn_noftz_f32_slowpath,@function
        .size           $__internal_14_$__cuda_sm3x_div_rn_noftz_f32_slowpath,(.L_x_11260 - $__internal_14_$__cuda_sm3x_div_rn_noftz_f32_slowpath)
$__internal_14_$__cuda_sm3x_div_rn_noftz_f32_slowpath:
        /* <DEDUP_REMOVED lines=29> */
[----:B------:R-:W-:Y:S01]  /*0ca0*/  @P0 IMAD.MOV.U32 R8, RZ, RZ, RZ ;  /* 0x000000ffff080224 */ /* 0x000fe200078e00ff */
[----:B------:R-:W-:Y:S01]  /*0cb0*/  @!P0 MOV R8, 0xffffffc0 ;  /* 0xffffffc000088802 */ /* 0x000fe20000000f00 */
[----:B------:R-:W-:Y:S01]  /*0cc0*/  @!P0 FFMA R0, R0, 1.84467440737095516160e+19, RZ ;  /* 0x5f80000000008823 */ /* 0x000fe200000000ff */
[----:B------:R-:W-:-:S03]  /*0cd0*/  @!P1 FFMA R3, R3, 1.84467440737095516160e+19, RZ ;  /* 0x5f80000003039823 */ /* 0x000fc600000000ff */
[----:B------:R-:W-:-:S07]  /*0ce0*/  @!P1 VIADD R8, R8, 0x40 ;  /* 0x0000004008089836 */ /* 0x000fce0000000000 */
.L_x_2809:
        /* <DEDUP_REMOVED lines=51> */
.L_x_2816:
[----:B------:R-:W-:-:S04]  /*1020*/  LOP3.LUT R0, R0, 0x80000000, RZ, 0xc0, !PT ;  /* 0x8000000000007812 */ /* 0x000fc800078ec0ff */
[----:B------:R-:W-:Y:S01]  /*1030*/  LOP3.LUT R0, R0, 0x7f800000, RZ, 0xfc, !PT ;  /* 0x7f80000000007812 */ /* 0x000fe200078efcff */
[----:B------:R-:W-:Y:S06]  /*1040*/  BRA `(.L_x_2817) ;  /* 0x0000000000047947 */ /* 0x000fec0003800000 */
.L_x_2815:
[----:B------:R-:W-:-:S07]  /*1050*/  LEA R0, R9, R0, 0x17 ;  /* 0x0000000009007211 */ /* 0x000fce00078eb8ff */
.L_x_2817:
[----:B------:R-:W-:Y:S05]  /*1060*/  BSYNC B3 ;  /* 0x0000000000037941 */ /* 0x000fea0003800000 */
.L_x_2814:
[----:B------:R-:W-:Y:S05]  /*1070*/  BRA `(.L_x_2818) ;  /* 0x0000000000207947 */ /* 0x000fea0003800000 */
.L_x_2813:
[----:B------:R-:W-:-:S04]  /*1080*/  LOP3.LUT R0, R3, 0x80000000, R0, 0x48, !PT ;  /* 0x8000000003007812 */ /* 0x000fc800078e4800 */
[----:B------:R-:W-:Y:S01]  /*1090*/  LOP3.LUT R0, R0, 0x7f800000, RZ, 0xfc, !PT ;  /* 0x7f80000000007812 */ /* 0x000fe200078efcff */
[----:B------:R-:W-:Y:S06]  /*10a0*/  BRA `(.L_x_2818) ;  /* 0x0000000000147947 */ /* 0x000fec0003800000 */
.L_x_2812:
[----:B------:R-:W-:Y:S01]  /*10b0*/  LOP3.LUT R0, R3, 0x80000000, R0, 0x48, !PT ;  /* 0x8000000003007812 */ /* 0x000fe200078e4800 */
[----:B------:R-:W-:Y:S06]  /*10c0*/  BRA `(.L_x_2818) ;  /* 0x00000000000c7947 */ /* 0x000fec0003800000 */
.L_x_2811:
[----:B------:R-:W0:Y:S01]  /*10d0*/  MUFU.RSQ R0, -QNAN ;  /* 0xffc0000000007908 */ /* 0x000e220000001400 */
[----:B------:R-:W-:Y:S05]  /*10e0*/  BRA `(.L_x_2818) ;  /* 0x0000000000047947 */ /* 0x000fea0003800000 */
.L_x_2810:
[----:B------:R-:W-:-:S07]  /*10f0*/  FADD.FTZ R0, R0, R3 ;  /* 0x0000000300007221 */ /* 0x000fce0000010000 */
.L_x_2818:
[----:B------:R-:W-:Y:S05]  /*1100*/  BSYNC B2 ;  /* 0x0000000000027941 */ /* 0x000fea0003800000 */
.L_x_2808:
[----:B------:R-:W-:Y:S02]  /*1110*/  IMAD.MOV.U32 R8, RZ, RZ, R6 ;  /* 0x000000ffff087224 */ /* 0x000fe400078e0006 */
[----:B------:R-:W-:Y:S02]  /*1120*/  IMAD.MOV.U32 R9, RZ, RZ, 0x0 ;  /* 0x00000000ff097424 */ /* 0x000fe400078e00ff */
[----:B0-----:R-:W-:Y:S02]  /*1130*/  IMAD.MOV.U32 R3, RZ, RZ, R0 ;  /* 0x000000ffff037224 */ /* 0x001fe400078e0000 */
[----:B------:R-:W-:Y:S05]  /*1140*/  RET.REL.NODEC R8 `(_ZN18transformer_engine34scaled_masked_softmax_warp_forwardI13__nv_bfloat16S1_fLi0EEEvPT0_PKT_PKhT1_iii) ;  /* 0xffffffec08ac7950 */ /* 0x000fea0003c3ffff */
.L_x_2819:
        /* <DEDUP_REMOVED lines=11> */
.L_x_11260:


//--------------------- .text._ZN18transformer_engine34scaled_masked_softmax_warp_forwardI6__halfS1_fLi14EEEvPT0_PKT_PKhT1_iii --------------------------
	.section	.text._ZN18transformer_engine34scaled_masked_softmax_warp_forwardI6__halfS1_fLi14EEEvPT0_PKT_PKhT1_iii,"ax",@progbits
	.align	128
        .global         _ZN18transformer_engine34scaled_masked_softmax_warp_forwardI6__halfS1_fLi14EEEvPT0_PKT_PKhT1_iii
        .type           _ZN18transformer_engine34scaled_masked_softmax_warp_forwardI6__halfS1_fLi14EEEvPT0_PKT_PKhT1_iii,@function
        .size           _ZN18transformer_engine34scaled_masked_softmax_warp_forwardI6__halfS1_fLi14EEEvPT0_PKT_PKhT1_iii,(.L_x_11261 - _ZN18transformer_engine34scaled_masked_softmax_warp_forwardI6__halfS1_fLi14EEEvPT0_PKT_PKhT1_iii)
        .other          _ZN18transformer_engine34scaled_masked_softmax_warp_forwardI6__halfS1_fLi14EEEvPT0_PKT_PKhT1_iii,@"STO_CUDA_ENTRY STV_DEFAULT"
_ZN18transformer_engine34scaled_masked_softmax_warp_forwardI6__halfS1_fLi14EEEvPT0_PKT_PKhT1_iii:
.text._ZN18transformer_engine34scaled_masked_softmax_warp_forwardI6__halfS1_fLi14EEEvPT0_PKT_PKhT1_iii:
        /* <DEDUP_REMOVED lines=55> */
[----:B------:R1:W-:Y:S01]  /*0370*/  STL [R1+0x4], R0 ;  /* 0x0000040001007387 */ /* 0x0003e20000100800 */
        /* <DEDUP_REMOVED lines=16> */
[----:B---3--:R-:W-:-:S03]  /*0480*/  @P3 HADD2.F32 R0, -RZ, R4.H0_H0 ;  /* 0x20000004ff003230 */ /* 0x008fc60000004100 */
[----:B------:R-:W-:Y:S02]  /*0490*/  @P4 HADD2.F32 R4, -RZ, R4.H1_H1 ;  /* 0x30000004ff044230 */ /* 0x000fe40000004100 */
[--C-:B------:R-:W-:Y:S02]  /*04a0*/  @P5 HADD2.F32 R3, -RZ, R5.reuse.H0_H0 ;  /* 0x20000005ff035230 */ /* 0x100fe40000004100 */
[----:B------:R-:W1:Y:S01]  /*04b0*/  @P6 LDC R10, c[0x0][0x228] ;  /* 0x00008a00ff0a6b82 */ /* 0x000e620000000800 */
[----:B------:R-:W-:-:S07]  /*04c0*/  @P6 HADD2.F32 R5, -RZ, R5.H1_H1 ;  /* 0x30000005ff056230 */ /* 0x000fce0000004100 */
        /* <DEDUP_REMOVED lines=10> */
.L_x_2821:
[----:B------:R-:W-:Y:S05]  /*0570*/  BSYNC B0 ;  /* 0x0000000000007941 */ /* 0x000fea0003800000 */
.L_x_2820:
[----:B-1----:R-:W-:Y:S01]  /*0580*/  MOV R0, 0xff800000 ;  /* 0xff80000000007802 */ /* 0x002fe20000000f00 */
[----:B------:R-:W-:Y:S01]  /*0590*/  BSSY B0, `(.L_x_2822) ;  /* 0x0000023000007945 */ /* 0x000fe20003800000 */
[----:B------:R-:W-:Y:S02]  /*05a0*/  ISETP.GE.AND P3, PT, R8, R147, PT ;  /* 0x000000930800720c */ /* 0x000fe40003f66270 */
[----:B------:R-:W-:Y:S01]  /*05b0*/  MOV R250, 0xff800000 ;  /* 0xff80000000fa7802 */ /* 0x000fe20000000f00 */
[----:B------:R1:W-:Y:S01]  /*05c0*/  STL [R1], R0 ;  /* 0x0000000001007387 */ /* 0x0003e20000100800 */
[----:B------:R-:W-:Y:S02]  /*05d0*/  IADD3 R8, R122, 0x280, RZ ;  /* 0x000002807a087810 */ /* 0x000fe40007ffe0ff */
[----:B------:R-:W-:Y:S01]  /*05e0*/  MOV R245, 0xff800000 ;  /* 0xff80000000f57802 */ /* 0x000fe20000000f00 */
[----:B------:R-:W-:Y:S06]  /*05f0*/  @P2 BRA `(.L_x_2823) ;  /* 0x0000000000702947 */ /* 0x000fec0003800000 */
        /* <DEDUP_REMOVED lines=15> */
[--C-:B---3--:R-:W-:Y:S02]  /*06f0*/  @P5 HADD2.F32 R3, -RZ, R5.reuse.H0_H0 ;  /* 0x20000005ff035230 */ /* 0x108fe40000004100 */
[----:B------:R-:W-:-:S03]  /*0700*/  @P6 HADD2.F32 R5, -RZ, R5.H1_H1 ;  /* 0x30000005ff056230 */ /* 0x000fc60000004100 */
[--C-:B------:R-:W-:Y:S02]  /*0710*/  @P2 HADD2.F32 R0, -RZ, R4.reuse.H0_H0 ;  /* 0x20000004ff002230 */ /* 0x100fe40000004100 */
[----:B------:R-:W1:Y:S01]  /*0720*/  @P6 LDC R10, c[0x0][0x228] ;  /* 0x00008a00ff0a6b82 */ /* 0x000e620000000800 */
[----:B------:R-:W-:-:S07]  /*0730*/  @P4 HADD2.F32 R4, -RZ, R4.H1_H1 ;  /* 0x30000004ff044230 */ /* 0x000fce0000004100 */
        /* <DEDUP_REMOVED lines=8> */
.L_x_2823:
[----:B------:R-:W-:Y:S05]  /*07c0*/  BSYNC B0 ;  /* 0x0000000000007941 */ /* 0x000fea0003800000 */
.L_x_2822:
        /* <DEDUP_REMOVED lines=24> */
[--C-:B---3--:R-:W-:Y:S02]  /*0950*/  @P1 HADD2.F32 R0, -RZ, R4.reuse.H0_H0 ;  /* 0x20000004ff001230 */ /* 0x108fe40000004100 */
[----:B------:R-:W-:Y:S02]  /*0960*/  @P4 HADD2.F32 R4, -RZ, R4.H1_H1 ;  /* 0x30000004ff044230 */ /* 0x000fe40000004100 */
[--C-:B------:R-:W-:Y:S02]  /*0970*/  @P5 HADD2.F32 R3, -RZ, R5.reuse.H0_H0 ;  /* 0x20000005ff035230 */ /* 0x100fe40000004100 */
[----:B------:R-:W-:Y:S01]  /*0980*/  @P6 HADD2.F32 R5, -RZ, R5.H1_H1 ;  /* 0x30000005ff056230 */ /* 0x000fe20000004100 */
[----:B------:R-:W2:Y:S08]  /*0990*/  @P4 LDC R9, c[0x0][0x228] ;  /* 0x00008a00ff094b82 */ /* 0x000eb00000000800 */
[----:B------:R-:W3:Y:S08]  /*09a0*/  @P5 LDC R6, c[0x0][0x228] ;  /* 0x00008a00ff065b82 */ /* 0x000ef00000000800 */
[----:B------:R-:W4:Y:S01]  /*09b0*/  @P6 LDC R10, c[0x0][0x228] ;  /* 0x00008a00ff0a6b82 */ /* 0x000f220000000800 */
[----:B-1----:R-:W-:Y:S01]  /*09c0*/  @P1 FMUL R236, R0, R7 ;  /* 0x0000000700ec1220 */ /* 0x002fe20000400000 */
[----:B--2---:R-:W-:Y:S01]  /*09d0*/  @P4 FMUL R237, R4, R9 ;  /* 0x0000000904ed4220 */ /* 0x004fe20000400000 */
[----:B---3--:R-:W-:Y:S01]  /*09e0*/  @P5 FMUL R238, R3, R6 ;  /* 0x0000000603ee5220 */ /* 0x008fe20000400000 */
[----:B----4-:R-:W-:-:S07]  /*09f0*/  @P6 FMUL R240, R5, R10 ;  /* 0x0000000a05f06220 */ /* 0x010fce0000400000 */
.L_x_2825:
[----:B------:R-:W-:Y:S05]  /*0a00*/  BSYNC B0 ;  /* 0x0000000000007941 */ /* 0x000fea0003800000 */
.L_x_2824:
        /* <DEDUP_REMOVED lines=33> */
.L_x_2827:
[----:B------:R-:W-:Y:S05]  /*0c20*/  BSYNC B0 ;  /* 0x0000000000007941 */ /* 0x000fea0003800000 */
.L_x_2826:
        /* <DEDUP_REMOVED lines=35> */
.L_x_2829:
[----:B------:R-:W-:Y:S05]  /*0e60*/  BSYNC B0 ;  /* 0x0000000000007941 */ /* 0x000fea0003800000 */
.L_x_2828:
        /* <DEDUP_REMOVED lines=33> */
.L_x_2831:
[----:B------:R-:W-:Y:S05]  /*1080*/  BSYNC B0 ;  /* 0x0000000000007941 */ /* 0x000fea0003800000 */
.L_x_2830:
        /* <DEDUP_REMOVED lines=35> */
.L_x_2833:
[----:B------:R-:W-:Y:S05]  /*12c0*/  BSYNC B0 ;  /* 0x0000000000007941 */ /* 0x000fea0003800000 */
.L_x_2832:
        /* <DEDUP_REMOVED lines=33> */
.L_x_2835:
[----:B------:R-:W-:Y:S05]  /*14e0*/  BSYNC B0 ;  /* 0x0000000000007941 */ /* 0x000fea0003800000 */
.L_x_2834:
        /* <DEDUP_REMOVED lines=35> */
.L_x_2837:
[----:B------:R-:W-:Y:S05]  /*1720*/  BSYNC B0 ;  /* 0x0000000000007941 */ /* 0x000fea0003800000 */
.L_x_2836:
        /* <DEDUP_REMOVED lines=33> */
.L_x_2839:
[----:B------:R-:W-:Y:S05]  /*1940*/  BSYNC B0 ;  /* 0x0000000000007941 */ /* 0x000fea0003800000 */
.L_x_2838:
        /* <DEDUP_REMOVED lines=35> */
.L_x_2841:
[----:B------:R-:W-:Y:S05]  /*1b80*/  BSYNC B0 ;  /* 0x0000000000007941 */ /* 0x000fea0003800000 */
.L_x_2840:
        /* <DEDUP_REMOVED lines=33> */
.L_x_2843:
[----:B------:R-:W-:Y:S05]  /*1da0*/  BSYNC B0 ;  /* 0x0000000000007941 */ /* 0x000fea0003800000 */
.L_x_2842:
        /* <DEDUP_REMOVED lines=35> */
.L_x_2845:
[----:B------:R-:W-:Y:S05]  /*1fe0*/  BSYNC B0 ;  /* 0x0000000000007941 */ /* 0x000fea0003800000 */
.L_x_2844:
        /* <DEDUP_REMOVED lines=33> */
.L_x_2847:
[----:B------:R-:W-:Y:S05]  /*2200*/  BSYNC B0 ;  /* 0x0000000000007941 */ /* 0x000fea0003800000 */
.L_x_2846:
        /* <DEDUP_REMOVED lines=35> */
.L_x_2849:
[----:B------:R-:W-:Y:S05]  /*2440*/  BSYNC B0 ;  /* 0x0000000000007941 */ /* 0x000fea0003800000 */
.L_x_2848:
        /* <DEDUP_REMOVED lines=33> */
.L_x_2851:
[----:B------:R-:W-:Y:S05]  /*2660*/  BSYNC B0 ;  /* 0x0000000000007941 */ /* 0x000fea0003800000 */
.L_x_2850:
        /* <DEDUP_REMOVED lines=35> */
.L_x_2853:
[----:B------:R-:W-:Y:S05]  /*28a0*/  BSYNC B0 ;  /* 0x0000000000007941 */ /* 0x000fea0003800000 */
.L_x_2852:
        /* <DEDUP_REMOVED lines=33> */
.L_x_2855:
[----:B------:R-:W-:Y:S05]  /*2ac0*/  BSYNC B0 ;  /* 0x0000000000007941 */ /* 0x000fea0003800000 */
.L_x_2854:
        /* <DEDUP_REMOVED lines=35> */
.L_x_2857:
[----:B------:R-:W-:Y:S05]  /*2d00*/  BSYNC B0 ;  /* 0x0000000000007941 */ /* 0x000fea0003800000 */
.L_x_2856:
        /* <DEDUP_REMOVED lines=33> */
.L_x_2859:
[----:B------:R-:W-:Y:S05]  /*2f20*/  BSYNC B0 ;  /* 0x0000000000007941 */ /* 0x000fea0003800000 */
.L_x_2858:
        /* <DEDUP_REMOVED lines=35> */
.L_x_2861:
[----:B------:R-:W-:Y:S05]  /*3160*/  BSYNC B0 ;  /* 0x0000000000007941 */ /* 0x000fea0003800000 */
.L_x_2860:
        /* <DEDUP_REMOVED lines=33> */
.L_x_2863:
[----:B------:R-:W-:Y:S05]  /*3380*/  BSYNC B0 ;  /* 0x0000000000007941 */ /* 0x000fea0003800000 */
.L_x_2862:
        /* <DEDUP_REMOVED lines=35> */
.L_x_2865:
[----:B------:R-:W-:Y:S05]  /*35c0*/  BSYNC B0 ;  /* 0x0000000000007941 */ /* 0x000fea0003800000 */
.L_x_2864:
        /* <DEDUP_REMOVED lines=33> */
.L_x_2867:
[----:B------:R-:W-:Y:S05]  /*37e0*/  BSYNC B0 ;  /* 0x0000000000007941 */ /* 0x000fea0003800000 */
.L_x_2866:
        /* <DEDUP_REMOVED lines=35> */
.L_x_2869:
[----:B------:R-:W-:Y:S05]  /*3a20*/  BSYNC B0 ;  /* 0x0000000000007941 */ /* 0x000fea0003800000 */
.L_x_2868:
        /* <DEDUP_REMOVED lines=33> */
.L_x_2871:
[----:B------:R-:W-:Y:S05]  /*3c40*/  BSYNC B0 ;  /* 0x0000000000007941 */ /* 0x000fea0003800000 */
.L_x_2870:
        /* <DEDUP_REMOVED lines=35> */
.L_x_2873:
[----:B------:R-:W-:Y:S05]  /*3e80*/  BSYNC B0 ;  /* 0x0000000000007941 */ /* 0x000fea0003800000 */
.L_x_2872:
        /* <DEDUP_REMOVED lines=33> */
.L_x_2875:
[----:B------:R-:W-:Y:S05]  /*40a0*/  BSYNC B0 ;  /* 0x0000000000007941 */ /* 0x000fea0003800000 */
.L_x_2874:
        /* <DEDUP_REMOVED lines=36> */
.L_x_2877:
[----:B------:R-:W-:Y:S05]  /*42f0*/  BSYNC B0 ;  /* 0x0000000000007941 */ /* 0x000fea0003800000 */
.L_x_2876:
        /* <DEDUP_REMOVED lines=9> */
[----:B0-----:R-:W-:Y:S01]  /*4390*/  MOV R11, 0xc61c4000 ;  /* 0xc61c4000000b7802 */ /* 0x001fe20000000f00 */
        /* <DEDUP_REMOVED lines=11> */
[--C-:B---3--:R-:W-:Y:S01]  /*4450*/  @P5 HADD2.F32 R3, -RZ, R5.reuse.H0_H0 ;  /* 0x20000005ff035230 */ /* 0x108fe20000004100 */
[----:B------:R-:W0:Y:S01]  /*4460*/  @P5 LDC R6, c[0x0][0x228] ;  /* 0x00008a00ff065b82 */ /* 0x000e220000000800 */
[----:B------:R-:W-:Y:S02]  /*4470*/  @P6 HADD2.F32 R5, -RZ, R5.H1_H1 ;  /* 0x30000005ff056230 */ /* 0x000fe40000004100 */
[--C-:B------:R-:W-:Y:S02]  /*4480*/  @P2 HADD2.F32 R0, -RZ, R4.reuse.H0_H0 ;  /* 0x20000004ff002230 */ /* 0x100fe40000004100 */
[----:B------:R-:W-:-:S03]  /*4490*/  @P4 HADD2.F32 R4, -RZ, R4.H1_H1 ;  /* 0x30000004ff044230 */ /* 0x000fc60000004100 */
[----:B------:R-:W1:Y:S08]  /*44a0*/  @P6 LDC R10, c[0x0][0x228] ;  /* 0x00008a00ff0a6b82 */ /* 0x000e700000000800 */
[----:B------:R-:W2:Y:S08]  /*44b0*/  @P2 LDC R7, c[0x0][0x228] ;  /* 0x00008a00ff072b82 */ /* 0x000eb00000000800 */
[----:B------:R-:W3:Y:S01]  /*44c0*/  @P4 LDC R9, c[0x0][0x228] ;  /* 0x00008a00ff094b82 */ /* 0x000ee20000000800 */
[----:B0-----:R-:W-:Y:S01]  /*44d0*/  @P5 FMUL R60, R3, R6 ;  /* 0x00000006033c5220 */ /* 0x001fe20000400000 */
[----:B-1----:R-:W-:-:S05]  /*44e0*/  @P6 FMUL R11, R5, R10 ;  /* 0x0000000a050b6220 */ /* 0x002fca0000400000 */
[----:B------:R4:W-:Y:S01]  /*44f0*/  STL [R1+0x108], R11 ;  /* 0x0001080b01007387 */ /* 0x0009e20000100800 */
[----:B--2---:R-:W-:Y:S01]  /*4500*/  @P2 FMUL R58, R0, R7 ;  /* 0x00000007003a2220 */ /* 0x004fe20000400000 */
[----:B---34-:R-:W-:-:S07]  /*4510*/  @P4 FMUL R59, R4, R9 ;  /* 0x00000009043b4220 */ /* 0x018fce0000400000 */
.L_x_2879:
[----:B------:R-:W-:Y:S05]  /*4520*/  BSYNC B0 ;  /* 0x0000000000007941 */ /* 0x000fea0003800000 */
.L_x_2878:
[----:B------:R-:W-:Y:S01]  /*4530*/  MOV R3, 0xff800000 ;  /* 0xff80000000037802 */ /* 0x000fe20000000f00 */
[----:B------:R-:W-:Y:S01]  /*4540*/  BSSY B0, `(.L_x_2880) ;  /* 0x0000029000007945 */ /* 0x000fe20003800000 */
[----:B------:R-:W-:Y:S02]  /*4550*/  MOV R4, 0xff800000 ;  /* 0xff80000000047802 */ /* 0x000fe40000000f00 */
[----:B-1----:R-:W-:Y:S01]  /*4560*/  MOV R0, 0xff800000 ;  /* 0xff80000000007802 */ /* 0x002fe20000000f00 */
        /* <DEDUP_REMOVED lines=38> */
.L_x_2881:
[----:B------:R-:W-:Y:S05]  /*47d0*/  BSYNC B0 ;  /* 0x0000000000007941 */ /* 0x000fea0003800000 */
.L_x_2880:
        /* <DEDUP_REMOVED lines=39> */
.L_x_2883:
[----:B------:R-:W-:Y:S05]  /*4a50*/  BSYNC B0 ;  /* 0x0000000000007941 */ /* 0x000fea0003800000 */
.L_x_2882:
[----:B-1----:R-:W-:Y:S01]  /*4a60*/  MOV R3, 0xff800000 ;  /* 0xff80000000037802 */ /* 0x002fe20000000f00 */
        /* <DEDUP_REMOVED lines=41> */
.L_x_2885:
[----:B------:R-:W-:Y:S05]  /*4d00*/  BSYNC B0 ;  /* 0x0000000000007941 */ /* 0x000fea0003800000 */
.L_x_2884:
        /* <DEDUP_REMOVED lines=39> */
.L_x_2887:
[----:B------:R-:W-:Y:S05]  /*4f80*/  BSYNC B0 ;  /* 0x0000000000007941 */ /* 0x000fea0003800000 */
.L_x_2886:
        /* <DEDUP_REMOVED lines=42> */
.L_x_2889:
[----:B------:R-:W-:Y:S05]  /*5230*/  BSYNC B0 ;  /* 0x0000000000007941 */ /* 0x000fea0003800000 */
.L_x_2888:
        /* <DEDUP_REMOVED lines=39> */
.L_x_2891:
[----:B------:R-:W-:Y:S05]  /*54b0*/  BSYNC B0 ;  /* 0x0000000000007941 */ /* 0x000fea0003800000 */
.L_x_2890:
        /* <DEDUP_REMOVED lines=42> */
.L_x_2893:
[----:B------:R-:W-:Y:S05]  /*5760*/  BSYNC B0 ;  /* 0x0000000000007941 */ /* 0x000fea0003800000 */
.L_x_2892:
        /* <DEDUP_REMOVED lines=39> */
.L_x_2895:
[----:B------:R-:W-:Y:S05]  /*59e0*/  BSYNC B0 ;  /* 0x0000000000007941 */ /* 0x000fea0003800000 */
.L_x_2894:
        /* <DEDUP_REMOVED lines=42> */
.L_x_2897:
[----:B------:R-:W-:Y:S05]  /*5c90*/  BSYNC B0 ;  /* 0x0000000000007941 */ /* 0x000fea0003800000 */
.L_x_2896:
        /* <DEDUP_REMOVED lines=39> */
.L_x_2899:
[----:B------:R-:W-:Y:S05]  /*5f10*/  BSYNC B0 ;  /* 0x0000000000007941 */ /* 0x000fea0003800000 */
.L_x_2898:
        /* <DEDUP_REMOVED lines=42> */
.L_x_2901:
[----:B------:R-:W-:Y:S05]  /*61c0*/  BSYNC B0 ;  /* 0x0000000000007941 */ /* 0x000fea0003800000 */
.L_x_2900:
        /* <DEDUP_REMOVED lines=39> */
.L_x_2903:
[----:B------:R-:W-:Y:S05]  /*6440*/  BSYNC B0 ;  /* 0x0000000000007941 */ /* 0x000fea0003800000 */
.L_x_2902:
        /* <DEDUP_REMOVED lines=42> */
.L_x_2905:
[----:B------:R-:W-:Y:S05]  /*66f0*/  BSYNC B0 ;  /* 0x0000000000007941 */ /* 0x000fea0003800000 */
.L_x_2904:
        /* <DEDUP_REMOVED lines=39> */
.L_x_2907:
[----:B------:R-:W-:Y:S05]  /*6970*/  BSYNC B0 ;  /* 0x0000000000007941 */ /* 0x000fea0003800000 */
.L_x_2906:
        /* <DEDUP_REMOVED lines=42> */
.L_x_2909:
[----:B------:R-:W-:Y:S05]  /*6c20*/  BSYNC B0 ;  /* 0x0000000000007941 */ /* 0x000fea0003800000 */
.L_x_2908:
        /* <DEDUP_REMOVED lines=39> */
.L_x_2911:
[----:B------:R-:W-:Y:S05]  /*6ea0*/  BSYNC B0 ;  /* 0x0000000000007941 */ /* 0x000fea0003800000 */
.L_x_2910:
        /* <DEDUP_REMOVED lines=42> */
.L_x_2913:
[----:B------:R-:W-:Y:S05]  /*7150*/  BSYNC B0 ;  /* 0x0000000000007941 */ /* 0x000fea0003800000 */
.L_x_2912:
        /* <DEDUP_REMOVED lines=39> */
.L_x_2915:
[----:B------:R-:W-:Y:S05]  /*73d0*/  BSYNC B0 ;  /* 0x0000000000007941 */ /* 0x000fea0003800000 */
.L_x_2914:
        /* <DEDUP_REMOVED lines=42> */
.L_x_2917:
[----:B------:R-:W-:Y:S05]  /*7680*/  BSYNC B0 ;  /* 0x0000000000007941 */ /* 0x000fea0003800000 */
.L_x_2916:
        /* <DEDUP_REMOVED lines=39> */
.L_x_2919:
[----:B------:R-:W-:Y:S05]  /*7900*/  BSYNC B0 ;  /* 0x0000000000007941 */ /* 0x000fea0003800000 */
.L_x_2918:
        /* <DEDUP_REMOVED lines=42> */
.L_x_2921:
[----:B------:R-:W-:Y:S05]  /*7bb0*/  BSYNC B0 ;  /* 0x0000000000007941 */ /* 0x000fea0003800000 */
.L_x_2920:
        /* <DEDUP_REMOVED lines=39> */
.L_x_2923:
[----:B------:R-:W-:Y:S05]  /*7e30*/  BSYNC B0 ;  /* 0x0000000000007941 */ /* 0x000fea0003800000 */
.L_x_2922:
        /* <DEDUP_REMOVED lines=14> */
[----:B------:R-:W-:Y:S01]  /*7f20*/  HFMA2.MMA R10, -RZ, RZ, -6.109375, 2 ;  /* 0xc61c4000ff0a7435 */ /* 0x000fe200000001ff */
[----:B0---4-:R-:W-:Y:S01]  /*7f30*/  MOV R12, 0xc61c4000 ;  /* 0xc61c4000000c7802 */ /* 0x011fe20000000f00 */
        /* <DEDUP_REMOVED lines=10> */
[----:B---3--:R-:W-:-:S05]  /*7fe0*/  @P3 HADD2.F32 R0, -RZ, R4.H0_H0 ;  /* 0x20000004ff003230 */ /* 0x008fca0000004100 */
[----:B------:R-:W-:Y:S02]  /*7ff0*/  @P4 HADD2.F32 R4, -RZ, R4.H1_H1 ;  /* 0x30000004ff044230 */ /* 0x000fe40000004100 */
[----:B------:R-:W1:Y:S08]  /*8000*/  @P6 LDC R6, c[0x0][0x228] ;  /* 0x00008a00ff066b82 */ /* 0x000e700000000800 */
[----:B------:R-:W2:Y:S08]  /*8010*/  @P4 LDC R7, c[0x0][0x228] ;  /* 0x00008a00ff074b82 */ /* 0x000eb00000000800 */
[----:B------:R-:W3:Y:S01]  /*8020*/  @P5 LDC R9, c[0x0][0x228] ;  /* 0x00008a00ff095b82 */ /* 0x000ee20000000800 */
[----:B0-----:R-:W-:Y:S01]  /*8030*/  @P3 FMUL R10, R0, R3 ;  /* 0x00000003000a3220 */ /* 0x001fe20000400000 */
[----:B------:R-:W-:-:S02]  /*8040*/  @P5 HADD2.F32 R0, -RZ, R5.H0_H0 ;  /* 0x20000005ff005230 */ /* 0x000fc40000004100 */
[----:B------:R-:W-:Y:S02]  /*8050*/  @P6 HADD2.F32 R5, -RZ, R5.H1_H1 ;  /* 0x30000005ff056230 */ /* 0x000fe40000004100 */
[----:B------:R0:W-:Y:S02]  /*8060*/  STL [R1+0x338], R10 ;  /* 0x0003380a01007387 */ /* 0x0001e40000100800 */
[----:B0-----:R-:W-:Y:S01]  /*8070*/  MOV R10, 0xc61c4000 ;  /* 0xc61c4000000a7802 */ /* 0x001fe20000000f00 */
[----:B-1----:R-:W-:Y:S01]  /*8080*/  @P6 FMUL R10, R5, R6 ;  /* 0x00000006050a6220 */ /* 0x002fe20000400000 */
[----:B--2---:R-:W-:-:S04]  /*8090*/  @P4 FMUL R12, R4, R7 ;  /* 0x00000007040c4220 */ /* 0x004fc80000400000 */
[----:B------:R2:W-:Y:S01]  /*80a0*/  STL [R1+0x344], R10 ;  /* 0x0003440a01007387 */ /* 0x0005e20000100800 */
[----:B---3--:R-:W-:-:S03]  /*80b0*/  @P5 FMUL R11, R0, R9 ;  /* 0x00000009000b5220 */ /* 0x008fc60000400000 */
[----:B------:R2:W-:Y:S04]  /*80c0*/  STL [R1+0x33c], R12 ;  /* 0x00033c0c01007387 */ /* 0x0005e80000100800 */
[----:B------:R2:W-:Y:S02]  /*80d0*/  STL [R1+0x340], R11 ;  /* 0x0003400b01007387 */ /* 0x0005e40000100800 */
.L_x_2925:
[----:B------:R-:W-:Y:S05]  /*80e0*/  BSYNC B0 ;  /* 0x0000000000007941 */ /* 0x000fea0003800000 */
.L_x_2924:
        /* <DEDUP_REMOVED lines=9> */
[----:B-1----:R-:W3:Y:S04]  /*8180*/  LDG.E R0, desc[UR8][R126.64+0x1a80] ;  /* 0x001a80087e007981 */ /* 0x002ee8000c1e1900 */
[----:B------:R-:W5:Y:S01]  /*8190*/  LDG.E.64 R4, desc[UR8][R124.64+0x3500] ;  /* 0x003500087c047981 */ /* 0x000f62000c1e1b00 */
[----:B0-2-4-:R-:W-:Y:S01]  /*81a0*/  HFMA2.MMA R11, -RZ, RZ, -6.109375, 2 ;  /* 0xc61c4000ff0b7435 */ /* 0x015fe200000001ff */
[----:B------:R-:W-:Y:S02]  /*81b0*/  MOV R10, 0xc61c4000 ;  /* 0xc61c4000000a7802 */ /* 0x000fe40000000f00 */
[C---:B---3--:R-:W-:Y:S02]  /*81c0*/  LOP3.LUT R3, R0.reuse, 0xff, RZ, 0xc0, !PT ;  /* 0x000000ff00037812 */ /* 0x048fe400078ec0ff */
        /* <DEDUP_REMOVED lines=8> */
[--C-:B-----5:R-:W-:Y:S02]  /*8250*/  @P2 HADD2.F32 R0, -RZ, R4.reuse.H0_H0 ;  /* 0x20000004ff002230 */ /* 0x120fe40000004100 */
[----:B------:R-:W-:-:S05]  /*8260*/  @P4 HADD2.F32 R4, -RZ, R4.H1_H1 ;  /* 0x30000004ff044230 */ /* 0x000fca0000004100 */
[----:B------:R-:W1:Y:S08]  /*8270*/  @P4 LDC R7, c[0x0][0x228] ;  /* 0x00008a00ff074b82 */ /* 0x000e700000000800 */
[----:B------:R-:W2:Y:S08]  /*8280*/  @P6 LDC R6, c[0x0][0x228] ;  /* 0x00008a00ff066b82 */ /* 0x000eb00000000800 */
[----:B------:R-:W3:Y:S01]  /*8290*/  @P5 LDC R9, c[0x0][0x228] ;  /* 0x00008a00ff095b82 */ /* 0x000ee20000000800 */
[----:B0-----:R-:W-:Y:S01]  /*82a0*/  @P2 FMUL R11, R0, R3 ;  /* 0x00000003000b2220 */ /* 0x001fe20000400000 */
[--C-:B------:R-:W-:Y:S01]  /*82b0*/  @P5 HADD2.F32 R0, -RZ, R5.reuse.H0_H0 ;  /* 0x20000005ff005230 */ /* 0x100fe20000004100 */
[----:B------:R-:W-:Y:S01]  /*82c0*/  MOV R3, 0xc61c4000 ;  /* 0xc61c400000037802 */ /* 0x000fe20000000f00 */
[----:B------:R-:W-:-:S02]  /*82d0*/  @P6 HADD2.F32 R5, -RZ, R5.H1_H1 ;  /* 0x30000005ff056230 */ /* 0x000fc40000004100 */
[----:B------:R-:W-:Y:S01]  /*82e0*/  STL [R1+0x348], R11 ;  /* 0x0003480b01007387 */ /* 0x000fe20000100800 */
[----:B-1----:R-:W-:-:S05]  /*82f0*/  @P4 FMUL R10, R4, R7 ;  /* 0x00000007040a4220 */ /* 0x002fca0000400000 */
[----:B------:R0:W-:Y:S01]  /*8300*/  STL [R1+0x34c], R10 ;  /* 0x00034c0a01007387 */ /* 0x0001e20000100800 */
[----:B--2---:R-:W-:-:S05]  /*8310*/  @P6 FMUL R3, R5, R6 ;  /* 0x0000000605036220 */ /* 0x004fca0000400000 */
[----:B------:R1:W-:Y:S01]  /*8320*/  STL [R1+0x354], R3 ;  /* 0x0003540301007387 */ /* 0x0003e20000100800 */
[----:B0-----:R-:W-:-:S06]  /*8330*/  HFMA2.MMA R10, -RZ, RZ, -6.109375, 2 ;  /* 0xc61c4000ff0a7435 */ /* 0x001fcc00000001ff */
[----:B---3--:R-:W-:-:S05]  /*8340*/  @P5 FMUL R10, R0, R9 ;  /* 0x00000009000a5220 */ /* 0x008fca0000400000 */
[----:B------:R1:W-:Y:S02]  /*8350*/  STL [R1+0x350], R10 ;  /* 0x0003500a01007387 */ /* 0x0003e40000100800 */
.L_x_2927:
[----:B------:R-:W-:Y:S05]  /*8360*/  BSYNC B0 ;  /* 0x0000000000007941 */ /* 0x000fea0003800000 */
.L_x_2926:
        /* <DEDUP_REMOVED lines=12> */
[----:B-1----:R-:W3:Y:S04]  /*8430*/  LDG.E R0, desc[UR8][R126.64+0x1b00] ;  /* 0x001b00087e007981 */ /* 0x002ee8000c1e1900 */
[----:B------:R-:W5:Y:S01]  /*8440*/  LDG.E.64 R4, desc[UR8][R124.64+0x3600] ;  /* 0x003600087c047981 */ /* 0x000f62000c1e1b00 */
[----:B------:R-:W-:Y:S01]  /*8450*/  HFMA2.MMA R8, -RZ, RZ, -6.109375, 2 ;  /* 0xc61c4000ff087435 */ /* 0x000fe200000001ff */
[----:B--2---:R-:W-:Y:S02]  /*8460*/  MOV R10, 0xc61c4000 ;  /* 0xc61c4000000a7802 */ /* 0x004fe40000000f00 */
[----:B---3--:R-:W-:-:S04]  /*8470*/  LOP3.LUT R3, R0, 0xff, RZ, 0xc0, !PT ;  /* 0x000000ff00037812 */ /* 0x008fc800078ec0ff */
[----:B------:R-:W-:Y:S02]  /*8480*/  ISETP.NE.AND P1, PT, R3, 0x1, PT ;  /* 0x000000010300780c */ /* 0x000fe40003f25270 */
[----:B------:R-:W-:-:S04]  /*8490*/  LOP3.LUT R3, R0, 0xff00, RZ, 0xc0, !PT ;  /* 0x0000ff0000037812 */ /* 0x000fc800078ec0ff */
[----:B------:R-:W-:Y:S02]  /*84a0*/  ISETP.NE.AND P4, PT, R3, 0x100, PT ;  /* 0x000001000300780c */ /* 0x000fe40003f85270 */
[C---:B------:R-:W-:Y:S02]  /*84b0*/  LOP3.LUT R3, R0.reuse, 0xff0000, RZ, 0xc0, !PT ;  /* 0x00ff000000037812 */ /* 0x040fe400078ec0ff */
[----:B------:R-:W-:Y:S02]  /*84c0*/  LOP3.LUT R0, R0, 0xff000000, RZ, 0xc0, !PT ;  /* 0xff00000000007812 */ /* 0x000fe400078ec0ff */
[----:B------:R-:W-:Y:S01]  /*84d0*/  ISETP.NE.AND P5, PT, R3, 0x10000, PT ;  /* 0x000100000300780c */ /* 0x000fe20003fa5270 */
[----:B------:R-:W1:Y:S01]  /*84e0*/  @P1 LDC R7, c[0x0][0x228] ;  /* 0x00008a00ff071b82 */ /* 0x000e620000000800 */
[----:B------:R-:W-:Y:S01]  /*84f0*/  ISETP.NE.AND P6, PT, R0, 0x1000000, PT ;  /* 0x010000000000780c */ /* 0x000fe20003fc5270 */
[----:B-----5:R-:W-:-:S04]  /*8500*/  @P1 HADD2.F32 R0, -RZ, R4.H0_H0 ;  /* 0x20000004ff001230 */ /* 0x020fc80000004100 */
[----:B------:R-:W-:Y:S02]  /*8510*/  @P4 HADD2.F32 R4, -RZ, R4.H1_H1 ;  /* 0x30000004ff044230 */ /* 0x000fe40000004100 */
[----:B------:R-:W2:Y:S08]  /*8520*/  @P4 LDC R3, c[0x0][0x228] ;  /* 0x00008a00ff034b82 */ /* 0x000eb00000000800 */
[----:B------:R-:W3:Y:S01]  /*8530*/  @P5 LDC R9, c[0x0][0x228] ;  /* 0x00008a00ff095b82 */ /* 0x000ee20000000800 */
[----:B-1----:R-:W-:Y:S01]  /*8540*/  @P1 FMUL R8, R0, R7 ;  /* 0x0000000700081220 */ /* 0x002fe20000400000 */
[----:B------:R-:W-:Y:S01]  /*8550*/  HFMA2.MMA R7, -RZ, RZ, -6.109375, 2 ;  /* 0xc61c4000ff077435 */ /* 0x000fe200000001ff */
[----:B------:R-:W-:-:S02]  /*8560*/  @P5 HADD2.F32 R0, -RZ, R5.H0_H0 ;  /* 0x20000005ff005230 */ /* 0x000fc40000004100 */
[----:B------:R-:W-:Y:S01]  /*8570*/  @P6 HADD2.F32 R5, -RZ, R5.H1_H1 ;  /* 0x30000005ff056230 */ /* 0x000fe20000004100 */
[----:B------:R1:W-:Y:S01]  /*8580*/  STL [R1+0x358], R8 ;  /* 0x0003580801007387 */ /* 0x0003e20000100800 */
[----:B--2---:R-:W-:Y:S01]  /*8590*/  @P4 FMUL R10, R4, R3 ;  /* 0x00000003040a4220 */ /* 0x004fe20000400000 */
[----:B------:R-:W-:-:S04]  /*85a0*/  MOV R3, 0xc61c4000 ;  /* 0xc61c400000037802 */ /* 0x000fc80000000f00 */
[----:B------:R2:W-:Y:S01]  /*85b0*/  STL [R1+0x35c], R10 ;  /* 0x00035c0a01007387 */ /* 0x0005e20000100800 */
[----:B-1----:R-:W1:Y:S01]  /*85c0*/  @P6 LDC R8, c[0x0][0x228] ;  /* 0x00008a00ff086b82 */ /* 0x002e620000000800 */
[----:B---3--:R-:W-:-:S05]  /*85d0*/  @P5 FMUL R7, R0, R9 ;  /* 0x0000000900075220 */ /* 0x008fca0000400000 */
[----:B------:R2:W-:Y:S01]  /*85e0*/  STL [R1+0x360], R7 ;  /* 0x0003600701007387 */ /* 0x0005e20000100800 */
[----:B-1----:R-:W-:-:S05]  /*85f0*/  @P6 FMUL R3, R5, R8 ;  /* 0x0000000805036220 */ /* 0x002fca0000400000 */
[----:B------:R2:W-:Y:S02]  /*8600*/  STL [R1+0x364], R3 ;  /* 0x0003640301007387 */ /* 0x0005e40000100800 */
.L_x_2929:
[----:B------:R-:W-:Y:S05]  /*8610*/  BSYNC B0 ;  /* 0x0000000000007941 */ /* 0x000fea0003800000 */
.L_x_2928:
[----:B-1----:R-:W-:Y:S01]  /*8620*/  MOV R0, 0xff800000 ;  /* 0xff80000000007802 */ /* 0x002fe20000000f00 */
[----:B------:R-:W-:Y:S01]  /*8630*/  BSSY B0, `(.L_x_2930) ;  /* 0x0000026000007945 */ /* 0x000fe20003800000 */
[----:B--2---:R-:W-:Y:S02]  /*8640*/  MOV R3, 0xff800000 ;  /* 0xff80000000037802 */ /* 0x004fe40000000f00 */
        /* <DEDUP_REMOVED lines=19> */
[----:B---3--:R-:W-:-:S04]  /*8780*/  @P0 HADD2.F32 R0, -RZ, R4.H0_H0 ;  /* 0x20000004ff000230 */ /* 0x008fc80000004100 */
        /* <DEDUP_REMOVED lines=16> */
.L_x_2931:
[----:B------:R-:W-:Y:S05]  /*8890*/  BSYNC B0 ;  /* 0x0000000000007941 */ /* 0x000fea0003800000 */
.L_x_2930:
[----:B------:R-:W-:Y:S01]  /*88a0*/  MOV R4, 0xff800000 ;  /* 0xff80000000047802 */ /* 0x000fe20000000f00 */
[----:B------:R-:W-:Y:S01]  /*88b0*/  BSSY B0, `(.L_x_2932) ;  /* 0x0000029000007945 */ /* 0x000fe20003800000 */
[----:B-1----:R-:W-:Y:S02]  /*88c0*/  MOV R0, 0xff800000 ;  /* 0xff80000000007802 */ /* 0x002fe40000000f00 */
[----:B--2---:R-:W-:Y:S01]  /*88d0*/  MOV R3, 0xff800000 ;  /* 0xff80000000037802 */ /* 0x004fe20000000f00 */
[----:B------:R-:W-:Y:S01]  /*88e0*/  STL [R1+0x394], R4 ;  /* 0x0003940401007387 */ /* 0x000fe20000100800 */
[----:B------:R-:W-:-:S03]  /*88f0*/  ISETP.GE.AND P0, PT, R6, R147, PT ;  /* 0x000000930600720c */ /* 0x000fc60003f06270 */
[----:B------:R1:W-:Y:S04]  /*8900*/  STL [R1+0x384], R0 ;  /* 0x0003840001007387 */ /* 0x0003e80000100800 */
[----:B------:R2:W-:Y:S04]  /*8910*/  STL [R1+0x380], R3 ;  /* 0x0003800301007387 */ /* 0x0005e80000100800 */
[----:B------:R2:W-:Y:S01]  /*8920*/  STL [R1+0x37c], R4 ;  /* 0x00037c0401007387 */ /* 0x0005e20000100800 */
[----:B-1----:R-:W-:-:S03]  /*8930*/  IADD3 R0, R122, 0x1e00, RZ ;  /* 0x00001e007a007810 */ /* 0x002fc60007ffe0ff */
[----:B------:R2:W-:Y:S01]  /*8940*/  STL [R1+0x378], R3 ;  /* 0x0003780301007387 */ /* 0x0005e20000100800 */
[----:B------:R-:W-:Y:S05]  /*8950*/  @P3 BRA `(.L_x_2933) ;  /* 0x0000000000783947 */ /* 0x000fea0003800000 */
[----:B--2---:R-:W2:Y:S04]  /*8960*/  LDG.E R3, desc[UR8][R126.64+0x1c00] ;  /* 0x001c00087e037981 */ /* 0x004ea8000c1e1900 */
        /* <DEDUP_REMOVED lines=16> */
[----:B------:R-:W-:-:S06]  /*8a70*/  @P5 HADD2.F32 R3, -RZ, R5.H0_H0 ;  /* 0x20000005ff035230 */ /* 0x000fcc0000004100 */
[----:B------:R-:W1:Y:S01]  /*8a80*/  @P6 LDC R8, c[0x0][0x228] ;  /* 0x00008a00ff086b82 */ /* 0x000e620000000800 */
[----:B------:R-:W-:Y:S01]  /*8a90*/  @P6 HADD2.F32 R5, -RZ, R5.H1_H1 ;  /* 0x30000005ff056230 */ /* 0x000fe20000004100 */
[----:B------:R5:W-:Y:S02]  /*8aa0*/  STL [R1+0x378], R9 ;  /* 0x0003780901007387 */ /* 0x000be40000100800 */
[----:B-----5:R-:W-:Y:S01]  /*8ab0*/  MOV R9, 0xc61c4000 ;  /* 0xc61c400000097802 */ /* 0x020fe20000000f00 */
[----:B--2---:R-:W-:Y:S01]  /*8ac0*/  @P4 FMUL R9, R4, R7 ;  /* 0x0000000704094220 */ /* 0x004fe20000400000 */
[----:B------:R-:W-:-:S04]  /*8ad0*/  MOV R4, 0xc61c4000 ;  /* 0xc61c400000047802 */ /* 0x000fc80000000f00 */
[----:B------:R2:W-:Y:S01]  /*8ae0*/  STL [R1+0x37c], R9 ;  /* 0x00037c0901007387 */ /* 0x0005e20000100800 */
[----:B-1----:R-:W-:Y:S01]  /*8af0*/  @P6 FMUL R4, R5, R8 ;  /* 0x0000000805046220 */ /* 0x002fe20000400000 */
[----:B--2---:R-:W-:-:S06]  /*8b00*/  HFMA2.MMA R9, -RZ, RZ, -6.109375, 2 ;  /* 0xc61c4000ff097435 */ /* 0x004fcc00000001ff */
[----:B---3--:R-:W-:-:S05]  /*8b10*/  @P5 FMUL R9, R3, R6 ;  /* 0x0000000603095220 */ /* 0x008fca0000400000 */
[----:B------:R1:W-:Y:S04]  /*8b20*/  STL [R1+0x380], R9 ;  /* 0x0003800901007387 */ /* 0x0003e80000100800 */
[----:B------:R1:W-:Y:S02]  /*8b30*/  STL [R1+0x384], R4 ;  /* 0x0003840401007387 */ /* 0x0003e40000100800 */
.L_x_2933:
[----:B------:R-:W-:Y:S05]  /*8b40*/  BSYNC B0 ;  /* 0x0000000000007941 */ /* 0x000fea0003800000 */
.L_x_2932:
[----:B--2---:R-:W-:Y:S01]  /*8b50*/  MOV R3, 0xff800000 ;  /* 0xff80000000037802 */ /* 0x004fe20000000f00 */
[----:B------:R-:W-:Y:S01]  /*8b60*/  BSSY B0, `(.L_x_2934) ;  /* 0x0000026000007945 */ /* 0x000fe20003800000 */
[----:B-1----:R-:W-:Y:S02]  /*8b70*/  MOV R4, 0xff800000 ;  /* 0xff80000000047802 */ /* 0x002fe40000000f00 */
        /* <DEDUP_REMOVED lines=23> */
[----:B------:R-:W-:-:S06]  /*8cf0*/  HFMA2.MMA R7, -RZ, RZ, -6.109375, 2 ;  /* 0xc61c4000ff077435 */ /* 0x000fcc00000001ff */
[----:B------:R-:W1:Y:S01]  /*8d00*/  @P6 LDC R6, c[0x0][0x228] ;  /* 0x00008a00ff066b82 */ /* 0x000e620000000800 */
[----:B------:R5:W-:Y:S02]  /*8d10*/  STL [R1+0x388], R8 ;  /* 0x0003880801007387 */ /* 0x000be40000100800 */
[----:B-----5:R-:W-:Y:S01]  /*8d20*/  MOV R8, 0xc61c4000 ;  /* 0xc61c400000087802 */ /* 0x020fe20000000f00 */
[----:B--2---:R-:W-:Y:S01]  /*8d30*/  @P4 FMUL R8, R4, R9 ;  /* 0x0000000904084220 */ /* 0x004fe20000400000 */
[--C-:B------:R-:W-:Y:S02]  /*8d40*/  @P5 HADD2.F32 R4, -RZ, R5.reuse.H0_H0 ;  /* 0x20000005ff045230 */ /* 0x100fe40000004100 */
[----:B------:R-:W-:Y:S02]  /*8d50*/  @P6 HADD2.F32 R5, -RZ, R5.H1_H1 ;  /* 0x30000005ff056230 */ /* 0x000fe40000004100 */
[----:B------:R-:W-:Y:S01]  /*8d60*/  STL [R1+0x38c], R8 ;  /* 0x00038c0801007387 */ /* 0x000fe20000100800 */
[----:B---3--:R-:W-:-:S05]  /*8d70*/  @P5 FMUL R7, R4, R3 ;  /* 0x0000000304075220 */ /* 0x008fca0000400000 */
[----:B------:R2:W-:Y:S02]  /*8d80*/  STL [R1+0x390], R7 ;  /* 0x0003900701007387 */ /* 0x0005e40000100800 */
[----:B--2---:R-:W-:Y:S01]  /*8d90*/  MOV R7, 0xc61c4000 ;  /* 0xc61c400000077802 */ /* 0x004fe20000000f00 */
[----:B-1----:R-:W-:-:S05]  /*8da0*/  @P6 FMUL R7, R5, R6 ;  /* 0x0000000605076220 */ /* 0x002fca0000400000 */
[----:B------:R2:W-:Y:S02]  /*8db0*/  STL [R1+0x394], R7 ;  /* 0x0003940701007387 */ /* 0x0005e40000100800 */
.L_x_2935:
[----:B------:R-:W-:Y:S05]  /*8dc0*/  BSYNC B0 ;  /* 0x0000000000007941 */ /* 0x000fea0003800000 */
.L_x_2934:
        /* <DEDUP_REMOVED lines=12> */
[----:B---3--:R-:W3:Y:S02]  /*8e90*/  LDG.E R3, desc[UR8][R126.64+0x1d00] ;  /* 0x001d00087e037981 */ /* 0x008ee4000c1e1900 */
[----:B---3--:R-:W-:-:S04]  /*8ea0*/  LOP3.LUT R4, R3, 0xff, RZ, 0xc0, !PT ;  /* 0x000000ff03047812 */ /* 0x008fc800078ec0ff */
[----:B------:R-:W-:Y:S02]  /*8eb0*/  ISETP.NE.AND P1, PT, R4, 0x1, PT ;  /* 0x000000010400780c */ /* 0x000fe40003f25270 */
[----:B------:R-:W-:-:S04]  /*8ec0*/  LOP3.LUT R4, R3, 0xff00, RZ, 0xc0, !PT ;  /* 0x0000ff0003047812 */ /* 0x000fc800078ec0ff */
[----:B------:R-:W-:Y:S02]  /*8ed0*/  ISETP.NE.AND P4, PT, R4, 0x100, PT ;  /* 0x000001000400780c */ /* 0x000fe40003f85270 */
[----:B------:R-:W-:-:S04]  /*8ee0*/  LOP3.LUT R4, R3, 0xff0000, RZ, 0xc0, !PT ;  /* 0x00ff000003047812 */ /* 0x000fc800078ec0ff */
[----:B------:R-:W-:Y:S01]  /*8ef0*/  ISETP.NE.AND P5, PT, R4, 0x10000, PT ;  /* 0x000100000400780c */ /* 0x000fe20003fa5270 */
[----:B------:R-:W1:Y:S01]  /*8f00*/  @P1 LDC R6, c[0x0][0x228] ;  /* 0x00008a00ff061b82 */ /* 0x000e620000000800 */
[----:B------:R-:W3:Y:S01]  /*8f10*/  LDG.E.64 R4, desc[UR8][R124.64+0x3a00] ;  /* 0x003a00087c047981 */ /* 0x000ee2000c1e1b00 */
[----:B------:R-:W-:Y:S01]  /*8f20*/  LOP3.LUT R3, R3, 0xff000000, RZ, 0xc0, !PT ;  /* 0xff00000003037812 */ /* 0x000fe200078ec0ff */
[----:B--2---:R-:W-:-:S03]  /*8f30*/  HFMA2.MMA R7, -RZ, RZ, -6.109375, 2 ;  /* 0xc61c4000ff077435 */ /* 0x004fc600000001ff */
[----:B------:R-:W-:Y:S01]  /*8f40*/  ISETP.NE.AND P6, PT, R3, 0x1000000, PT ;  /* 0x010000000300780c */ /* 0x000fe20003fc5270 */
[--C-:B---3--:R-:W-:Y:S02]  /*8f50*/  @P1 HADD2.F32 R3, -RZ, R4.reuse.H0_H0 ;  /* 0x20000004ff031230 */ /* 0x108fe40000004100 */
[----:B------:R-:W-:-:S03]  /*8f60*/  @P4 HADD2.F32 R4, -RZ, R4.H1_H1 ;  /* 0x30000004ff044230 */ /* 0x000fc60000004100 */
[----:B-1----:R-:W-:Y:S01]  /*8f70*/  @P1 FMUL R7, R3, R6 ;  /* 0x0000000603071220 */ /* 0x002fe20000400000 */
[----:B------:R-:W-:Y:S01]  /*8f80*/  HFMA2.MMA R6, -RZ, RZ, -6.109375, 2 ;  /* 0xc61c4000ff067435 */ /* 0x000fe200000001ff */
[----:B------:R-:W1:Y:S03]  /*8f90*/  @P4 LDC R3, c[0x0][0x228] ;  /* 0x00008a00ff034b82 */ /* 0x000e660000000800 */
[----:B------:R2:W-:Y:S02]  /*8fa0*/  STL [R1+0x398], R7 ;  /* 0x0003980701007387 */ /* 0x0005e40000100800 */
[----:B--2---:R-:W-:Y:S01]  /*8fb0*/  MOV R7, 0xc61c4000 ;  /* 0xc61c400000077802 */ /* 0x004fe20000000f00 */
[----:B-1----:R-:W-:Y:S01]  /*8fc0*/  @P4 FMUL R7, R4, R3 ;  /* 0x0000000304074220 */ /* 0x002fe20000400000 */
[--C-:B------:R-:W-:Y:S01]  /*8fd0*/  @P5 HADD2.F32 R3, -RZ, R5.reuse.H0_H0 ;  /* 0x20000005ff035230 */ /* 0x100fe20000004100 */
[----:B------:R-:W1:Y:S03]  /*8fe0*/  @P5 LDC R4, c[0x0][0x228] ;  /* 0x00008a00ff045b82 */ /* 0x000e660000000800 */
[----:B------:R-:W-:Y:S01]  /*8ff0*/  STL [R1+0x39c], R7 ;  /* 0x00039c0701007387 */ /* 0x000fe20000100800 */
[----:B-1----:R-:W-:Y:S01]  /*9000*/  @P5 FMUL R6, R3, R4 ;  /* 0x0000000403065220 */ /* 0x002fe20000400000 */
[----:B------:R-:W-:-:S03]  /*9010*/  @P6 HADD2.F32 R4, -RZ, R5.H1_H1 ;  /* 0x30000005ff046230 */ /* 0x000fc60000004100 */
[----:B------:R-:W1:Y:S01]  /*9020*/  @P6 LDC R3, c[0x0][0x228] ;  /* 0x00008a00ff036b82 */ /* 0x000e620000000800 */
[----:B------:R2:W-:Y:S02]  /*9030*/  STL [R1+0x3a0], R6 ;  /* 0x0003a00601007387 */ /* 0x0005e40000100800 */
[----:B--2---:R-:W-:Y:S01]  /*9040*/  MOV R6, 0xc61c4000 ;  /* 0xc61c400000067802 */ /* 0x004fe20000000f00 */
[----:B-1----:R-:W-:-:S05]  /*9050*/  @P6 FMUL R6, R4, R3 ;  /* 0x0000000304066220 */ /* 0x002fca0000400000 */
[----:B------:R1:W-:Y:S02]  /*9060*/  STL [R1+0x3a4], R6 ;  /* 0x0003a40601007387 */ /* 0x0003e40000100800 */
.L_x_2937:
[----:B------:R-:W-:Y:S05]  /*9070*/  BSYNC B0 ;  /* 0x0000000000007941 */ /* 0x000fea0003800000 */
.L_x_2936:
[----:B---3--:R-:W-:Y:S01]  /*9080*/  MOV R3, 0xff800000 ;  /* 0xff80000000037802 */ /* 0x008fe20000000f00 */
[----:B------:R-:W-:Y:S01]  /*9090*/  BSSY B0, `(.L_x_2938) ;  /* 0x0000024000007945 */ /* 0x000fe20003800000 */
[----:B------:R-:W-:Y:S02]  /*90a0*/  ISETP.GE.AND P1, PT, R0, R147, PT ;  /* 0x000000930000720c */ /* 0x000fe40003f26270 */
[----:B------:R-:W-:Y:S01]  /*90b0*/  MOV R57, 0xff800000 ;  /* 0xff80000000397802 */ /* 0x000fe20000000f00 */
[----:B------:R3:W-:Y:S01]  /*90c0*/  STL [R1+0x3ac], R3 ;  /* 0x0003ac0301007387 */ /* 0x0007e20000100800 */
[----:B------:R-:W-:-:S03]  /*90d0*/  IADD3 R0, R122, 0x1f80, RZ ;  /* 0x00001f807a007810 */ /* 0x000fc60007ffe0ff */
        /* <DEDUP_REMOVED lines=8> */
[----:B------:R-:W-:Y:S02]  /*9160*/  ISETP.NE.AND P5, PT, R4, 0x10000, PT ;  /* 0x000100000400780c */ /* 0x000fe40003fa5270 */
[----:B------:R-:W1:Y:S01]  /*9170*/  LDG.E.64 R4, desc[UR8][R124.64+0x3b00] ;  /* 0x003b00087c047981 */ /* 0x000e62000c1e1b00 */
[----:B------:R-:W-:Y:S01]  /*9180*/  LOP3.LUT R3, R3, 0xff000000, RZ, 0xc0, !PT ;  /* 0xff00000003037812 */ /* 0x000fe200078ec0ff */
[----:B--2---:R-:W-:Y:S01]  /*9190*/  HFMA2.MMA R7, -RZ, RZ, -6.109375, 2 ;  /* 0xc61c4000ff077435 */ /* 0x004fe200000001ff */
[----:B------:R-:W-:Y:S02]  /*91a0*/  MOV R57, 0xc61c4000 ;  /* 0xc61c400000397802 */ /* 0x000fe40000000f00 */
[----:B------:R-:W-:Y:S02]  /*91b0*/  ISETP.NE.AND P6, PT, R3, 0x1000000, PT ;  /* 0x010000000300780c */ /* 0x000fe40003fc5270 */
[----:B------:R-:W2:Y:S01]  /*91c0*/  @P0 LDC R3, c[0x0][0x228] ;  /* 0x00008a00ff030b82 */ /* 0x000ea20000000800 */
[----:B-1----:R-:W-:-:S02]  /*91d0*/  @P0 HADD2.F32 R6, -RZ, R4.H0_H0 ;  /* 0x20000004ff060230 */ /* 0x002fc40000004100 */
[----:B------:R-:W-:-:S03]  /*91e0*/  @P4 HADD2.F32 R4, -RZ, R4.H1_H1 ;  /* 0x30000004ff044230 */ /* 0x000fc60000004100 */
[----:B--2---:R-:W-:Y:S01]  /*91f0*/  @P0 FMUL R7, R6, R3 ;  /* 0x0000000306070220 */ /* 0x004fe20000400000 */
[----:B------:R-:W-:Y:S01]  /*9200*/  MOV R6, 0xc61c4000 ;  /* 0xc61c400000067802 */ /* 0x000fe20000000f00 */
[----:B------:R-:W1:Y:S03]  /*9210*/  @P4 LDC R3, c[0x0][0x228] ;  /* 0x00008a00ff034b82 */ /* 0x000e660000000800 */
[----:B------:R2:W-:Y:S02]  /*9220*/  STL [R1+0x3a8], R7 ;  /* 0x0003a80701007387 */ /* 0x0005e40000100800 */
[----:B--2---:R-:W-:Y:S01]  /*9230*/  HFMA2.MMA R7, -RZ, RZ, -6.109375, 2 ;  /* 0xc61c4000ff077435 */ /* 0x004fe200000001ff */
[----:B-1----:R-:W-:Y:S01]  /*9240*/  @P4 FMUL R57, R4, R3 ;  /* 0x0000000304394220 */ /* 0x002fe20000400000 */
[--C-:B------:R-:W-:Y:S01]  /*9250*/  @P5 HADD2.F32 R4, -RZ, R5.reuse.H0_H0 ;  /* 0x20000005ff045230 */ /* 0x100fe20000004100 */
[----:B------:R-:W1:Y:S01]  /*9260*/  @P5 LDC R3, c[0x0][0x228] ;  /* 0x00008a00ff035b82 */ /* 0x000e620000000800 */
[----:B------:R-:W-:-:S03]  /*9270*/  @P6 HADD2.F32 R5, -RZ, R5.H1_H1 ;  /* 0x30000005ff056230 */ /* 0x000fc60000004100 */
[----:B-1----:R-:W-:-:S04]  /*9280*/  @P5 FMUL R7, R4, R3 ;  /* 0x0000000304075220 */ /* 0x002fc80000400000 */
[----:B------:R-:W1:Y:S01]  /*9290*/  @P6 LDC R3, c[0x0][0x228] ;  /* 0x00008a00ff036b82 */ /* 0x000e620000000800 */
[----:B------:R2:W-:Y:S01]  /*92a0*/  STL [R1+0x3ac], R7 ;  /* 0x0003ac0701007387 */ /* 0x0005e20000100800 */
[----:B-1----:R-:W-:-:S05]  /*92b0*/  @P6 FMUL R6, R5, R3 ;  /* 0x0000000305066220 */ /* 0x002fca0000400000 */
[----:B------:R2:W-:Y:S02]  /*92c0*/  STL [R1+0x3b0], R6 ;  /* 0x0003b00601007387 */ /* 0x0005e40000100800 */
.L_x_2939:
[----:B------:R-:W-:Y:S05]  /*92d0*/  BSYNC B0 ;  /* 0x0000000000007941 */ /* 0x000fea0003800000 */
.L_x_2938:
[----:B------:R-:W-:Y:S01]  /*92e0*/  ISETP.GE.AND P0, PT, R0, R147, PT ;  /* 0x000000930000720c */ /* 0x000fe20003f06270 */
[----:B------:R-:W-:Y:S01]  /*92f0*/  BSSY B0, `(.L_x_2940) ;  /* 0x0000029000007945 */ /* 0x000fe20003800000 */
[----:B------:R-:W-:Y:S02]  /*9300*/  MOV R4, 0xff800000 ;  /* 0xff80000000047802 */ /* 0x000fe40000000f00 */
[----:B------:R-:W-:Y:S02]  /*9310*/  MOV R0, 0xff800000 ;  /* 0xff80000000007802 */ /* 0x000fe40000000f00 */
[----:B---3--:R-:W-:Y:S01]  /*9320*/  MOV R3, 0xff800000 ;  /* 0xff80000000037802 */ /* 0x008fe20000000f00 */
[----:B------:R-:W-:Y:S04]  /*9330*/  STL [R1+0x3e0], R4 ;  /* 0x0003e00401007387 */ /* 0x000fe80000100800 */
[----:B------:R3:W-:Y:S04]  /*9340*/  STL [R1+0x3c8], R0 ;  /* 0x0003c80001007387 */ /* 0x0007e80000100800 */
[----:B------:R0:W-:Y:S04]  /*9350*/  STL [R1+0x3c0], R3 ;  /* 0x0003c00301007387 */ /* 0x0001e80000100800 */
[----:B------:R0:W-:Y:S01]  /*9360*/  STL [R1+0x3bc], R4 ;  /* 0x0003bc0401007387 */ /* 0x0001e20000100800 */
[----:B---3--:R-:W-:-:S03]  /*9370*/  IADD3 R0, R122, 0x2000, RZ ;  /* 0x000020007a007810 */ /* 0x008fc60007ffe0ff */
[----:B------:R0:W-:Y:S01]  /*9380*/  STL [R1+0x3b8], R3 ;  /* 0x0003b80301007387 */ /* 0x0001e20000100800 */
[----:B------:R-:W-:Y:S05]  /*9390*/  @P3 BRA `(.L_x_2941) ;  /* 0x0000000000783947 */ /* 0x000fea0003800000 */
[----:B0-----:R-:W3:Y:S02]  /*93a0*/  LDG.E R3, desc[UR8][R126.64+0x1e00] ;  /* 0x001e00087e037981 */ /* 0x001ee4000c1e1900 */
        /* <DEDUP_REMOVED lines=8> */
[----:B--2---:R-:W-:-:S03]  /*9430*/  HFMA2.MMA R7, -RZ, RZ, -6.109375, 2 ;  /* 0xc61c4000ff077435 */ /* 0x004fc600000001ff */
[----:B------:R-:W-:Y:S02]  /*9440*/  ISETP.NE.AND P6, PT, R3, 0x1000000, PT ;  /* 0x010000000300780c */ /* 0x000fe40003fc5270 */
[----:B------:R-:W0:Y:S01]  /*9450*/  @P3 LDC R3, c[0x0][0x228] ;  /* 0x00008a00ff033b82 */ /* 0x000e220000000800 */
[--C-:B-1----:R-:W-:Y:S02]  /*9460*/  @P3 HADD2.F32 R6, -RZ, R4.reuse.H0_H0 ;  /* 0x20000004ff063230 */ /* 0x102fe40000004100 */
[----:B------:R-:W-:-:S03]  /*9470*/  @P4 HADD2.F32 R4, -RZ, R4.H1_H1 ;  /* 0x30000004ff044230 */ /* 0x000fc60000004100 */
[----:B0-----:R-:W-:Y:S01]  /*9480*/  @P3 FMUL R7, R6, R3 ;  /* 0x0000000306073220 */ /* 0x001fe20000400000 */
[----:B------:R-:W-:Y:S01]  /*9490*/  HFMA2.MMA R6, -RZ, RZ, -6.109375, 2 ;  /* 0xc61c4000ff067435 */ /* 0x000fe200000001ff */
[----:B------:R-:W0:Y:S03]  /*94a0*/  @P4 LDC R3, c[0x0][0x228] ;  /* 0x00008a00ff034b82 */ /* 0x000e260000000800 */
[----:B------:R1:W-:Y:S02]  /*94b0*/  STL [R1+0x3b8], R7 ;  /* 0x0003b80701007387 */ /* 0x0003e40000100800 */
[----:B-1----:R-:W-:Y:S01]  /*94c0*/  MOV R7, 0xc61c4000 ;  /* 0xc61c400000077802 */ /* 0x002fe20000000f00 */
[----:B0-----:R-:W-:Y:S01]  /*94d0*/  @P4 FMUL R7, R4, R3 ;  /* 0x0000000304074220 */ /* 0x001fe20000400000 */
[--C-:B------:R-:W-:Y:S01]  /*94e0*/  @P5 HADD2.F32 R4, -RZ, R5.reuse.H0_H0 ;  /* 0x20000005ff045230 */ /* 0x100fe20000004100 */
[----:B------:R-:W0:Y:S01]  /*94f0*/  @P5 LDC R3, c[0x0][0x228] ;  /* 0x00008a00ff035b82 */ /* 0x000e220000000800 */
[----:B------:R-:W-:-:S02]  /*9500*/  @P6 HADD2.F32 R5, -RZ, R5.H1_H1 ;  /* 0x30000005ff056230 */ /* 0x000fc40000004100 */
[----:B------:R-:W-:Y:S01]  /*9510*/  STL [R1+0x3bc], R7 ;  /* 0x0003bc0701007387 */ /* 0x000fe20000100800 */
[----:B0-----:R-:W-:-:S04]  /*9520*/  @P5 FMUL R6, R4, R3 ;  /* 0x0000000304065220 */ /* 0x001fc80000400000 */
[----:B------:R-:W0:Y:S01]  /*9530*/  @P6 LDC R3, c[0x0][0x228] ;  /* 0x00008a00ff036b82 */ /* 0x000e220000000800 */
[----:B------:R1:W-:Y:S02]  /*9540*/  STL [R1+0x3c0], R6 ;  /* 0x0003c00601007387 */ /* 0x0003e40000100800 */
[----:B-1----:R-:W-:Y:S01]  /*9550*/  MOV R6, 0xc61c4000 ;  /* 0xc61c400000067802 */ /* 0x002fe20000000f00 */
[----:B0-----:R-:W-:-:S05]  /*9560*/  @P6 FMUL R6, R5, R3 ;  /* 0x0000000305066220 */ /* 0x001fca0000400000 */
[----:B------:R3:W-:Y:S02]  /*9570*/  STL [R1+0x3c8], R6 ;  /* 0x0003c80601007387 */ /* 0x0007e40000100800 */
.L_x_2941:
[----:B------:R-:W-:Y:S05]  /*9580*/  BSYNC B0 ;  /* 0x0000000000007941 */ /* 0x000fea0003800000 */
.L_x_2940:
        /* <DEDUP_REMOVED lines=21> */
[--C-:B-1-3--:R-:W-:Y:S02]  /*96e0*/  @P2 HADD2.F32 R6, -RZ, R4.reuse.H0_H0 ;  /* 0x20000004ff062230 */ /* 0x10afe40000004100 */
        /* <DEDUP_REMOVED lines=17> */
.L_x_2943:
[----:B------:R-:W-:Y:S05]  /*9800*/  BSYNC B0 ;  /* 0x0000000000007941 */ /* 0x000fea0003800000 */
.L_x_2942:
        /* <DEDUP_REMOVED lines=19> */
[----:B------:R-:W3:Y:S01]  /*9940*/  LDG.E.64 R4, desc[UR8][R124.64+0x3e00] ;  /* 0x003e00087c047981 */ /* 0x000ee2000c1e1b00 */
[----:B------:R-:W-:Y:S01]  /*9950*/  LOP3.LUT R3, R3, 0xff000000, RZ, 0xc0, !PT ;  /* 0xff00000003037812 */ /* 0x000fe200078ec0ff */
[----:B--2---:R-:W-:-:S03]  /*9960*/  HFMA2.MMA R7, -RZ, RZ, -6.109375, 2 ;  /* 0xc61c4000ff077435 */ /* 0x004fc600000001ff */
[----:B------:R-:W-:Y:S02]  /*9970*/  ISETP.NE.AND P6, PT, R3, 0x1000000, PT ;  /* 0x010000000300780c */ /* 0x000fe40003fc5270 */
[----:B------:R-:W0:Y:S01]  /*9980*/  @P1 LDC R3, c[0x0][0x228] ;  /* 0x00008a00ff031b82 */ /* 0x000e220000000800 */
[--C-:B---3--:R-:W-:Y:S02]  /*9990*/  @P1 HADD2.F32 R6, -RZ, R4.reuse.H0_H0 ;  /* 0x20000004ff061230 */ /* 0x108fe40000004100 */
        /* <DEDUP_REMOVED lines=17> */
.L_x_2945:
[----:B------:R-:W-:Y:S05]  /*9ab0*/  BSYNC B0 ;  /* 0x0000000000007941 */ /* 0x000fea0003800000 */
.L_x_2944:
        /* <DEDUP_REMOVED lines=18> */
[----:B--2---:R-:W-:-:S03]  /*9be0*/  HFMA2.MMA R7, -RZ, RZ, -6.109375, 2 ;  /* 0xc61c4000ff077435 */ /* 0x004fc600000001ff */
[----:B------:R-:W-:Y:S02]  /*9bf0*/  ISETP.NE.AND P6, PT, R3, 0x1000000, PT ;  /* 0x010000000300780c */ /* 0x000fe40003fc5270 */
[----:B------:R-:W1:Y:S01]  /*9c00*/  @P0 LDC R3, c[0x0][0x228] ;  /* 0x00008a00ff030b82 */ /* 0x000e620000000800 */
[--C-:B0--3--:R-:W-:Y:S02]  /*9c10*/  @P0 HADD2.F32 R6, -RZ, R4.reuse.H0_H0 ;  /* 0x20000004ff060230 */ /* 0x109fe40000004100 */
[----:B------:R-:W-:-:S03]  /*9c20*/  @P4 HADD2.F32 R4, -RZ, R4.H1_H1 ;  /* 0x30000004ff044230 */ /* 0x000fc60000004100 */
[----:B-1----:R-:W-:Y:S01]  /*9c30*/  @P0 FMUL R7, R6, R3 ;  /* 0x0000000306070220 */ /* 0x002fe20000400000 */
        /* <DEDUP_REMOVED lines=15> */
.L_x_2947:
[----:B------:R-:W-:Y:S05]  /*9d30*/  BSYNC B0 ;  /* 0x0000000000007941 */ /* 0x000fea0003800000 */
.L_x_2946:
        /* <DEDUP_REMOVED lines=42> */
.L_x_2949:
[----:B------:R-:W-:Y:S05]  /*9fe0*/  BSYNC B0 ;  /* 0x0000000000007941 */ /* 0x000fea0003800000 */
.L_x_2948:
        /* <DEDUP_REMOVED lines=39> */
.L_x_2951:
[----:B------:R-:W-:Y:S05]  /*a260*/  BSYNC B0 ;  /* 0x0000000000007941 */ /* 0x000fea0003800000 */
.L_x_2950:
        /* <DEDUP_REMOVED lines=42> */
.L_x_2953:
[----:B------:R-:W-:Y:S05]  /*a510*/  BSYNC B0 ;  /* 0x0000000000007941 */ /* 0x000fea0003800000 */
.L_x_2952:
        /* <DEDUP_REMOVED lines=39> */
.L_x_2955:
[----:B------:R-:W-:Y:S05]  /*a790*/  BSYNC B0 ;  /* 0x0000000000007941 */ /* 0x000fea0003800000 */
.L_x_2954:
[----:B------:R-:W-:Y:S01]  /*a7a0*/  ISETP.GE.AND P0, PT, R0, R147, PT ;  /* 0x000000930000720c */ /* 0x000fe20003f06270 */
[----:B------:R-:W-:Y:S01]  /*a7b0*/  BSSY B0, `(.L_x_2956) ;  /* 0x0000023000007945 */ /* 0x000fe20003800000 */
[----:B------:R-:W-:Y:S02]  /*a7c0*/  MOV R0, 0xff800000 ;  /* 0xff80000000007802 */ /* 0x000fe40000000f00 */
[----:B------:R-:W-:Y:S02]  /*a7d0*/  MOV R56, 0xff800000 ;  /* 0xff80000000387802 */ /* 0x000fe40000000f00 */
[----:B------:R-:W-:Y:S01]  /*a7e0*/  MOV R55, 0xff800000 ;  /* 0xff80000000377802 */ /* 0x000fe20000000f00 */
[----:B------:R5:W-:Y:S01]  /*a7f0*/  STL [R1+0x434], R0 ;  /* 0x0004340001007387 */ /* 0x000be20000100800 */
[----:B------:R-:W-:Y:S02]  /*a800*/  MOV R54, 0xff800000 ;  /* 0xff80000000367802 */ /* 0x000fe40000000f00 */
[----:B------:R-:W-:-:S02]  /*a810*/  MOV R53, 0xff800000 ;  /* 0xff80000000357802 */ /* 0x000fc40000000f00 */
[----:B-----5:R-:W-:Y:S01]  /*a820*/  IADD3 R0, R122, 0x2400, RZ ;  /* 0x000024007a007810 */ /* 0x020fe20007ffe0ff */
        /* <DEDUP_REMOVED lines=10> */
[----:B------:R-:W-:Y:S01]  /*a8d0*/  HFMA2.MMA R53, -RZ, RZ, -6.109375, 2 ;  /* 0xc61c4000ff357435 */ /* 0x000fe200000001ff */
[----:B------:R-:W-:Y:S01]  /*a8e0*/  MOV R54, 0xc61c4000 ;  /* 0xc61c400000367802 */ /* 0x000fe20000000f00 */
[----:B------:R-:W-:Y:S01]  /*a8f0*/  HFMA2.MMA R55, -RZ, RZ, -6.109375, 2 ;  /* 0xc61c4000ff377435 */ /* 0x000fe200000001ff */
[----:B------:R-:W-:Y:S02]  /*a900*/  ISETP.NE.AND P6, PT, R3, 0x1000000, PT ;  /* 0x010000000300780c */ /* 0x000fe40003fc5270 */
[----:B------:R-:W1:Y:S01]  /*a910*/  @P3 LDC R3, c[0x0][0x228] ;  /* 0x00008a00ff033b82 */ /* 0x000e620000000800 */
[----:B------:R-:W-:Y:S01]  /*a920*/  MOV R56, 0xc61c4000 ;  /* 0xc61c400000387802 */ /* 0x000fe20000000f00 */
[----:B0-23--:R-:W-:-:S02]  /*a930*/  @P3 HADD2.F32 R6, -RZ, R4.H0_H0 ;  /* 0x20000004ff063230 */ /* 0x00dfc40000004100 */
[----:B------:R-:W-:-:S03]  /*a940*/  @P4 HADD2.F32 R4, -RZ, R4.H1_H1 ;  /* 0x30000004ff044230 */ /* 0x000fc60000004100 */
[----:B-1----:R-:W-:Y:S02]  /*a950*/  @P3 FMUL R53, R6, R3 ;  /* 0x0000000306353220 */ /* 0x002fe40000400000 */
[----:B------:R-:W0:Y:S02]  /*a960*/  @P4 LDC R3, c[0x0][0x228] ;  /* 0x00008a00ff034b82 */ /* 0x000e240000000800 */
[----:B0-----:R-:W-:Y:S01]  /*a970*/  @P4 FMUL R54, R4, R3 ;  /* 0x0000000304364220 */ /* 0x001fe20000400000 */
[----:B------:R-:W-:-:S05]  /*a980*/  @P5 HADD2.F32 R4, -RZ, R5.H0_H0 ;  /* 0x20000005ff045230 */ /* 0x000fca0000004100 */
[----:B------:R-:W0:Y:S01]  /*a990*/  @P5 LDC R3, c[0x0][0x228] ;  /* 0x00008a00ff035b82 */ /* 0x000e220000000800 */
[----:B------:R-:W-:Y:S02]  /*a9a0*/  @P6 HADD2.F32 R5, -RZ, R5.H1_H1 ;  /* 0x30000005ff056230 */ /* 0x000fe40000004100 */
[----:B0-----:R-:W-:-:S05]  /*a9b0*/  @P5 FMUL R55, R4, R3 ;  /* 0x0000000304375220 */ /* 0x001fca0000400000 */
[----:B------:R-:W0:Y:S02]  /*a9c0*/  @P6 LDC R3, c[0x0][0x228] ;  /* 0x00008a00ff036b82 */ /* 0x000e240000000800 */
[----:B0-----:R-:W-:-:S07]  /*a9d0*/  @P6 FMUL R56, R5, R3 ;  /* 0x0000000305386220 */ /* 0x001fce0000400000 */
.L_x_2957:
[----:B------:R-:W-:Y:S05]  /*a9e0*/  BSYNC B0 ;  /* 0x0000000000007941 */ /* 0x000fea0003800000 */
.L_x_2956:
        /* <DEDUP_REMOVED lines=21> */
[----:B--2---:R-:W-:Y:S01]  /*ab40*/  MOV R7, 0xc61c4000 ;  /* 0xc61c400000077802 */ /* 0x004fe20000000f00 */
[----:B0--3--:R-:W-:-:S02]  /*ab50*/  @P2 HADD2.F32 R6, -RZ, R4.H0_H0 ;  /* 0x20000004ff062230 */ /* 0x009fc40000004100 */
        /* <DEDUP_REMOVED lines=9> */
[----:B0-----:R-:W-:-:S05]  /*abf0*/  @P6 FMUL R7, R5, R3 ;  /* 0x0000000305076220 */ /* 0x001fca0000400000 */
[----:B------:R0:W-:Y:S02]  /*ac00*/  STL [R1+0x434], R7 ;  /* 0x0004340701007387 */ /* 0x0001e40000100800 */
.L_x_2959:
[----:B------:R-:W-:Y:S05]  /*ac10*/  BSYNC B0 ;  /* 0x0000000000007941 */ /* 0x000fea0003800000 */
.L_x_2958:
        /* <DEDUP_REMOVED lines=36> */
.L_x_2961:
[----:B------:R-:W-:Y:S05]  /*ae60*/  BSYNC B0 ;  /* 0x0000000000007941 */ /* 0x000fea0003800000 */
.L_x_2960:
        /* <DEDUP_REMOVED lines=16> */
[----:B------:R-:W-:Y:S01]  /*af70*/  HFMA2.MMA R43, -RZ, RZ, -6.109375, 2 ;  /* 0xc61c4000ff2b7435 */ /* 0x000fe200000001ff */
[----:B------:R-:W-:Y:S01]  /*af80*/  MOV R44, 0xc61c4000 ;  /* 0xc61c4000002c7802 */ /* 0x000fe20000000f00 */
[----:B------:R-:W-:Y:S01]  /*af90*/  HFMA2.MMA R45, -RZ, RZ, -6.109375, 2 ;  /* 0xc61c4000ff2d7435 */ /* 0x000fe200000001ff */
[----:B------:R-:W-:Y:S02]  /*afa0*/  ISETP.NE.AND P6, PT, R3, 0x1000000, PT ;  /* 0x010000000300780c */ /* 0x000fe40003fc5270 */
[----:B------:R-:W1:Y:S01]  /*afb0*/  @P0 LDC R3, c[0x0][0x228] ;  /* 0x00008a00ff030b82 */ /* 0x000e620000000800 */
[----:B0-2---:R-:W-:Y:S01]  /*afc0*/  MOV R7, 0xc61c4000 ;  /* 0xc61c400000077802 */ /* 0x005fe20000000f00 */
[----:B---3--:R-:W-:-:S02]  /*afd0*/  @P0 HADD2.F32 R6, -RZ, R4.H0_H0 ;  /* 0x20000004ff060230 */ /* 0x008fc40000004100 */
        /* <DEDUP_REMOVED lines=11> */
.L_x_2963:
[----:B------:R-:W-:Y:S05]  /*b090*/  BSYNC B0 ;  /* 0x0000000000007941 */ /* 0x000fea0003800000 */
.L_x_2962:
        /* <DEDUP_REMOVED lines=35> */
.L_x_2965:
[----:B------:R-:W-:Y:S05]  /*b2d0*/  BSYNC B0 ;  /* 0x0000000000007941 */ /* 0x000fea0003800000 */
.L_x_2964:
        /* <DEDUP_REMOVED lines=33> */
.L_x_2967:
[----:B------:R-:W-:Y:S05]  /*b4f0*/  BSYNC B0 ;  /* 0x0000000000007941 */ /* 0x000fea0003800000 */
.L_x_2966:
        /* <DEDUP_REMOVED lines=9> */
[----:B0-23--:R-:W2:Y:S04]  /*b590*/  LDG.E R6, desc[UR8][R126.64+0x2500] ;  /* 0x002500087e067981 */ /* 0x00dea8000c1e1900 */
[----:B-1----:R-:W3:Y:S01]  /*b5a0*/  LDG.E.64 R4, desc[UR8][R124.64+0x4a00] ;  /* 0x004a00087c047981 */ /* 0x002ee2000c1e1b00 */
[----:B------:R-:W-:Y:S01]  /*b5b0*/  HFMA2.MMA R30, -RZ, RZ, -6.109375, 2 ;  /* 0xc61c4000ff1e7435 */ /* 0x000fe200000001ff */
[----:B------:R-:W-:Y:S01]  /*b5c0*/  MOV R31, 0xc61c4000 ;  /* 0xc61c4000001f7802 */ /* 0x000fe20000000f00 */
        /* <DEDUP_REMOVED lines=11> */
[----:B---3--:R-:W-:-:S03]  /*b680*/  @P1 HADD2.F32 R6, -RZ, R4.H0_H0 ;  /* 0x20000004ff061230 */ /* 0x008fc60000004100 */
[----:B------:R-:W-:Y:S02]  /*b690*/  @P4 HADD2.F32 R4, -RZ, R4.H1_H1 ;  /* 0x30000004ff044230 */ /* 0x000fe40000004100 */
[----:B0-----:R-:W-:Y:S02]  /*b6a0*/  @P1 FMUL R30, R6, R3 ;  /* 0x00000003061e1220 */ /* 0x001fe40000400000 */
        /* <DEDUP_REMOVED lines=8> */
.L_x_2969:
[----:B------:R-:W-:Y:S05]  /*b730*/  BSYNC B0 ;  /* 0x0000000000007941 */ /* 0x000fea0003800000 */
.L_x_2968:
[----:B------:R-:W-:Y:S01]  /*b740*/  BSSY B0, `(.L_x_2970) ;  /* 0x0000021000007945 */ /* 0x000fe20003800000 */
[----:B------:R-:W-:Y:S02]  /*b750*/  ISETP.GE.AND P1, PT, R0, R147, PT ;  /* 0x000000930000720c */ /* 0x000fe40003f26270 */
[----:B------:R-:W-:Y:S02]  /*b760*/  MOV R29, 0xff800000 ;  /* 0xff800000001d7802 */ /* 0x000fe40000000f00 */
[----:B------:R-:W-:Y:S02]  /*b770*/  MOV R28, 0xff800000 ;  /* 0xff800000001c7802 */ /* 0x000fe40000000f00 */
[----:B------:R-:W-:Y:S02]  /*b780*/  IADD3 R0, R122, 0x2780, RZ ;  /* 0x000027807a007810 */ /* 0x000fe40007ffe0ff */
        /* <DEDUP_REMOVED lines=28> */
.L_x_2971:
[----:B------:R-:W-:Y:S05]  /*b950*/  BSYNC B0 ;  /* 0x0000000000007941 */ /* 0x000fea0003800000 */
.L_x_2970:
        /* <DEDUP_REMOVED lines=35> */
.L_x_2973:
[----:B------:R-:W-:Y:S05]  /*bb90*/  BSYNC B0 ;  /* 0x0000000000007941 */ /* 0x000fea0003800000 */
.L_x_2972:
        /* <DEDUP_REMOVED lines=33> */
.L_x_2975:
[----:B------:R-:W-:Y:S05]  /*bdb0*/  BSYNC B0 ;  /* 0x0000000000007941 */ /* 0x000fea0003800000 */
.L_x_2974:
        /* <DEDUP_REMOVED lines=35> */
.L_x_2977:
[----:B------:R-:W-:Y:S05]  /*bff0*/  BSYNC B0 ;  /* 0x0000000000007941 */ /* 0x000fea0003800000 */
.L_x_2976:
        /* <DEDUP_REMOVED lines=33> */
.L_x_2979:
[----:B------:R-:W-:Y:S05]  /*c210*/  BSYNC B0 ;  /* 0x0000000000007941 */ /* 0x000fea0003800000 */
.L_x_2978:
[----:B------:R-:W-:Y:S01]  /*c220*/  BSSY B0, `(.L_x_2980) ;  /* 0x0000023000007945 */ /* 0x000fe20003800000 */
[----:B------:R-:W-:Y:S02]  /*c230*/  ISETP.GE.AND P0, PT, R0, R147, PT ;  /* 0x000000930000720c */ /* 0x000fe40003f06270 */
[----:B------:R-:W-:Y:S02]  /*c240*/  MOV R10, 0xff800000 ;  /* 0xff800000000a7802 */ /* 0x000fe40000000f00 */
[----:B------:R-:W-:Y:S02]  /*c250*/  MOV R9, 0xff800000 ;  /* 0xff80000000097802 */ /* 0x000fe40000000f00 */
[----:B------:R-:W-:Y:S02]  /*c260*/  MOV R8, 0xff800000 ;  /* 0xff80000000087802 */ /* 0x000fe40000000f00 */
[----:B0-2---:R-:W-:Y:S02]  /*c270*/  MOV R7, 0xff800000 ;  /* 0xff80000000077802 */ /* 0x005fe40000000f00 */
[----:B------:R-:W-:-:S02]  /*c280*/  IADD3 R0, R122, 0x2a00, RZ ;  /* 0x00002a007a007810 */ /* 0x000fc40007ffe0ff */
[----:B---3--:R-:W-:Y:S01]  /*c290*/  MOV R6, 0xff800000 ;  /* 0xff80000000067802 */ /* 0x008fe20000000f00 */
[----:B------:R-:W-:Y:S06]  /*c2a0*/  @P3 BRA `(.L_x_2981) ;  /* 0x0000000000683947 */ /* 0x000fec0003800000 */
[----:B------:R-:W2:Y:S04]  /*c2b0*/  LDG.E R6, desc[UR8][R126.64+0x2800] ;  /* 0x002800087e067981 */ /* 0x000ea8000c1e1900 */
[----:B-1----:R-:W3:Y:S01]  /*c2c0*/  LDG.E.64 R4, desc[UR8][R124.64+0x5000] ;  /* 0x005000087c047981 */ /* 0x002ee2000c1e1b00 */
        /* <DEDUP_REMOVED lines=9> */
[----:B---3--:R-:W-:Y:S01]  /*c360*/  @P3 HADD2.F32 R7, -RZ, R4.H0_H0 ;  /* 0x20000004ff073230 */ /* 0x008fe20000004100 */
[----:B------:R-:W0:Y:S01]  /*c370*/  @P3 LDC R3, c[0x0][0x228] ;  /* 0x00008a00ff033b82 */ /* 0x000e220000000800 */
[----:B------:R-:W-:Y:S01]  /*c380*/  ISETP.NE.AND P6, PT, R6, 0x1000000, PT ;  /* 0x010000000600780c */ /* 0x000fe20003fc5270 */
[----:B------:R-:W-:-:S03]  /*c390*/  HFMA2.MMA R6, -RZ, RZ, -6.109375, 2 ;  /* 0xc61c4000ff067435 */ /* 0x000fc600000001ff */
[----:B------:R-:W-:-:S03]  /*c3a0*/  @P4 HADD2.F32 R4, -RZ, R4.H1_H1 ;  /* 0x30000004ff044230 */ /* 0x000fc60000004100 */
[----:B0-----:R-:W-:Y:S01]  /*c3b0*/  @P3 FMUL R6, R7, R3 ;  /* 0x0000000307063220 */ /* 0x001fe20000400000 */
[----:B------:R-:W-:Y:S01]  /*c3c0*/  MOV R7, 0xc61c4000 ;  /* 0xc61c400000077802 */ /* 0x000fe20000000f00 */
        /* <DEDUP_REMOVED lines=8> */
.L_x_2981:
[----:B------:R-:W-:Y:S05]  /*c450*/  BSYNC B0 ;  /* 0x0000000000007941 */ /* 0x000fea0003800000 */
.L_x_2980:
[----:B------:R-:W-:Y:S01]  /*c460*/  BSSY B0, `(.L_x_2982) ;  /* 0x0000021000007945 */ /* 0x000fe20003800000 */
[----:B------:R-:W-:Y:S02]  /*c470*/  ISETP.GE.AND P3, PT, R0, R147, PT ;  /* 0x000000930000720c */ /* 0x000fe40003f66270 */
[----:B------:R-:W-:Y:S02]  /*c480*/  MOV R5, 0xff800000 ;  /* 0xff80000000057802 */ /* 0x000fe40000000f00 */
[----:B-1----:R-:W-:Y:S02]  /*c490*/  MOV R4, 0xff800000 ;  /* 0xff80000000047802 */ /* 0x002fe40000000f00 */
        /* <DEDUP_REMOVED lines=16> */
[----:B------:R-:W-:-:S06]  /*c5a0*/  @P4 HADD2.F32 R128, -RZ, R128.H1_H1 ;  /* 0x30000080ff804230 */ /* 0x000fcc0000004100 */
[----:B------:R-:W1:Y:S01]  /*c5b0*/  @P5 LDC R10, c[0x0][0x228] ;  /* 0x00008a00ff0a5b82 */ /* 0x000e620000000800 */
[----:B0-----:R-:W-:Y:S01]  /*c5c0*/  @P2 FMUL R3, R5, R4 ;  /* 0x0000000405032220 */ /* 0x001fe20000400000 */
[----:B------:R-:W-:-:S06]  /*c5d0*/  MOV R4, 0xc61c4000 ;  /* 0xc61c400000047802 */ /* 0x000fcc0000000f00 */
[----:B------:R-:W0:Y:S02]  /*c5e0*/  @P4 LDC R5, c[0x0][0x228] ;  /* 0x00008a00ff054b82 */ /* 0x000e240000000800 */
[----:B0-----:R-:W-:Y:S01]  /*c5f0*/  @P4 FMUL R4, R128, R5 ;  /* 0x0000000580044220 */ /* 0x001fe20000400000 */
[----:B------:R-:W-:Y:S01]  /*c600*/  HFMA2.MMA R5, -RZ, RZ, -6.109375, 2 ;  /* 0xc61c4000ff057435 */ /* 0x000fe200000001ff */
[--C-:B------:R-:W-:Y:S02]  /*c610*/  @P5 HADD2.F32 R128, -RZ, R129.reuse.H0_H0 ;  /* 0x20000081ff805230 */ /* 0x100fe40000004100 */
[----:B------:R-:W-:-:S03]  /*c620*/  @P6 HADD2.F32 R129, -RZ, R129.H1_H1 ;  /* 0x30000081ff816230 */ /* 0x000fc60000004100 */
[----:B-1----:R-:W-:Y:S01]  /*c630*/  @P5 FMUL R5, R128, R10 ;  /* 0x0000000a80055220 */ /* 0x002fe20000400000 */
[----:B------:R-:W-:Y:S01]  /*c640*/  MOV R10, 0xc61c4000 ;  /* 0xc61c4000000a7802 */ /* 0x000fe20000000f00 */
[----:B------:R-:W0:Y:S02]  /*c650*/  @P6 LDC R128, c[0x0][0x228] ;  /* 0x00008a00ff806b82 */ /* 0x000e240000000800 */
[----:B0-----:R-:W-:-:S07]  /*c660*/  @P6 FMUL R10, R129, R128 ;  /* 0x00000080810a6220 */ /* 0x001fce0000400000 */
.L_x_2983:
[----:B------:R-:W-:Y:S05]  /*c670*/  BSYNC B0 ;  /* 0x0000000000007941 */ /* 0x000fea0003800000 */
.L_x_2982:
        /* <DEDUP_REMOVED lines=23> */
[----:B------:R-:W-:-:S03]  /*c7f0*/  @P5 HADD2.F32 R134, -RZ, R129.H0_H0 ;  /* 0x20000081ff865230 */ /* 0x000fc60000004100 */
[----:B------:R-:W-:Y:S02]  /*c800*/  @P6 HADD2.F32 R129, -RZ, R129.H1_H1 ;  /* 0x30000081ff816230 */ /* 0x000fe40000004100 */
        /* <DEDUP_REMOVED lines=10> */
.L_x_2985:
[----:B------:R-:W-:Y:S05]  /*c8b0*/  BSYNC B0 ;  /* 0x0000000000007941 */ /* 0x000fea0003800000 */
.L_x_2984:
        /* <DEDUP_REMOVED lines=29> */
[----:B0-----:R-:W-:Y:S01]  /*ca90*/  @P5 FMUL R137, R135, R128 ;  /* 0x0000008087895220 */ /* 0x001fe20000400000 */
[----:B------:R-:W-:-:S04]  /*caa0*/  MOV R135, 0xc61c4000 ;  /* 0xc61c400000877802 */ /* 0x000fc80000000f00 */
[----:B------:R-:W0:Y:S02]  /*cab0*/  @P6 LDC R128, c[0x0][0x228] ;  /* 0x00008a00ff806b82 */ /* 0x000e240000000800 */
[----:B0-----:R-:W-:-:S07]  /*cac0*/  @P6 FMUL R135, R129, R128 ;  /* 0x0000008081876220 */ /* 0x001fce0000400000 */
.L_x_2987:
[----:B------:R-:W-:Y:S05]  /*cad0*/  BSYNC B0 ;  /* 0x0000000000007941 */ /* 0x000fea0003800000 */
.L_x_2986:
        /* <DEDUP_REMOVED lines=35> */
.L_x_2989:
[----:B------:R-:W-:Y:S05]  /*cd10*/  BSYNC B0 ;  /* 0x0000000000007941 */ /* 0x000fea0003800000 */
.L_x_2988:
        /* <DEDUP_REMOVED lines=33> */
.L_x_2991:
[----:B------:R-:W-:Y:S05]  /*cf30*/  BSYNC B0 ;  /* 0x0000000000007941 */ /* 0x000fea0003800000 */
.L_x_2990:
        /* <DEDUP_REMOVED lines=35> */
.L_x_2993:
[----:B------:R-:W-:Y:S05]  /*d170*/  BSYNC B0 ;  /* 0x0000000000007941 */ /* 0x000fea0003800000 */
.L_x_2992:
        /* <DEDUP_REMOVED lines=33> */
.L_x_2995:
[----:B------:R-:W-:Y:S05]  /*d390*/  BSYNC B0 ;  /* 0x0000000000007941 */ /* 0x000fea0003800000 */
.L_x_2994:
        /* <DEDUP_REMOVED lines=35> */
.L_x_2997:
[----:B------:R-:W-:Y:S05]  /*d5d0*/  BSYNC B0 ;  /* 0x0000000000007941 */ /* 0x000fea0003800000 */
.L_x_2996:
        /* <DEDUP_REMOVED lines=33> */
.L_x_2999:
[----:B------:R-:W-:Y:S05]  /*d7f0*/  BSYNC B0 ;  /* 0x0000000000007941 */ /* 0x000fea0003800000 */
.L_x_2998:
        /* <DEDUP_REMOVED lines=21> */
[----:B---3--:R-:W-:-:S02]  /*d950*/  @P1 HADD2.F32 R165, -RZ, R128.H0_H0 ;  /* 0x20000080ffa51230 */ /* 0x008fc40000004100 */
[----:B------:R-:W-:-:S05]  /*d960*/  @P4 HADD2.F32 R128, -RZ, R128.H1_H1 ;  /* 0x30000080ff804230 */ /* 0x000fca0000004100 */
[--C-:B------:R-:W-:Y:S02]  /*d970*/  @P5 HADD2.F32 R167, -RZ, R129.reuse.H0_H0 ;  /* 0x20000081ffa75230 */ /* 0x100fe40000004100 */
        /* <DEDUP_REMOVED lines=11> */
.L_x_3001:
[----:B------:R-:W-:Y:S05]  /*da30*/  BSYNC B0 ;  /* 0x0000000000007941 */ /* 0x000fea0003800000 */
.L_x_3000:
        /* <DEDUP_REMOVED lines=20> */
[----:B---3--:R-:W-:-:S02]  /*db80*/  @P0 HADD2.F32 R169, -RZ, R128.H0_H0 ;  /* 0x20000080ffa90230 */ /* 0x008fc40000004100 */
        /* <DEDUP_REMOVED lines=12> */
.L_x_3003:
[----:B------:R-:W-:Y:S05]  /*dc50*/  BSYNC B0 ;  /* 0x0000000000007941 */ /* 0x000fea0003800000 */
.L_x_3002:
        /* <DEDUP_REMOVED lines=35> */
.L_x_3005:
[----:B------:R-:W-:Y:S05]  /*de90*/  BSYNC B0 ;  /* 0x0000000000007941 */ /* 0x000fea0003800000 */
.L_x_3004:
        /* <DEDUP_REMOVED lines=33> */
.L_x_3007:
[----:B------:R-:W-:Y:S05]  /*e0b0*/  BSYNC B0 ;  /* 0x0000000000007941 */ /* 0x000fea0003800000 */
.L_x_3006:
        /* <DEDUP_REMOVED lines=35> */
.L_x_3009:
[----:B------:R-:W-:Y:S05]  /*e2f0*/  BSYNC B0 ;  /* 0x0000000000007941 */ /* 0x000fea0003800000 */
.L_x_3008:
        /* <DEDUP_REMOVED lines=33> */
.L_x_3011:
[----:B------:R-:W-:Y:S05]  /*e510*/  BSYNC B0 ;  /* 0x0000000000007941 */ /* 0x000fea0003800000 */
.L_x_3010:
        /* <DEDUP_REMOVED lines=36> */
.L_x_3013:
[----:B------:R-:W-:Y:S05]  /*e760*/  BSYNC B0 ;  /* 0x0000000000007941 */ /* 0x000fea0003800000 */
.L_x_3012:
        /* <DEDUP_REMOVED lines=34> */
.L_x_3015:
[----:B------:R-:W-:Y:S05]  /*e990*/  BSYNC B0 ;  /* 0x0000000000007941 */ /* 0x000fea0003800000 */
.L_x_3014:
        /* <DEDUP_REMOVED lines=25> */
[----:B--2---:R-:W-:-:S02]  /*eb30*/  @P1 HADD2.F32 R241, -RZ, R128.H0_H0 ;  /* 0x20000080fff11230 */ /* 0x004fc40000004100 */
[----:B------:R-:W-:-:S03]  /*eb40*/  @P4 HADD2.F32 R128, -RZ, R128.H1_H1 ;  /* 0x30000080ff804230 */ /* 0x000fc60000004100 */
[----:B0-----:R-:W-:Y:S01]  /*eb50*/  @P1 FMUL R244, R241, R239 ;  /* 0x000000eff1f41220 */ /* 0x001fe20000400000 */
[----:B------:R-:W-:Y:S01]  /*eb60*/  HFMA2.MMA R241, -RZ, RZ, -6.109375, 2 ;  /* 0xc61c4000fff17435 */ /* 0x000fe200000001ff */
[----:B------:R-:W0:Y:S03]  /*eb70*/  @P4 LDC R239, c[0x0][0x228] ;  /* 0x00008a00ffef4b82 */ /* 0x000e260000000800 */
[----:B------:R-:W-:Y:S01]  /*eb80*/  STL [R1+0x224], R244 ;  /* 0x000224f401007387 */ /* 0x000fe20000100800 */
[----:B0-----:R-:W-:Y:S01]  /*eb90*/  @P4 FMUL R243, R128, R239 ;  /* 0x000000ef80f34220 */ /* 0x001fe20000400000 */
[----:B------:R-:W-:-:S03]  /*eba0*/  @P5 HADD2.F32 R239, -RZ, R129.H0_H0 ;  /* 0x20000081ffef5230 */ /* 0x000fc60000004100 */
[----:B------:R-:W0:Y:S01]  /*ebb0*/  @P5 LDC R128, c[0x0][0x228] ;  /* 0x00008a00ff805b82 */ /* 0x000e220000000800 */
[----:B------:R-:W-:Y:S01]  /*ebc0*/  @P6 HADD2.F32 R129, -RZ, R129.H1_H1 ;  /* 0x30000081ff816230 */ /* 0x000fe20000004100 */
[----:B------:R-:W-:Y:S01]  /*ebd0*/  STL [R1+0x238], R243 ;  /* 0x000238f301007387 */ /* 0x000fe20000100800 */
[----:B0-----:R-:W-:-:S05]  /*ebe0*/  @P5 FMUL R241, R239, R128 ;  /* 0x00000080eff15220 */ /* 0x001fca0000400000 */
[----:B------:R-:W0:Y:S01]  /*ebf0*/  @P6 LDC R128, c[0x0][0x228] ;  /* 0x00008a00ff806b82 */ /* 0x000e220000000800 */
[----:B------:R1:W-:Y:S02]  /*ec00*/  STL [R1+0x240], R241 ;  /* 0x000240f101007387 */ /* 0x0003e40000100800 */
[----:B-1----:R-:W-:Y:S01]  /*ec10*/  MOV R241, 0xc61c4000 ;  /* 0xc61c400000f17802 */ /* 0x002fe20000000f00 */
[----:B0-----:R-:W-:-:S05]  /*ec20*/  @P6 FMUL R241, R129, R128 ;  /* 0x0000008081f16220 */ /* 0x001fca0000400000 */
[----:B------:R0:W-:Y:S02]  /*ec30*/  STL [R1+0x23c], R241 ;  /* 0x00023cf101007387 */ /* 0x0001e40000100800 */
.L_x_3017:
[----:B------:R-:W-:Y:S05]  /*ec40*/  BSYNC B0 ;  /* 0x0000000000007941 */ /* 0x000fea0003800000 */
.L_x_3016:
        /* <DEDUP_REMOVED lines=39> */
.L_x_3019:
[----:B------:R-:W-:Y:S05]  /*eec0*/  BSYNC B0 ;  /* 0x0000000000007941 */ /* 0x000fea0003800000 */
.L_x_3018:
        /* <DEDUP_REMOVED lines=25> */
[----:B---3--:R-:W-:-:S02]  /*f060*/  @P3 HADD2.F32 R241, -RZ, R128.H0_H0 ;  /* 0x20000080fff13230 */ /* 0x008fc40000004100 */
        /* <DEDUP_REMOVED lines=16> */
.L_x_3021:
[----:B------:R-:W-:Y:S05]  /*f170*/  BSYNC B0 ;  /* 0x0000000000007941 */ /* 0x000fea0003800000 */
.L_x_3020:
        /* <DEDUP_REMOVED lines=39> */
.L_x_3023:
[----:B------:R-:W-:Y:S05]  /*f3f0*/  BSYNC B0 ;  /* 0x0000000000007941 */ /* 0x000fea0003800000 */
.L_x_3022:
        /* <DEDUP_REMOVED lines=42> */
.L_x_3025:
[----:B------:R-:W-:Y:S05]  /*f6a0*/  BSYNC B0 ;  /* 0x0000000000007941 */ /* 0x000fea0003800000 */
.L_x_3024:
        /* <DEDUP_REMOVED lines=39> */
.L_x_3027:
[----:B------:R-:W-:Y:S05]  /*f920*/  BSYNC B0 ;  /* 0x0000000000007941 */ /* 0x000fea0003800000 */
.L_x_3026:
        /* <DEDUP_REMOVED lines=42> */
.L_x_3029:
[----:B------:R-:W-:Y:S05]  /*fbd0*/  BSYNC B0 ;  /* 0x0000000000007941 */ /* 0x000fea0003800000 */
.L_x_3028:
        /* <DEDUP_REMOVED lines=39> */
.L_x_3031:
[----:B------:R-:W-:Y:S05]  /*fe50*/  BSYNC B0 ;  /* 0x0000000000007941 */ /* 0x000fea0003800000 */
.L_x_3030:
        /* <DEDUP_REMOVED lines=23> */
[--C-:B------:R-:W-:Y:S02]  /*ffd0*/  @P1 HADD2.F32 R241, -RZ, R128.reuse.H0_H0 ;  /* 0x20000080fff11230 */ /* 0x100fe40000004100 */
[----:B------:R-:W-:-:S03]  /*ffe0*/  @P4 HADD2.F32 R128, -RZ, R128.H1_H1 ;  /* 0x30000080ff804230 */ /* 0x000fc60000004100 */
        /* <DEDUP_REMOVED lines=8> */
[--C-:B------:R-:W-:Y:S01]  /*10070*/  @P5 HADD2.F32 R128, -RZ, R129.reuse.H0_H0 ;  /* 0x20000081ff805230 */ /* 0x100fe20000004100 */
[----:B------:R-:W-:Y:S01]  /*10080*/  MOV R241, 0xc61c4000 ;  /* 0xc61c400000f17802 */ /* 0x000fe20000000f00 */
[----:B------:R-:W-:-:S02]  /*10090*/  @P1 HADD2.F32 R129, -RZ, R129.H1_H1 ;  /* 0x30000081ff811230 */ /* 0x000fc40000004100 */
[----:B------:R1:W-:Y:S01]  /*100a0*/  STL [R1+0x1a0], R244 ;  /* 0x0001a0f401007387 */ /* 0x0003e20000100800 */
[----:B--2---:R-:W-:Y:S02]  /*100b0*/  @P5 FMUL R243, R128, R239 ;  /* 0x000000ef80f35220 */ /* 0x004fe40000400000 */
[----:B------:R-:W0:Y:S03]  /*100c0*/  @P1 LDC R128, c[0x0][0x228] ;  /* 0x00008a00ff801b82 */ /* 0x000e260000000800 */
[----:B------:R1:W-:Y:S01]  /*100d0*/  STL [R1+0x1b8], R243 ;  /* 0x0001b8f301007387 */ /* 0x0003e20000100800 */
[----:B0-----:R-:W-:-:S05]  /*100e0*/  @P1 FMUL R241, R129, R128 ;  /* 0x0000008081f11220 */ /* 0x001fca0000400000 */
[----:B------:R1:W-:Y:S02]  /*100f0*/  STL [R1+0x1bc], R241 ;  /* 0x0001bcf101007387 */ /* 0x0003e40000100800 */
.L_x_3033:
[----:B------:R-:W-:Y:S05]  /*10100*/  BSYNC B0 ;  /* 0x0000000000007941 */ /* 0x000fea0003800000 */
.L_x_3032:
        /* <DEDUP_REMOVED lines=35> */
[----:B------:R-:W1:Y:S03]  /*10340*/  @P0 LDC R128, c[0x0][0x228] ;  /* 0x00008a00ff800b82 */ /* 0x000e660000000800 */
[----:B------:R0:W-:Y:S01]  /*10350*/  STL [R1+0x1ac], R243 ;  /* 0x0001acf301007387 */ /* 0x0001e20000100800 */
[----:B-1----:R-:W-:-:S05]  /*10360*/  @P0 FMUL R241, R129, R128 ;  /* 0x0000008081f10220 */ /* 0x002fca0000400000 */
[----:B------:R0:W-:Y:S02]  /*10370*/  STL [R1+0x1b0], R241 ;  /* 0x0001b0f101007387 */ /* 0x0001e40000100800 */
.L_x_3035:
[----:B------:R-:W-:Y:S05]  /*10380*/  BSYNC B0 ;  /* 0x0000000000007941 */ /* 0x000fea0003800000 */
.L_x_3034:
        /* <DEDUP_REMOVED lines=42> */
.L_x_3037:
[----:B------:R-:W-:Y:S05]  /*10630*/  BSYNC B0 ;  /* 0x0000000000007941 */ /* 0x000fea0003800000 */
.L_x_3036:
        /* <DEDUP_REMOVED lines=39> */
.L_x_3039:
[----:B------:R-:W-:Y:S05]  /*108b0*/  BSYNC B0 ;  /* 0x0000000000007941 */ /* 0x000fea0003800000 */
.L_x_3038:
        /* <DEDUP_REMOVED lines=42> */
.L_x_3041:
[----:B------:R-:W-:Y:S05]  /*10b60*/  BSYNC B0 ;  /* 0x0000000000007941 */ /* 0x000fea0003800000 */
.L_x_3040:
        /* <DEDUP_REMOVED lines=39> */
.L_x_3043:
[----:B------:R-:W-:Y:S05]  /*10de0*/  BSYNC B0 ;  /* 0x0000000000007941 */ /* 0x000fea0003800000 */
.L_x_3042:
        /* <DEDUP_REMOVED lines=42> */
.L_x_3045:
[----:B------:R-:W-:Y:S05]  /*11090*/  BSYNC B0 ;  /* 0x0000000000007941 */ /* 0x000fea0003800000 */
.L_x_3044:
        /* <DEDUP_REMOVED lines=39> */
.L_x_3047:
[----:B------:R-:W-:Y:S05]  /*11310*/  BSYNC B0 ;  /* 0x0000000000007941 */ /* 0x000fea0003800000 */
.L_x_3046:
        /* <DEDUP_REMOVED lines=42> */
.L_x_3049:
[----:B------:R-:W-:Y:S05]  /*115c0*/  BSYNC B0 ;  /* 0x0000000000007941 */ /* 0x000fea0003800000 */
.L_x_3048:
        /* <DEDUP_REMOVED lines=39> */
.L_x_3051:
[----:B------:R-:W-:Y:S05]  /*11840*/  BSYNC B0 ;  /* 0x0000000000007941 */ /* 0x000fea0003800000 */
.L_x_3050:
[----:B------:R-:W-:Y:S01]  /*11850*/  ISETP.GE.AND P0, PT, R231, R147, PT ;  /* 0x00000093e700720c */ /* 0x000fe20003f06270 */
[----:B------:R-:W-:Y:S01]  /*11860*/  BSSY B0, `(.L_x_3052) ;  /* 0x0000027000007945 */ /* 0x000fe20003800000 */
[----:B------:R-:W-:Y:S02]  /*11870*/  MOV R231, 0xff800000 ;  /* 0xff80000000e77802 */ /* 0x000fe40000000f00 */
[----:B0-----:R-:W-:Y:S02]  /*11880*/  MOV R129, 0xff800000 ;  /* 0xff80000000817802 */ /* 0x001fe40000000f00 */
[----:B------:R-:W-:Y:S01]  /*11890*/  MOV R128, 0xff800000 ;  /* 0xff80000000807802 */ /* 0x000fe20000000f00 */
[----:B------:R0:W-:Y:S01]  /*118a0*/  STL [R1+0x9c], R231 ;  /* 0x00009ce701007387 */ /* 0x0001e20000100800 */
[----:B------:R-:W-:-:S03]  /*118b0*/  IADD3 R239, R122, 0x3c00, RZ ;  /* 0x00003c007aef7810 */ /* 0x000fc60007ffe0ff */
[----:B------:R0:W-:Y:S04]  /*118c0*/  STL [R1+0xa8], R129 ;  /* 0x0000a88101007387 */ /* 0x0001e80000100800 */
[----:B------:R0:W-:Y:S04]  /*118d0*/  STL [R1+0xa4], R128 ;  /* 0x0000a48001007387 */ /* 0x0001e80000100800 */
[----:B------:R0:W-:Y:S01]  /*118e0*/  STL [R1+0xb4], R128 ;  /* 0x0000b48001007387 */ /* 0x0001e20000100800 */
[----:B------:R-:W-:Y:S05]  /*118f0*/  @P3 BRA `(.L_x_3053) ;  /* 0x0000000000743947 */ /* 0x000fea0003800000 */
[----:B0-----:R-:W2:Y:S04]  /*11900*/  LDG.E R231, desc[UR8][R126.64+0x3a00] ;  /* 0x003a00087ee77981 */ /* 0x001ea8000c1e1900 */
[----:B------:R-:W5:Y:S01]  /*11910*/  LDG.E.64 R128, desc[UR8][R124.64+0x7400] ;  /* 0x007400087c807981 */ /* 0x000f62000c1e1b00 */
        /* <DEDUP_REMOVED lines=9> */
[--C-:B-----5:R-:W-:Y:S02]  /*119b0*/  @P3 HADD2.F32 R243, -RZ, R128.reuse.H0_H0 ;  /* 0x20000080fff33230 */ /* 0x120fe40000004100 */
[----:B------:R-:W-:-:S03]  /*119c0*/  @P4 HADD2.F32 R128, -RZ, R128.H1_H1 ;  /* 0x30000080ff804230 */ /* 0x000fc60000004100 */
        /* <DEDUP_REMOVED lines=8> */
[--C-:B------:R-:W-:Y:S01]  /*11a50*/  @P5 HADD2.F32 R128, -RZ, R129.reuse.H0_H0 ;  /* 0x20000081ff805230 */ /* 0x100fe20000004100 */
[----:B------:R-:W-:Y:S01]  /*11a60*/  MOV R243, 0xc61c4000 ;  /* 0xc61c400000f37802 */ /* 0x000fe20000000f00 */
[----:B------:R-:W-:-:S03]  /*11a70*/  @P3 HADD2.F32 R129, -RZ, R129.H1_H1 ;  /* 0x30000081ff813230 */ /* 0x000fc60000004100 */
[----:B--2---:R-:W-:Y:S02]  /*11a80*/  @P5 FMUL R244, R128, R241 ;  /* 0x000000f180f45220 */ /* 0x004fe40000400000 */
[----:B------:R-:W0:Y:S03]  /*11a90*/  @P3 LDC R128, c[0x0][0x228] ;  /* 0x00008a00ff803b82 */ /* 0x000e260000000800 */
[----:B------:R1:W-:Y:S01]  /*11aa0*/  STL [R1+0xa4], R244 ;  /* 0x0000a4f401007387 */ /* 0x0003e20000100800 */
[----:B0-----:R-:W-:-:S05]  /*11ab0*/  @P3 FMUL R243, R129, R128 ;  /* 0x0000008081f33220 */ /* 0x001fca0000400000 */
[----:B------:R1:W-:Y:S02]  /*11ac0*/  STL [R1+0xa8], R243 ;  /* 0x0000a8f301007387 */ /* 0x0003e40000100800 */
.L_x_3053:
[----:B------:R-:W-:Y:S05]  /*11ad0*/  BSYNC B0 ;  /* 0x0000000000007941 */ /* 0x000fea0003800000 */
.L_x_3052:
        /* <DEDUP_REMOVED lines=10> */
[----:B0-----:R-:W5:Y:S01]  /*11b80*/  LDG.E.64 R128, desc[UR8][R124.64+0x7500] ;  /* 0x007500087c807981 */ /* 0x001f62000c1e1b00 */
[----:B------:R-:W-:Y:S01]  /*11b90*/  HFMA2.MMA R246, -RZ, RZ, -6.109375, 2 ;  /* 0xc61c4000fff67435 */ /* 0x000fe200000001ff */
        /* <DEDUP_REMOVED lines=27> */
.L_x_3055:
[----:B------:R-:W-:Y:S05]  /*11d50*/  BSYNC B0 ;  /* 0x0000000000007941 */ /* 0x000fea0003800000 */
.L_x_3054:
        /* <DEDUP_REMOVED lines=12> */
[----:B-1----:R-:W2:Y:S04]  /*11e20*/  LDG.E R244, desc[UR8][R126.64+0x3b00] ;  /* 0x003b00087ef47981 */ /* 0x002ea8000c1e1900 */
[----:B------:R-:W5:Y:S01]  /*11e30*/  LDG.E.64 R128, desc[UR8][R124.64+0x7600] ;  /* 0x007600087c807981 */ /* 0x000f62000c1e1b00 */
        /* <DEDUP_REMOVED lines=28> */
.L_x_3057:
[----:B------:R-:W-:Y:S05]  /*12000*/  BSYNC B0 ;  /* 0x0000000000007941 */ /* 0x000fea0003800000 */
.L_x_3056:
        /* <DEDUP_REMOVED lines=10> */
[----:B-1----:R-:W5:Y:S01]  /*120b0*/  LDG.E.64 R128, desc[UR8][R124.64+0x7700] ;  /* 0x007700087c807981 */ /* 0x002f62000c1e1b00 */
        /* <DEDUP_REMOVED lines=28> */
.L_x_3059:
[----:B------:R-:W-:Y:S05]  /*12280*/  BSYNC B0 ;  /* 0x0000000000007941 */ /* 0x000fea0003800000 */
.L_x_3058:
[----:B------:R-:W-:Y:S01]  /*12290*/  ISETP.GE.AND P0, PT, R239, R147, PT ;  /* 0x00000093ef00720c */ /* 0x000fe20003f06270 */
[----:B------:R-:W-:Y:S01]  /*122a0*/  BSSY B0, `(.L_x_3060) ;  /* 0x0000027000007945 */ /* 0x000fe20003800000 */
[----:B------:R-:W-:Y:S02]  /*122b0*/  MOV R239, 0xff800000 ;  /* 0xff80000000ef7802 */ /* 0x000fe40000000f00 */
[----:B-1----:R-:W-:Y:S02]  /*122c0*/  MOV R129, 0xff800000 ;  /* 0xff80000000817802 */ /* 0x002fe40000000f00 */
[----:B------:R-:W-:Y:S01]  /*122d0*/  MOV R128, 0xff800000 ;  /* 0xff80000000807802 */ /* 0x000fe20000000f00 */
[----:B------:R1:W-:Y:S01]  /*122e0*/  STL [R1+0x6c], R239 ;  /* 0x00006cef01007387 */ /* 0x0003e20000100800 */
[----:B--234-:R-:W-:-:S03]  /*122f0*/  IADD3 R241, R122, 0x3e00, RZ ;  /* 0x00003e007af17810 */ /* 0x01cfc60007ffe0ff */
[----:B------:R1:W-:Y:S04]  /*12300*/  STL [R1+0x64], R129 ;  /* 0x0000648101007387 */ /* 0x0003e80000100800 */
[----:B------:R1:W-:Y:S04]  /*12310*/  STL [R1+0x60], R128 ;  /* 0x0000608001007387 */ /* 0x0003e80000100800 */
[----:B------:R1:W-:Y:S01]  /*12320*/  STL [R1+0x78], R128 ;  /* 0x0000788001007387 */ /* 0x0003e20000100800 */
[----:B------:R-:W-:Y:S05]  /*12330*/  @P3 BRA `(.L_x_3061) ;  /* 0x0000000000743947 */ /* 0x000fea0003800000 */
[----:B-1----:R-:W2:Y:S04]  /*12340*/  LDG.E R239, desc[UR8][R126.64+0x3c00] ;  /* 0x003c00087eef7981 */ /* 0x002ea8000c1e1900 */
[----:B------:R-:W3:Y:S01]  /*12350*/  LDG.E.64 R128, desc[UR8][R124.64+0x7800] ;  /* 0x007800087c807981 */ /* 0x000ee2000c1e1b00 */
[----:B0-----:R-:W-:Y:S01]  /*12360*/  HFMA2.MMA R246, -RZ, RZ, -6.109375, 2 ;  /* 0xc61c4000fff67435 */ /* 0x001fe200000001ff */
        /* <DEDUP_REMOVED lines=8> */
[--C-:B---3--:R-:W-:Y:S02]  /*123f0*/  @P3 HADD2.F32 R244, -RZ, R128.reuse.H0_H0 ;  /* 0x20000080fff43230 */ /* 0x108fe40000004100 */
        /* <DEDUP_REMOVED lines=17> */
.L_x_3061:
[----:B------:R-:W-:Y:S05]  /*12510*/  BSYNC B0 ;  /* 0x0000000000007941 */ /* 0x000fea0003800000 */
.L_x_3060:
[----:B-1----:R-:W-:Y:S01]  /*12520*/  MOV R128, 0xff800000 ;  /* 0xff80000000807802 */ /* 0x002fe20000000f00 */
[----:B------:R-:W-:Y:S01]  /*12530*/  BSSY B0, `(.L_x_3062) ;  /* 0x0000024000007945 */ /* 0x000fe20003800000 */
[----:B------:R-:W-:Y:S02]  /*12540*/  ISETP.GE.AND P3, PT, R241, R147, PT ;  /* 0x00000093f100720c */ /* 0x000fe40003f66270 */
[----:B------:R-:W-:Y:S01]  /*12550*/  MOV R241, 0xff800000 ;  /* 0xff80000000f17802 */ /* 0x000fe20000000f00 */
[----:B------:R1:W-:Y:S01]  /*12560*/  STL [R1+0x58], R128 ;  /* 0x0000588001007387 */ /* 0x0003e20000100800 */
[----:B0-----:R-:W-:-:S03]  /*12570*/  IADD3 R243, R122, 0x3e80, RZ ;  /* 0x00003e807af37810 */ /* 0x001fc60007ffe0ff */
[----:B------:R1:W-:Y:S01]  /*12580*/  STL [R1+0x68], R128 ;  /* 0x0000688001007387 */ /* 0x0003e20000100800 */
[----:B------:R-:W-:Y:S05]  /*12590*/  @P2 BRA `(.L_x_3063) ;  /* 0x0000000000742947 */ /* 0x000fea0003800000 */
[----:B------:R-:W2:Y:S04]  /*125a0*/  LDG.E R241, desc[UR8][R126.64+0x3c80] ;  /* 0x003c80087ef17981 */ /* 0x000ea8000c1e1900 */
[----:B-1----:R-:W3:Y:S01]  /*125b0*/  LDG.E.64 R128, desc[UR8][R124.64+0x7900] ;  /* 0x007900087c807981 */ /* 0x002ee2000c1e1b00 */
        /* <DEDUP_REMOVED lines=9> */
[----:B---3--:R-:W-:-:S05]  /*12650*/  @P2 HADD2.F32 R244, -RZ, R128.H0_H0 ;  /* 0x20000080fff42230 */ /* 0x008fca0000004100 */
[----:B------:R-:W-:Y:S02]  /*12660*/  @P4 HADD2.F32 R128, -RZ, R128.H1_H1 ;  /* 0x30000080ff804230 */ /* 0x000fe40000004100 */
        /* <DEDUP_REMOVED lines=16> */
.L_x_3063:
[----:B------:R-:W-:Y:S05]  /*12770*/  BSYNC B0 ;  /* 0x0000000000007941 */ /* 0x000fea0003800000 */
.L_x_3062:
[----:B------:R-:W-:Y:S01]  /*12780*/  ISETP.GE.AND P2, PT, R243, R147, PT ;  /* 0x00000093f300720c */ /* 0x000fe20003f46270 */
[----:B------:R-:W-:Y:S01]  /*12790*/  BSSY B0, `(.L_x_3064) ;  /* 0x0000027000007945 */ /* 0x000fe20003800000 */
[----:B------:R-:W-:Y:S02]  /*127a0*/  MOV R243, 0xff800000 ;  /* 0xff80000000f37802 */ /* 0x000fe40000000f00 */
[----:B------:R-:W-:Y:S02]  /*127b0*/  MOV R129, 0xff800000 ;  /* 0xff80000000817802 */ /* 0x000fe40000000f00 */
[----:B-1----:R-:W-:Y:S01]  /*127c0*/  MOV R128, 0xff800000 ;  /* 0xff80000000807802 */ /* 0x002fe20000000f00 */
[----:B------:R0:W-:Y:S01]  /*127d0*/  STL [R1+0x5c], R243 ;  /* 0x00005cf301007387 */ /* 0x0001e20000100800 */
[----:B--23--:R-:W-:-:S03]  /*127e0*/  IADD3 R244, R122, 0x3f00, RZ ;  /* 0x00003f007af47810 */ /* 0x00cfc60007ffe0ff */
[----:B------:R0:W-:Y:S04]  /*127f0*/  STL [R1+0x40], R129 ;  /* 0x0000408101007387 */ /* 0x0001e80000100800 */
[----:B------:R0:W-:Y:S04]  /*12800*/  STL [R1+0x3c], R128 ;  /* 0x00003c8001007387 */ /* 0x0001e80000100800 */
[----:B------:R0:W-:Y:S01]  /*12810*/  STL [R1+0x54], R128 ;  /* 0x0000548001007387 */ /* 0x0001e20000100800 */
[----:B------:R-:W-:Y:S05]  /*12820*/  @P1 BRA `(.L_x_3065) ;  /* 0x0000000000741947 */ /* 0x000fea0003800000 */
[----:B0-----:R-:W2:Y:S04]  /*12830*/  LDG.E R243, desc[UR8][R126.64+0x3d00] ;  /* 0x003d00087ef37981 */ /* 0x001ea8000c1e1900 */
        /* <DEDUP_REMOVED lines=14> */
[----:B------:R-:W2:Y:S01]  /*12920*/  @P5 LDC R248, c[0x0][0x228] ;  /* 0x00008a00fff85b82 */ /* 0x000ea20000000800 */
[----:B0-----:R-:W-:Y:S01]  /*12930*/  @P1 FMUL R249, R243, R246 ;  /* 0x000000f6f3f91220 */ /* 0x001fe20000400000 */
[----:B------:R-:W-:-:S06]  /*12940*/  MOV R243, 0xc61c4000 ;  /* 0xc61c400000f37802 */ /* 0x000fcc0000000f00 */
[----:B------:R-:W0:Y:S01]  /*12950*/  @P6 LDC R246, c[0x0][0x228] ;  /* 0x00008a00fff66b82 */ /* 0x000e220000000800 */
[----:B------:R3:W-:Y:S01]  /*12960*/  STL [R1+0x54], R249 ;  /* 0x000054f901007387 */ /* 0x0007e20000100800 */
[----:B-1----:R-:W-:Y:S01]  /*12970*/  @P4 FMUL R243, R128, R247 ;  /* 0x000000f780f34220 */ /* 0x002fe20000400000 */
[--C-:B------:R-:W-:Y:S01]  /*12980*/  @P5 HADD2.F32 R128, -RZ, R129.reuse.H0_H0 ;  /* 0x20000081ff805230 */ /* 0x100fe20000004100 */
[----:B------:R-:W-:Y:S01]  /*12990*/  MOV R247, 0xc61c4000 ;  /* 0xc61c400000f77802 */ /* 0x000fe20000000f00 */
[----:B------:R-:W-:Y:S01]  /*129a0*/  @P6 HADD2.F32 R129, -RZ, R129.H1_H1 ;  /* 0x30000081ff816230 */ /* 0x000fe20000004100 */
[----:B---3--:R-:W-:-:S06]  /*129b0*/  HFMA2.MMA R249, -RZ, RZ, -6.109375, 2 ;  /* 0xc61c4000fff97435 */ /* 0x008fcc00000001ff */
[----:B--2---:R-:W-:Y:S01]  /*129c0*/  @P5 FMUL R249, R128, R248 ;  /* 0x000000f880f95220 */ /* 0x004fe20000400000 */
[----:B0-----:R-:W-:-:S04]  /*129d0*/  @P6 FMUL R247, R129, R246 ;  /* 0x000000f681f76220 */ /* 0x001fc80000400000 */
[----:B------:R1:W-:Y:S04]  /*129e0*/  STL [R1+0x3c], R249 ;  /* 0x00003cf901007387 */ /* 0x0003e80000100800 */
[----:B------:R1:W-:Y:S02]  /*129f0*/  STL [R1+0x40], R247 ;  /* 0x000040f701007387 */ /* 0x0003e40000100800 */
.L_x_3065:
[----:B------:R-:W-:Y:S05]  /*12a00*/  BSYNC B0 ;  /* 0x0000000000007941 */ /* 0x000fea0003800000 */
.L_x_3064:
[----:B0-----:R-:W-:Y:S01]  /*12a10*/  MOV R129, 0xff800000 ;  /* 0xff80000000817802 */ /* 0x001fe20000000f00 */
[----:B------:R-:W-:Y:S01]  /*12a20*/  BSSY B0, `(.L_x_3066) ;  /* 0x0000025000007945 */ /* 0x000fe20003800000 */
[----:B------:R-:W-:Y:S02]  /*12a30*/  MOV R128, 0xff800000 ;  /* 0xff80000000807802 */ /* 0x000fe40000000f00 */
[----:B------:R-:W-:Y:S01]  /*12a40*/  ISETP.GE.AND P1, PT, R244, R147, PT ;  /* 0x00000093f400720c */ /* 0x000fe20003f26270 */
[----:B------:R0:W-:Y:S01]  /*12a50*/  STL [R1+0x38], R129 ;  /* 0x0000388101007387 */ /* 0x0001e20000100800 */
[----:B------:R-:W-:Y:S02]  /*12a60*/  IADD3 R246, R122, 0x3f80, RZ ;  /* 0x00003f807af67810 */ /* 0x000fe40007ffe0ff */
[----:B------:R-:W-:Y:S01]  /*12a70*/  MOV R244, 0xff800000 ;  /* 0xff80000000f47802 */ /* 0x000fe20000000f00 */
[----:B------:R0:W-:Y:S01]  /*12a80*/  STL [R1+0x20], R128 ;  /* 0x0000208001007387 */ /* 0x0001e20000100800 */
[----:B------:R-:W-:Y:S07]  /*12a90*/  @P0 BRA `(.L_x_3067) ;  /* 0x0000000000740947 */ /* 0x000fee0003800000 */
[----:B------:R-:W1:Y:S04]  /*12aa0*/  LDG.E R244, desc[UR8][R126.64+0x3d80] ;  /* 0x003d80087ef47981 */ /* 0x000e68000c1e1900 */
[----:B0-----:R-:W2:Y:S01]  /*12ab0*/  LDG.E.64 R128, desc[UR8][R124.64+0x7b00] ;  /* 0x007b00087c807981 */ /* 0x001ea2000c1e1b00 */
[----:B------:R-:W-:Y:S02]  /*12ac0*/  MOV R252, 0xc61c4000 ;  /* 0xc61c400000fc7802 */ /* 0x000fe40000000f00 */
[----:B-1----:R-:W-:-:S04]  /*12ad0*/  LOP3.LUT R247, R244, 0xff, RZ, 0xc0, !PT ;  /* 0x000000fff4f77812 */ /* 0x002fc800078ec0ff */
[----:B------:R-:W-:Y:S02]  /*12ae0*/  ISETP.NE.AND P0, PT, R247, 0x1, PT ;  /* 0x00000001f700780c */ /* 0x000fe40003f05270 */
[----:B------:R-:W-:-:S04]  /*12af0*/  LOP3.LUT R247, R244, 0xff00, RZ, 0xc0, !PT ;  /* 0x0000ff00f4f77812 */ /* 0x000fc800078ec0ff */
[----:B------:R-:W-:Y:S02]  /*12b00*/  ISETP.NE.AND P4, PT, R247, 0x100, PT ;  /* 0x00000100f700780c */ /* 0x000fe40003f85270 */
[C---:B------:R-:W-:Y:S02]  /*12b10*/  LOP3.LUT R247, R244.reuse, 0xff0000, RZ, 0xc0, !PT ;  /* 0x00ff0000f4f77812 */ /* 0x040fe400078ec0ff */
[----:B------:R-:W-:Y:S02]  /*12b20*/  LOP3.LUT R244, R244, 0xff000000, RZ, 0xc0, !PT ;  /* 0xff000000f4f47812 */ /* 0x000fe400078ec0ff */
[----:B------:R-:W-:Y:S01]  /*12b30*/  ISETP.NE.AND P5, PT, R247, 0x10000, PT ;  /* 0x00010000f700780c */ /* 0x000fe20003fa5270 */
[----:B------:R-:W0:Y:S01]  /*12b40*/  @P0 LDC R248, c[0x0][0x228] ;  /* 0x00008a00fff80b82 */ /* 0x000e220000000800 */
[----:B------:R-:W-:Y:S01]  /*12b50*/  ISETP.NE.AND P6, PT, R244, 0x1000000, PT ;  /* 0x01000000f400780c */ /* 0x000fe20003fc5270 */
[----:B------:R-:W-:Y:S01]  /*12b60*/  HFMA2.MMA R244, -RZ, RZ, -6.109375, 2 ;  /* 0xc61c4000fff47435 */ /* 0x000fe200000001ff */
[----:B--2---:R-:W-:-:S03]  /*12b70*/  @P0 HADD2.F32 R247, -RZ, R128.H0_H0 ;  /* 0x20000080fff70230 */ /* 0x004fc60000004100 */
[----:B------:R-:W-:Y:S02]  /*12b80*/  @P4 HADD2.F32 R128, -RZ, R128.H1_H1 ;  /* 0x30000080ff804230 */ /* 0x000fe40000004100 */
[----:B------:R-:W1:Y:S08]  /*12b90*/  @P4 LDC R249, c[0x0][0x228] ;  /* 0x00008a00fff94b82 */ /* 0x000e700000000800 */
[----:B------:R-:W2:Y:S01]  /*12ba0*/  @P5 LDC R251, c[0x0][0x228] ;  /* 0x00008a00fffb5b82 */ /* 0x000ea20000000800 */
[----:B0-----:R-:W-:Y:S01]  /*12bb0*/  @P0 FMUL R244, R247, R248 ;  /* 0x000000f8f7f40220 */ /* 0x001fe20000400000 */
[----:B------:R-:W-:-:S06]  /*12bc0*/  HFMA2.MMA R248, -RZ, RZ, -6.109375, 2 ;  /* 0xc61c4000fff87435 */ /* 0x000fcc00000001ff */
[----:B------:R-:W0:Y:S01]  /*12bd0*/  @P6 LDC R247, c[0x0][0x228] ;  /* 0x00008a00fff76b82 */ /* 0x000e220000000800 */
[----:B-1----:R-:W-:Y:S01]  /*12be0*/  @P4 FMUL R252, R128, R249 ;  /* 0x000000f980fc4220 */ /* 0x002fe20000400000 */
[--C-:B------:R-:W-:Y:S02]  /*12bf0*/  @P5 HADD2.F32 R128, -RZ, R129.reuse.H0_H0 ;  /* 0x20000081ff805230 */ /* 0x100fe40000004100 */
[----:B------:R-:W-:Y:S02]  /*12c00*/  @P6 HADD2.F32 R129, -RZ, R129.H1_H1 ;  /* 0x30000081ff816230 */ /* 0x000fe40000004100 */
[----:B------:R-:W-:Y:S01]  /*12c10*/  STL [R1+0x20], R252 ;  /* 0x000020fc01007387 */ /* 0x000fe20000100800 */
[----:B--2---:R-:W-:-:S05]  /*12c20*/  @P5 FMUL R248, R128, R251 ;  /* 0x000000fb80f85220 */ /* 0x004fca0000400000 */
[----:B------:R1:W-:Y:S02]  /*12c30*/  STL [R1+0x38], R248 ;  /* 0x000038f801007387 */ /* 0x0003e40000100800 */
[----:B-1----:R-:W-:Y:S01]  /*12c40*/  MOV R248, 0xc61c4000 ;  /* 0xc61c400000f87802 */ /* 0x002fe20000000f00 */
[----:B0-----:R-:W-:-:S05]  /*12c50*/  @P6 FMUL R248, R129, R247 ;  /* 0x000000f781f86220 */ /* 0x001fca0000400000 */
[----:B------:R2:W-:Y:S02]  /*12c60*/  STL [R1+0x5c], R248 ;  /* 0x00005cf801007387 */ /* 0x0005e40000100800 */
.L_x_3067:
[----:B------:R-:W-:Y:S05]  /*12c70*/  BSYNC B0 ;  /* 0x0000000000007941 */ /* 0x000fea0003800000 */
.L_x_3066:
[----:B0-----:R-:W-:Y:S01]  /*12c80*/  MOV R129, 0xff800000 ;  /* 0xff80000000817802 */ /* 0x001fe20000000f00 */
[----:B------:R-:W-:Y:S01]  /*12c90*/  BSSY B0, `(.L_x_3068) ;  /* 0x0000024000007945 */ /* 0x000fe20003800000 */
[----:B------:R-:W-:Y:S02]  /*12ca0*/  MOV R128, 0xff800000 ;  /* 0xff80000000807802 */ /* 0x000fe40000000f00 */
[----:B------:R-:W-:Y:S01]  /*12cb0*/  ISETP.GE.AND P0, PT, R246, R147, PT ;  /* 0x00000093f600720c */ /* 0x000fe20003f06270 */
[----:B------:R0:W-:Y:S01]  /*12cc0*/  STL [R1+0x50], R129 ;  /* 0x0000508101007387 */ /* 0x0001e20000100800 */
[----:B-1----:R-:W-:Y:S02]  /*12cd0*/  MOV R247, 0xff800000 ;  /* 0xff80000000f77802 */ /* 0x002fe40000000f00 */
[----:B------:R-:W-:Y:S01]  /*12ce0*/  MOV R246, 0xff800000 ;  /* 0xff80000000f67802 */ /* 0x000fe20000000f00 */
[----:B------:R0:W-:Y:S01]  /*12cf0*/  STL [R1+0x1c], R128 ;  /* 0x00001c8001007387 */ /* 0x0001e20000100800 */
[----:B------:R-:W-:Y:S01]  /*12d00*/  MOV R147, 0xff800000 ;  /* 0xff80000000937802 */ /* 0x000fe20000000f00 */
[----:B------:R-:W-:Y:S06]  /*12d10*/  @P3 BRA `(.L_x_3069) ;  /* 0x00000000006c3947 */ /* 0x000fec0003800000 */
[----:B------:R-:W3:Y:S04]  /*12d20*/  LDG.E R147, desc[UR8][R126.64+0x3e00] ;  /* 0x003e00087e937981 */ /* 0x000ee8000c1e1900 */
[----:B0-----:R-:W4:Y:S01]  /*12d30*/  LDG.E.64 R128, desc[UR8][R124.64+0x7c00] ;  /* 0x007c00087c807981 */ /* 0x001f22000c1e1b00 */
[----:B------:R-:W-:Y:S02]  /*12d40*/  MOV R252, 0xc61c4000 ;  /* 0xc61c400000fc7802 */ /* 0x000fe40000000f00 */
[----:B---3--:R-:W-:-:S04]  /*12d50*/  LOP3.LUT R246, R147, 0xff, RZ, 0xc0, !PT ;  /* 0x000000ff93f67812 */ /* 0x008fc800078ec0ff */
        /* <DEDUP_REMOVED lines=9> */
[----:B----4-:R-:W-:-:S03]  /*12df0*/  @P3 HADD2.F32 R246, -RZ, R128.H0_H0 ;  /* 0x20000080fff63230 */ /* 0x010fc60000004100 */
[----:B------:R-:W-:Y:S02]  /*12e00*/  @P4 HADD2.F32 R128, -RZ, R128.H1_H1 ;  /* 0x30000080ff804230 */ /* 0x000fe40000004100 */
[----:B--2---:R-:W1:Y:S08]  /*12e10*/  @P4 LDC R248, c[0x0][0x228] ;  /* 0x00008a00fff84b82 */ /* 0x004e700000000800 */
[----:B------:R-:W2:Y:S01]  /*12e20*/  @P6 LDC R249, c[0x0][0x228] ;  /* 0x00008a00fff96b82 */ /* 0x000ea20000000800 */
[----:B0-----:R-:W-:Y:S01]  /*12e30*/  @P3 FMUL R147, R246, R247 ;  /* 0x000000f7f6933220 */ /* 0x001fe20000400000 */
[----:B------:R-:W-:-:S06]  /*12e40*/  MOV R246, 0xc61c4000 ;  /* 0xc61c400000f67802 */ /* 0x000fcc0000000f00 */
[----:B------:R-:W0:Y:S01]  /*12e50*/  @P5 LDC R251, c[0x0][0x228] ;  /* 0x00008a00fffb5b82 */ /* 0x000e220000000800 */
[----:B------:R-:W-:Y:S01]  /*12e60*/  HFMA2.MMA R247, -RZ, RZ, -6.109375, 2 ;  /* 0xc61c4000fff77435 */ /* 0x000fe200000001ff */
[----:B-1----:R-:W-:Y:S01]  /*12e70*/  @P4 FMUL R246, R128, R248 ;  /* 0x000000f880f64220 */ /* 0x002fe20000400000 */
[--C-:B------:R-:W-:Y:S02]  /*12e80*/  @P5 HADD2.F32 R128, -RZ, R129.reuse.H0_H0 ;  /* 0x20000081ff805230 */ /* 0x100fe40000004100 */
[----:B------:R-:W-:-:S05]  /*12e90*/  @P6 HADD2.F32 R129, -RZ, R129.H1_H1 ;  /* 0x30000081ff816230 */ /* 0x000fca0000004100 */
[----:B--2---:R-:W-:-:S05]  /*12ea0*/  @P6 FMUL R252, R129, R249 ;  /* 0x000000f981fc6220 */ /* 0x004fca0000400000 */
[----:B------:R1:W-:Y:S02]  /*12eb0*/  STL [R1+0x1c], R252 ;  /* 0x00001cfc01007387 */ /* 0x0003e40000100800 */
[----:B01----:R-:W-:-:S07]  /*12ec0*/  @P5 FMUL R247, R128, R251 ;  /* 0x000000fb80f75220 */ /* 0x003fce0000400000 */
.L_x_3069:
[----:B------:R-:W-:Y:S05]  /*12ed0*/  BSYNC B0 ;  /* 0x0000000000007941 */ /* 0x000fea0003800000 */
.L_x_3068:
[----:B0-----:R-:W-:Y:S01]  /*12ee0*/  MOV R128, 0xff800000 ;  /* 0xff80000000807802 */ /* 0x001fe20000000f00 */
[----:B------:R-:W-:Y:S01]  /*12ef0*/  BSSY B0, `(.L_x_3070) ;  /* 0x0000023000007945 */ /* 0x000fe20003800000 */
[----:B------:R-:W-:Y:S02]  /*12f00*/  MOV R249, 0xff800000 ;  /* 0xff80000000f97802 */ /* 0x000fe40000000f00 */
[----:B--2---:R-:W-:Y:S01]  /*12f10*/  MOV R248, 0xff800000 ;  /* 0xff80000000f87802 */ /* 0x004fe20000000f00 */
[----:B------:R0:W-:Y:S01]  /*12f20*/  STL [R1+0x34], R128 ;  /* 0x0000348001007387 */ /* 0x0001e20000100800 */
[----:B------:R-:W-:Y:S05]  /*12f30*/  @P2 BRA `(.L_x_3071) ;  /* 0x0000000000782947 */ /* 0x000fea0003800000 */
[----:B------:R-:W2:Y:S04]  /*12f40*/  LDG.E R248, desc[UR8][R126.64+0x3e80] ;  /* 0x003e80087ef87981 */ /* 0x000ea8000c1e1900 */
[----:B0-----:R-:W3:Y:S04]  /*12f50*/  LDG.E.64 R128, desc[UR8][R124.64+0x7d00] ;  /* 0x007d00087c807981 */ /* 0x001ee8000c1e1b00 */
[----:B------:R0:W-:Y:S01]  /*12f60*/  STL [R1+0x788], R0 ;  /* 0x0007880001007387 */ /* 0x0001e20000100800 */
[----:B--2---:R-:W-:-:S04]  /*12f70*/  LOP3.LUT R249, R248, 0xff, RZ, 0xc0, !PT ;  /* 0x000000fff8f97812 */ /* 0x004fc800078ec0ff */
[----:B------:R-:W-:Y:S02]  /*12f80*/  ISETP.NE.AND P2, PT, R249, 0x1, PT ;  /* 0x00000001f900780c */ /* 0x000fe40003f45270 */
[----:B------:R-:W-:-:S04]  /*12f90*/  LOP3.LUT R249, R248, 0xff00, RZ, 0xc0, !PT ;  /* 0x0000ff00f8f97812 */ /* 0x000fc800078ec0ff */
[----:B------:R-:W-:Y:S02]  /*12fa0*/  ISETP.NE.AND P3, PT, R249, 0x100, PT ;  /* 0x00000100f900780c */ /* 0x000fe40003f65270 */
[----:B------:R-:W-:-:S05]  /*12fb0*/  LOP3.LUT R249, R248, 0xff0000, RZ, 0xc0, !PT ;  /* 0x00ff0000f8f97812 */ /* 0x000fca00078ec0ff */
[----:B------:R-:W1:Y:S01]  /*12fc0*/  @P2 LDC R251, c[0x0][0x228] ;  /* 0x00008a00fffb2b82 */ /* 0x000e620000000800 */
[----:B------:R-:W-:Y:S02]  /*12fd0*/  ISETP.NE.AND P4, PT, R249, 0x10000, PT ;  /* 0x00010000f900780c */ /* 0x000fe40003f85270 */
[----:B------:R-:W-:-:S04]  /*12fe0*/  LOP3.LUT R248, R248, 0xff000000, RZ, 0xc0, !PT ;  /* 0xff000000f8f87812 */ /* 0x000fc800078ec0ff */
[----:B------:R-:W-:Y:S01]  /*12ff0*/  ISETP.NE.AND P5, PT, R248, 0x1000000, PT ;  /* 0x01000000f800780c */ /* 0x000fe20003fa5270 */
[----:B------:R-:W2:Y:S01]  /*13000*/  @P3 LDC R252, c[0x0][0x228] ;  /* 0x00008a00fffc3b82 */ /* 0x000ea20000000800 */
[----:B------:R-:W-:Y:S01]  /*13010*/  HFMA2.MMA R248, -RZ, RZ, -6.109375, 2 ;  /* 0xc61c4000fff87435 */ /* 0x000fe200000001ff */
[----:B---3--:R-:W-:-:S06]  /*13020*/  @P2 HADD2.F32 R249, -RZ, R128.H0_H0 ;  /* 0x20000080fff92230 */ /* 0x008fcc0000004100 */
[----:B0-----:R-:W0:Y:S01]  /*13030*/  @P4 LDC R0, c[0x0][0x228] ;  /* 0x00008a00ff004b82 */ /* 0x001e220000000800 */
[----:B------:R-:W-:Y:S02]  /*13040*/  @P3 HADD2.F32 R128, -RZ, R128.H1_H1 ;  /* 0x30000080ff803230 */ /* 0x000fe40000004100 */
[----:B-1----:R-:W-:-:S05]  /*13050*/  @P2 FMUL R248, R249, R251 ;  /* 0x000000fbf9f82220 */ /* 0x002fca0000400000 */
[----:B------:R-:W1:Y:S01]  /*13060*/  @P5 LDC R251, c[0x0][0x228] ;  /* 0x00008a00fffb5b82 */ /* 0x000e620000000800 */
[----:B------:R-:W-:Y:S01]  /*13070*/  MOV R249, 0xc61c4000 ;  /* 0xc61c400000f97802 */ /* 0x000fe20000000f00 */
[----:B--2---:R-:W-:Y:S01]  /*13080*/  @P3 FMUL R249, R128, R252 ;  /* 0x000000fc80f93220 */ /* 0x004fe20000400000 */
[----:B------:R-:W-:Y:S01]  /*13090*/  HFMA2.MMA R252, -RZ, RZ, -6.109375, 2 ;  /* 0xc61c4000fffc7435 */ /* 0x000fe200000001ff */
[--C-:B------:R-:W-:Y:S02]  /*130a0*/  @P4 HADD2.F32 R128, -RZ, R129.reuse.H0_H0 ;  /* 0x20000081ff804230 */ /* 0x100fe40000004100 */
[----:B------:R-:W-:-:S03]  /*130b0*/  @P5 HADD2.F32 R129, -RZ, R129.H1_H1 ;  /* 0x30000081ff815230 */ /* 0x000fc60000004100 */
[----:B0-----:R-:W-:Y:S02]  /*130c0*/  @P4 FMUL R252, R128, R0 ;  /* 0x0000000080fc4220 */ /* 0x001fe40000400000 */
[----:B------:R2:W5:Y:S04]  /*130d0*/  LDL.LU R0, [R1+0x788] ;  /* 0x0007880001007983 */ /* 0x0005680000300800 */
[----:B------:R0:W-:Y:S02]  /*130e0*/  STL [R1+0x34], R252 ;  /* 0x000034fc01007387 */ /* 0x0001e40000100800 */
[----:B0-----:R-:W-:Y:S01]  /*130f0*/  MOV R252, 0xc61c4000 ;  /* 0xc61c400000fc7802 */ /* 0x001fe20000000f00 */
[----:B-1----:R-:W-:-:S05]  /*13100*/  @P5 FMUL R252, R129, R251 ;  /* 0x000000fb81fc5220 */ /* 0x002fca0000400000 */
[----:B------:R2:W-:Y:S02]  /*13110*/  STL [R1+0x50], R252 ;  /* 0x000050fc01007387 */ /* 0x0005e40000100800 */
.L_x_3071:
[----:B------:R-:W-:Y:S05]  /*13120*/  BSYNC B0 ;  /* 0x0000000000007941 */ /* 0x000fea0003800000 */
.L_x_3070:
[----:B0-----:R-:W-:Y:S01]  /*13130*/  MOV R128, 0xff800000 ;  /* 0xff80000000807802 */ /* 0x001fe20000000f00 */
[----:B------:R-:W-:Y:S01]  /*13140*/  BSSY B0, `(.L_x_3072) ;  /* 0x000002f000007945 */ /* 0x000fe20003800000 */
[----:B--2---:R-:W-:Y:S02]  /*13150*/  MOV R252, 0xff800000 ;  /* 0xff80000000fc7802 */ /* 0x004fe40000000f00 */
[----:B------:R-:W-:Y:S01]  /*13160*/  MOV R129, 0xff800000 ;  /* 0xff80000000817802 */ /* 0x000fe20000000f00 */
[----:B------:R0:W-:Y:S01]  /*13170*/  STL [R1+0x48], R128 ;  /* 0x0000488001007387 */ /* 0x0001e20000100800 */
[----:B------:R-:W-:-:S03]  /*13180*/  MOV R251, 0xff800000 ;  /* 0xff80000000fb7802 */ /* 0x000fc60000000f00 */
[----:B------:R0:W-:Y:S04]  /*13190*/  STL [R1+0x44], R252 ;  /* 0x000044fc01007387 */ /* 0x0001e80000100800 */
[----:B------:R0:W-:Y:S04]  /*131a0*/  STL [R1+0x2c], R128 ;  /* 0x00002c8001007387 */ /* 0x0001e80000100800 */
[----:B------:R0:W-:Y:S01]  /*131b0*/  STL [R1+0x30], R129 ;  /* 0x0000308101007387 */ /* 0x0001e20000100800 */
[----:B------:R-:W-:Y:S05]  /*131c0*/  @P1 BRA `(.L_x_3073) ;  /* 0x0000000000981947 */ /* 0x000fea0003800000 */
[----:B0-----:R-:W2:Y:S04]  /*131d0*/  LDG.E R252, desc[UR8][R126.64+0x3f00] ;  /* 0x003f00087efc7981 */ /* 0x001ea8000c1e1900 */
[----:B------:R-:W3:Y:S04]  /*131e0*/  LDG.E.64 R128, desc[UR8][R124.64+0x7e00] ;  /* 0x007e00087c807981 */ /* 0x000ee8000c1e1b00 */
[----:B------:R2:W-:Y:S04]  /*131f0*/  STL [R1+0x794], R4 ;  /* 0x0007940401007387 */ /* 0x0005e80000100800 */
[----:B------:R-:W-:Y:S04]  /*13200*/  STL [R1+0x790], R3 ;  /* 0x0007900301007387 */ /* 0x000fe80000100800 */
[----:B------:R-:W-:Y:S04]  /*13210*/  STL [R1+0x78c], R2 ;  /* 0x00078c0201007387 */ /* 0x000fe80000100800 */
[----:B-----5:R0:W-:Y:S01]  /*13220*/  STL [R1+0x788], R0 ;  /* 0x0007880001007387 */ /* 0x0201e20000100800 */
[----:B--2---:R-:W-:-:S04]  /*13230*/  LOP3.LUT R4, R252, 0xff, RZ, 0xc0, !PT ;  /* 0x000000fffc047812 */ /* 0x004fc800078ec0ff */
[----:B------:R-:W-:Y:S02]  /*13240*/  ISETP.NE.AND P1, PT, R4, 0x1, PT ;  /* 0x000000010400780c */ /* 0x000fe40003f25270 */
[----:B0-----:R-:W-:-:S04]  /*13250*/  LOP3.LUT R0, R252, 0xff00, RZ, 0xc0, !PT ;  /* 0x0000ff00fc007812 */ /* 0x001fc800078ec0ff */
[----:B------:R-:W-:-:S07]  /*13260*/  ISETP.NE.AND P2, PT, R0, 0x100, PT ;  /* 0x000001000000780c */ /* 0x000fce0003f45270 */
[----:B------:R-:W0:Y:S01]  /*13270*/  @P1 LDC R4, c[0x0][0x228] ;  /* 0x00008a00ff041b82 */ /* 0x000e220000000800 */
[C---:B------:R-:W-:Y:S02]  /*13280*/  LOP3.LUT R0, R252.reuse, 0xff0000, RZ, 0xc0, !PT ;  /* 0x00ff0000fc007812 */ /* 0x040fe400078ec0ff */
[----:B------:R-:W-:Y:S02]  /*13290*/  LOP3.LUT R252, R252, 0xff000000, RZ, 0xc0, !PT ;  /* 0xff000000fcfc7812 */ /* 0x000fe400078ec0ff */
[----:B------:R-:W-:Y:S02]  /*132a0*/  ISETP.NE.AND P3, PT, R0, 0x10000, PT ;  /* 0x000100000000780c */ /* 0x000fe40003f65270 */
[----:B------:R-:W-:Y:S01]  /*132b0*/  ISETP.NE.AND P4, PT, R252, 0x1000000, PT ;  /* 0x01000000fc00780c */ /* 0x000fe20003f85270 */
[----:B------:R-:W1:Y:S01]  /*132c0*/  @P2 LDC R3, c[0x0][0x228] ;  /* 0x00008a00ff032b82 */ /* 0x000e620000000800 */
[----:B------:R-:W-:Y:S01]  /*132d0*/  HFMA2.MMA R0, -RZ, RZ, -6.109375, 2 ;  /* 0xc61c4000ff007435 */ /* 0x000fe200000001ff */
[----:B---3--:R-:W-:-:S08]  /*132e0*/  @P1 HADD2.F32 R252, -RZ, R128.H0_H0 ;  /* 0x20000080fffc1230 */ /* 0x008fd00000004100 */
[----:B------:R-:W2:Y:S01]  /*132f0*/  @P3 LDC R2, c[0x0][0x228] ;  /* 0x00008a00ff023b82 */ /* 0x000ea20000000800 */
[----:B0-----:R-:W-:-:S07]  /*13300*/  @P1 FMUL R0, R252, R4 ;  /* 0x00000004fc001220 */ /* 0x001fce0000400000 */
[----:B------:R-:W0:Y:S01]  /*13310*/  @P4 LDC R252, c[0x0][0x228] ;  /* 0x00008a00fffc4b82 */ /* 0x000e220000000800 */
[----:B------:R-:W-:Y:S01]  /*13320*/  @P2 HADD2.F32 R128, -RZ, R128.H1_H1 ;  /* 0x30000080ff802230 */ /* 0x000fe20000004100 */
[----:B------:R3:W5:Y:S04]  /*13330*/  LDL.LU R4, [R1+0x794] ;  /* 0x0007940001047983 */ /* 0x0007680000300800 */
[----:B------:R4:W-:Y:S02]  /*13340*/  STL [R1+0x2c], R0 ;  /* 0x00002c0001007387 */ /* 0x0009e40000100800 */
[----:B----4-:R-:W-:Y:S01]  /*13350*/  MOV R0, 0xc61c4000 ;  /* 0xc61c400000007802 */ /* 0x010fe20000000f00 */
[----:B-1----:R-:W-:Y:S02]  /*13360*/  @P2 FMUL R0, R128, R3 ;  /* 0x0000000380002220 */ /* 0x002fe40000400000 */
[----:B------:R3:W5:Y:S01]  /*13370*/  LDL.LU R3, [R1+0x790] ;  /* 0x0007900001037983 */ /* 0x0007620000300800 */
[----:B------:R-:W-:-:S03]  /*13380*/  @P3 HADD2.F32 R128, -RZ, R129.H0_H0 ;  /* 0x20000081ff803230 */ /* 0x000fc60000004100 */
[----:B------:R1:W-:Y:S01]  /*13390*/  STL [R1+0x30], R0 ;  /* 0x0000300001007387 */ /* 0x0003e20000100800 */
[----:B------:R-:W-:Y:S01]  /*133a0*/  @P4 HADD2.F32 R129, -RZ, R129.H1_H1 ;  /* 0x30000081ff814230 */ /* 0x000fe20000004100 */
[----:B-1----:R-:W-:-:S06]  /*133b0*/  HFMA2.MMA R0, -RZ, RZ, -6.109375, 2 ;  /* 0xc61c4000ff007435 */ /* 0x002fcc00000001ff */
[----:B--2---:R-:W-:Y:S01]  /*133c0*/  @P3 FMUL R0, R128, R2 ;  /* 0x0000000280003220 */ /* 0x004fe20000400000 */
[----:B------:R-:W-:Y:S01]  /*133d0*/  MOV R128, 0xc61c4000 ;  /* 0xc61c400000807802 */ /* 0x000fe20000000f00 */
[----:B0-----:R-:W-:Y:S01]  /*133e0*/  @P4 FMUL R128, R129, R252 ;  /* 0x000000fc81804220 */ /* 0x001fe20000400000 */
[----:B------:R3:W5:Y:S04]  /*133f0*/  LDL.LU R2, [R1+0x78c] ;  /* 0x00078c0001027983 */ /* 0x0007680000300800 */
[----:B------:R0:W-:Y:S04]  /*13400*/  STL [R1+0x44], R0 ;  /* 0x0000440001007387 */ /* 0x0001e80000100800 */
[----:B0-----:R3:W5:Y:S04]  /*13410*/  LDL.LU R0, [R1+0x788] ;  /* 0x0007880001007983 */ /* 0x0017680000300800 */
[----:B------:R3:W-:Y:S02]  /*13420*/  STL [R1+0x48], R128 ;  /* 0x0000488001007387 */ /* 0x0007e40000100800 */
.L_x_3073:
[----:B------:R-:W-:Y:S05]  /*13430*/  BSYNC B0 ;  /* 0x0000000000007941 */ /* 0x000fea0003800000 */
.L_x_3072:
[----:B0-----:R-:W-:Y:S01]  /*13440*/  MOV R252, 0xff800000 ;  /* 0xff80000000fc7802 */ /* 0x001fe20000000f00 */
[----:B------:R-:W-:Y:S01]  /*13450*/  BSSY B0, `(.L_x_3074) ;  /* 0x0000024000007945 */ /* 0x000fe20003800000 */
[----:B---3--:R-:W-:Y:S02]  /*13460*/  MOV R128, 0xff800000 ;  /* 0xff80000000807802 */ /* 0x008fe40000000f00 */
[----:B------:R-:W-:Y:S01]  /*13470*/  MOV R129, 0xff800000 ;  /* 0xff80000000817802 */ /* 0x000fe20000000f00 */
[----:B------:R0:W-:Y:S04]  /*13480*/  STL [R1+0x28], R252 ;  /* 0x000028fc01007387 */ /* 0x0001e80000100800 */
[----:B------:R0:W-:Y:S04]  /*13490*/  STL [R1+0x4c], R128 ;  /* 0x00004c8001007387 */ /* 0x0001e80000100800 */
[----:B------:R0:W-:Y:S01]  /*134a0*/  STL [R1+0x24], R129 ;  /* 0x0000248101007387 */ /* 0x0001e20000100800 */
[----:B------:R-:W-:Y:S05]  /*134b0*/  @P0 BRA `(.L_x_3075) ;  /* 0x0000000000740947 */ /* 0x000fea0003800000 */
[----:B------:R-:W2:Y:S04]  /*134c0*/  LDG.E R126, desc[UR8][R126.64+0x3f80] ;  /* 0x003f80087e7e7981 */ /* 0x000ea8000c1e1900 */
[----:B------:R-:W3:Y:S01]  /*134d0*/  LDG.E.64 R124, desc[UR8][R124.64+0x7f00] ;  /* 0x007f00087c7c7981 */ /* 0x000ee2000c1e1b00 */
[----:B0-----:R-:W-:Y:S01]  /*134e0*/  HFMA2.MMA R129, -RZ, RZ, -6.109375, 2 ;  /* 0xc61c4000ff817435 */ /* 0x001fe200000001ff */
[----:B------:R-:W-:Y:S02]  /*134f0*/  MOV R251, 0xc61c4000 ;  /* 0xc61c400000fb7802 */ /* 0x000fe40000000f00 */
[----:B--2---:R-:W-:-:S04]  /*13500*/  LOP3.LUT R127, R126, 0xff, RZ, 0xc0, !PT ;  /* 0x000000ff7e7f7812 */ /* 0x004fc800078ec0ff */
[----:B------:R-:W-:Y:S02]  /*13510*/  ISETP.NE.AND P0, PT, R127, 0x1, PT ;  /* 0x000000017f00780c */ /* 0x000fe40003f05270 */
[----:B------:R-:W-:-:S04]  /*13520*/  LOP3.LUT R127, R126, 0xff00, RZ, 0xc0, !PT ;  /* 0x0000ff007e7f7812 */ /* 0x000fc800078ec0ff */
[----:B------:R-:W-:-:S07]  /*13530*/  ISETP.NE.AND P1, PT, R127, 0x100, PT ;  /* 0x000001007f00780c */ /* 0x000fce0003f25270 */
[----:B------:R-:W0:Y:S01]  /*13540*/  @P0 LDC R128, c[0x0][0x228] ;  /* 0x00008a00ff800b82 */ /* 0x000e220000000800 */
[----:B---3--:R-:W-:-:S05]  /*13550*/  @P0 HADD2.F32 R127, -RZ, R124.H0_H0 ;  /* 0x2000007cff7f0230 */ /* 0x008fca0000004100 */
[----:B------:R-:W-:Y:S02]  /*13560*/  @P1 HADD2.F32 R124, -RZ, R124.H1_H1 ;  /* 0x3000007cff7c1230 */ /* 0x000fe40000004100 */
[----:B0-----:R-:W-:Y:S01]  /*13570*/  @P0 FMUL R129, R127, R128 ;  /* 0x000000807f810220 */ /* 0x001fe20000400000 */
[C---:B------:R-:W-:Y:S02]  /*13580*/  LOP3.LUT R127, R126.reuse, 0xff0000, RZ, 0xc0, !PT ;  /* 0x00ff00007e7f7812 */ /* 0x040fe400078ec0ff */
[----:B------:R-:W-:Y:S02]  /*13590*/  LOP3.LUT R126, R126, 0xff000000, RZ, 0xc0, !PT ;  /* 0xff0000007e7e7812 */ /* 0x000fe400078ec0ff */
[----:B------:R-:W-:Y:S01]  /*135a0*/  ISETP.NE.AND P0, PT, R127, 0x10000, PT ;  /* 0x000100007f00780c */ /* 0x000fe20003f05270 */
[----:B------:R0:W-:Y:S01]  /*135b0*/  STL [R1+0x4c], R129 ;  /* 0x00004c8101007387 */ /* 0x0001e20000100800 */
[----:B------:R-:W-:Y:S02]  /*135c0*/  ISETP.NE.AND P2, PT, R126, 0x1000000, PT ;  /* 0x010000007e00780c */ /* 0x000fe40003f45270 */
[----:B------:R-:W1:Y:S01]  /*135d0*/  @P1 LDC R126, c[0x0][0x228] ;  /* 0x00008a00ff7e1b82 */ /* 0x000e620000000800 */
[----:B0-----:R-:W-:-:S08]  /*135e0*/  MOV R129, 0xc61c4000 ;  /* 0xc61c400000817802 */ /* 0x001fd00000000f00 */
[----:B------:R-:W0:Y:S08]  /*135f0*/  @P0 LDC R127, c[0x0][0x228] ;  /* 0x00008a00ff7f0b82 */ /* 0x000e300000000800 */
[----:B------:R-:W2:Y:S01]  /*13600*/  @P2 LDC R128, c[0x0][0x228] ;  /* 0x00008a00ff802b82 */ /* 0x000ea20000000800 */
[----:B-1----:R-:W-:Y:S01]  /*13610*/  @P1 FMUL R129, R124, R126 ;  /* 0x0000007e7c811220 */ /* 0x002fe20000400000 */
[----:B------:R-:W-:-:S02]  /*13620*/  @P0 HADD2.F32 R124, -RZ, R125.H0_H0 ;  /* 0x2000007dff7c0230 */ /* 0x000fc40000004100 */
[----:B------:R-:W-:Y:S02]  /*13630*/  @P2 HADD2.F32 R125, -RZ, R125.H1_H1 ;  /* 0x3000007dff7d2230 */ /* 0x000fe40000004100 */
[----:B------:R1:W-:Y:S02]  /*13640*/  STL [R1+0x24], R129 ;  /* 0x0000248101007387 */ /* 0x0003e40000100800 */
[----:B-1----:R-:W-:Y:S01]  /*13650*/  HFMA2.MMA R129, -RZ, RZ, -6.109375, 2 ;  /* 0xc61c4000ff817435 */ /* 0x002fe200000001ff */
[----:B--2---:R-:W-:-:S05]  /*13660*/  @P2 FMUL R251, R125, R128 ;  /* 0x000000807dfb2220 */ /* 0x004fca0000400000 */
[----:B0-----:R-:W-:-:S05]  /*13670*/  @P0 FMUL R129, R124, R127 ;  /* 0x0000007f7c810220 */ /* 0x001fca0000400000 */
[----:B------:R1:W-:Y:S02]  /*13680*/  STL [R1+0x28], R129 ;  /* 0x0000288101007387 */ /* 0x0003e40000100800 */
.L_x_3075:
[----:B------:R-:W-:Y:S05]  /*13690*/  BSYNC B0 ;  /* 0x0000000000007941 */ /* 0x000fea0003800000 */
.L_x_3074:
[----:B------:R-:W2:Y:S04]  /*136a0*/  LDL R124, [R1+0xc] ;  /* 0x00000c00017c7983 */ /* 0x000ea80000100800 */
[----:B------:R-:W3:Y:S04]  /*136b0*/  LDL R125, [R1+0x108] ;  /* 0x00010800017d7983 */ /* 0x000ee80000100800 */
[----:B0-----:R-:W4:Y:S04]  /*136c0*/  LDL R128, [R1+0x10c] ;  /* 0x00010c0001807983 */ /* 0x001f280000100800 */
[----:B------:R-:W4:Y:S04]  /*136d0*/  LDL R252, [R1+0x114] ;  /* 0x0001140001fc7983 */ /* 0x000f280000100800 */
[----:B-1----:R-:W4:Y:S04]  /*136e0*/  LDL R129, [R1+0x118] ;  /* 0x0001180001817983 */ /* 0x002f280000100800 */
[----:B------:R0:W-:Y:S04]  /*136f0*/  STL [R1+0x7f4], R192 ;  /* 0x0007f4c001007387 */ /* 0x0001e80000100800 */
[----:B0-----:R-:W3:Y:S04]  /*13700*/  LDL R192, [R1+0x14] ;  /* 0x0000140001c07983 */ /* 0x001ee80000100800 */
[----:B------:R0:W-:Y:S04]  /*13710*/  STL [R1+0x7f0], R231 ;  /* 0x0007f0e701007387 */ /* 0x0001e80000100800 */
[----:B0-----:R-:W4:Y:S04]  /*13720*/  LDL R231, [R1] ;  /* 0x0000000001e77983 */ /* 0x001f280000100800 */
[----:B------:R0:W-:Y:S04]  /*13730*/  STL [R1+0x7ec], R239 ;  /* 0x0007ecef01007387 */ /* 0x0001e80000100800 */
[----:B0-----:R-:W3:Y:S04]  /*13740*/  LDL R239, [R1+0x10] ;  /* 0x0000100001ef7983 */ /* 0x001ee80000100800 */
[----:B------:R2:W-:Y:S04]  /*13750*/  STL [R1+0x7e8], R241 ;  /* 0x0007e8f101007387 */ /* 0x0005e80000100800 */
        /* <DEDUP_REMOVED lines=8> */
[----:B------:R-:W4:Y:S04]  /*137e0*/  LDL.LU R126, [R1+0x4] ;  /* 0x00000400017e7983 */ /* 0x000f280000300800 */
[----:B------:R-:W4:Y:S01]  /*137f0*/  LDL.LU R127, [R1+0x8] ;  /* 0x00000800017f7983 */ /* 0x000f220000300800 */
[----:B--2---:R-:W-:-:S02]  /*13800*/  MOV R241, R124 ;  /* 0x0000007c00f17202 */ /* 0x004fc40000000f00 */
[----:B----4-:R-:W-:-:S04]  /*13810*/  FSETP.GT.AND P0, PT, R126, R127, PT ;  /* 0x0000007f7e00720b */ /* 0x010fc80003f04000 */
[----:B------:R-:W-:-:S04]  /*13820*/  FSEL R124, R126, R127, P0 ;  /* 0x0000007f7e7c7208 */ /* 0x000fc80000000000 */
[----:B------:R-:W-:-:S04]  /*13830*/  FSETP.GT.AND P0, PT, R124, R241, PT ;  /* 0x000000f17c00720b */ /* 0x000fc80003f04000 */
[----:B------:R-:W-:-:S04]  /*13840*/  FSEL R124, R124, R241, P0 ;  /* 0x000000f17c7c7208 */ /* 0x000fc80000000000 */
[----:B---3--:R-:W-:-:S04]  /*13850*/  FSETP.GT.AND P0, PT, R124, R239, PT ;  /* 0x000000ef7c00720b */ /* 0x008fc80003f04000 */
        /* <DEDUP_REMOVED lines=165> */
[----:B0-----:R-:W2:Y:S04]  /*142b0*/  LDL.LU R122, [R1+0x4c] ;  /* 0x00004c00017a7983 */ /* 0x001ea80000300800 */
[----:B------:R0:W-:Y:S01]  /*142c0*/  STL [R1+0x78c], R123 ;  /* 0x00078c7b01007387 */ /* 0x0001e20000100800 */
[----:B------:R-:W-:-:S03]  /*142d0*/  FSEL R124, R124, R90, P0 ;  /* 0x0000005a7c7c7208 */ /* 0x000fc60000000000 */
[----:B0-----:R-:W3:Y:S04]  /*142e0*/  LDL.LU R123, [R1+0x24] ;  /* 0x00002400017b7983 */ /* 0x001ee80000300800 */
[----:B-----5:R0:W-:Y:S01]  /*142f0*/  STL [R1+0x788], R2 ;  /* 0x0007880201007387 */ /* 0x0201e20000100800 */
[----:B------:R-:W-:-:S03]  /*14300*/  FSETP.GT.AND P0, PT, R124, R91, PT ;  /* 0x0000005b7c00720b */ /* 0x000fc60003f04000 */
[----:B0-----:R-:W4:Y:S04]  /*14310*/  LDL.LU R2, [R1+0x28] ;  /* 0x0000280001027983 */ /* 0x001f280000300800 */
[----:B------:R-:W2:Y:S01]  /*14320*/  LDL R239, [R1+0x11c] ;  /* 0x00011c0001ef7983 */ /* 0x000ea20000100800 */
[----:B------:R-:W-:Y:S02]  /*14330*/  MOV R241, R125 ;  /* 0x0000007d00f17202 */ /* 0x000fe40000000f00 */
[----:B------:R-:W-:Y:S01]  /*14340*/  FSEL R124, R124, R91, P0 ;  /* 0x0000005b7c7c7208 */ /* 0x000fe20000000000 */
[----:B------:R-:W3:Y:S03]  /*14350*/  LDL R125, [R1+0x120] ;  /* 0x00012000017d7983 */ /* 0x000ee60000100800 */
[CC--:B------:R-:W-:Y:S01]  /*14360*/  FSETP.GT.AND P0, PT, R124.reuse, R96.reuse, PT ;  /* 0x000000607c00720b */ /* 0x0c0fe20003f04000 */
[----:B------:R-:W4:Y:S03]  /*14370*/  LDL R192, [R1+0x124] ;  /* 0x0001240001c07983 */ /* 0x000f260000100800 */
[----:B------:R-:W-:Y:S01]  /*14380*/  FSEL R124, R124, R96, P0 ;  /* 0x000000607c7c7208 */ /* 0x000fe20000000000 */
[----:B------:R-:W4:Y:S03]  /*14390*/  LDL R231, [R1+0x128] ;  /* 0x0001280001e77983 */ /* 0x000f260000100800 */
        /* <DEDUP_REMOVED lines=63> */
[C---:B------:R-:W-:Y:S02]  /*14790*/  FSETP.GT.AND P0, PT, R124.reuse, R58, PT ;  /* 0x0000003a7c00720b */ /* 0x040fe40003f04000 */
[----:B------:R-:W-:Y:S02]  /*147a0*/  MOV R147, R252 ;  /* 0x000000fc00937202 */ /* 0x000fe40000000f00 */
[----:B------:R-:W-:Y:S02]  /*147b0*/  MOV R252, R128 ;  /* 0x0000008000fc7202 */ /* 0x000fe40000000f00 */
[----:B------:R-:W-:Y:S01]  /*147c0*/  FSEL R124, R124, R58, P0 ;  /* 0x0000003a7c7c7208 */ /* 0x000fe20000000000 */
[----:B------:R-:W4:Y:S03]  /*147d0*/  LDL R128, [R1+0x138] ;  /* 0x0001380001807983 */ /* 0x000f260000100800 */
[----:B------:R-:W-:-:S04]  /*147e0*/  FSETP.GT.AND P0, PT, R124, R59, PT ;  /* 0x0000003b7c00720b */ /* 0x000fc80003f04000 */
[----:B------:R-:W-:-:S04]  /*147f0*/  FSEL R124, R124, R59, P0 ;  /* 0x0000003b7c7c7208 */ /* 0x000fc80000000000 */
[----:B------:R-:W-:-:S04]  /*14800*/  FSETP.GT.AND P0, PT, R124, R60, PT ;  /* 0x0000003c7c00720b */ /* 0x000fc80003f04000 */
[----:B------:R-:W-:-:S04]  /*14810*/  FSEL R124, R124, R60, P0 ;  /* 0x0000003c7c7c7208 */ /* 0x000fc80000000000 */
[----:B------:R-:W-:-:S04]  /*14820*/  FSETP.GT.AND P0, PT, R124, R241, PT ;  /* 0x000000f17c00720b */ /* 0x000fc80003f04000 */
[----:B------:R-:W-:Y:S02]  /*14830*/  FSEL R124, R124, R241, P0 ;  /* 0x000000f17c7c7208 */ /* 0x000fe40000000000 */
[----:B------:R-:W4:Y:S02]  /*14840*/  LDL R241, [R1+0x13c] ;  /* 0x00013c0001f17983 */ /* 0x000f240000100800 */
        /* <DEDUP_REMOVED lines=409> */
[----:B------:R-:W4:Y:S02]  /*161e0*/  LDL.LU R192, [R1+0x7f4] ;  /* 0x0007f40001c07983 */ /* 0x000f240000300800 */
        /* <DEDUP_REMOVED lines=478> */
[----:B------:R-:W-:-:S04]  /*17fd0*/  FSEL R124, R124, R248, P0 ;  /* 0x000000f87c7c7208 */ /* 0x000fc80000000000 */
        /* <DEDUP_REMOVED lines=27> */
[CC--:B------:R-:W-:Y:S02]  /*18190*/  FSETP.GT.AND P0, PT, R124.reuse, R231.reuse, PT ;  /* 0x000000e77c00720b */ /* 0x0c0fe40003f04000 */
[----:B------:R0:W-:Y:S02]  /*181a0*/  STL [R1+0x7c4], R231 ;  /* 0x0007c4e701007387 */ /* 0x0001e40000100800 */
[----:B------:R-:W-:Y:S02]  /*181b0*/  FSEL R124, R124, R231, P0 ;  /* 0x000000e77c7c7208 */ /* 0x000fe40000000000 */
[----:B------:R-:W3:Y:S04]  /*181c0*/  LDL R248, [R1+0x78] ;  /* 0x0000780001f87983 */ /* 0x000ee80000100800 */
[----:B0-----:R-:W3:Y:S01]  /*181d0*/  LDL R231, [R1+0x7c] ;  /* 0x00007c0001e77983 */ /* 0x001ee20000100800 */
        /* <DEDUP_REMOVED lines=8> */
[----:B------:R-:W2:Y:S02]  /*18260*/  LDL.LU R243, [R1+0x7e4] ;  /* 0x0007e40001f37983 */ /* 0x000ea40000300800 */
        /* <DEDUP_REMOVED lines=27> */
[----:B----4-:R-:W-:-:S04]  /*18420*/  FSETP.GT.AND P0, PT, R124, R128, PT ;  /* 0x000000807c00720b */ /* 0x010fc80003f04000 */
[----:B------:R-:W-:Y:S02]  /*18430*/  FSEL R124, R124, R128, P0 ;  /* 0x000000807c7c7208 */ /* 0x000fe40000000000 */
[----:B------:R-:W4:Y:S02]  /*18440*/  LDL R128, [R1+0x40] ;  /* 0x0000400001807983 */ /* 0x000f240000100800 */
[----:B------:R-:W-:-:S04]  /*18450*/  FSETP.GT.AND P0, PT, R124, R247, PT ;  /* 0x000000f77c00720b */ /* 0x000fc80003f04000 */
[----:B------:R-:W-:Y:S02]  /*18460*/  FSEL R124, R124, R247, P0 ;  /* 0x000000f77c7c7208 */ /* 0x000fe40000000000 */
[----:B------:R-:W4:Y:S02]  /*18470*/  LDL.LU R247, [R1+0x7d4] ;  /* 0x0007d40001f77983 */ /* 0x000f240000300800 */
[----:B------:R-:W-:-:S04]  /*18480*/  FSETP.GT.AND P0, PT, R124, R248, PT ;  /* 0x000000f87c00720b */ /* 0x000fc80003f04000 */
[----:B------:R-:W-:Y:S02]  /*18490*/  FSEL R124, R124, R248, P0 ;  /* 0x000000f87c7c7208 */ /* 0x000fe40000000000 */
[----:B------:R-:W4:Y:S02]  /*184a0*/  LDL.LU R248, [R1+0x7d0] ;  /* 0x0007d00001f87983 */ /* 0x000f240000300800 */
[CC--:B------:R-:W-:Y:S02]  /*184b0*/  FSETP.GT.AND P0, PT, R124.reuse, R239.reuse, PT ;  /* 0x000000ef7c00720b */ /* 0x0c0fe40003f04000 */
[----:B------:R0:W-:Y:S02]  /*184c0*/  STL [R1+0x7c0], R239 ;  /* 0x0007c0ef01007387 */ /* 0x0001e40000100800 */
[----:B------:R-:W-:Y:S02]  /*184d0*/  FSEL R124, R124, R239, P0 ;  /* 0x000000ef7c7c7208 */ /* 0x000fe40000000000 */
[----:B0-----:R-:W4:Y:S02]  /*184e0*/  LDL R239, [R1+0x58] ;  /* 0x0000580001ef7983 */ /* 0x001f240000100800 */
[----:B---3--:R-:W-:-:S04]  /*184f0*/  FSETP.GT.AND P0, PT, R124, R125, PT ;  /* 0x0000007d7c00720b */ /* 0x008fc80003f04000 */
[----:B------:R-:W-:Y:S02]  /*18500*/  FSEL R124, R124, R125, P0 ;  /* 0x0000007d7c7c7208 */ /* 0x000fe40000000000 */
[----:B------:R-:W3:Y:S02]  /*18510*/  LDL R125, [R1+0x20] ;  /* 0x00002000017d7983 */ /* 0x000ee40000100800 */
[----:B--2---:R-:W-:-:S04]  /*18520*/  FSETP.GT.AND P0, PT, R124, R249, PT ;  /* 0x000000f97c00720b */ /* 0x004fc80003f04000 */
[----:B------:R-:W-:Y:S02]  /*18530*/  FSEL R124, R124, R249, P0 ;  /* 0x000000f97c7c7208 */ /* 0x000fe40000000000 */
[----:B------:R-:W2:Y:S02]  /*18540*/  LDL.LU R249, [R1+0x7cc] ;  /* 0x0007cc0001f97983 */ /* 0x000ea40000300800 */
[----:B------:R-:W-:-:S04]  /*18550*/  FSETP.GT.AND P0, PT, R124, R251, PT ;  /* 0x000000fb7c00720b */ /* 0x000fc80003f04000 */
[----:B------:R-:W-:Y:S02]  /*18560*/  FSEL R124, R124, R251, P0 ;  /* 0x000000fb7c7c7208 */ /* 0x000fe40000000000 */
[----:B------:R-:W2:Y:S02]  /*18570*/  LDL.LU R251, [R1+0x7c8] ;  /* 0x0007c80001fb7983 */ /* 0x000ea40000300800 */
[----:B------:R-:W-:-:S04]  /*18580*/  FSETP.GT.AND P0, PT, R124, R241, PT ;  /* 0x000000f17c00720b */ /* 0x000fc80003f04000 */
[----:B------:R-:W-:Y:S01]  /*18590*/  FSEL R124, R124, R241, P0 ;  /* 0x000000f17c7c7208 */ /* 0x000fe20000000000 */
[----:B------:R0:W-:Y:S04]  /*185a0*/  STL [R1+0x7bc], R241 ;  /* 0x0007bcf101007387 */ /* 0x0001e80000100800 */
[----:B0-----:R-:W2:Y:S04]  /*185b0*/  LDL R241, [R1+0x1c] ;  /* 0x00001c0001f17983 */ /* 0x001ea80000100800 */
[----:B------:R0:W-:Y:S01]  /*185c0*/  STL [R1+0x7b8], R243 ;  /* 0x0007b8f301007387 */ /* 0x0001e20000100800 */
        /* <DEDUP_REMOVED lines=11> */
[----:B0-----:R-:W4:Y:S02]  /*18680*/  LDL R243, [R1+0x5c] ;  /* 0x00005c0001f37983 */ /* 0x001f240000100800 */
[----:B------:R-:W-:-:S04]  /*18690*/  FSETP.GT.AND P0, PT, R124, R129, PT ;  /* 0x000000817c00720b */ /* 0x000fc80003f04000 */
[----:B------:R-:W-:Y:S02]  /*186a0*/  FSEL R124, R124, R129, P0 ;  /* 0x000000817c7c7208 */ /* 0x000fe40000000000 */
[----:B------:R-:W4:Y:S02]  /*186b0*/  LDL R129, [R1+0x30] ;  /* 0x0000300001817983 */ /* 0x000f240000100800 */
[----:B------:R-:W-:-:S04]  /*186c0*/  FSETP.GT.AND P0, PT, R124, R128, PT ;  /* 0x000000807c00720b */ /* 0x000fc80003f04000 */
[----:B------:R-:W-:-:S04]  /*186d0*/  FSEL R124, R124, R128, P0 ;  /* 0x000000807c7c7208 */ /* 0x000fc80000000000 */
[CC--:B------:R-:W-:Y:S01]  /*186e0*/  FSETP.GT.AND P0, PT, R124.reuse, R244.reuse, PT ;  /* 0x000000f47c00720b */ /* 0x0c0fe20003f04000 */
[----:B------:R0:W-:Y:S03]  /*186f0*/  STL [R1+0x794], R244 ;  /* 0x000794f401007387 */ /* 0x0001e60000100800 */
[----:B------:R-:W-:Y:S01]  /*18700*/  FSEL R124, R124, R244, P0 ;  /* 0x000000f47c7c7208 */ /* 0x000fe20000000000 */
[----:B------:R-:W4:Y:S04]  /*18710*/  LDL R128, [R1+0x44] ;  /* 0x0000440001807983 */ /* 0x000f280000100800 */
[----:B0-----:R-:W4:Y:S01]  /*18720*/  LDL R244, [R1+0x38] ;  /* 0x0000380001f47983 */ /* 0x001f220000100800 */
[----:B---3--:R-:W-:-:S04]  /*18730*/  FSETP.GT.AND P0, PT, R124, R125, PT ;  /* 0x0000007d7c00720b */ /* 0x008fc80003f04000 */
[----:B------:R-:W-:Y:S02]  /*18740*/  FSEL R124, R124, R125, P0 ;  /* 0x0000007d7c7c7208 */ /* 0x000fe40000000000 */
[----:B------:R-:W3:Y:S04]  /*18750*/  LDL R125, [R1+0x48] ;  /* 0x00004800017d7983 */ /* 0x000ee80000100800 */
[----:B------:R-:W-:Y:S04]  /*18760*/  STL [R1+0x798], R147 ;  /* 0x0007989301007387 */ /* 0x000fe80000100800 */
[----:B------:R-:W-:Y:S04]  /*18770*/  STL [R1+0x79c], R246 ;  /* 0x00079cf601007387 */ /* 0x000fe80000100800 */
[----:B------:R-:W-:Y:S04]  /*18780*/  STL [R1+0x7a0], R247 ;  /* 0x0007a0f701007387 */ /* 0x000fe80000100800 */
[----:B------:R-:W-:Y:S04]  /*18790*/  STL [R1+0x7a4], R248 ;  /* 0x0007a4f801007387 */ /* 0x000fe80000100800 */
[----:B--2---:R-:W-:Y:S01]  /*187a0*/  STL [R1+0x7a8], R249 ;  /* 0x0007a8f901007387 */ /* 0x004fe20000100800 */
[----:B----4-:R-:W-:-:S04]  /*187b0*/  FSETP.GT.AND P0, PT, R124, R244, PT ;  /* 0x000000f47c00720b */ /* 0x010fc80003f04000 */
        /* <DEDUP_REMOVED lines=17> */
[----:B------:R-:W2:Y:S02]  /*188d0*/  LDL.LU R239, [R1+0xc] ;  /* 0x00000c0001ef7983 */ /* 0x000ea40000300800 */
        /* <DEDUP_REMOVED lines=34> */
[C---:B------:R-:W-:Y:S01]  /*18b00*/  FADD R128, -R124.reuse, R126 ;  /* 0x0000007e7c807221 */ /* 0x040fe20000000100 */
[----:B------:R-:W-:Y:S01]  /*18b10*/  HFMA2.MMA R126, -RZ, RZ, 0.96630859375, -0.0022525787353515625 ;  /* 0x3bbb989dff7e7435 */ /* 0x000fe200000001ff */
[----:B------:R-:W-:Y:S01]  /*18b20*/  MOV R125, 0x437c0000 ;  /* 0x437c0000007d7802 */ /* 0x000fe20000000f00 */
[----:B------:R-:W-:Y:S01]  /*18b30*/  STL [R1+0x7ac], R122 ;  /* 0x0007ac7a01007387 */ /* 0x000fe20000100800 */
[----:B------:R-:W-:-:S07]  /*18b40*/  FADD R127, -R124, R127 ;  /* 0x0000007f7c7f7221 */ /* 0x000fce0000000100 */
[-C--:B------:R-:W-:Y:S01]  /*18b50*/  FFMA.SAT R252, R128, R126.reuse, 0.5 ;  /* 0x3f00000080fc7423 */ /* 0x080fe2000000207e */
[----:B------:R-:W-:Y:S03]  /*18b60*/  STL [R1+0x7b0], R123 ;  /* 0x0007b07b01007387 */ /* 0x000fe60000100800 */
[----:B------:R-:W-:Y:S01]  /*18b70*/  FFMA.RM R252, R252, R125, 12582913 ;  /* 0x4b400001fcfc7423 */ /* 0x000fe2000000407d */
[----:B------:R0:W-:Y:S01]  /*18b80*/  STL [R1+0x7b4], R2 ;  /* 0x0007b40201007387 */ /* 0x0001e20000100800 */
[----:B------:R-:W-:-:S04]  /*18b90*/  FFMA.SAT R129, R127, R126, 0.5 ;  /* 0x3f0000007f817423 */ /* 0x000fc8000000207e */
[----:B------:R-:W-:Y:S01]  /*18ba0*/  FFMA.RM R147, R129, R125, 12582913 ;  /* 0x4b40000181937423 */ /* 0x000fe2000000407d */
[----:B0-----:R-:W-:-:S04]  /*18bb0*/  FADD R2, R252, -12583039 ;  /* 0xcb40007ffc027421 */ /* 0x001fc80000000000 */
[----:B------:R-:W-:-:S04]  /*18bc0*/  FFMA R2, R128, 1.4426950216293334961, -R2 ;  /* 0x3fb8aa3b80027823 */ /* 0x000fc80000000802 */
[----:B------:R-:W-:Y:S01]  /*18bd0*/  FFMA R2, R128, 1.925963033500011079e-08, R2 ;  /* 0x32a5706080027823 */ /* 0x000fe20000000002 */
[----:B------:R-:W-:-:S03]  /*18be0*/  FADD R128, R147, -12583039 ;  /* 0xcb40007f93807421 */ /* 0x000fc60000000000 */
[----:B------:R-:W0:Y:S01]  /*18bf0*/  MUFU.EX2 R123, R2 ;  /* 0x00000002007b7308 */ /* 0x000e220000000800 */
[C---:B------:R-:W-:Y:S01]  /*18c00*/  FFMA R129, R127.reuse, 1.4426950216293334961, -R128 ;  /* 0x3fb8aa3b7f817823 */ /* 0x040fe20000000880 */
[----:B--2---:R-:W-:Y:S02]  /*18c10*/  FADD R128, -R124, R239 ;  /* 0x000000ef7c807221 */ /* 0x004fe40000000100 */
[----:B------:R-:W2:Y:S01]  /*18c20*/  LDL.LU R239, [R1] ;  /* 0x0000000001ef7983 */ /* 0x000ea20000300800 */
[----:B------:R-:W-:Y:S01]  /*18c30*/  FFMA R122, R127, 1.925963033500011079e-08, R129 ;  /* 0x32a570607f7a7823 */ /* 0x000fe20000000081 */
[----:B------:R-:W-:Y:S01]  /*18c40*/  FFMA.SAT R129, R128, R126, 0.5 ;  /* 0x3f00000080817423 */ /* 0x000fe2000000207e */
[----:B------:R-:W-:-:S03]  /*18c50*/  SHF.L.U32 R252, R252, 0x17, RZ ;  /* 0x00000017fcfc7819 */ /* 0x000fc600000006ff */
[----:B------:R-:W-:-:S04]  /*18c60*/  FFMA.RM R129, R129, R125, 12582913 ;  /* 0x4b40000181817423 */ /* 0x000fc8000000407d */
[----:B------:R-:W-:Y:S01]  /*18c70*/  FADD R127, R129, -12583039 ;  /* 0xcb40007f817f7421 */ /* 0x000fe20000000000 */
[----:B0-----:R-:W-:-:S03]  /*18c80*/  FMUL R123, R252, R123 ;  /* 0x0000007bfc7b7220 */ /* 0x001fc60000400000 */
[----:B------:R-:W-:-:S04]  /*18c90*/  FFMA R127, R128, 1.4426950216293334961, -R127 ;  /* 0x3fb8aa3b807f7823 */ /* 0x000fc8000000087f */
[----:B------:R-:W-:Y:S01]  /*18ca0*/  FFMA R2, R128, 1.925963033500011079e-08, R127 ;  /* 0x32a5706080027823 */ /* 0x000fe2000000007f */
[----:B----4-:R-:W-:Y:S01]  /*18cb0*/  FADD R128, -R124, R231 ;  /* 0x000000e77c807221 */ /* 0x010fe20000000100 */
[----:B------:R0:W-:Y:S04]  /*18cc0*/  STL [R1+0x6c8], R123 ;  /* 0x0006c87b01007387 */ /* 0x0001e80000100800 */
[----:B------:R-:W3:Y:S01]  /*18cd0*/  LDL.LU R231, [R1+0x14] ;  /* 0x0000140001e77983 */ /* 0x000ee20000300800 */
[----:B------:R-:W-:-:S04]  /*18ce0*/  FFMA.SAT R127, R128, R126, 0.5 ;  /* 0x3f000000807f7423 */ /* 0x000fc8000000207e */
[----:B------:R-:W-:Y:S01]  /*18cf0*/  FFMA.RM R127, R127, R125, 12582913 ;  /* 0x4b4000017f7f7423 */ /* 0x000fe2000000407d */
[----:B0-----:R0:W1:Y:S03]  /*18d00*/  MUFU.EX2 R123, R122 ;  /* 0x0000007a007b7308 */ /* 0x0010660000000800 */
[----:B------:R-:W-:-:S04]  /*18d10*/  FADD R252, R127, -12583039 ;  /* 0xcb40007f7ffc7421 */ /* 0x000fc80000000000 */
[----:B------:R-:W-:-:S04]  /*18d20*/  FFMA R252, R128, 1.4426950216293334961, -R252 ;  /* 0x3fb8aa3b80fc7823 */ /* 0x000fc800000008fc */
[----:B0-----:R-:W-:Y:S01]  /*18d30*/  FFMA R122, R128, 1.925963033500011079e-08, R252 ;  /* 0x32a57060807a7823 */ /* 0x001fe200000000fc */
[----:B------:R-:W-:-:S05]  /*18d40*/  SHF.L.U32 R128, R147, 0x17, RZ ;  /* 0x0000001793807819 */ /* 0x000fca00000006ff */
[----:B-1----:R-:W-:Y:S01]  /*18d50*/  FMUL R123, R128, R123 ;  /* 0x0000007b807b7220 */ /* 0x002fe20000400000 */
[----:B------:R-:W-:-:S04]  /*18d60*/  FADD R245, -R124, R245 ;  /* 0x000000f57cf57221 */ /* 0x000fc80000000100 */
[----:B------:R0:W-:Y:S01]  /*18d70*/  STL [R1+0x77c], R123 ;  /* 0x00077c7b01007387 */ /* 0x0001e20000100800 */
[----:B------:R-:W-:Y:S01]  /*18d80*/  FFMA.SAT R128, R245, R126, 0.5 ;  /* 0x3f000000f5807423 */ /* 0x000fe2000000207e */
[----:B0-----:R0:W1:Y:S03]  /*18d90*/  MUFU.EX2 R123, R2 ;  /* 0x00000002007b7308 */ /* 0x0010660000000800 */
[----:B------:R-:W-:Y:S01]  /*18da0*/  FFMA.RM R128, R128, R125, 12582913 ;  /* 0x4b40000180807423 */ /* 0x000fe2000000407d */
[----:B------:R-:W-:-:S03]  /*18db0*/  SHF.L.U32 R129, R129, 0x17, RZ ;  /* 0x0000001781817819 */ /* 0x000fc600000006ff */
[----:B------:R-:W-:Y:S01]  /*18dc0*/  FADD R252, R128, -12583039 ;  /* 0xcb40007f80fc7421 */ /* 0x000fe20000000000 */
[----:B------:R-:W-:-:S03]  /*18dd0*/  FADD R250, -R124, R250 ;  /* 0x000000fa7cfa7221 */ /* 0x000fc60000000100 */
[----:B------:R-:W-:-:S04]  /*18de0*/  FFMA R252, R245, 1.4426950216293334961, -R252 ;  /* 0x3fb8aa3bf5fc7823 */ /* 0x000fc800000008fc */
[----:B0-----:R-:W-:Y:S01]  /*18df0*/  FFMA R2, R245, 1.925963033500011079e-08, R252 ;  /* 0x32a57060f5027823 */ /* 0x001fe200000000fc */
[----:B-1----:R-:W-:Y:S01]  /*18e00*/  FMUL R123, R129, R123 ;  /* 0x0000007b817b7220 */ /* 0x002fe20000400000 */
[----:B------:R-:W-:Y:S01]  /*18e10*/  FFMA.SAT R129, R250, R126, 0.5 ;  /* 0x3f000000fa817423 */ /* 0x000fe2000000207e */
[----:B------:R0:W1:Y:S03]  /*18e20*/  MUFU.EX2 R252, R122 ;  /* 0x0000007a00fc7308 */ /* 0x0000660000000800 */
[----:B------:R-:W-:-:S04]  /*18e30*/  FFMA.RM R129, R129, R125, 12582913 ;  /* 0x4b40000181817423 */ /* 0x000fc8000000407d */
[----:B------:R-:W-:Y:S01]  /*18e40*/  FADD R245, R129, -12583039 ;  /* 0xcb40007f81f57421 */ /* 0x000fe20000000000 */
[----:B------:R-:W-:-:S03]  /*18e50*/  SHF.L.U32 R127, R127, 0x17, RZ ;  /* 0x000000177f7f7819 */ /* 0x000fc600000006ff */
[C---:B------:R-:W-:Y:S01]  /*18e60*/  FFMA R245, R250.reuse, 1.4426950216293334961, -R245 ;  /* 0x3fb8aa3bfaf57823 */ /* 0x040fe200000008f5 */
[----:B------:R1:W-:Y:S03]  /*18e70*/  STL [R1+0x774], R123 ;  /* 0x0007747b01007387 */ /* 0x0003e60000100800 */
[----:B0-----:R-:W-:Y:S01]  /*18e80*/  FFMA R122, R250, 1.925963033500011079e-08, R245 ;  /* 0x32a57060fa7a7823 */ /* 0x001fe200000000f5 */
[----:B-1----:R-:W-:Y:S02]  /*18e90*/  FMUL R123, R127, R252 ;  /* 0x000000fc7f7b7220 */ /* 0x002fe40000400000 */
[----:B------:R-:W0:Y:S01]  /*18ea0*/  MUFU.EX2 R252, R2 ;  /* 0x0000000200fc7308 */ /* 0x000e220000000800 */
[----:B------:R-:W-:Y:S02]  /*18eb0*/  SHF.L.U32 R128, R128, 0x17, RZ ;  /* 0x0000001780807819 */ /* 0x000fe400000006ff */
[----:B------:R0:W-:Y:S03]  /*18ec0*/  STL [R1+0x76c], R123 ;  /* 0x00076c7b01007387 */ /* 0x0001e60000100800 */
[----:B0-----:R-:W-:Y:S01]  /*18ed0*/  FMUL R123, R128, R252 ;  /* 0x000000fc807b7220 */ /* 0x001fe20000400000 */
[----:B------:R-:W-:Y:S01]  /*18ee0*/  SHF.L.U32 R129, R129, 0x17, RZ ;  /* 0x0000001781817819 */ /* 0x000fe200000006ff */
[C---:B------:R-:W-:Y:S01]  /*18ef0*/  FADD R236, -R124.reuse, R236 ;  /* 0x000000ec7cec7221 */ /* 0x040fe20000000100 */
[C---:B------:R-:W-:Y:S01]  /*18f00*/  FADD R237, -R124.reuse, R237 ;  /* 0x000000ed7ced7221 */ /* 0x040fe20000000100 */
[C---:B------:R-:W-:Y:S01]  /*18f10*/  FADD R238, -R124.reuse, R238 ;  /* 0x000000ee7cee7221 */ /* 0x040fe20000000100 */
[----:B------:R-:W-:Y:S01]  /*18f20*/  STL [R1+0x778], R123 ;  /* 0x0007787b01007387 */ /* 0x000fe20000100800 */
[C---:B------:R-:W-:Y:S01]  /*18f30*/  FADD R240, -R124.reuse, R240 ;  /* 0x000000f07cf07221 */ /* 0x040fe20000000100 */
        /* <DEDUP_REMOVED lines=10> */
[----:B------:R-:W-:Y:S01]  /*18fe0*/  FFMA R2, R245, 1.925963033500011079e-08, R250 ;  /* 0x32a57060f5027823 */ /* 0x000fe200000000fa */
[----:B---3--:R-:W-:-:S04]  /*18ff0*/  FADD R245, -R124, R231 ;  /* 0x000000e77cf57221 */ /* 0x008fc80000000100 */
[----:B------:R-:W-:-:S04]  /*19000*/  FFMA.SAT R128, R245, R126, 0.5 ;  /* 0x3f000000f5807423 */ /* 0x000fc8000000207e */
[----:B------:R-:W-:Y:S01]  /*19010*/  FFMA.RM R128, R128, R125, 12582913 ;  /* 0x4b40000180807423 */ /* 0x000fe2000000407d */
[----:B------:R-:W0:Y:S03]  /*19020*/  MUFU.EX2 R250, R122 ;  /* 0x0000007a00fa7308 */ /* 0x000e260000000800 */
[----:B------:R-:W-:-:S04]  /*19030*/  FADD R252, R128, -12583039 ;  /* 0xcb40007f80fc7421 */ /* 0x000fc80000000000 */
[----:B------:R-:W-:-:S04]  /*19040*/  FFMA R252, R245, 1.4426950216293334961, -R252 ;  /* 0x3fb8aa3bf5fc7823 */ /* 0x000fc800000008fc */
[----:B------:R-:W-:Y:S02]  /*19050*/  FFMA R252, R245, 1.925963033500011079e-08, R252 ;  /* 0x32a57060f5fc7823 */ /* 0x000fe400000000fc */
[----:B------:R-:W1:Y:S01]  /*19060*/  MUFU.EX2 R245, R2 ;  /* 0x0000000200f57308 */ /* 0x000e620000000800 */
[----:B0-----:R-:W-:Y:S01]  /*19070*/  FMUL R122, R129, R250 ;  /* 0x000000fa817a7220 */ /* 0x001fe20000400000 */
[----:B------:R-:W-:-:S06]  /*19080*/  FFMA.SAT R129, R236, R126, 0.5 ;  /* 0x3f000000ec817423 */ /* 0x000fcc000000207e */
[----:B------:R-:W0:Y:S01]  /*19090*/  MUFU.EX2 R252, R252 ;  /* 0x000000fc00fc7308 */ /* 0x000e220000000800 */
[----:B------:R-:W-:Y:S01]  /*190a0*/  SHF.L.U32 R127, R127, 0x17, RZ ;  /* 0x000000177f7f7819 */ /* 0x000fe200000006ff */
[----:B------:R-:W-:-:S04]  /*190b0*/  FFMA.RM R129, R129, R125, 12582913 ;  /* 0x4b40000181817423 */ /* 0x000fc8000000407d */
[----:B------:R-:W-:Y:S01]  /*190c0*/  FADD R250, R129, -12583039 ;  /* 0xcb40007f81fa7421 */ /* 0x000fe20000000000 */
[----:B-1----:R-:W-:Y:S01]  /*190d0*/  FMUL R2, R127, R245 ;  /* 0x000000f57f027220 */ /* 0x002fe20000400000 */
[----:B------:R-:W-:Y:S02]  /*190e0*/  FFMA.SAT R127, R237, R126, 0.5 ;  /* 0x3f000000ed7f7423 */ /* 0x000fe4000000207e */
[----:B------:R-:W-:Y:S01]  /*190f0*/  FFMA R250, R236, 1.4426950216293334961, -R250 ;  /* 0x3fb8aa3becfa7823 */ /* 0x000fe200000008fa */
[----:B------:R-:W-:Y:S01]  /*19100*/  SHF.L.U32 R128, R128, 0x17, RZ ;  /* 0x0000001780807819 */ /* 0x000fe200000006ff */
[----:B------:R-:W-:Y:S01]  /*19110*/  FFMA.RM R127, R127, R125, 12582913 ;  /* 0x4b4000017f7f7423 */ /* 0x000fe2000000407d */
[----:B------:R-:W-:Y:S01]  /*19120*/  STL [R1+0x770], R122 ;  /* 0x0007707a01007387 */ /* 0x000fe20000100800 */
[----:B------:R-:W-:Y:S02]  /*19130*/  FFMA R250, R236, 1.925963033500011079e-08, R250 ;  /* 0x32a57060ecfa7823 */ /* 0x000fe400000000fa */
[----:B------:R-:W-:Y:S01]  /*19140*/  FADD R236, R127, -12583039 ;  /* 0xcb40007f7fec7421 */ /* 0x000fe20000000000 */
[----:B------:R0:W-:Y:S03]  /*19150*/  STL [R1+0x768], R2 ;  /* 0x0007680201007387 */ /* 0x0001e60000100800 */
        /* <DEDUP_REMOVED lines=12> */
[----:B------:R-:W-:-:S04]  /*19220*/  SHF.L.U32 R127, R127, 0x17, RZ ;  /* 0x000000177f7f7819 */ /* 0x000fc800000006ff */
[----:B------:R-:W2:Y:S01]  /*19230*/  MUFU.EX2 R237, R237 ;  /* 0x000000ed00ed7308 */ /* 0x000ea20000000800 */
[----:B-1----:R-:W-:Y:S01]  /*19240*/  FMUL R2, R129, R250 ;  /* 0x000000fa81027220 */ /* 0x002fe20000400000 */
[----:B------:R-:W-:-:S04]  /*19250*/  FFMA.SAT R129, R240, R126, 0.5 ;  /* 0x3f000000f0817423 */ /* 0x000fc8000000207e */
[----:B------:R-:W-:Y:S01]  /*19260*/  FFMA.RM R129, R129, R125, 12582913 ;  /* 0x4b40000181817423 */ /* 0x000fe2000000407d */
[----:B------:R0:W-:Y:S03]  /*19270*/  STL [R1+0x764], R2 ;  /* 0x0007640201007387 */ /* 0x0001e60000100800 */
[----:B------:R-:W-:Y:S01]  /*19280*/  FADD R238, R129, -12583039 ;  /* 0xcb40007f81ee7421 */ /* 0x000fe20000000000 */
[----:B------:R-:W-:Y:S01]  /*19290*/  SHF.L.U32 R128, R128, 0x17, RZ ;  /* 0x0000001780807819 */ /* 0x000fe200000006ff */
[----:B0-----:R-:W-:Y:S01]  /*192a0*/  FMUL R2, R127, R236 ;  /* 0x000000ec7f027220 */ /* 0x001fe20000400000 */
[----:B------:R-:W-:Y:S01]  /*192b0*/  FFMA.SAT R127, R233, R126, 0.5 ;  /* 0x3f000000e97f7423 */ /* 0x000fe2000000207e */
[----:B------:R-:W-:-:S03]  /*192c0*/  FFMA R238, R240, 1.4426950216293334961, -R238 ;  /* 0x3fb8aa3bf0ee7823 */ /* 0x000fc600000008ee */
[----:B------:R-:W-:Y:S01]  /*192d0*/  FFMA.RM R127, R127, R125, 12582913 ;  /* 0x4b4000017f7f7423 */ /* 0x000fe2000000407d */
[----:B------:R-:W-:Y:S01]  /*192e0*/  FFMA R238, R240, 1.925963033500011079e-08, R238 ;  /* 0x32a57060f0ee7823 */ /* 0x000fe200000000ee */
[----:B------:R2:W-:Y:S02]  /*192f0*/  STL [R1+0x75c], R2 ;  /* 0x00075c0201007387 */ /* 0x0005e40000100800 */
[----:B------:R-:W-:-:S03]  /*19300*/  FADD R236, R127, -12583039 ;  /* 0xcb40007f7fec7421 */ /* 0x000fc60000000000 */
[----:B------:R-:W0:Y:S01]  /*19310*/  MUFU.EX2 R238, R238 ;  /* 0x000000ee00ee7308 */ /* 0x000e220000000800 */
[C---:B------:R-:W-:Y:S01]  /*19320*/  FFMA R236, R233.reuse, 1.4426950216293334961, -R236 ;  /* 0x3fb8aa3be9ec7823 */ /* 0x040fe200000008ec */
[----:B--2---:R-:W-:Y:S01]  /*19330*/  FMUL R2, R128, R237 ;  /* 0x000000ed80027220 */ /* 0x004fe20000400000 */
[----:B------:R-:W-:Y:S02]  /*19340*/  FFMA.SAT R128, R234, R126, 0.5 ;  /* 0x3f000000ea807423 */ /* 0x000fe4000000207e */
[----:B------:R-:W-:Y:S02]  /*19350*/  FFMA R236, R233, 1.925963033500011079e-08, R236 ;  /* 0x32a57060e9ec7823 */ /* 0x000fe400000000ec */
[----:B------:R-:W-:-:S04]  /*19360*/  FFMA.RM R128, R128, R125, 12582913 ;  /* 0x4b40000180807423 */ /* 0x000fc8000000407d */
[----:B------:R-:W-:Y:S01]  /*19370*/  FADD R233, R128, -12583039 ;  /* 0xcb40007f80e97421 */ /* 0x000fe20000000000 */
[----:B------:R-:W1:Y:S03]  /*19380*/  MUFU.EX2 R236, R236 ;  /* 0x000000ec00ec7308 */ /* 0x000e660000000800 */
[----:B------:R-:W-:Y:S01]  /*19390*/  FFMA R233, R234, 1.4426950216293334961, -R233 ;  /* 0x3fb8aa3beae97823 */ /* 0x000fe200000008e9 */
[----:B------:R-:W-:-:S03]  /*193a0*/  SHF.L.U32 R129, R129, 0x17, RZ ;  /* 0x0000001781817819 */ /* 0x000fc600000006ff */
[----:B------:R-:W-:Y:S02]  /*193b0*/  FFMA R233, R234, 1.925963033500011079e-08, R233 ;  /* 0x32a57060eae97823 */ /* 0x000fe400000000e9 */
[----:B0-----:R-:W-:Y:S01]  /*193c0*/  FMUL R231, R129, R238 ;  /* 0x000000ee81e77220 */ /* 0x001fe20000400000 */
[----:B------:R-:W-:-:S03]  /*193d0*/  FFMA.SAT R129, R235, R126, 0.5 ;  /* 0x3f000000eb817423 */ /* 0x000fc6000000207e */
[----:B------:R-:W0:Y:S01]  /*193e0*/  MUFU.EX2 R233, R233 ;  /* 0x000000e900e97308 */ /* 0x000e220000000800 */
[----:B------:R-:W-:Y:S01]  /*193f0*/  SHF.L.U32 R127, R127, 0x17, RZ ;  /* 0x000000177f7f7819 */ /* 0x000fe200000006ff */
[-C--:B------:R-:W-:Y:S01]  /*19400*/  FFMA.RM R129, R129, R125.reuse, 12582913 ;  /* 0x4b40000181817423 */ /* 0x080fe2000000407d */
[----:B------:R1:W-:Y:S03]  /*19410*/  STL [R1+0x758], R2 ;  /* 0x0007580201007387 */ /* 0x0003e60000100800 */
[----:B------:R-:W-:Y:S01]  /*19420*/  FADD R234, R129, -12583039 ;  /* 0xcb40007f81ea7421 */ /* 0x000fe20000000000 */
[----:B------:R-:W-:Y:S01]  /*19430*/  SHF.L.U32 R128, R128, 0x17, RZ ;  /* 0x0000001780807819 */ /* 0x000fe200000006ff */
[----:B-1----:R-:W-:Y:S01]  /*19440*/  FMUL R2, R127, R236 ;  /* 0x000000ec7f027220 */ /* 0x002fe20000400000 */
[----:B------:R-:W-:Y:S01]  /*19450*/  FFMA.SAT R127, R242, R126, 0.5 ;  /* 0x3f000000f27f7423 */ /* 0x000fe2000000207e */
[----:B------:R-:W-:Y:S01]  /*19460*/  FFMA R234, R235, 1.4426950216293334961, -R234 ;  /* 0x3fb8aa3bebea7823 */ /* 0x000fe200000008ea */
[----:B------:R-:W-:Y:S02]  /*19470*/  STL [R1+0x750], R231 ;  /* 0x000750e701007387 */ /* 0x000fe40000100800 */
[----:B------:R-:W-:Y:S01]  /*19480*/  FFMA.RM R127, R127, R125, 12582913 ;  /* 0x4b4000017f7f7423 */ /* 0x000fe2000000407d */
[----:B------:R-:W-:Y:S01]  /*19490*/  FFMA R234, R235, 1.925963033500011079e-08, R234 ;  /* 0x32a57060ebea7823 */ /* 0x000fe200000000ea */
[----:B------:R0:W-:Y:S02]  /*194a0*/  STL [R1+0x754], R2 ;  /* 0x0007540201007387 */ /* 0x0001e40000100800 */
[----:B------:R-:W-:-:S03]  /*194b0*/  FADD R235, R127, -12583039 ;  /* 0xcb40007f7feb7421 */ /* 0x000fc60000000000 */
[----:B------:R-:W1:Y:S01]  /*194c0*/  MUFU.EX2 R234, R234 ;  /* 0x000000ea00ea7308 */ /* 0x000e620000000800 */
[----:B------:R-:W-:Y:S01]  /*194d0*/  FFMA R235, R242, 1.4426950216293334961, -R235 ;  /* 0x3fb8aa3bf2eb7823 */ /* 0x000fe200000008eb */
[----:B0-----:R-:W-:Y:S01]  /*194e0*/  FMUL R2, R128, R233 ;  /* 0x000000e980027220 */ /* 0x001fe20000400000 */
[----:B------:R-:W-:Y:S02]  /*194f0*/  FFMA.SAT R128, R227, R126, 0.5 ;  /* 0x3f000000e3807423 */ /* 0x000fe4000000207e */
[----:B------:R-:W-:Y:S02]  /*19500*/  FFMA R235, R242, 1.925963033500011079e-08, R235 ;  /* 0x32a57060f2eb7823 */ /* 0x000fe400000000eb */
[----:B------:R-:W-:-:S04]  /*19510*/  FFMA.RM R128, R128, R125, 12582913 ;  /* 0x4b40000180807423 */ /* 0x000fc8000000407d */
[----:B------:R-:W-:Y:S01]  /*19520*/  FADD R233, R128, -12583039 ;  /* 0xcb40007f80e97421 */ /* 0x000fe20000000000 */
[----:B------:R-:W0:Y:S03]  /*19530*/  MUFU.EX2 R235, R235 ;  /* 0x000000eb00eb7308 */ /* 0x000e260000000800 */
[----:B------:R-:W-:Y:S01]  /*19540*/  FFMA R233, R227, 1.4426950216293334961, -R233 ;  /* 0x3fb8aa3be3e97823 */ /* 0x000fe200000008e9 */
[----:B------:R-:W-:Y:S01]  /*19550*/  SHF.L.U32 R129, R129, 0x17, RZ ;  /* 0x0000001781817819 */ /* 0x000fe200000006ff */
[----:B------:R-:W-:Y:S02]  /*19560*/  FADD R228, -R124, R228 ;  /* 0x000000e47ce47221 */ /* 0x000fe40000000100 */
[----:B------:R-:W-:Y:S01]  /*19570*/  FFMA R233, R227, 1.925963033500011079e-08, R233 ;  /* 0x32a57060e3e97823 */ /* 0x000fe200000000e9 */
[----:B------:R1:W-:Y:S01]  /*19580*/  STL [R1+0x74c], R2 ;  /* 0x00074c0201007387 */ /* 0x0003e20000100800 */
[----:B------:R-:W-:-:S04]  /*19590*/  SHF.L.U32 R127, R127, 0x17, RZ ;  /* 0x000000177f7f7819 */ /* 0x000fc800000006ff */
[----:B------:R-:W2:Y:S01]  /*195a0*/  MUFU.EX2 R233, R233 ;  /* 0x000000e900e97308 */ /* 0x000ea20000000800 */
[----:B-1----:R-:W-:Y:S01]  /*195b0*/  FMUL R2, R129, R234 ;  /* 0x000000ea81027220 */ /* 0x002fe20000400000 */
[----:B------:R-:W-:Y:S01]  /*195c0*/  FFMA.SAT R129, R228, R126, 0.5 ;  /* 0x3f000000e4817423 */ /* 0x000fe2000000207e */
[----:B------:R-:W-:-:S03]  /*195d0*/  FADD R229, -R124, R229 ;  /* 0x000000e57ce57221 */ /* 0x000fc60000000100 */
[----:B------:R-:W-:Y:S01]  /*195e0*/  FFMA.RM R129, R129, R125, 12582913 ;  /* 0x4b40000181817423 */ /* 0x000fe2000000407d */
[----:B------:R0:W-:Y:S03]  /*195f0*/  STL [R1+0x748], R2 ;  /* 0x0007480201007387 */ /* 0x0001e60000100800 */
[----:B------:R-:W-:Y:S01]  /*19600*/  FADD R227, R129, -12583039 ;  /* 0xcb40007f81e37421 */ /* 0x000fe20000000000 */
[----:B------:R-:W-:Y:S01]  /*19610*/  SHF.L.U32 R128, R128, 0x17, RZ ;  /* 0x0000001780807819 */ /* 0x000fe200000006ff */
[----:B0-----:R-:W-:Y:S01]  /*19620*/  FMUL R2, R127, R235 ;  /* 0x000000eb7f027220 */ /* 0x001fe20000400000 */
[----:B------:R-:W-:Y:S01]  /*19630*/  FFMA.SAT R127, R229, R126, 0.5 ;  /* 0x3f000000e57f7423 */ /* 0x000fe2000000207e */
[----:B------:R-:W-:Y:S01]  /*19640*/  FFMA R227, R228, 1.4426950216293334961, -R227 ;  /* 0x3fb8aa3be4e37823 */ /* 0x000fe200000008e3 */
[----:B------:R-:W-:Y:S02]  /*19650*/  FADD R230, -R124, R230 ;  /* 0x000000e67ce67221 */ /* 0x000fe40000000100 */
        /* <DEDUP_REMOVED lines=13> */
[----:B------:R-:W-:Y:S01]  /*19730*/  SHF.L.U32 R129, R129, 0x17, RZ ;  /* 0x0000001781817819 */ /* 0x000fe200000006ff */
[----:B------:R-:W-:Y:S02]  /*19740*/  FADD R224, -R124, R224 ;  /* 0x000000e07ce07221 */ /* 0x000fe40000000100 */
[----:B------:R-:W-:Y:S01]  /*19750*/  FFMA R229, R230, 1.925963033500011079e-08, R229 ;  /* 0x32a57060e6e57823 */ /* 0x000fe200000000e5 */
[----:B------:R0:W-:Y:S01]  /*19760*/  STL [R1+0x744], R2 ;  /* 0x0007440201007387 */ /* 0x0001e20000100800 */
[----:B------:R-:W-:-:S04]  /*19770*/  SHF.L.U32 R127, R127, 0x17, RZ ;  /* 0x000000177f7f7819 */ /* 0x000fc800000006ff */
[----:B------:R-:W2:Y:S01]  /*19780*/  MUFU.EX2 R229, R229 ;  /* 0x000000e500e57308 */ /* 0x000ea20000000800 */
[----:B0-----:R-:W-:Y:S01]  /*19790*/  FMUL R2, R129, R227 ;  /* 0x000000e381027220 */ /* 0x001fe20000400000 */
[----:B------:R-:W-:Y:S01]  /*197a0*/  FFMA.SAT R129, R224, R126, 0.5 ;  /* 0x3f000000e0817423 */ /* 0x000fe2000000207e */
[----:B------:R-:W-:-:S03]  /*197b0*/  FADD R225, -R124, R225 ;  /* 0x000000e17ce17221 */ /* 0x000fc60000000100 */
[-C--:B------:R-:W-:Y:S01]  /*197c0*/  FFMA.RM R129, R129, R125.reuse, 12582913 ;  /* 0x4b40000181817423 */ /* 0x080fe2000000407d */
[----:B------:R1:W-:Y:S03]  /*197d0*/  STL [R1+0x73c], R2 ;  /* 0x00073c0201007387 */ /* 0x0003e60000100800 */
[----:B------:R-:W-:Y:S01]  /*197e0*/  FADD R227, R129, -12583039 ;  /* 0xcb40007f81e37421 */ /* 0x000fe20000000000 */
[----:B------:R-:W-:Y:S01]  /*197f0*/  SHF.L.U32 R128, R128, 0x17, RZ ;  /* 0x0000001780807819 */ /* 0x000fe200000006ff */
[----:B-1----:R-:W-:Y:S01]  /*19800*/  FMUL R2, R127, R228 ;  /* 0x000000e47f027220 */ /* 0x002fe20000400000 */
        /* <DEDUP_REMOVED lines=68> */
[----:B------:R-:W-:Y:S01]  /*19c50*/  FFMA R221, R222, 1.4426950216293334961, -R221 ;  /* 0x3fb8aa3bdedd7823 */ /* 0x000fe200000008dd */
        /* <DEDUP_REMOVED lines=16> */
[----:B------:R-:W-:Y:S01]  /*19d60*/  FFMA.RM R129, R129, R125, 12582913 ;  /* 0x4b40000181817423 */ /* 0x000fe2000000407d */
        /* <DEDUP_REMOVED lines=160> */
[----:B------:R-:W-:-:S04]  /*1a770*/  FADD R200, R127, -12583039 ;  /* 0xcb40007f7fc87421 */ /* 0x000fc80000000000 */
[C---:B------:R-:W-:Y:S01]  /*1a780*/  FFMA R200, R201.reuse, 1.4426950216293334961, -R200 ;  /* 0x3fb8aa3bc9c87823 */ /* 0x040fe200000008c8 */
[----:B--2---:R-:W-:Y:S01]  /*1a790*/  FMUL R2, R128, R205 ;  /* 0x000000cd80027220 */ /* 0x004fe20000400000 */
[----:B------:R-:W-:Y:S02]  /*1a7a0*/  FFMA.SAT R128, R202, R126, 0.5 ;  /* 0x3f000000ca807423 */ /* 0x000fe4000000207e */
[----:B------:R-:W-:Y:S02]  /*1a7b0*/  FFMA R200, R201, 1.925963033500011079e-08, R200 ;  /* 0x32a57060c9c87823 */ /* 0x000fe400000000c8 */
[----:B------:R-:W-:Y:S01]  /*1a7c0*/  FFMA.RM R128, R128, R125, 12582913 ;  /* 0x4b40000180807423 */ /* 0x000fe2000000407d */
[----:B------:R-:W0:Y:S03]  /*1a7d0*/  MUFU.EX2 R203, R203 ;  /* 0x000000cb00cb7308 */ /* 0x000e260000000800 */
[----:B------:R-:W-:-:S04]  /*1a7e0*/  FADD R201, R128, -12583039 ;  /* 0xcb40007f80c97421 */ /* 0x000fc80000000000 */
[C---:B------:R-:W-:Y:S01]  /*1a7f0*/  FFMA R201, R202.reuse, 1.4426950216293334961, -R201 ;  /* 0x3fb8aa3bcac97823 */ /* 0x040fe200000008c9 */
[----:B------:R-:W1:Y:S03]  /*1a800*/  MUFU.EX2 R200, R200 ;  /* 0x000000c800c87308 */ /* 0x000e660000000800 */
[----:B------:R-:W-:Y:S01]  /*1a810*/  FFMA R201, R202, 1.925963033500011079e-08, R201 ;  /* 0x32a57060cac97823 */ /* 0x000fe200000000c9 */
[----:B------:R-:W-:Y:S01]  /*1a820*/  SHF.L.U32 R129, R129, 0x17, RZ ;  /* 0x0000001781817819 */ /* 0x000fe200000006ff */
[C---:B------:R-:W-:Y:S01]  /*1a830*/  FADD R207, -R124.reuse, R207 ;  /* 0x000000cf7ccf7221 */ /* 0x040fe20000000100 */
[----:B------:R0:W-:Y:S03]  /*1a840*/  STL [R1+0x6d0], R2 ;  /* 0x0006d00201007387 */ /* 0x0001e60000100800 */
[----:B------:R-:W2:Y:S01]  /*1a850*/  MUFU.EX2 R201, R201 ;  /* 0x000000c900c97308 */ /* 0x000ea20000000800 */
[----:B------:R-:W-:Y:S01]  /*1a860*/  SHF.L.U32 R127, R127, 0x17, RZ ;  /* 0x000000177f7f7819 */ /* 0x000fe200000006ff */
[----:B------:R-:W-:Y:S01]  /*1a870*/  FADD R195, -R124, R195 ;  /* 0x000000c37cc37221 */ /* 0x000fe20000000100 */
[----:B0-----:R-:W-:Y:S01]  /*1a880*/  FMUL R2, R129, R203 ;  /* 0x000000cb81027220 */ /* 0x001fe20000400000 */
[----:B------:R-:W-:-:S04]  /*1a890*/  FFMA.SAT R129, R207, R126, 0.5 ;  /* 0x3f000000cf817423 */ /* 0x000fc8000000207e */
[----:B------:R-:W-:Y:S01]  /*1a8a0*/  FFMA.RM R129, R129, R125, 12582913 ;  /* 0x4b40000181817423 */ /* 0x000fe2000000407d */
[----:B------:R1:W-:Y:S01]  /*1a8b0*/  STL [R1+0x6d4], R2 ;  /* 0x0006d40201007387 */ /* 0x0003e20000100800 */
[----:B------:R-:W-:Y:S02]  /*1a8c0*/  SHF.L.U32 R128, R128, 0x17, RZ ;  /* 0x0000001780807819 */ /* 0x000fe400000006ff */
[----:B------:R-:W-:Y:S01]  /*1a8d0*/  FADD R202, R129, -12583039 ;  /* 0xcb40007f81ca7421 */ /* 0x000fe20000000000 */
[----:B------:R-:W-:Y:S01]  /*1a8e0*/  FADD R196, -R124, R196 ;  /* 0x000000c47cc47221 */ /* 0x000fe20000000100 */
[----:B-1----:R-:W-:Y:S01]  /*1a8f0*/  FMUL R2, R127, R200 ;  /* 0x000000c87f027220 */ /* 0x002fe20000400000 */
[----:B------:R-:W-:Y:S01]  /*1a900*/  FFMA.SAT R127, R195, R126, 0.5 ;  /* 0x3f000000c37f7423 */ /* 0x000fe2000000207e */
[----:B------:R-:W-:-:S03]  /*1a910*/  FFMA R202, R207, 1.4426950216293334961, -R202 ;  /* 0x3fb8aa3bcfca7823 */ /* 0x000fc600000008ca */
[----:B------:R-:W-:Y:S01]  /*1a920*/  FFMA.RM R127, R127, R125, 12582913 ;  /* 0x4b4000017f7f7423 */ /* 0x000fe2000000407d */
[----:B------:R2:W-:Y:S01]  /*1a930*/  STL [R1+0x6cc], R2 ;  /* 0x0006cc0201007387 */ /* 0x0005e20000100800 */
[----:B------:R-:W-:Y:S02]  /*1a940*/  FFMA R202, R207, 1.925963033500011079e-08, R202 ;  /* 0x32a57060cfca7823 */ /* 0x000fe400000000ca */
        /* <DEDUP_REMOVED lines=11> */
[----:B------:R-:W-:Y:S01]  /*1aa00*/  SHF.L.U32 R129, R129, 0x17, RZ ;  /* 0x0000001781817819 */ /* 0x000fe200000006ff */
[----:B------:R-:W-:Y:S01]  /*1aa10*/  FADD R197, -R124, R197 ;  /* 0x000000c57cc57221 */ /* 0x000fe20000000100 */
[----:B------:R0:W-:Y:S04]  /*1aa20*/  STL [R1+0x6c4], R2 ;  /* 0x0006c40201007387 */ /* 0x0001e80000100800 */
[----:B------:R-:W2:Y:S01]  /*1aa30*/  MUFU.EX2 R195, R195 ;  /* 0x000000c300c37308 */ /* 0x000ea20000000800 */
[----:B------:R-:W-:Y:S01]  /*1aa40*/  SHF.L.U32 R127, R127, 0x17, RZ ;  /* 0x000000177f7f7819 */ /* 0x000fe200000006ff */
[----:B0-----:R-:W-:Y:S01]  /*1aa50*/  FMUL R2, R129, R202 ;  /* 0x000000ca81027220 */ /* 0x001fe20000400000 */
[----:B------:R-:W-:-:S04]  /*1aa60*/  FFMA.SAT R129, R197, R126, 0.5 ;  /* 0x3f000000c5817423 */ /* 0x000fc8000000207e */
[----:B------:R-:W-:Y:S01]  /*1aa70*/  FFMA.RM R129, R129, R125, 12582913 ;  /* 0x4b40000181817423 */ /* 0x000fe2000000407d */
[----:B------:R1:W-:Y:S01]  /*1aa80*/  STL [R1+0x6bc], R2 ;  /* 0x0006bc0201007387 */ /* 0x0003e20000100800 */
[----:B------:R-:W-:Y:S02]  /*1aa90*/  SHF.L.U32 R128, R128, 0x17, RZ ;  /* 0x0000001780807819 */ /* 0x000fe400000006ff */
[----:B------:R-:W-:Y:S01]  /*1aaa0*/  FADD R196, R129, -12583039 ;  /* 0xcb40007f81c47421 */ /* 0x000fe20000000000 */
[C---:B------:R-:W-:Y:S01]  /*1aab0*/  FADD R121, -R124.reuse, R121 ;  /* 0x000000797c797221 */ /* 0x040fe20000000100 */
[----:B------:R-:W-:Y:S01]  /*1aac0*/  FADD R198, -R124, R198 ;  /* 0x000000c67cc67221 */ /* 0x000fe20000000100 */
[----:B-1----:R-:W-:Y:S01]  /*1aad0*/  FMUL R2, R127, R200 ;  /* 0x000000c87f027220 */ /* 0x002fe20000400000 */
[----:B------:R-:W-:-:S04]  /*1aae0*/  FFMA R196, R197, 1.4426950216293334961, -R196 ;  /* 0x3fb8aa3bc5c47823 */ /* 0x000fc800000008c4 */
[----:B------:R2:W-:Y:S01]  /*1aaf0*/  STL [R1+0x6c0], R2 ;  /* 0x0006c00201007387 */ /* 0x0005e20000100800 */
[----:B------:R-:W-:Y:S01]  /*1ab00*/  FFMA R196, R197, 1.925963033500011079e-08, R196 ;  /* 0x32a57060c5c47823 */ /* 0x000fe200000000c4 */
[-C--:B------:R-:W-:Y:S01]  /*1ab10*/  FFMA.SAT R127, R198, R126.reuse, 0.5 ;  /* 0x3f000000c67f7423 */ /* 0x080fe2000000207e */
[----:B--2---:R-:W-:Y:S01]  /*1ab20*/  FMUL R2, R128, R195 ;  /* 0x000000c380027220 */ /* 0x004fe20000400000 */
[----:B------:R-:W-:Y:S02]  /*1ab30*/  FFMA.SAT R128, R121, R126, 0.5 ;  /* 0x3f00000079807423 */ /* 0x000fe4000000207e */
[-C--:B------:R-:W-:Y:S02]  /*1ab40*/  FFMA.RM R127, R127, R125.reuse, 12582913 ;  /* 0x4b4000017f7f7423 */ /* 0x080fe4000000407d */
[----:B------:R-:W-:Y:S01]  /*1ab50*/  FFMA.RM R128, R128, R125, 12582913 ;  /* 0x4b40000180807423 */ /* 0x000fe2000000407d */
[----:B------:R-:W0:Y:S01]  /*1ab60*/  MUFU.EX2 R196, R196 ;  /* 0x000000c400c47308 */ /* 0x000e220000000800 */
[----:B------:R-:W-:-:S02]  /*1ab70*/  FADD R197, R127, -12583039 ;  /* 0xcb40007f7fc57421 */ /* 0x000fc40000000000 */
[----:B------:R-:W-:Y:S01]  /*1ab80*/  FADD R195, R128, -12583039 ;  /* 0xcb40007f80c37421 */ /* 0x000fe20000000000 */
[----:B------:R-:W-:Y:S01]  /*1ab90*/  FADD R130, -R124, R130 ;  /* 0x000000827c827221 */ /* 0x000fe20000000100 */
[C---:B------:R-:W-:Y:S02]  /*1aba0*/  FFMA R197, R198.reuse, 1.4426950216293334961, -R197 ;  /* 0x3fb8aa3bc6c57823 */ /* 0x040fe400000008c5 */
        /* <DEDUP_REMOVED lines=24> */
[C---:B------:R-:W-:Y:S01]  /*1ad30*/  FADD R116, -R124.reuse, R116 ;  /* 0x000000747c747221 */ /* 0x040fe20000000100 */
[----:B------:R-:W-:Y:S01]  /*1ad40*/  FADD R199, -R124, R199 ;  /* 0x000000c77cc77221 */ /* 0x000fe20000000100 */
[----:B0-----:R-:W-:Y:S01]  /*1ad50*/  FMUL R2, R128, R195 ;  /* 0x000000c380027220 */ /* 0x001fe20000400000 */
        /* <DEDUP_REMOVED lines=12> */
[----:B------:R-:W-:Y:S02]  /*1ae20*/  FFMA R194, R199, 1.4426950216293334961, -R194 ;  /* 0x3fb8aa3bc7c27823 */ /* 0x000fe400000008c2 */
[C---:B------:R-:W-:Y:S01]  /*1ae30*/  FFMA R129, R116.reuse, 1.4426950216293334961, -R129 ;  /* 0x3fb8aa3b74817823 */ /* 0x040fe20000000881 */
        /* <DEDUP_REMOVED lines=63> */
[C---:B------:R-:W-:Y:S01]  /*1b230*/  FADD R108, -R124.reuse, R108 ;  /* 0x0000006c7c6c7221 */ /* 0x040fe20000000100 */
[C---:B------:R-:W-:Y:S01]  /*1b240*/  FFMA R118, R115.reuse, 1.4426950216293334961, -R118 ;  /* 0x3fb8aa3b73767823 */ /* 0x040fe20000000876 */
        /* <DEDUP_REMOVED lines=488> */
[----:B------:R1:W-:Y:S04]  /*1d0d0*/  STL [R1+0x5d0], R2 ;  /* 0x0005d00201007387 */ /* 0x0003e80000100800 */
[----:B------:R-:W2:Y:S01]  /*1d0e0*/  MUFU.EX2 R68, R68 ;  /* 0x0000004400447308 */ /* 0x000ea20000000800 */
[----:B------:R-:W-:Y:S01]  /*1d0f0*/  SHF.L.U32 R66, R66, 0x17, RZ ;  /* 0x0000001742427819 */ /* 0x000fe200000006ff */
[----:B-1----:R-:W-:Y:S01]  /*1d100*/  FMUL R2, R65, R69 ;  /* 0x0000004541027220 */ /* 0x002fe20000400000 */
[----:B------:R-:W-:-:S04]  /*1d110*/  SHF.L.U32 R67, R67, 0x17, RZ ;  /* 0x0000001743437819 */ /* 0x000fc800000006ff */
[----:B------:R0:W-:Y:S01]  /*1d120*/  STL [R1+0x5c8], R2 ;  /* 0x0005c80201007387 */ /* 0x0001e20000100800 */
[----:B------:R-:W-:Y:S01]  /*1d130*/  FADD R61, -R124, R61 ;  /* 0x0000003d7c3d7221 */ /* 0x000fe20000000100 */
[----:B0-----:R-:W-:-:S03]  /*1d140*/  FMUL R2, R66, R70 ;  /* 0x0000004642027220 */ /* 0x001fc60000400000 */
[----:B------:R-:W-:Y:S02]  /*1d150*/  FFMA.SAT R65, R61, R126, 0.5 ;  /* 0x3f0000003d417423 */ /* 0x000fe4000000207e */
[----:B------:R2:W-:Y:S02]  /*1d160*/  STL [R1+0x5c4], R2 ;  /* 0x0005c40201007387 */ /* 0x0005e40000100800 */
[----:B------:R-:W-:Y:S01]  /*1d170*/  FFMA.RM R65, R65, R125, 12582913 ;  /* 0x4b40000141417423 */ /* 0x000fe2000000407d */
[----:B--2---:R-:W-:-:S05]  /*1d180*/  FMUL R2, R67, R68 ;  /* 0x0000004443027220 */ /* 0x004fca0000400000 */
[----:B------:R0:W-:Y:S04]  /*1d190*/  STL [R1+0x5bc], R2 ;  /* 0x0005bc0201007387 */ /* 0x0001e80000100800 */
[----:B------:R-:W2:Y:S01]  /*1d1a0*/  LDL.LU R243, [R1+0x108] ;  /* 0x0001080001f37983 */ /* 0x000ea20000300800 */
[----:B------:R-:W-:-:S04]  /*1d1b0*/  FADD R69, R65, -12583039 ;  /* 0xcb40007f41457421 */ /* 0x000fc80000000000 */
[----:B------:R-:W-:-:S04]  /*1d1c0*/  FFMA R69, R61, 1.4426950216293334961, -R69 ;  /* 0x3fb8aa3b3d457823 */ /* 0x000fc80000000845 */
[----:B------:R-:W-:-:S06]  /*1d1d0*/  FFMA R69, R61, 1.925963033500011079e-08, R69 ;  /* 0x32a570603d457823 */ /* 0x000fcc0000000045 */
[----:B------:R-:W0:Y:S01]  /*1d1e0*/  MUFU.EX2 R69, R69 ;  /* 0x0000004500457308 */ /* 0x000e220000000800 */
[----:B------:R-:W-:-:S05]  /*1d1f0*/  SHF.L.U32 R65, R65, 0x17, RZ ;  /* 0x0000001741417819 */ /* 0x000fca00000006ff */
[----:B0-----:R-:W-:-:S05]  /*1d200*/  FMUL R2, R65, R69 ;  /* 0x0000004541027220 */ /* 0x001fca0000400000 */
[----:B------:R0:W-:Y:S04]  /*1d210*/  STL [R1+0x5c0], R2 ;  /* 0x0005c00201007387 */ /* 0x0001e80000100800 */
[----:B------:R-:W3:Y:S01]  /*1d220*/  LDL.LU R241, [R1+0x10c] ;  /* 0x00010c0001f17983 */ /* 0x000ee20000300800 */
[C---:B------:R-:W-:Y:S01]  /*1d230*/  FADD R62, -R124.reuse, R62 ;  /* 0x0000003e7c3e7221 */ /* 0x040fe20000000100 */
[C---:B------:R-:W-:Y:S01]  /*1d240*/  FADD R63, -R124.reuse, R63 ;  /* 0x0000003f7c3f7221 */ /* 0x040fe20000000100 */
[----:B------:R-:W-:Y:S01]  /*1d250*/  FADD R64, -R124, R64 ;  /* 0x000000407c407221 */ /* 0x000fe20000000100 */
[----:B------:R-:W4:Y:S01]  /*1d260*/  LDL.LU R244, [R1+0x114] ;  /* 0x0001140001f47983 */ /* 0x000f220000300800 */
[----:B------:R-:W-:-:S04]  /*1d270*/  FFMA.SAT R61, R62, R126, 0.5 ;  /* 0x3f0000003e3d7423 */ /* 0x000fc8000000207e */
[----:B------:R-:W-:-:S04]  /*1d280*/  FFMA.RM R61, R61, R125, 12582913 ;  /* 0x4b4000013d3d7423 */ /* 0x000fc8000000407d */
[----:B------:R-:W-:-:S04]  /*1d290*/  FADD R66, R61, -12583039 ;  /* 0xcb40007f3d427421 */ /* 0x000fc80000000000 */
[----:B------:R-:W-:-:S04]  /*1d2a0*/  FFMA R66, R62, 1.4426950216293334961, -R66 ;  /* 0x3fb8aa3b3e427823 */ /* 0x000fc80000000842 */
[----:B------:R-:W-:Y:S01]  /*1d2b0*/  FFMA R66, R62, 1.925963033500011079e-08, R66 ;  /* 0x32a570603e427823 */ /* 0x000fe20000000042 */
[----:B------:R-:W-:-:S04]  /*1d2c0*/  FFMA.SAT R62, R63, R126, 0.5 ;  /* 0x3f0000003f3e7423 */ /* 0x000fc8000000207e */
[----:B------:R-:W-:-:S04]  /*1d2d0*/  FFMA.RM R62, R62, R125, 12582913 ;  /* 0x4b4000013e3e7423 */ /* 0x000fc8000000407d */
[----:B------:R-:W-:-:S04]  /*1d2e0*/  FADD R67, R62, -12583039 ;  /* 0xcb40007f3e437421 */ /* 0x000fc80000000000 */
[C---:B------:R-:W-:Y:S01]  /*1d2f0*/  FFMA R67, R63.reuse, 1.4426950216293334961, -R67 ;  /* 0x3fb8aa3b3f437823 */ /* 0x040fe20000000843 */
[----:B------:R-:W0:Y:S03]  /*1d300*/  MUFU.EX2 R66, R66 ;  /* 0x0000004200427308 */ /* 0x000e260000000800 */
[----:B------:R-:W-:Y:S01]  /*1d310*/  FFMA R67, R63, 1.925963033500011079e-08, R67 ;  /* 0x32a570603f437823 */ /* 0x000fe20000000043 */
[----:B------:R-:W-:-:S05]  /*1d320*/  FFMA.SAT R63, R64, R126, 0.5 ;  /* 0x3f000000403f7423 */ /* 0x000fca000000207e */
[----:B------:R-:W1:Y:S01]  /*1d330*/  MUFU.EX2 R67, R67 ;  /* 0x0000004300437308 */ /* 0x000e620000000800 */
[----:B------:R-:W-:Y:S01]  /*1d340*/  SHF.L.U32 R61, R61, 0x17, RZ ;  /* 0x000000173d3d7819 */ /* 0x000fe200000006ff */
[----:B------:R-:W-:Y:S01]  /*1d350*/  FFMA.RM R63, R63, R125, 12582913 ;  /* 0x4b4000013f3f7423 */ /* 0x000fe2000000407d */
[----:B------:R-:W-:Y:S01]  /*1d360*/  FADD R58, -R124, R58 ;  /* 0x0000003a7c3a7221 */ /* 0x000fe20000000100 */
[----:B------:R-:W-:Y:S02]  /*1d370*/  SHF.L.U32 R62, R62, 0x17, RZ ;  /* 0x000000173e3e7819 */ /* 0x000fe400000006ff */
[----:B------:R-:W-:Y:S01]  /*1d380*/  FADD R65, R63, -12583039 ;  /* 0xcb40007f3f417421 */ /* 0x000fe20000000000 */
[----:B0-----:R-:W-:Y:S01]  /*1d390*/  FMUL R2, R61, R66 ;  /* 0x000000423d027220 */ /* 0x001fe20000400000 */
[----:B------:R-:W-:Y:S02]  /*1d3a0*/  FFMA.SAT R61, R58, R126, 0.5 ;  /* 0x3f0000003a3d7423 */ /* 0x000fe4000000207e */
[----:B------:R-:W-:-:S02]  /*1d3b0*/  FFMA R65, R64, 1.4426950216293334961, -R65 ;  /* 0x3fb8aa3b40417823 */ /* 0x000fc40000000841 */
[----:B------:R-:W-:Y:S02]  /*1d3c0*/  FFMA.RM R61, R61, R125, 12582913 ;  /* 0x4b4000013d3d7423 */ /* 0x000fe4000000407d */
[----:B------:R-:W-:Y:S01]  /*1d3d0*/  FFMA R65, R64, 1.925963033500011079e-08, R65 ;  /* 0x32a5706040417823 */ /* 0x000fe20000000041 */
[----:B-1----:R-:W-:Y:S01]  /*1d3e0*/  FMUL R87, R62, R67 ;  /* 0x000000433e577220 */ /* 0x002fe20000400000 */
[----:B------:R0:W-:Y:S01]  /*1d3f0*/  STL [R1+0x5b8], R2 ;  /* 0x0005b80201007387 */ /* 0x0001e20000100800 */
[----:B------:R-:W-:-:S03]  /*1d400*/  FADD R64, R61, -12583039 ;  /* 0xcb40007f3d407421 */ /* 0x000fc60000000000 */
[----:B------:R-:W-:Y:S01]  /*1d410*/  STL [R1+0x5b4], R87 ;  /* 0x0005b45701007387 */ /* 0x000fe20000100800 */
[----:B------:R-:W-:-:S03]  /*1d420*/  FFMA R64, R58, 1.4426950216293334961, -R64 ;  /* 0x3fb8aa3b3a407823 */ /* 0x000fc60000000840 */
[----:B------:R-:W4:Y:S01]  /*1d430*/  LDL.LU R239, [R1+0x118] ;  /* 0x0001180001ef7983 */ /* 0x000f220000300800 */
[----:B------:R-:W-:Y:S01]  /*1d440*/  FADD R59, -R124, R59 ;  /* 0x0000003b7c3b7221 */ /* 0x000fe20000000100 */
[----:B------:R-:W-:-:S03]  /*1d450*/  FFMA R64, R58, 1.925963033500011079e-08, R64 ;  /* 0x32a570603a407823 */ /* 0x000fc60000000040 */
        /* <DEDUP_REMOVED lines=9> */
[----:B0-----:R-:W-:-:S03]  /*1d4f0*/  FMUL R2, R63, R65 ;  /* 0x000000413f027220 */ /* 0x001fc60000400000 */
[----:B------:R-:W-:-:S04]  /*1d500*/  FFMA.RM R59, R59, R125, 12582913 ;  /* 0x4b4000013b3b7423 */ /* 0x000fc8000000407d */
[----:B------:R-:W-:-:S04]  /*1d510*/  FADD R63, R59, -12583039 ;  /* 0xcb40007f3b3f7421 */ /* 0x000fc80000000000 */
[C---:B------:R-:W-:Y:S01]  /*1d520*/  FFMA R63, R60.reuse, 1.4426950216293334961, -R63 ;  /* 0x3fb8aa3b3c3f7823 */ /* 0x040fe2000000083f */
[----:B------:R0:W-:Y:S03]  /*1d530*/  STL [R1+0x5ac], R2 ;  /* 0x0005ac0201007387 */ /* 0x0001e60000100800 */
[----:B------:R-:W-:Y:S01]  /*1d540*/  FFMA R63, R60, 1.925963033500011079e-08, R63 ;  /* 0x32a570603c3f7823 */ /* 0x000fe2000000003f */
        /* <DEDUP_REMOVED lines=34> */
[----:B------:R-:W-:Y:S02]  /*1d770*/  FADD R60, -R124, R239 ;  /* 0x000000ef7c3c7221 */ /* 0x000fe40000000100 */
[----:B------:R-:W4:Y:S01]  /*1d780*/  LDL.LU R239, [R1+0x128] ;  /* 0x0001280001ef7983 */ /* 0x000f220000300800 */
        /* <DEDUP_REMOVED lines=64> */
[----:B------:R-:W1:Y:S01]  /*1db90*/  MUFU.EX2 R64, R64 ;  /* 0x0000004000407308 */ /* 0x000e620000000800 */
[----:B------:R-:W-:Y:S02]  /*1dba0*/  SHF.L.U32 R61, R61, 0x17, RZ ;  /* 0x000000173d3d7819 */ /* 0x000fe400000006ff */
[----:B------:R-:W3:Y:S03]  /*1dbb0*/  LDL.LU R244, [R1+0x148] ;  /* 0x0001480001f47983 */ /* 0x000ee60000300800 */
[----:B-1----:R-:W-:Y:S01]  /*1dbc0*/  FMUL R88, R61, R64 ;  /* 0x000000403d587220 */ /* 0x002fe20000400000 */
[----:B------:R-:W-:-:S04]  /*1dbd0*/  FFMA.SAT R61, R60, R126, 0.5 ;  /* 0x3f0000003c3d7423 */ /* 0x000fc8000000207e */
[----:B------:R-:W-:-:S04]  /*1dbe0*/  FFMA.RM R61, R61, R125, 12582913 ;  /* 0x4b4000013d3d7423 */ /* 0x000fc8000000407d */
[----:B------:R-:W-:-:S04]  /*1dbf0*/  FADD R64, R61, -12583039 ;  /* 0xcb40007f3d407421 */ /* 0x000fc80000000000 */
[C---:B------:R-:W-:Y:S01]  /*1dc00*/  FFMA R64, R60.reuse, 1.4426950216293334961, -R64 ;  /* 0x3fb8aa3b3c407823 */ /* 0x040fe20000000840 */
[----:B------:R-:W-:Y:S03]  /*1dc10*/  STL [R1+0x588], R88 ;  /* 0x0005885801007387 */ /* 0x000fe60000100800 */
[----:B------:R-:W-:Y:S01]  /*1dc20*/  FFMA R64, R60, 1.925963033500011079e-08, R64 ;  /* 0x32a570603c407823 */ /* 0x000fe20000000040 */
[----:B------:R-:W0:Y:S01]  /*1dc30*/  MUFU.EX2 R62, R62 ;  /* 0x0000003e003e7308 */ /* 0x000e220000000800 */
[----:B------:R-:W-:Y:S01]  /*1dc40*/  SHF.L.U32 R58, R58, 0x17, RZ ;  /* 0x000000173a3a7819 */ /* 0x000fe200000006ff */
[----:B----4-:R-:W-:Y:S02]  /*1dc50*/  FADD R60, -R124, R239 ;  /* 0x000000ef7c3c7221 */ /* 0x010fe40000000100 */
[----:B------:R-:W4:Y:S02]  /*1dc60*/  LDL.LU R239, [R1+0x14c] ;  /* 0x00014c0001ef7983 */ /* 0x000f240000300800 */
        /* <DEDUP_REMOVED lines=41> */
[----:B----4-:R-:W-:Y:S02]  /*1df00*/  FADD R60, -R124, R239 ;  /* 0x000000ef7c3c7221 */ /* 0x010fe40000000100 */
        /* <DEDUP_REMOVED lines=529> */
[----:B0-----:R-:W-:Y:S01]  /*20020*/  FMUL R2, R59, R63 ;  /* 0x0000003f3b027220 */ /* 0x001fe20000400000 */
[----:B------:R-:W-:-:S04]  /*20030*/  FFMA.SAT R59, R60, R126, 0.5 ;  /* 0x3f0000003c3b7423 */ /* 0x000fc8000000207e */
[----:B------:R0:W-:Y:S04]  /*20040*/  STL [R1+0x4b4], R2 ;  /* 0x0004b40201007387 */ /* 0x0001e80000100800 */
[----:B------:R-:W4:Y:S01]  /*20050*/  LDL.LU R244, [R1+0x2dc] ;  /* 0x0002dc0001f47983 */ /* 0x000f220000300800 */
[----:B------:R-:W-:-:S04]  /*20060*/  FFMA.RM R59, R59, R125, 12582913 ;  /* 0x4b4000013b3b7423 */ /* 0x000fc8000000407d */
[----:B------:R-:W-:-:S04]  /*20070*/  FADD R63, R59, -12583039 ;  /* 0xcb40007f3b3f7421 */ /* 0x000fc80000000000 */
[----:B------:R-:W-:-:S04]  /*20080*/  FFMA R63, R60, 1.4426950216293334961, -R63 ;  /* 0x3fb8aa3b3c3f7823 */ /* 0x000fc8000000083f */
        /* <DEDUP_REMOVED lines=22> */
[----:B------:R-:W-:-:S04]  /*201f0*/  FFMA R62, R60, 1.4426950216293334961, -R62 ;  /* 0x3fb8aa3b3c3e7823 */ /* 0x000fc8000000083e */
[----:B------:R-:W-:Y:S01]  /*20200*/  FFMA R62, R60, 1.925963033500011079e-08, R62 ;  /* 0x32a570603c3e7823 */ /* 0x000fe2000000003e */
[----:B0-----:R-:W-:Y:S01]  /*20210*/  FMUL R2, R59, R63 ;  /* 0x0000003f3b027220 */ /* 0x001fe20000400000 */
[----:B------:R-:W0:Y:S01]  /*20220*/  MUFU.EX2 R64, R64 ;  /* 0x0000004000407308 */ /* 0x000e220000000800 */
[----:B------:R-:W-:Y:S01]  /*20230*/  SHF.L.U32 R61, R61, 0x17, RZ ;  /* 0x000000173d3d7819 */ /* 0x000fe200000006ff */
[----:B------:R-:W-:Y:S01]  /*20240*/  STL [R1+0x4b0], R93 ;  /* 0x0004b05d01007387 */ /* 0x000fe20000100800 */
[----:B----4-:R-:W-:-:S03]  /*20250*/  FADD R60, -R124, R239 ;  /* 0x000000ef7c3c7221 */ /* 0x010fc60000000100 */
[----:B------:R-:W4:Y:S01]  /*20260*/  LDL.LU R239, [R1+0x2e8] ;  /* 0x0002e80001ef7983 */ /* 0x000f220000300800 */
[----:B------:R-:W-:-:S04]  /*20270*/  FFMA.SAT R59, R60, R126, 0.5 ;  /* 0x3f0000003c3b7423 */ /* 0x000fc8000000207e */
[----:B------:R-:W-:-:S04]  /*20280*/  FFMA.RM R59, R59, R125, 12582913 ;  /* 0x4b4000013b3b7423 */ /* 0x000fc8000000407d */
[----:B------:R-:W-:-:S04]  /*20290*/  FADD R63, R59, -12583039 ;  /* 0xcb40007f3b3f7421 */ /* 0x000fc80000000000 */
[C---:B------:R-:W-:Y:S01]  /*202a0*/  FFMA R63, R60.reuse, 1.4426950216293334961, -R63 ;  /* 0x3fb8aa3b3c3f7823 */ /* 0x040fe2000000083f */
[----:B------:R0:W-:Y:S03]  /*202b0*/  STL [R1+0x4a8], R2 ;  /* 0x0004a80201007387 */ /* 0x0001e60000100800 */
[----:B------:R-:W-:Y:S01]  /*202c0*/  FFMA R63, R60, 1.925963033500011079e-08, R63 ;  /* 0x32a570603c3f7823 */ /* 0x000fe2000000003f */
[----:B------:R-:W-:Y:S01]  /*202d0*/  FADD R60, -R124, R244 ;  /* 0x000000f47c3c7221 */ /* 0x000fe20000000100 */
[----:B0-----:R-:W-:-:S03]  /*202e0*/  FMUL R2, R61, R64 ;  /* 0x000000403d027220 */ /* 0x001fc60000400000 */
[----:B------:R-:W-:-:S04]  /*202f0*/  FFMA.SAT R61, R60, R126, 0.5 ;  /* 0x3f0000003c3d7423 */ /* 0x000fc8000000207e */
[----:B------:R-:W-:-:S04]  /*20300*/  FFMA.RM R61, R61, R125, 12582913 ;  /* 0x4b4000013d3d7423 */ /* 0x000fc8000000407d */
[----:B------:R-:W-:-:S04]  /*20310*/  FADD R64, R61, -12583039 ;  /* 0xcb40007f3d407421 */ /* 0x000fc80000000000 */
[C---:B------:R-:W-:Y:S01]  /*20320*/  FFMA R64, R60.reuse, 1.4426950216293334961, -R64 ;  /* 0x3fb8aa3b3c407823 */ /* 0x040fe20000000840 */
[----:B------:R-:W0:Y:S01]  /*20330*/  MUFU.EX2 R62, R62 ;  /* 0x0000003e003e7308 */ /* 0x000e220000000800 */
[----:B------:R0:W-:Y:S02]  /*20340*/  STL [R1+0x4a4], R2 ;  /* 0x0004a40201007387 */ /* 0x0001e40000100800 */
[----:B------:R-:W-:Y:S01]  /*20350*/  FFMA R64, R60, 1.925963033500011079e-08, R64 ;  /* 0x32a570603c407823 */ /* 0x000fe20000000040 */
[----:B------:R-:W-:-:S04]  /*20360*/  SHF.L.U32 R58, R58, 0x17, RZ ;  /* 0x000000173a3a7819 */ /* 0x000fc800000006ff */
[----:B------:R-:W1:Y:S01]  /*20370*/  MUFU.EX2 R63, R63 ;  /* 0x0000003f003f7308 */ /* 0x000e620000000800 */
[----:B0-----:R-:W-:Y:S01]  /*20380*/  FMUL R2, R58, R62 ;  /* 0x0000003e3a027220 */ /* 0x001fe20000400000 */
[----:B------:R-:W-:Y:S01]  /*20390*/  SHF.L.U32 R59, R59, 0x17, RZ ;  /* 0x000000173b3b7819 */ /* 0x000fe200000006ff */
[----:B--2---:R-:W-:Y:S02]  /*203a0*/  FADD R60, -R124, R243 ;  /* 0x000000f37c3c7221 */ /* 0x004fe40000000100 */
[----:B------:R-:W2:Y:S04]  /*203b0*/  LDL.LU R243, [R1+0x2ec] ;  /* 0x0002ec0001f37983 */ /* 0x000ea80000300800 */
[----:B------:R1:W-:Y:S01]  /*203c0*/  STL [R1+0x49c], R2 ;  /* 0x00049c0201007387 */ /* 0x0003e20000100800 */
[----:B------:R-:W-:-:S03]  /*203d0*/  FFMA.SAT R58, R60, R126, 0.5 ;  /* 0x3f0000003c3a7423 */ /* 0x000fc6000000207e */
[----:B------:R-:W2:Y:S01]  /*203e0*/  LDL.LU R244, [R1+0x2f0] ;  /* 0x0002f00001f47983 */ /* 0x000ea20000300800 */
[----:B------:R-:W-:-:S04]  /*203f0*/  FFMA.RM R58, R58, R125, 12582913 ;  /* 0x4b4000013a3a7423 */ /* 0x000fc8000000407d */
[----:B------:R-:W-:Y:S01]  /*20400*/  FADD R62, R58, -12583039 ;  /* 0xcb40007f3a3e7421 */ /* 0x000fe20000000000 */
[----:B-1----:R-:W-:-:S03]  /*20410*/  FMUL R2, R59, R63 ;  /* 0x0000003f3b027220 */ /* 0x002fc60000400000 */
[C---:B------:R-:W-:Y:S02]  /*20420*/  FFMA R62, R60.reuse, 1.4426950216293334961, -R62 ;  /* 0x3fb8aa3b3c3e7823 */ /* 0x040fe4000000083e */
[----:B------:R0:W-:Y:S02]  /*20430*/  STL [R1+0x4a0], R2 ;  /* 0x0004a00201007387 */ /* 0x0001e40000100800 */
[----:B------:R-:W-:Y:S01]  /*20440*/  FFMA R62, R60, 1.925963033500011079e-08, R62 ;  /* 0x32a570603c3e7823 */ /* 0x000fe2000000003e */
[----:B---3--:R-:W-:Y:S02]  /*20450*/  FADD R60, -R124, R241 ;  /* 0x000000f17c3c7221 */ /* 0x008fe40000000100 */
[----:B------:R-:W3:Y:S02]  /*20460*/  LDL.LU R241, [R1+0x2f4] ;  /* 0x0002f40001f17983 */ /* 0x000ee40000300800 */
[----:B------:R-:W-:Y:S01]  /*20470*/  FFMA.SAT R59, R60, R126, 0.5 ;  /* 0x3f0000003c3b7423 */ /* 0x000fe2000000207e */
[----:B------:R-:W-:Y:S01]  /*20480*/  MUFU.EX2 R64, R64 ;  /* 0x0000004000407308 */ /* 0x000fe20000000800 */
[----:B------:R-:W-:Y:S01]  /*20490*/  SHF.L.U32 R61, R61, 0x17, RZ ;  /* 0x000000173d3d7819 */ /* 0x000fe200000006ff */
[----:B------:R-:W3:Y:S01]  /*204a0*/  LDL.LU R147, [R1+0x2f8] ;  /* 0x0002f80001937983 */ /* 0x000ee20000300800 */
[----:B------:R-:W-:-:S04]  /*204b0*/  FFMA.RM R59, R59, R125, 12582913 ;  /* 0x4b4000013b3b7423 */ /* 0x000fc8000000407d */
[----:B------:R-:W-:-:S04]  /*204c0*/  FADD R63, R59, -12583039 ;  /* 0xcb40007f3b3f7421 */ /* 0x000fc80000000000 */
[----:B------:R-:W-:-:S04]  /*204d0*/  FFMA R63, R60, 1.4426950216293334961, -R63 ;  /* 0x3fb8aa3b3c3f7823 */ /* 0x000fc8000000083f */
[----:B------:R-:W-:Y:S01]  /*204e0*/  FFMA R63, R60, 1.925963033500011079e-08, R63 ;  /* 0x32a570603c3f7823 */ /* 0x000fe2000000003f */
[----:B------:R-:W0:Y:S01]  /*204f0*/  MUFU.EX2 R62, R62 ;  /* 0x0000003e003e7308 */ /* 0x000e220000000800 */
[----:B------:R-:W-:-:S07]  /*20500*/  SHF.L.U32 R58, R58, 0x17, RZ ;  /* 0x000000173a3a7819 */ /* 0x000fce00000006ff */
[----:B------:R-:W1:Y:S01]  /*20510*/  MUFU.EX2 R63, R63 ;  /* 0x0000003f003f7308 */ /* 0x000e620000000800 */
[----:B0-----:R-:W-:Y:S01]  /*20520*/  FMUL R2, R58, R62 ;  /* 0x0000003e3a027220 */ /* 0x001fe20000400000 */
[----:B----4-:R-:W-:Y:S01]  /*20530*/  FADD R60, -R124, R239 ;  /* 0x000000ef7c3c7221 */ /* 0x010fe20000000100 */
[----:B------:R-:W-:-:S03]  /*20540*/  FMUL R239, R61, R64 ;  /* 0x000000403def7220 */ /* 0x000fc60000400000 */
[----:B------:R-:W-:-:S04]  /*20550*/  FFMA.SAT R61, R60, R126, 0.5 ;  /* 0x3f0000003c3d7423 */ /* 0x000fc8000000207e */
[----:B------:R-:W-:-:S04]  /*20560*/  FFMA.RM R61, R61, R125, 12582913 ;  /* 0x4b4000013d3d7423 */ /* 0x000fc8000000407d */
[----:B------:R-:W-:-:S04]  /*20570*/  FADD R64, R61, -12583039 ;  /* 0xcb40007f3d407421 */ /* 0x000fc80000000000 */
[C---:B------:R-:W-:Y:S01]  /*20580*/  FFMA R64, R60.reuse, 1.4426950216293334961, -R64 ;  /* 0x3fb8aa3b3c407823 */ /* 0x040fe20000000840 */
[----:B------:R-:W-:Y:S03]  /*20590*/  STL [R1+0x498], R239 ;  /* 0x000498ef01007387 */ /* 0x000fe60000100800 */
[----:B------:R-:W-:Y:S01]  /*205a0*/  FFMA R64, R60, 1.925963033500011079e-08, R64 ;  /* 0x32a570603c407823 */ /* 0x000fe20000000040 */
        /* <DEDUP_REMOVED lines=34> */
[----:B------:R-:W-:Y:S01]  /*207d0*/  FFMA.SAT R58, R60, R126, 0.5 ;  /* 0x3f0000003c3a7423 */ /* 0x000fe2000000207e */
[----:B------:R-:W0:Y:S03]  /*207e0*/  MUFU.EX2 R63, R63 ;  /* 0x0000003f003f7308 */ /* 0x000e260000000800 */
[----:B------:R-:W-:-:S04]  /*207f0*/  FFMA.RM R58, R58, R125, 12582913 ;  /* 0x4b4000013a3a7423 */ /* 0x000fc8000000407d */
[----:B------:R-:W-:Y:S01]  /*20800*/  FADD R62, R58, -12583039 ;  /* 0xcb40007f3a3e7421 */ /* 0x000fe20000000000 */
[----:B------:R-:W-:-:S03]  /*20810*/  SHF.L.U32 R59, R59, 0x17, RZ ;  /* 0x000000173b3b7819 */ /* 0x000fc600000006ff */
[C---:B------:R-:W-:Y:S01]  /*20820*/  FFMA R62, R60.reuse, 1.4426950216293334961, -R62 ;  /* 0x3fb8aa3b3c3e7823 */ /* 0x040fe2000000083e */
[----:B------:R0:W-:Y:S03]  /*20830*/  STL [R1+0x488], R2 ;  /* 0x0004880201007387 */ /* 0x0001e60000100800 */
[----:B------:R-:W-:Y:S01]  /*20840*/  FFMA R62, R60, 1.925963033500011079e-08, R62 ;  /* 0x32a570603c3e7823 */ /* 0x000fe2000000003e */
        /* <DEDUP_REMOVED lines=122> */
[----:B------:R-:W0:Y:S01]  /*20ff0*/  MUFU.EX2 R63, R63 ;  /* 0x0000003f003f7308 */ /* 0x000e220000000800 */
[----:B-1----:R-:W-:Y:S02]  /*21000*/  FMUL R2, R58, R62 ;  /* 0x0000003e3a027220 */ /* 0x002fe40000400000 */
        /* <DEDUP_REMOVED lines=8> */
[----:B------:R-:W1:Y:S01]  /*21090*/  MUFU.EX2 R64, R64 ;  /* 0x0000004000407308 */ /* 0x000e620000000800 */
[----:B------:R-:W-:-:S05]  /*210a0*/  SHF.L.U32 R61, R61, 0x17, RZ ;  /* 0x000000173d3d7819 */ /* 0x000fca00000006ff */
[----:B-1----:R-:W-:Y:S01]  /*210b0*/  FMUL R2, R61, R64 ;  /* 0x000000403d027220 */ /* 0x002fe20000400000 */
        /* <DEDUP_REMOVED lines=8> */
[----:B----4-:R-:W-:Y:S01]  /*21140*/  FADD R60, -R124, R244 ;  /* 0x000000f47c3c7221 */ /* 0x010fe20000000100 */
[----:B------:R-:W4:Y:S03]  /*21150*/  LDL.LU R147, [R1+0x33c] ;  /* 0x00033c0001937983 */ /* 0x000f260000300800 */
        /* <DEDUP_REMOVED lines=35> */
[----:B0-----:R-:W-:Y:S01]  /*21390*/  FMUL R2, R61, R64 ;  /* 0x000000403d027220 */ /* 0x001fe20000400000 */
        /* <DEDUP_REMOVED lines=28> */
[----:B------:R-:W0:Y:S01]  /*21560*/  MUFU.EX2 R62, R62 ;  /* 0x0000003e003e7308 */ /* 0x000e220000000800 */
[----:B-1----:R-:W-:Y:S01]  /*21570*/  FMUL R2, R61, R64 ;  /* 0x000000403d027220 */ /* 0x002fe20000400000 */
[----:B------:R-:W-:-:S06]  /*21580*/  SHF.L.U32 R58, R58, 0x17, RZ ;  /* 0x000000173a3a7819 */ /* 0x000fcc00000006ff */
        /* <DEDUP_REMOVED lines=10> */
[----:B----4-:R-:W-:Y:S01]  /*21630*/  FADD R60, -R124, R147 ;  /* 0x000000937c3c7221 */ /* 0x010fe20000000100 */
[----:B0-----:R-:W-:-:S03]  /*21640*/  FMUL R2, R58, R62 ;  /* 0x0000003e3a027220 */ /* 0x001fc60000400000 */
        /* <DEDUP_REMOVED lines=26> */
[----:B------:R-:W1:Y:S01]  /*217f0*/  MUFU.EX2 R62, R62 ;  /* 0x0000003e003e7308 */ /* 0x000e620000000800 */
[----:B------:R-:W-:-:S05]  /*21800*/  SHF.L.U32 R58, R58, 0x17, RZ ;  /* 0x000000173a3a7819 */ /* 0x000fca00000006ff */
[----:B-1----:R-:W-:Y:S02]  /*21810*/  FMUL R96, R58, R62 ;  /* 0x0000003e3a607220 */ /* 0x002fe40000400000 */
[----:B------:R-:W0:Y:S01]  /*21820*/  MUFU.EX2 R63, R63 ;  /* 0x0000003f003f7308 */ /* 0x000e220000000800 */
[----:B------:R-:W-:-:S05]  /*21830*/  SHF.L.U32 R59, R59, 0x17, RZ ;  /* 0x000000173b3b7819 */ /* 0x000fca00000006ff */
[----:B0-----:R-:W-:Y:S01]  /*21840*/  FMUL R2, R59, R63 ;  /* 0x0000003f3b027220 */ /* 0x001fe20000400000 */
[----:B--2---:R-:W-:Y:S02]  /*21850*/  FADD R60, -R124, R243 ;  /* 0x000000f37c3c7221 */ /* 0x004fe40000000100 */
[----:B------:R-:W2:Y:S04]  /*21860*/  LDL.LU R243, [R1+0x364] ;  /* 0x0003640001f37983 */ /* 0x000ea80000300800 */
[----:B------:R-:W2:Y:S01]  /*21870*/  LDL.LU R147, [R1+0x368] ;  /* 0x0003680001937983 */ /* 0x000ea20000300800 */
[----:B------:R-:W-:-:S04]  /*21880*/  FFMA.SAT R58, R60, R126, 0.5 ;  /* 0x3f0000003c3a7423 */ /* 0x000fc8000000207e */
[----:B------:R-:W-:-:S04]  /*21890*/  FFMA.RM R58, R58, R125, 12582913 ;  /* 0x4b4000013a3a7423 */ /* 0x000fc8000000407d */
[----:B------:R-:W-:-:S04]  /*218a0*/  FADD R62, R58, -12583039 ;  /* 0xcb40007f3a3e7421 */ /* 0x000fc80000000000 */
[C---:B------:R-:W-:Y:S01]  /*218b0*/  FFMA R62, R60.reuse, 1.4426950216293334961, -R62 ;  /* 0x3fb8aa3b3c3e7823 */ /* 0x040fe2000000083e */
[----:B------:R-:W-:Y:S03]  /*218c0*/  STL [R1+0x334], R96 ;  /* 0x0003346001007387 */ /* 0x000fe60000100800 */
[----:B------:R-:W-:Y:S01]  /*218d0*/  FFMA R62, R60, 1.925963033500011079e-08, R62 ;  /* 0x32a570603c3e7823 */ /* 0x000fe2000000003e */
        /* <DEDUP_REMOVED lines=35> */
[----:B------:R-:W2:Y:S01]  /*21b10*/  LDL.LU R147, [R1+0x378] ;  /* 0x0003780001937983 */ /* 0x000ea20000300800 */
        /* <DEDUP_REMOVED lines=54> */
[----:B------:R0:W-:Y:S04]  /*21e80*/  STL [R1+0x310], R2 ;  /* 0x0003100201007387 */ /* 0x0001e80000100800 */
[----:B------:R-:W3:Y:S01]  /*21e90*/  LDL.LU R147, [R1+0x38c] ;  /* 0x00038c0001937983 */ /* 0x000ee20000300800 */
[----:B------:R-:W-:-:S04]  /*21ea0*/  FFMA.RM R58, R58, R125, 12582913 ;  /* 0x4b4000013a3a7423 */ /* 0x000fc8000000407d */
[----:B------:R-:W-:-:S04]  /*21eb0*/  FADD R62, R58, -12583039 ;  /* 0xcb40007f3a3e7421 */ /* 0x000fc80000000000 */
[----:B------:R-:W-:-:S04]  /*21ec0*/  FFMA R62, R60, 1.4426950216293334961, -R62 ;  /* 0x3fb8aa3b3c3e7823 */ /* 0x000fc8000000083e */
[----:B------:R-:W-:Y:S01]  /*21ed0*/  FFMA R62, R60, 1.925963033500011079e-08, R62 ;  /* 0x32a570603c3e7823 */ /* 0x000fe2000000003e */
[----:B----4-:R-:W-:Y:S02]  /*21ee0*/  FADD R60, -R124, R244 ;  /* 0x000000f47c3c7221 */ /* 0x010fe40000000100 */
[----:B------:R-:W4:Y:S01]  /*21ef0*/  LDL.LU R244, [R1+0x390] ;  /* 0x0003900001f47983 */ /* 0x000f220000300800 */
[----:B------:R-:W0:Y:S01]  /*21f00*/  MUFU.EX2 R63, R63 ;  /* 0x0000003f003f7308 */ /* 0x000e220000000800 */
[----:B------:R-:W-:-:S05]  /*21f10*/  SHF.L.U32 R59, R59, 0x17, RZ ;  /* 0x000000173b3b7819 */ /* 0x000fca00000006ff */
[----:B0-----:R-:W-:Y:S01]  /*21f20*/  FMUL R2, R59, R63 ;  /* 0x0000003f3b027220 */ /* 0x001fe20000400000 */
[----:B------:R-:W-:-:S04]  /*21f30*/  FFMA.SAT R59, R60, R126, 0.5 ;  /* 0x3f0000003c3b7423 */ /* 0x000fc8000000207e */
[----:B------:R-:W-:Y:S01]  /*21f40*/  FFMA.RM R59, R59, R125, 12582913 ;  /* 0x4b4000013b3b7423 */ /* 0x000fe2000000407d */
[----:B------:R-:W0:Y:S03]  /*21f50*/  MUFU.EX2 R64, R64 ;  /* 0x0000004000407308 */ /* 0x000e260000000800 */
[----:B------:R-:W-:-:S04]  /*21f60*/  FADD R63, R59, -12583039 ;  /* 0xcb40007f3b3f7421 */ /* 0x000fc80000000000 */
[C---:B------:R-:W-:Y:S01]  /*21f70*/  FFMA R63, R60.reuse, 1.4426950216293334961, -R63 ;  /* 0x3fb8aa3b3c3f7823 */ /* 0x040fe2000000083f */
[----:B------:R1:W-:Y:S03]  /*21f80*/  STL [R1+0x308], R2 ;  /* 0x0003080201007387 */ /* 0x0003e60000100800 */
[----:B------:R-:W-:Y:S01]  /*21f90*/  FFMA R63, R60, 1.925963033500011079e-08, R63 ;  /* 0x32a570603c3f7823 */ /* 0x000fe2000000003f */
[----:B------:R-:W-:-:S05]  /*21fa0*/  SHF.L.U32 R61, R61, 0x17, RZ ;  /* 0x000000173d3d7819 */ /* 0x000fca00000006ff */
[----:B0-----:R-:W-:Y:S01]  /*21fb0*/  FMUL R97, R61, R64 ;  /* 0x000000403d617220 */ /* 0x001fe20000400000 */
[----:B------:R-:W1:Y:S01]  /*21fc0*/  MUFU.EX2 R62, R62 ;  /* 0x0000003e003e7308 */ /* 0x000e620000000800 */
[----:B------:R-:W-:-:S07]  /*21fd0*/  SHF.L.U32 R58, R58, 0x17, RZ ;  /* 0x000000173a3a7819 */ /* 0x000fce00000006ff */
[----:B------:R-:W0:Y:S01]  /*21fe0*/  MUFU.EX2 R63, R63 ;  /* 0x0000003f003f7308 */ /* 0x000e220000000800 */
[----:B------:R-:W-:Y:S01]  /*21ff0*/  SHF.L.U32 R59, R59, 0x17, RZ ;  /* 0x000000173b3b7819 */ /* 0x000fe200000006ff */
        /* <DEDUP_REMOVED lines=9> */
[----:B---3--:R-:W-:Y:S02]  /*22090*/  FADD R60, -R124, R241 ;  /* 0x000000f17c3c7221 */ /* 0x008fe40000000100 */
[----:B------:R-:W3:Y:S04]  /*220a0*/  LDL.LU R241, [R1+0x398] ;  /* 0x0003980001f17983 */ /* 0x000ee80000300800 */
[----:B------:R0:W-:Y:S01]  /*220b0*/  STL [R1+0x304], R2 ;  /* 0x0003040201007387 */ /* 0x0001e20000100800 */
[----:B------:R-:W-:Y:S01]  /*220c0*/  FFMA.SAT R58, R60, R126, 0.5 ;  /* 0x3f0000003c3a7423 */ /* 0x000fe2000000207e */
[----:B0-----:R-:W-:-:S05]  /*220d0*/  FMUL R2, R59, R63 ;  /* 0x0000003f3b027220 */ /* 0x001fca0000400000 */
[----:B------:R0:W-:Y:S04]  /*220e0*/  STL [R1+0x300], R2 ;  /* 0x0003000201007387 */ /* 0x0001e80000100800 */
[----:B------:R-:W3:Y:S01]  /*220f0*/  LDL.LU R246, [R1+0x39c] ;  /* 0x00039c0001f67983 */ /* 0x000ee20000300800 */
[----:B------:R-:W-:-:S04]  /*22100*/  FFMA.RM R58, R58, R125, 12582913 ;  /* 0x4b4000013a3a7423 */ /* 0x000fc8000000407d */
[----:B------:R-:W-:-:S04]  /*22110*/  FADD R62, R58, -12583039 ;  /* 0xcb40007f3a3e7421 */ /* 0x000fc80000000000 */
[C---:B------:R-:W-:Y:S01]  /*22120*/  FFMA R62, R60.reuse, 1.4426950216293334961, -R62 ;  /* 0x3fb8aa3b3c3e7823 */ /* 0x040fe2000000083e */
[----:B------:R-:W0:Y:S03]  /*22130*/  MUFU.EX2 R64, R64 ;  /* 0x0000004000407308 */ /* 0x000e260000000800 */
[----:B------:R-:W-:Y:S01]  /*22140*/  FFMA R62, R60, 1.925963033500011079e-08, R62 ;  /* 0x32a570603c3e7823 */ /* 0x000fe2000000003e */
[----:B------:R-:W-:Y:S02]  /*22150*/  FADD R60, -R124, R147 ;  /* 0x000000937c3c7221 */ /* 0x000fe40000000100 */
[----:B------:R-:W3:Y:S02]  /*22160*/  LDL.LU R147, [R1+0x3a0] ;  /* 0x0003a00001937983 */ /* 0x000ee40000300800 */
[----:B------:R-:W-:Y:S01]  /*22170*/  FFMA.SAT R59, R60, R126, 0.5 ;  /* 0x3f0000003c3b7423 */ /* 0x000fe2000000207e */
[----:B------:R-:W-:-:S03]  /*22180*/  SHF.L.U32 R61, R61, 0x17, RZ ;  /* 0x000000173d3d7819 */ /* 0x000fc600000006ff */
        /* <DEDUP_REMOVED lines=36> */
[----:B------:R-:W-:Y:S01]  /*223d0*/  FADD R60, -R124, R246 ;  /* 0x000000f67c3c7221 */ /* 0x000fe20000000100 */
[----:B------:R-:W0:Y:S03]  /*223e0*/  MUFU.EX2 R62, R62 ;  /* 0x0000003e003e7308 */ /* 0x000e260000000800 */
[----:B------:R-:W-:-:S04]  /*223f0*/  FFMA.SAT R61, R60, R126, 0.5 ;  /* 0x3f0000003c3d7423 */ /* 0x000fc8000000207e */
[----:B------:R-:W-:-:S04]  /*22400*/  FFMA.RM R61, R61, R125, 12582913 ;  /* 0x4b4000013d3d7423 */ /* 0x000fc8000000407d */
[----:B------:R-:W-:Y:S01]  /*22410*/  FADD R64, R61, -12583039 ;  /* 0xcb40007f3d407421 */ /* 0x000fe20000000000 */
[----:B------:R-:W-:-:S03]  /*22420*/  SHF.L.U32 R58, R58, 0x17, RZ ;  /* 0x000000173a3a7819 */ /* 0x000fc600000006ff */
[C---:B------:R-:W-:Y:S01]  /*22430*/  FFMA R64, R60.reuse, 1.4426950216293334961, -R64 ;  /* 0x3fb8aa3b3c407823 */ /* 0x040fe20000000840 */
[----:B------:R-:W-:Y:S03]  /*22440*/  STL [R1+0x2f4], R241 ;  /* 0x0002f4f101007387 */ /* 0x000fe60000100800 */
[----:B------:R-:W-:Y:S01]  /*22450*/  FFMA R64, R60, 1.925963033500011079e-08, R64 ;  /* 0x32a570603c407823 */ /* 0x000fe20000000040 */
[----:B------:R0:W-:Y:S01]  /*22460*/  STL [R1+0x2f0], R2 ;  /* 0x0002f00201007387 */ /* 0x0001e20000100800 */
[----:B------:R-:W-:-:S03]  /*22470*/  FADD R60, -R124, R147 ;  /* 0x000000937c3c7221 */ /* 0x000fc60000000100 */
        /* <DEDUP_REMOVED lines=26> */
[----:B------:R-:W-:-:S06]  /*22620*/  FADD R57, -R124, R57 ;  /* 0x000000397c397221 */ /* 0x000fcc0000000100 */
[----:B------:R-:W1:Y:S01]  /*22630*/  MUFU.EX2 R63, R63 ;  /* 0x0000003f003f7308 */ /* 0x000e620000000800 */
[----:B0-----:R-:W-:Y:S01]  /*22640*/  FMUL R2, R58, R62 ;  /* 0x0000003e3a027220 */ /* 0x001fe20000400000 */
[----:B------:R-:W-:-:S04]  /*22650*/  FFMA.SAT R58, R57, R126, 0.5 ;  /* 0x3f000000393a7423 */ /* 0x000fc8000000207e */
[----:B------:R-:W-:Y:S01]  /*22660*/  FFMA.RM R58, R58, R125, 12582913 ;  /* 0x4b4000013a3a7423 */ /* 0x000fe2000000407d */
        /* <DEDUP_REMOVED lines=12> */
[----:B-1----:R-:W-:Y:S01]  /*22730*/  FMUL R2, R59, R63 ;  /* 0x0000003f3b027220 */ /* 0x002fe20000400000 */
        /* <DEDUP_REMOVED lines=126> */
[----:B------:R-:W-:Y:S01]  /*22f20*/  STL [R1+0x2b0], R99 ;  /* 0x0002b06301007387 */ /* 0x000fe20000100800 */
[----:B------:R-:W-:-:S03]  /*22f30*/  FFMA.SAT R58, R63, R126, 0.5 ;  /* 0x3f0000003f3a7423 */ /* 0x000fc6000000207e */
[----:B------:R-:W2:Y:S01]  /*22f40*/  LDL.LU R246, [R1+0x3ec] ;  /* 0x0003ec0001f67983 */ /* 0x000ea20000300800 */
        /* <DEDUP_REMOVED lines=80> */
[----:B------:R-:W-:Y:S01]  /*23450*/  FADD R63, -R124, R246 ;  /* 0x000000f67c3f7221 */ /* 0x000fe20000000100 */
[----:B-1----:R-:W-:-:S03]  /*23460*/  FMUL R2, R61, R62 ;  /* 0x0000003e3d027220 */ /* 0x002fc60000400000 */
        /* <DEDUP_REMOVED lines=113> */
[----:B------:R-:W-:-:S02]  /*23b80*/  FFMA.SAT R58, R63, R126, 0.5 ;  /* 0x3f0000003f3a7423 */ /* 0x000fc4000000207e */
[----:B------:R1:W-:Y:S02]  /*23b90*/  STL [R1+0x26c], R2 ;  /* 0x00026c0201007387 */ /* 0x0003e40000100800 */
[----:B------:R-:W-:-:S04]  /*23ba0*/  FFMA.RM R58, R58, R125, 12582913 ;  /* 0x4b4000013a3a7423 */ /* 0x000fc8000000407d */
[----:B0-----:R-:W-:Y:S01]  /*23bb0*/  FADD R57, R58, -12583039 ;  /* 0xcb40007f3a397421 */ /* 0x001fe20000000000 */
[----:B-1----:R-:W-:Y:S02]  /*23bc0*/  FMUL R2, R59, R62 ;  /* 0x0000003e3b027220 */ /* 0x002fe40000400000 */
[----:B------:R-:W0:Y:S01]  /*23bd0*/  MUFU.EX2 R62, R60 ;  /* 0x0000003c003e7308 */ /* 0x000e220000000800 */
[----:B------:R-:W-:-:S04]  /*23be0*/  FFMA R57, R63, 1.4426950216293334961, -R57 ;  /* 0x3fb8aa3b3f397823 */ /* 0x000fc80000000839 */
[----:B------:R-:W-:Y:S01]  /*23bf0*/  FFMA R57, R63, 1.925963033500011079e-08, R57 ;  /* 0x32a570603f397823 */ /* 0x000fe20000000039 */
[----:B------:R-:W-:Y:S01]  /*23c00*/  FADD R63, -R124, R246 ;  /* 0x000000f67c3f7221 */ /* 0x000fe20000000100 */
[----:B------:R0:W-:Y:S03]  /*23c10*/  STL [R1+0x264], R2 ;  /* 0x0002640201007387 */ /* 0x0001e60000100800 */
[----:B------:R-:W-:-:S04]  /*23c20*/  FFMA.SAT R59, R63, R126, 0.5 ;  /* 0x3f0000003f3b7423 */ /* 0x000fc8000000207e */
[----:B------:R-:W-:Y:S01]  /*23c30*/  FFMA.RM R59, R59, R125, 12582913 ;  /* 0x4b4000013b3b7423 */ /* 0x000fe2000000407d */
[----:B0-----:R-:W-:Y:S02]  /*23c40*/  FMUL R2, R61, R62 ;  /* 0x0000003e3d027220 */ /* 0x001fe40000400000 */
[----:B------:R-:W0:Y:S01]  /*23c50*/  MUFU.EX2 R62, R57 ;  /* 0x00000039003e7308 */ /* 0x000e220000000800 */
[----:B------:R-:W-:Y:S01]  /*23c60*/  FADD R60, R59, -12583039 ;  /* 0xcb40007f3b3c7421 */ /* 0x000fe20000000000 */
[----:B------:R-:W-:-:S03]  /*23c70*/  SHF.L.U32 R58, R58, 0x17, RZ ;  /* 0x000000173a3a7819 */ /* 0x000fc600000006ff */
[C---:B------:R-:W-:Y:S01]  /*23c80*/  FFMA R60, R63.reuse, 1.4426950216293334961, -R60 ;  /* 0x3fb8aa3b3f3c7823 */ /* 0x040fe2000000083c */
[----:B------:R0:W-:Y:S03]  /*23c90*/  STL [R1+0x260], R2 ;  /* 0x0002600201007387 */ /* 0x0001e60000100800 */
[----:B------:R-:W-:Y:S01]  /*23ca0*/  FFMA R60, R63, 1.925963033500011079e-08, R60 ;  /* 0x32a570603f3c7823 */ /* 0x000fe2000000003c */
[----:B0-----:R-:W-:-:S03]  /*23cb0*/  FMUL R2, R58, R62 ;  /* 0x0000003e3a027220 */ /* 0x001fc60000400000 */
[----:B------:R-:W0:Y:S01]  /*23cc0*/  MUFU.EX2 R62, R60 ;  /* 0x0000003c003e7308 */ /* 0x000e220000000800 */
[----:B------:R-:W-:Y:S01]  /*23cd0*/  SHF.L.U32 R59, R59, 0x17, RZ ;  /* 0x000000173b3b7819 */ /* 0x000fe200000006ff */
[----:B------:R1:W-:Y:S04]  /*23ce0*/  STL [R1+0x25c], R2 ;  /* 0x00025c0201007387 */ /* 0x0003e80000100800 */
[----:B0-----:R-:W-:Y:S01]  /*23cf0*/  FMUL R101, R59, R62 ;  /* 0x0000003e3b657220 */ /* 0x001fe20000400000 */
[----:B---3--:R-:W-:-:S04]  /*23d00*/  FADD R63, -R124, R147 ;  /* 0x000000937c3f7221 */ /* 0x008fc80000000100 */
[----:B------:R-:W-:-:S04]  /*23d10*/  FFMA.SAT R61, R63, R126, 0.5 ;  /* 0x3f0000003f3d7423 */ /* 0x000fc8000000207e */
[----:B------:R-:W-:-:S04]  /*23d20*/  FFMA.RM R61, R61, R125, 12582913 ;  /* 0x4b4000013d3d7423 */ /* 0x000fc8000000407d */
[----:B------:R-:W-:-:S04]  /*23d30*/  FADD R57, R61, -12583039 ;  /* 0xcb40007f3d397421 */ /* 0x000fc80000000000 */
[C---:B------:R-:W-:Y:S01]  /*23d40*/  FFMA R57, R63.reuse, 1.4426950216293334961, -R57 ;  /* 0x3fb8aa3b3f397823 */ /* 0x040fe20000000839 */
[----:B------:R-:W-:Y:S03]  /*23d50*/  STL [R1+0x258], R101 ;  /* 0x0002586501007387 */ /* 0x000fe60000100800 */
[----:B------:R-:W-:Y:S01]  /*23d60*/  FFMA R57, R63, 1.925963033500011079e-08, R57 ;  /* 0x32a570603f397823 */ /* 0x000fe20000000039 */
[----:B----4-:R-:W-:Y:S02]  /*23d70*/  FADD R63, -R124, R244 ;  /* 0x000000f47c3f7221 */ /* 0x010fe40000000100 */
[----:B------:R-:W3:Y:S02]  /*23d80*/  LDL.LU R244, [R1+0x434] ;  /* 0x0004340001f47983 */ /* 0x000ee40000300800 */
[----:B------:R-:W-:-:S04]  /*23d90*/  FFMA.SAT R58, R63, R126, 0.5 ;  /* 0x3f0000003f3a7423 */ /* 0x000fc8000000207e */
[----:B------:R-:W-:Y:S01]  /*23da0*/  FFMA.RM R58, R58, R125, 12582913 ;  /* 0x4b4000013a3a7423 */ /* 0x000fe2000000407d */
[----:B------:R-:W1:Y:S03]  /*23db0*/  MUFU.EX2 R62, R57 ;  /* 0x00000039003e7308 */ /* 0x000e660000000800 */
[----:B------:R-:W-:-:S04]  /*23dc0*/  FADD R60, R58, -12583039 ;  /* 0xcb40007f3a3c7421 */ /* 0x000fc80000000000 */
[----:B------:R-:W-:-:S04]  /*23dd0*/  FFMA R60, R63, 1.4426950216293334961, -R60 ;  /* 0x3fb8aa3b3f3c7823 */ /* 0x000fc8000000083c */
[----:B------:R-:W-:Y:S01]  /*23de0*/  FFMA R60, R63, 1.925963033500011079e-08, R60 ;  /* 0x32a570603f3c7823 */ /* 0x000fe2000000003c */
[----:B------:R-:W-:-:S05]  /*23df0*/  SHF.L.U32 R61, R61, 0x17, RZ ;  /* 0x000000173d3d7819 */ /* 0x000fca00000006ff */
[----:B-1----:R-:W-:Y:S01]  /*23e00*/  FMUL R2, R61, R62 ;  /* 0x0000003e3d027220 */ /* 0x002fe20000400000 */
[----:B------:R-:W-:Y:S01]  /*23e10*/  SHF.L.U32 R61, R58, 0x17, RZ ;  /* 0x000000173a3d7819 */ /* 0x000fe200000006ff */
[----:B------:R-:W-:-:S04]  /*23e20*/  FADD R58, -R124, R54 ;  /* 0x000000367c3a7221 */ /* 0x000fc80000000100 */
[----:B------:R-:W-:-:S04]  /*23e30*/  FFMA.SAT R54, R58, R126, 0.5 ;  /* 0x3f0000003a367423 */ /* 0x000fc8000000207e */
[----:B------:R-:W-:Y:S01]  /*23e40*/  FFMA.RM R54, R54, R125, 12582913 ;  /* 0x4b40000136367423 */ /* 0x000fe2000000407d */
[----:B------:R-:W-:Y:S04]  /*23e50*/  MUFU.EX2 R232, R60 ;  /* 0x0000003c00e87308 */ /* 0x000fe80000000800 */
[----:B------:R-:W-:Y:S01]  /*23e60*/  SHF.L.U32 R236, R54, 0x17, RZ ;  /* 0x0000001736ec7819 */ /* 0x000fe200000006ff */
[C---:B------:R-:W-:Y:S01]  /*23e70*/  FADD R51, -R124.reuse, R51 ;  /* 0x000000337c337221 */ /* 0x040fe20000000100 */
[C---:B------:R-:W-:Y:S01]  /*23e80*/  FADD R56, -R124.reuse, R56 ;  /* 0x000000387c387221 */ /* 0x040fe20000000100 */
[C---:B------:R-:W-:Y:S01]  /*23e90*/  FADD R52, -R124.reuse, R52 ;  /* 0x000000347c347221 */ /* 0x040fe20000000100 */
[----:B------:R0:W-:Y:S01]  /*23ea0*/  STL [R1+0x254], R2 ;  /* 0x0002540201007387 */ /* 0x0001e20000100800 */
[----:B--2---:R-:W-:-:S04]  /*23eb0*/  FADD R63, -R124, R243 ;  /* 0x000000f37c3f7221 */ /* 0x004fc80000000100 */
[----:B------:R-:W-:-:S04]  /*23ec0*/  FFMA.SAT R59, R63, R126, 0.5 ;  /* 0x3f0000003f3b7423 */ /* 0x000fc8000000207e */
[----:B------:R-:W-:-:S04]  /*23ed0*/  FFMA.RM R59, R59, R125, 12582913 ;  /* 0x4b4000013b3b7423 */ /* 0x000fc8000000407d */
[----:B------:R-:W-:-:S04]  /*23ee0*/  FADD R57, R59, -12583039 ;  /* 0xcb40007f3b397421 */ /* 0x000fc80000000000 */
[----:B------:R-:W-:-:S04]  /*23ef0*/  FFMA R57, R63, 1.4426950216293334961, -R57 ;  /* 0x3fb8aa3b3f397823 */ /* 0x000fc80000000839 */
[----:B------:R-:W-:-:S04]  /*23f00*/  FFMA R57, R63, 1.925963033500011079e-08, R57 ;  /* 0x32a570603f397823 */ /* 0x000fc80000000039 */
[----:B------:R1:W2:Y:S01]  /*23f10*/  MUFU.EX2 R230, R57 ;  /* 0x0000003900e67308 */ /* 0x0002a20000000800 */
[----:B------:R-:W-:Y:S01]  /*23f20*/  FADD R63, -R124, R53 ;  /* 0x000000357c3f7221 */ /* 0x000fe20000000100 */
[----:B-1----:R-:W-:-:S04]  /*23f30*/  FADD R57, R54, -12583039 ;  /* 0xcb40007f36397421 */ /* 0x002fc80000000000 */
[----:B------:R-:W-:Y:S01]  /*23f40*/  FFMA R57, R58, 1.4426950216293334961, -R57 ;  /* 0x3fb8aa3b3a397823 */ /* 0x000fe20000000839 */
[----:B------:R-:W-:-:S03]  /*23f50*/  FFMA.SAT R53, R63, R126, 0.5 ;  /* 0x3f0000003f357423 */ /* 0x000fc6000000207e */
[----:B------:R-:W-:Y:S01]  /*23f60*/  FFMA R57, R58, 1.925963033500011079e-08, R57 ;  /* 0x32a570603a397823 */ /* 0x000fe20000000039 */
[----:B------:R-:W-:-:S05]  /*23f70*/  FFMA.RM R53, R53, R125, 12582913 ;  /* 0x4b40000135357423 */ /* 0x000fca000000407d */
[----:B------:R-:W1:Y:S01]  /*23f80*/  MUFU.EX2 R57, R57 ;  /* 0x0000003900397308 */ /* 0x000e620000000800 */
[----:B------:R-:W-:Y:S01]  /*23f90*/  FADD R60, R53, -12583039 ;  /* 0xcb40007f353c7421 */ /* 0x000fe20000000000 */
[C---:B------:R-:W-:Y:S01]  /*23fa0*/  FADD R58, -R124.reuse, R55 ;  /* 0x000000377c3a7221 */ /* 0x040fe20000000100 */
[----:B------:R-:W-:Y:S02]  /*23fb0*/  FADD R54, -R124, R50 ;  /* 0x000000327c367221 */ /* 0x000fe40000000100 */
[C---:B------:R-:W-:Y:S01]  /*23fc0*/  FFMA R60, R63.reuse, 1.4426950216293334961, -R60 ;  /* 0x3fb8aa3b3f3c7823 */ /* 0x040fe2000000083c */
[-C--:B------:R-:W-:Y:S01]  /*23fd0*/  FFMA.SAT R55, R58, R126.reuse, 0.5 ;  /* 0x3f0000003a377423 */ /* 0x080fe2000000207e */
[----:B------:R-:W-:Y:S02]  /*23fe0*/  FFMA.SAT R50, R54, R126, 0.5 ;  /* 0x3f00000036327423 */ /* 0x000fe4000000207e */
[----:B------:R-:W-:Y:S01]  /*23ff0*/  FFMA R60, R63, 1.925963033500011079e-08, R60 ;  /* 0x32a570603f3c7823 */ /* 0x000fe2000000003c */
[----:B------:R-:W-:Y:S01]  /*24000*/  SHF.L.U32 R59, R59, 0x17, RZ ;  /* 0x000000173b3b7819 */ /* 0x000fe200000006ff */
[-C--:B------:R-:W-:Y:S01]  /*24010*/  FFMA.RM R55, R55, R125.reuse, 12582913 ;  /* 0x4b40000137377423 */ /* 0x080fe2000000407d */
[----:B------:R-:W-:-:S03]  /*24020*/  FFMA.RM R50, R50, R125, 12582913 ;  /* 0x4b40000132327423 */ /* 0x000fc6000000407d */
[----:B------:R-:W4:Y:S01]  /*24030*/  MUFU.EX2 R60, R60 ;  /* 0x0000003c003c7308 */ /* 0x000f220000000800 */
[----:B--2---:R-:W-:Y:S01]  /*24040*/  FMUL R230, R59, R230 ;  /* 0x000000e63be67220 */ /* 0x004fe20000400000 */
[----:B-1----:R-:W-:Y:S01]  /*24050*/  FMUL R236, R236, R57 ;  /* 0x00000039ecec7220 */ /* 0x002fe20000400000 */
[C---:B------:R-:W-:Y:S01]  /*24060*/  FADD R59, R55.reuse, -12583039 ;  /* 0xcb40007f373b7421 */ /* 0x040fe20000000000 */
[----:B------:R-:W-:Y:S01]  /*24070*/  FADD R57, R50, -12583039 ;  /* 0xcb40007f32397421 */ /* 0x000fe20000000000 */
[----:B------:R-:W-:Y:S01]  /*24080*/  SHF.L.U32 R235, R55, 0x17, RZ ;  /* 0x0000001737eb7819 */ /* 0x000fe200000006ff */
[----:B------:R-:W-:Y:S02]  /*24090*/  FFMA.SAT R55, R51, R126, 0.5 ;  /* 0x3f00000033377423 */ /* 0x000fe4000000207e */
[----:B------:R-:W-:Y:S02]  /*240a0*/  FFMA R57, R54, 1.4426950216293334961, -R57 ;  /* 0x3fb8aa3b36397823 */ /* 0x000fe40000000839 */
[----:B------:R-:W-:-:S02]  /*240b0*/  FFMA.RM R55, R55, R125, 12582913 ;  /* 0x4b40000137377423 */ /* 0x000fc4000000407d */
[----:B------:R-:W-:Y:S01]  /*240c0*/  FFMA R57, R54, 1.925963033500011079e-08, R57 ;  /* 0x32a5706036397823 */ /* 0x000fe20000000039 */
[----:B------:R-:W-:Y:S01]  /*240d0*/  SHF.L.U32 R53, R53, 0x17, RZ ;  /* 0x0000001735357819 */ /* 0x000fe200000006ff */
[----:B------:R-:W-:-:S04]  /*240e0*/  FADD R54, R55, -12583039 ;  /* 0xcb40007f37367421 */ /* 0x000fc80000000000 */
[----:B------:R-:W-:Y:S01]  /*240f0*/  FFMA R54, R51, 1.4426950216293334961, -R54 ;  /* 0x3fb8aa3b33367823 */ /* 0x000fe20000000836 */
[----:B----4-:R-:W-:Y:S01]  /*24100*/  FMUL R243, R53, R60 ;  /* 0x0000003c35f37220 */ /* 0x010fe20000400000 */
[-C--:B------:R-:W-:Y:S02]  /*24110*/  FFMA.SAT R53, R56, R126.reuse, 0.5 ;  /* 0x3f00000038357423 */ /* 0x080fe4000000207e */
[----:B------:R-:W-:Y:S01]  /*24120*/  FFMA R51, R51, 1.925963033500011079e-08, R54 ;  /* 0x32a5706033337823 */ /* 0x000fe20000000036 */
[----:B------:R-:W-:Y:S01]  /*24130*/  FFMA.SAT R54, R52, R126, 0.5 ;  /* 0x3f00000034367423 */ /* 0x000fe2000000207e */
[----:B------:R-:W-:Y:S01]  /*24140*/  FFMA R59, R58, 1.4426950216293334961, -R59 ;  /* 0x3fb8aa3b3a3b7823 */ /* 0x000fe2000000083b */
[-C--:B------:R-:W-:Y:S02]  /*24150*/  FFMA.RM R53, R53, R125.reuse, 12582913 ;  /* 0x4b40000135357423 */ /* 0x080fe4000000407d */
[----:B------:R-:W-:Y:S01]  /*24160*/  FFMA.RM R54, R54, R125, 12582913 ;  /* 0x4b40000136367423 */ /* 0x000fe2000000407d */
[----:B------:R-:W-:Y:S01]  /*24170*/  FFMA R58, R58, 1.925963033500011079e-08, R59 ;  /* 0x32a570603a3a7823 */ /* 0x000fe2000000003b */
[C---:B------:R-:W-:Y:S01]  /*24180*/  FADD R59, R53.reuse, -12583039 ;  /* 0xcb40007f353b7421 */ /* 0x040fe20000000000 */
[----:B------:R-:W-:Y:S01]  /*24190*/  SHF.L.U32 R234, R53, 0x17, RZ ;  /* 0x0000001735ea7819 */ /* 0x000fe200000006ff */
[----:B------:R-:W-:-:S04]  /*241a0*/  FADD R53, R54, -12583039 ;  /* 0xcb40007f36357421 */ /* 0x000fc80000000000 */
[C---:B------:R-:W-:Y:S01]  /*241b0*/  FFMA R53, R52.reuse, 1.4426950216293334961, -R53 ;  /* 0x3fb8aa3b34357823 */ /* 0x040fe20000000835 */
[----:B------:R-:W-:Y:S03]  /*241c0*/  STL [R1+0x250], R243 ;  /* 0x000250f301007387 */ /* 0x000fe60000100800 */
[----:B------:R-:W-:Y:S01]  /*241d0*/  FFMA R53, R52, 1.925963033500011079e-08, R53 ;  /* 0x32a5706034357823 */ /* 0x000fe20000000035 */
[----:B---3--:R-:W-:Y:S02]  /*241e0*/  FADD R52, -R124, R244 ;  /* 0x000000f47c347221 */ /* 0x008fe40000000100 */
[----:B------:R-:W2:Y:S01]  /*241f0*/  LDL.LU R244, [R1+0x3b4] ;  /* 0x0003b40001f47983 */ /* 0x000ea20000300800 */
[----:B------:R-:W-:Y:S01]  /*24200*/  SHF.L.U32 R240, R50, 0x17, RZ ;  /* 0x0000001732f07819 */ /* 0x000fe200000006ff */
[----:B------:R-:W-:Y:S01]  /*24210*/  FFMA.SAT R50, R52, R126, 0.5 ;  /* 0x3f00000034327423 */ /* 0x000fe2000000207e */
[----:B------:R1:W-:Y:S03]  /*24220*/  MUFU.EX2 R238, R51 ;  /* 0x0000003300ee7308 */ /* 0x0003e60000000800 */
[----:B------:R-:W-:Y:S01]  /*24230*/  FFMA.RM R50, R50, R125, 12582913 ;  /* 0x4b40000132327423 */ /* 0x000fe2000000407d */
[----:B------:R-:W-:-:S03]  /*24240*/  FADD R46, -R124, R46 ;  /* 0x0000002e7c2e7221 */ /* 0x000fc60000000100 */
[----:B-1----:R-:W-:-:S04]  /*24250*/  FADD R51, R50, -12583039 ;  /* 0xcb40007f32337421 */ /* 0x002fc80000000000 */
[----:B------:R-:W-:-:S04]  /*24260*/  FFMA R51, R52, 1.4426950216293334961, -R51 ;  /* 0x3fb8aa3b34337823 */ /* 0x000fc80000000833 */
[----:B------:R-:W-:Y:S01]  /*24270*/  FFMA R51, R52, 1.925963033500011079e-08, R51 ;  /* 0x32a5706034337823 */ /* 0x000fe20000000033 */
[----:B------:R-:W-:Y:S01]  /*24280*/  FFMA.SAT R52, R46, R126, 0.5 ;  /* 0x3f0000002e347423 */ /* 0x000fe2000000207e */
[----:B------:R1:W-:Y:S03]  /*24290*/  MUFU.EX2 R237, R53 ;  /* 0x0000003500ed7308 */ /* 0x0003e60000000800 */
[----:B------:R-:W-:-:S05]  /*242a0*/  FFMA.RM R52, R52, R125, 12582913 ;  /* 0x4b40000134347423 */ /* 0x000fca000000407d */
[----:B------:R-:W3:Y:S01]  /*242b0*/  MUFU.EX2 R233, R51 ;  /* 0x0000003300e97308 */ /* 0x000ee20000000800 */
[----:B-1----:R-:W-:Y:S01]  /*242c0*/  FADD R53, R52, -12583039 ;  /* 0xcb40007f34357421 */ /* 0x002fe20000000000 */
[----:B------:R-:W-:-:S03]  /*242d0*/  FADD R47, -R124, R47 ;  /* 0x0000002f7c2f7221 */ /* 0x000fc60000000100 */
[----:B------:R-:W-:-:S04]  /*242e0*/  FFMA R53, R46, 1.4426950216293334961, -R53 ;  /* 0x3fb8aa3b2e357823 */ /* 0x000fc80000000835 */
[----:B------:R-:W-:Y:S01]  /*242f0*/  FFMA R53, R46, 1.925963033500011079e-08, R53 ;  /* 0x32a570602e357823 */ /* 0x000fe20000000035 */
[-C--:B------:R-:W-:Y:S01]  /*24300*/  FFMA.SAT R46, R47, R126.reuse, 0.5 ;  /* 0x3f0000002f2e7423 */ /* 0x080fe2000000207e */
[----:B------:R-:W-:Y:S01]  /*24310*/  SHF.L.U32 R50, R50, 0x17, RZ ;  /* 0x0000001732327819 */ /* 0x000fe200000006ff */
[----:B------:R-:W-:Y:S02]  /*24320*/  FADD R48, -R124, R48 ;  /* 0x000000307c307221 */ /* 0x000fe40000000100 */
[----:B------:R-:W-:Y:S02]  /*24330*/  FFMA.RM R46, R46, R125, 12582913 ;  /* 0x4b4000012e2e7423 */ /* 0x000fe4000000407d */
[----:B---3--:R-:W-:Y:S02]  /*24340*/  FMUL R233, R50, R233 ;  /* 0x000000e932e97220 */ /* 0x008fe40000400000 */
[----:B------:R-:W-:Y:S01]  /*24350*/  FADD R51, R46, -12583039 ;  /* 0xcb40007f2e337421 */ /* 0x000fe20000000000 */
[----:B------:R-:W-:-:S03]  /*24360*/  FFMA.SAT R50, R48, R126, 0.5 ;  /* 0x3f00000030327423 */ /* 0x000fc6000000207e */
[C---:B------:R-:W-:Y:S01]  /*24370*/  FFMA R51, R47.reuse, 1.4426950216293334961, -R51 ;  /* 0x3fb8aa3b2f337823 */ /* 0x040fe20000000833 */
[----:B------:R-:W-:Y:S01]  /*24380*/  FFMA.RM R50, R50, R125, 12582913 ;  /* 0x4b40000132327423 */ /* 0x000fe2000000407d */
[----:B------:R-:W-:Y:S02]  /*24390*/  FADD R43, -R124, R43 ;  /* 0x0000002b7c2b7221 */ /* 0x000fe40000000100 */
[----:B------:R-:W-:Y:S01]  /*243a0*/  FFMA R51, R47, 1.925963033500011079e-08, R51 ;  /* 0x32a570602f337823 */ /* 0x000fe20000000033 */
[----:B------:R-:W-:Y:S01]  /*243b0*/  FADD R47, R50, -12583039 ;  /* 0xcb40007f322f7421 */ /* 0x000fe20000000000 */
[----:B------:R-:W-:Y:S01]  /*243c0*/  SHF.L.U32 R252, R46, 0x17, RZ ;  /* 0x000000172efc7819 */ /* 0x000fe200000006ff */
[----:B------:R-:W0:Y:S01]  /*243d0*/  MUFU.EX2 R53, R53 ;  /* 0x0000003500357308 */ /* 0x000e220000000800 */
[----:B------:R-:W-:Y:S01]  /*243e0*/  FFMA.SAT R46, R43, R126, 0.5 ;  /* 0x3f0000002b2e7423 */ /* 0x000fe2000000207e */
[----:B------:R-:W-:Y:S01]  /*243f0*/  FFMA R47, R48, 1.4426950216293334961, -R47 ;  /* 0x3fb8aa3b302f7823 */ /* 0x000fe2000000082f */
[----:B------:R-:W-:-:S02]  /*24400*/  FADD R49, -R124, R49 ;  /* 0x000000317c317221 */ /* 0x000fc40000000100 */
[----:B------:R-:W-:Y:S01]  /*24410*/  FFMA.RM R46, R46, R125, 12582913 ;  /* 0x4b4000012e2e7423 */ /* 0x000fe2000000407d */
[----:B------:R-:W-:Y:S01]  /*24420*/  FFMA R48, R48, 1.925963033500011079e-08, R47 ;  /* 0x32a5706030307823 */ /* 0x000fe2000000002f */
[----:B------:R-:W-:-:S03]  /*24430*/  FFMA.SAT R47, R49, R126, 0.5 ;  /* 0x3f000000312f7423 */ /* 0x000fc6000000207e */
[----:B------:R1:W3:Y:S01]  /*24440*/  MUFU.EX2 R250, R48 ;  /* 0x0000003000fa7308 */ /* 0x0002e20000000800 */
[----:B------:R-:W-:Y:S01]  /*24450*/  SHF.L.U32 R52, R52, 0x17, RZ ;  /* 0x0000001734347819 */ /* 0x000fe200000006ff */
[----:B------:R-:W-:Y:S01]  /*24460*/  FFMA.RM R47, R47, R125, 12582913 ;  /* 0x4b4000012f2f7423 */ /* 0x000fe2000000407d */
[----:B-1----:R-:W-:-:S04]  /*24470*/  FADD R48, R46, -12583039 ;  /* 0xcb40007f2e307421 */ /* 0x002fc80000000000 */
[----:B------:R-:W-:Y:S01]  /*24480*/  FFMA R48, R43, 1.4426950216293334961, -R48 ;  /* 0x3fb8aa3b2b307823 */ /* 0x000fe20000000830 */
[----:B0-----:R-:W-:Y:S01]  /*24490*/  FMUL R2, R52, R53 ;  /* 0x0000003534027220 */ /* 0x001fe20000400000 */
[----:B------:R-:W-:Y:S02]  /*244a0*/  FADD R52, R47, -12583039 ;  /* 0xcb40007f2f347421 */ /* 0x000fe40000000000 */
[----:B------:R-:W-:Y:S01]  /*244b0*/  FFMA R48, R43, 1.925963033500011079e-08, R48 ;  /* 0x32a570602b307823 */ /* 0x000fe20000000030 */
[----:B------:R-:W-:Y:S01]  /*244c0*/  FADD R43, -R124, R44 ;  /* 0x0000002c7c2b7221 */ /* 0x000fe20000000100 */
[----:B------:R-:W-:Y:S01]  /*244d0*/  FFMA R52, R49, 1.4426950216293334961, -R52 ;  /* 0x3fb8aa3b31347823 */ /* 0x000fe20000000834 */
[----:B------:R-:W-:Y:S02]  /*244e0*/  SHF.L.U32 R50, R50, 0x17, RZ ;  /* 0x0000001732327819 */ /* 0x000fe400000006ff */
[----:B------:R-:W-:Y:S01]  /*244f0*/  FFMA.SAT R44, R43, R126, 0.5 ;  /* 0x3f0000002b2c7423 */ /* 0x000fe2000000207e */
[----:B------:R-:W0:Y:S01]  /*24500*/  MUFU.EX2 R48, R48 ;  /* 0x0000003000307308 */ /* 0x000e220000000800 */
[----:B------:R-:W-:-:S02]  /*24510*/  FFMA R49, R49, 1.925963033500011079e-08, R52 ;  /* 0x32a5706031317823 */ /* 0x000fc40000000034 */
[----:B------:R-:W-:Y:S01]  /*24520*/  FFMA.RM R44, R44, R125, 12582913 ;  /* 0x4b4000012c2c7423 */ /* 0x000fe2000000407d */
[----:B---3--:R-:W-:-:S03]  /*24530*/  FMUL R250, R50, R250 ;  /* 0x000000fa32fa7220 */ /* 0x008fc60000400000 */
[----:B------:R-:W-:Y:S01]  /*24540*/  FADD R50, R44, -12583039 ;  /* 0xcb40007f2c327421 */ /* 0x000fe20000000000 */
[----:B------:R-:W1:Y:S01]  /*24550*/  MUFU.EX2 R49, R49 ;  /* 0x0000003100317308 */ /* 0x000e620000000800 */
[----:B------:R-:W-:Y:S02]  /*24560*/  SHF.L.U32 R46, R46, 0x17, RZ ;  /* 0x000000172e2e7819 */ /* 0x000fe400000006ff */
[C---:B------:R-:W-:Y:S01]  /*24570*/  FFMA R50, R43.reuse, 1.4426950216293334961, -R50 ;  /* 0x3fb8aa3b2b327823 */ /* 0x040fe20000000832 */
[----:B------:R-:W-:Y:S01]  /*24580*/  FADD R45, -R124, R45 ;  /* 0x0000002d7c2d7221 */ /* 0x000fe20000000100 */
[----:B------:R0:W-:Y:S02]  /*24590*/  STL [R1], R2 ;  /* 0x0000000201007387 */ /* 0x0001e40000100800 */
[----:B------:R-:W-:Y:S01]  /*245a0*/  FFMA R43, R43, 1.925963033500011079e-08, R50 ;  /* 0x32a570602b2b7823 */ /* 0x000fe20000000032 */
[----:B------:R-:W-:Y:S01]  /*245b0*/  SHF.L.U32 R245, R47, 0x17, RZ ;  /* 0x000000172ff57819 */ /* 0x000fe200000006ff */
[----:B------:R-:W-:Y:S01]  /*245c0*/  FFMA.SAT R47, R45, R126, 0.5 ;  /* 0x3f0000002d2f7423 */ /* 0x000fe2000000207e */
[----:B0-----:R-:W-:-:S02]  /*245d0*/  FMUL R2, R46, R48 ;  /* 0x000000302e027220 */ /* 0x001fc40000400000 */
[----:B------:R-:W0:Y:S01]  /*245e0*/  MUFU.EX2 R48, R43 ;  /* 0x0000002b00307308 */ /* 0x000e220000000800 */
[----:B------:R-:W-:Y:S01]  /*245f0*/  FFMA.RM R47, R47, R125, 12582913 ;  /* 0x4b4000012f2f7423 */ /* 0x000fe2000000407d */
[----:B-1----:R-:W-:-:S03]  /*24600*/  FMUL R245, R245, R49 ;  /* 0x00000031f5f57220 */ /* 0x002fc60000400000 */
[----:B------:R-:W-:Y:S01]  /*24610*/  FADD R49, R47, -12583039 ;  /* 0xcb40007f2f317421 */ /* 0x000fe20000000000 */
[----:B------:R-:W-:Y:S01]  /*24620*/  SHF.L.U32 R44, R44, 0x17, RZ ;  /* 0x000000172c2c7819 */ /* 0x000fe200000006ff */
[----:B------:R-:W-:Y:S02]  /*24630*/  FADD R38, -R124, R38 ;  /* 0x000000267c267221 */ /* 0x000fe40000000100 */
[C---:B------:R-:W-:Y:S01]  /*24640*/  FFMA R49, R45.reuse, 1.4426950216293334961, -R49 ;  /* 0x3fb8aa3b2d317823 */ /* 0x040fe20000000831 */
[----:B------:R0:W-:Y:S03]  /*24650*/  STL [R1+0xc], R2 ;  /* 0x00000c0201007387 */ /* 0x0001e60000100800 */
[----:B------:R-:W-:Y:S01]  /*24660*/  FFMA R45, R45, 1.925963033500011079e-08, R49 ;  /* 0x32a570602d2d7823 */ /* 0x000fe20000000031 */
[----:B0-----:R-:W-:Y:S01]  /*24670*/  FMUL R2, R44, R48 ;  /* 0x000000302c027220 */ /* 0x001fe20000400000 */
[----:B------:R-:W-:-:S02]  /*24680*/  FFMA.SAT R44, R38, R126, 0.5 ;  /* 0x3f000000262c7423 */ /* 0x000fc4000000207e */
[----:B------:R0:W1:Y:S02]  /*24690*/  MUFU.EX2 R48, R45 ;  /* 0x0000002d00307308 */ /* 0x0000640000000800 */
[----:B------:R-:W-:Y:S01]  /*246a0*/  FFMA.RM R44, R44, R125, 12582913 ;  /* 0x4b4000012c2c7423 */ /* 0x000fe2000000407d */
[----:B------:R-:W-:-:S03]  /*246b0*/  FADD R39, -R124, R39 ;  /* 0x000000277c277221 */ /* 0x000fc60000000100 */
[----:B0-----:R-:W-:-:S04]  /*246c0*/  FADD R45, R44, -12583039 ;  /* 0xcb40007f2c2d7421 */ /* 0x001fc80000000000 */
[----:B------:R-:W-:-:S04]  /*246d0*/  FFMA R45, R38, 1.4426950216293334961, -R45 ;  /* 0x3fb8aa3b262d7823 */ /* 0x000fc8000000082d */
[----:B------:R-:W-:Y:S01]  /*246e0*/  FFMA R45, R38, 1.925963033500011079e-08, R45 ;  /* 0x32a57060262d7823 */ /* 0x000fe2000000002d */
[----:B------:R-:W-:-:S04]  /*246f0*/  FFMA.SAT R38, R39, R126, 0.5 ;  /* 0x3f00000027267423 */ /* 0x000fc8000000207e */
[----:B------:R-:W-:Y:S01]  /*24700*/  FFMA.RM R38, R38, R125, 12582913 ;  /* 0x4b40000126267423 */ /* 0x000fe2000000407d */
[----:B------:R-:W-:Y:S01]  /*24710*/  FADD R40, -R124, R40 ;  /* 0x000000287c287221 */ /* 0x000fe20000000100 */
[----:B------:R-:W-:Y:S01]  /*24720*/  MUFU.EX2 R45, R45 ;  /* 0x0000002d002d7308 */ /* 0x000fe20000000800 */
[----:B------:R-:W-:Y:S01]  /*24730*/  SHF.L.U32 R47, R47, 0x17, RZ ;  /* 0x000000172f2f7819 */ /* 0x000fe200000006ff */
[----:B------:R1:W-:Y:S04]  /*24740*/  STL [R1+0x8], R2 ;  /* 0x0000080201007387 */ /* 0x0003e80000100800 */
[----:B-1----:R-:W-:-:S05]  /*24750*/  FMUL R2, R47, R48 ;  /* 0x000000302f027220 */ /* 0x002fca0000400000 */
[----:B------:R0:W-:Y:S01]  /*24760*/  STL [R1+0x4], R2 ;  /* 0x0000040201007387 */ /* 0x0001e20000100800 */
[C---:B------:R-:W-:Y:S01]  /*24770*/  FADD R35, -R124.reuse, R35 ;  /* 0x000000237c237221 */ /* 0x040fe20000000100 */
[----:B--2---:R-:W-:-:S04]  /*24780*/  FADD R49, -R124, R244 ;  /* 0x000000f47c317221 */ /* 0x004fc80000000100 */
[----:B------:R-:W-:-:S04]  /*24790*/  FFMA.SAT R46, R49, R126, 0.5 ;  /* 0x3f000000312e7423 */ /* 0x000fc8000000207e */
[----:B------:R-:W-:-:S04]  /*247a0*/  FFMA.RM R46, R46, R125, 12582913 ;  /* 0x4b4000012e2e7423 */ /* 0x000fc8000000407d */
[----:B------:R-:W-:-:S04]  /*247b0*/  FADD R43, R46, -12583039 ;  /* 0xcb40007f2e2b7421 */ /* 0x000fc80000000000 */
[----:B------:R-:W-:-:S04]  /*247c0*/  FFMA R43, R49, 1.4426950216293334961, -R43 ;  /* 0x3fb8aa3b312b7823 */ /* 0x000fc8000000082b */
[----:B------:R-:W-:-:S04]  /*247d0*/  FFMA R43, R49, 1.925963033500011079e-08, R43 ;  /* 0x32a57060312b7823 */ /* 0x000fc8000000002b */
[----:B------:R1:W2:Y:S02]  /*247e0*/  MUFU.EX2 R242, R43 ;  /* 0x0000002b00f27308 */ /* 0x0002a40000000800 */
[----:B-1----:R-:W-:-:S04]  /*247f0*/  FADD R43, R38, -12583039 ;  /* 0xcb40007f262b7421 */ /* 0x002fc80000000000 */
[----:B------:R-:W-:Y:S01]  /*24800*/  FFMA R43, R39, 1.4426950216293334961, -R43 ;  /* 0x3fb8aa3b272b7823 */ /* 0x000fe2000000082b */
[----:B------:R-:W-:-:S03]  /*24810*/  SHF.L.U32 R46, R46, 0x17, RZ ;  /* 0x000000172e2e7819 */ /* 0x000fc600000006ff */
[----:B------:R-:W-:Y:S01]  /*24820*/  FFMA R43, R39, 1.925963033500011079e-08, R43 ;  /* 0x32a57060272b7823 */ /* 0x000fe2000000002b */
[----:B------:R-:W-:Y:S01]  /*24830*/  FFMA.SAT R39, R40, R126, 0.5 ;  /* 0x3f00000028277423 */ /* 0x000fe2000000207e */
[----:B--2---:R-:W-:-:S03]  /*24840*/  FMUL R242, R46, R242 ;  /* 0x000000f22ef27220 */ /* 0x004fc60000400000 */
[----:B------:R-:W-:-:S04]  /*24850*/  FFMA.RM R39, R39, R125, 12582913 ;  /* 0x4b40000127277423 */ /* 0x000fc8000000407d */
[----:B------:R-:W-:-:S04]  /*24860*/  FADD R46, R39, -12583039 ;  /* 0xcb40007f272e7421 */ /* 0x000fc80000000000 */
[----:B------:R-:W-:-:S04]  /*24870*/  FFMA R46, R40, 1.4426950216293334961, -R46 ;  /* 0x3fb8aa3b282e7823 */ /* 0x000fc8000000082e */
[----:B------:R-:W-:Y:S01]  /*24880*/  FFMA R40, R40, 1.925963033500011079e-08, R46 ;  /* 0x32a5706028287823 */ /* 0x000fe2000000002e */
[----:B------:R-:W-:Y:S01]  /*24890*/  SHF.L.U32 R46, R44, 0x17, RZ ;  /* 0x000000172c2e7819 */ /* 0x000fe200000006ff */
[----:B------:R-:W-:-:S04]  /*248a0*/  FADD R44, -R124, R41 ;  /* 0x000000297c2c7221 */ /* 0x000fc80000000100 */
[----:B0-----:R-:W-:Y:S02]  /*248b0*/  FMUL R2, R46, R45 ;  /* 0x0000002d2e027220 */ /* 0x001fe40000400000 */
[----:B------:R0:W1:Y:S01]  /*248c0*/  MUFU.EX2 R45, R43 ;  /* 0x0000002b002d7308 */ /* 0x0000620000000800 */
[----:B------:R-:W-:-:S04]  /*248d0*/  FFMA.SAT R41, R44, R126, 0.5 ;  /* 0x3f0000002c297423 */ /* 0x000fc8000000207e */
[----:B------:R-:W-:Y:S01]  /*248e0*/  FFMA.RM R41, R41, R125, 12582913 ;  /* 0x4b40000129297423 */ /* 0x000fe2000000407d */
[----:B------:R-:W-:-:S03]  /*248f0*/  SHF.L.U32 R38, R38, 0x17, RZ ;  /* 0x0000001726267819 */ /* 0x000fc600000006ff */
[----:B0-----:R-:W-:Y:S01]  /*24900*/  FADD R43, R41, -12583039 ;  /* 0xcb40007f292b7421 */ /* 0x001fe20000000000 */
[----:B------:R1:W-:Y:S03]  /*24910*/  STL [R1+0x10c], R2 ;  /* 0x00010c0201007387 */ /* 0x0003e60000100800 */
[----:B------:R-:W-:-:S04]  /*24920*/  FFMA R43, R44, 1.4426950216293334961, -R43 ;  /* 0x3fb8aa3b2c2b7823 */ /* 0x000fc8000000082b */
[----:B------:R-:W-:Y:S01]  /*24930*/  FFMA R43, R44, 1.925963033500011079e-08, R43 ;  /* 0x32a570602c2b7823 */ /* 0x000fe2000000002b */
[----:B-1----:R-:W-:Y:S01]  /*24940*/  FMUL R2, R38, R45 ;  /* 0x0000002d26027220 */ /* 0x002fe20000400000 */
[----:B------:R-:W-:Y:S01]  /*24950*/  FFMA.SAT R38, R35, R126, 0.5 ;  /* 0x3f00000023267423 */ /* 0x000fe2000000207e */
[----:B------:R0:W1:Y:S03]  /*24960*/  MUFU.EX2 R44, R40 ;  /* 0x00000028002c7308 */ /* 0x0000660000000800 */
[----:B------:R-:W-:-:S04]  /*24970*/  FFMA.RM R38, R38, R125, 12582913 ;  /* 0x4b40000126267423 */ /* 0x000fc8000000407d */
[----:B0-----:R-:W-:Y:S01]  /*24980*/  FADD R40, R38, -12583039 ;  /* 0xcb40007f26287421 */ /* 0x001fe20000000000 */
[----:B------:R-:W-:-:S03]  /*24990*/  SHF.L.U32 R39, R39, 0x17, RZ ;  /* 0x0000001727277819 */ /* 0x000fc600000006ff */
        /* <DEDUP_REMOVED lines=21> */
[C---:B------:R-:W-:Y:S01]  /*24af0*/  FFMA R41, R36.reuse, 1.4426950216293334961, -R41 ;  /* 0x3fb8aa3b24297823 */ /* 0x040fe20000000829 */
[----:B------:R-:W-:Y:S03]  /*24b00*/  STL [R1+0x18], R103 ;  /* 0x0000186701007387 */ /* 0x000fe60000100800 */
[----:B------:R-:W-:Y:S01]  /*24b10*/  FFMA R36, R36, 1.925963033500011079e-08, R41 ;  /* 0x32a5706024247823 */ /* 0x000fe20000000029 */
[----:B------:R-:W-:Y:S01]  /*24b20*/  SHF.L.U32 R41, R39, 0x17, RZ ;  /* 0x0000001727297819 */ /* 0x000fe200000006ff */
[----:B------:R-:W2:Y:S01]  /*24b30*/  LDL.LU R83, [R1+0x244] ;  /* 0x0002440001537983 */ /* 0x000ea20000300800 */
[----:B------:R-:W-:-:S03]  /*24b40*/  FADD R42, -R124, R42 ;  /* 0x0000002a7c2a7221 */ /* 0x000fc60000000100 */
[----:B------:R-:W3:Y:S04]  /*24b50*/  LDL.LU R82, [R1+0x224] ;  /* 0x0002240001527983 */ /* 0x000ee80000300800 */
[----:B------:R0:W-:Y:S01]  /*24b60*/  STL [R1+0x14], R2 ;  /* 0x0000140201007387 */ /* 0x0001e20000100800 */
[----:B------:R-:W-:Y:S01]  /*24b70*/  FADD R39, -R124, R30 ;  /* 0x0000001e7c277221 */ /* 0x000fe20000000100 */
[----:B------:R-:W-:Y:S01]  /*24b80*/  FFMA.SAT R38, R42, R126, 0.5 ;  /* 0x3f0000002a267423 */ /* 0x000fe2000000207e */
[----:B------:R-:W-:Y:S01]  /*24b90*/  SHF.L.U32 R37, R37, 0x17, RZ ;  /* 0x0000001725257819 */ /* 0x000fe200000006ff */
[C---:B------:R-:W-:Y:S01]  /*24ba0*/  FADD R31, -R124.reuse, R31 ;  /* 0x0000001f7c1f7221 */ /* 0x040fe20000000100 */
[----:B0-----:R-:W-:Y:S01]  /*24bb0*/  FMUL R2, R41, R40 ;  /* 0x0000002829027220 */ /* 0x001fe20000400000 */
[----:B------:R-:W-:Y:S01]  /*24bc0*/  FADD R32, -R124, R32 ;  /* 0x000000207c207221 */ /* 0x000fe20000000100 */
[----:B------:R0:W1:Y:S01]  /*24bd0*/  MUFU.EX2 R40, R36 ;  /* 0x0000002400287308 */ /* 0x0000620000000800 */
[C---:B------:R-:W-:Y:S01]  /*24be0*/  FFMA.SAT R30, R39.reuse, R126, 0.5 ;  /* 0x3f000000271e7423 */ /* 0x040fe2000000207e */
[-C--:B------:R-:W-:Y:S01]  /*24bf0*/  FFMA.RM R38, R38, R125.reuse, 12582913 ;  /* 0x4b40000126267423 */ /* 0x080fe2000000407d */
[C---:B------:R-:W-:Y:S01]  /*24c00*/  FADD R33, -R124.reuse, R33 ;  /* 0x000000217c217221 */ /* 0x040fe20000000100 */
[----:B------:R-:W-:Y:S01]  /*24c10*/  FADD R27, -R124, R27 ;  /* 0x0000001b7c1b7221 */ /* 0x000fe20000000100 */
[-C--:B------:R-:W-:Y:S01]  /*24c20*/  FFMA.RM R30, R30, R125.reuse, 12582913 ;  /* 0x4b4000011e1e7423 */ /* 0x080fe2000000407d */
[----:B------:R-:W-:Y:S01]  /*24c30*/  FADD R35, R38, -12583039 ;  /* 0xcb40007f26237421 */ /* 0x000fe20000000000 */
[C---:B------:R-:W-:Y:S01]  /*24c40*/  FADD R34, -R124.reuse, R34 ;  /* 0x000000227c227221 */ /* 0x040fe20000000100 */
[----:B------:R-:W-:Y:S01]  /*24c50*/  FADD R24, -R124, R24 ;  /* 0x000000187c187221 */ /* 0x000fe20000000100 */
[----:B0-----:R-:W-:Y:S01]  /*24c60*/  FADD R36, R30, -12583039 ;  /* 0xcb40007f1e247421 */ /* 0x001fe20000000000 */
[----:B------:R-:W-:Y:S01]  /*24c70*/  FFMA R35, R42, 1.4426950216293334961, -R35 ;  /* 0x3fb8aa3b2a237823 */ /* 0x000fe20000000823 */
[C---:B------:R-:W-:Y:S01]  /*24c80*/  FADD R25, -R124.reuse, R25 ;  /* 0x000000197c197221 */ /* 0x040fe20000000100 */
[----:B------:R-:W-:Y:S01]  /*24c90*/  FADD R21, -R124, R21 ;  /* 0x000000157c157221 */ /* 0x000fe20000000100 */
[----:B------:R-:W-:Y:S01]  /*24ca0*/  FFMA R36, R39, 1.4426950216293334961, -R36 ;  /* 0x3fb8aa3b27247823 */ /* 0x000fe20000000824 */
[----:B------:R-:W-:Y:S01]  /*24cb0*/  FFMA R35, R42, 1.925963033500011079e-08, R35 ;  /* 0x32a570602a237823 */ /* 0x000fe20000000023 */
[C---:B------:R-:W-:Y:S01]  /*24cc0*/  FADD R26, -R124.reuse, R26 ;  /* 0x0000001a7c1a7221 */ /* 0x040fe20000000100 */
[C---:B------:R-:W-:Y:S01]  /*24cd0*/  FADD R16, -R124.reuse, R16 ;  /* 0x000000107c107221 */ /* 0x040fe20000000100 */
[----:B-1----:R-:W-:Y:S01]  /*24ce0*/  FMUL R123, R37, R40 ;  /* 0x00000028257b7220 */ /* 0x002fe20000400000 */
[-C--:B------:R-:W-:Y:S01]  /*24cf0*/  FFMA.SAT R37, R31, R126.reuse, 0.5 ;  /* 0x3f0000001f257423 */ /* 0x080fe2000000207e */
[----:B------:R-:W-:Y:S01]  /*24d00*/  FFMA R36, R39, 1.925963033500011079e-08, R36 ;  /* 0x32a5706027247823 */ /* 0x000fe20000000024 */
[C---:B------:R-:W-:Y:S01]  /*24d10*/  FADD R17, -R124.reuse, R17 ;  /* 0x000000117c117221 */ /* 0x040fe20000000100 */
[C---:B------:R-:W-:Y:S01]  /*24d20*/  FADD R13, -R124.reuse, R13 ;  /* 0x0000000d7c0d7221 */ /* 0x040fe20000000100 */
[----:B------:R-:W-:Y:S01]  /*24d30*/  FFMA.RM R37, R37, R125, 12582913 ;  /* 0x4b40000125257423 */ /* 0x000fe2000000407d */
[----:B------:R0:W1:Y:S01]  /*24d40*/  MUFU.EX2 R39, R35 ;  /* 0x0000002300277308 */ /* 0x0000620000000800 */
[C---:B------:R-:W-:Y:S01]  /*24d50*/  FADD R18, -R124.reuse, R18 ;  /* 0x000000127c127221 */ /* 0x040fe20000000100 */
[C---:B------:R-:W-:Y:S01]  /*24d60*/  FADD R8, -R124.reuse, R8 ;  /* 0x000000087c087221 */ /* 0x040fe20000000100 */
[C---:B------:R-:W-:Y:S01]  /*24d70*/  FADD R5, -R124.reuse, R5 ;  /* 0x000000057c057221 */ /* 0x040fe20000000100 */
[C---:B------:R-:W-:Y:S01]  /*24d80*/  FADD R9, -R124.reuse, R9 ;  /* 0x000000097c097221 */ /* 0x040fe20000000100 */
[C---:B------:R-:W-:Y:S01]  /*24d90*/  FADD R132, -R124.reuse, R132 ;  /* 0x000000847c847221 */ /* 0x040fe20000000100 */
[C---:B------:R-:W-:Y:S01]  /*24da0*/  FADD R10, -R124.reuse, R10 ;  /* 0x0000000a7c0a7221 */ /* 0x040fe20000000100 */
[C---:B------:R-:W-:Y:S01]  /*24db0*/  FADD R131, -R124.reuse, R131 ;  /* 0x000000837c837221 */ /* 0x040fe20000000100 */
[C---:B------:R-:W-:Y:S01]  /*24dc0*/  FADD R134, -R124.reuse, R134 ;  /* 0x000000867c867221 */ /* 0x040fe20000000100 */
[----:B0-----:R-:W-:Y:S01]  /*24dd0*/  FADD R35, R37, -12583039 ;  /* 0xcb40007f25237421 */ /* 0x001fe20000000000 */
[C---:B------:R-:W-:Y:S01]  /*24de0*/  FADD R133, -R124.reuse, R133 ;  /* 0x000000857c857221 */ /* 0x040fe20000000100 */
[C---:B------:R-:W-:Y:S01]  /*24df0*/  FADD R136, -R124.reuse, R136 ;  /* 0x000000887c887221 */ /* 0x040fe20000000100 */
[----:B------:R-:W-:Y:S01]  /*24e00*/  FADD R137, -R124, R137 ;  /* 0x000000897c897221 */ /* 0x000fe20000000100 */
[C---:B------:R-:W-:Y:S01]  /*24e10*/  FFMA R35, R31.reuse, 1.4426950216293334961, -R35 ;  /* 0x3fb8aa3b1f237823 */ /* 0x040fe20000000823 */
[----:B------:R-:W-:Y:S01]  /*24e20*/  SHF.L.U32 R38, R38, 0x17, RZ ;  /* 0x0000001726267819 */ /* 0x000fe200000006ff */
[C---:B------:R-:W-:Y:S01]  /*24e30*/  FADD R135, -R124.reuse, R135 ;  /* 0x000000877c877221 */ /* 0x040fe20000000100 */
[----:B------:R-:W-:Y:S01]  /*24e40*/  FADD R138, -R124, R138 ;  /* 0x0000008a7c8a7221 */ /* 0x000fe20000000100 */
[----:B------:R-:W-:Y:S01]  /*24e50*/  FFMA R35, R31, 1.925963033500011079e-08, R35 ;  /* 0x32a570601f237823 */ /* 0x000fe20000000023 */
[----:B------:R-:W-:Y:S01]  /*24e60*/  FFMA.SAT R31, R32, R126, 0.5 ;  /* 0x3f000000201f7423 */ /* 0x000fe2000000207e */
[----:B-1----:R-:W-:Y:S01]  /*24e70*/  FMUL R122, R38, R39 ;  /* 0x00000027267a7220 */ /* 0x002fe20000400000 */
[C---:B------:R-:W-:Y:S01]  /*24e80*/  FADD R139, -R124.reuse, R139 ;  /* 0x0000008b7c8b7221 */ /* 0x040fe20000000100 */
[C---:B------:R-:W-:Y:S01]  /*24e90*/  FADD R140, -R124.reuse, R140 ;  /* 0x0000008c7c8c7221 */ /* 0x040fe20000000100 */
[-C--:B------:R-:W-:Y:S01]  /*24ea0*/  FFMA.RM R31, R31, R125.reuse, 12582913 ;  /* 0x4b4000011f1f7423 */ /* 0x080fe2000000407d */
        /* <DEDUP_REMOVED lines=18> */
[----:B------:R-:W-:Y:S01]  /*24fd0*/  FADD R156, -R124, R156 ;  /* 0x0000009c7c9c7221 */ /* 0x000fe20000000100 */
[----:B------:R0:W4:Y:S01]  /*24fe0*/  MUFU.EX2 R32, R35 ;  /* 0x0000002300207308 */ /* 0x0001220000000800 */
[----:B------:R-:W-:Y:S01]  /*24ff0*/  SHF.L.U32 R30, R30, 0x17, RZ ;  /* 0x000000171e1e7819 */ /* 0x000fe200000006ff */
[C---:B------:R-:W-:Y:S01]  /*25000*/  FADD R157, -R124.reuse, R157 ;  /* 0x0000009d7c9d7221 */ /* 0x040fe20000000100 */
[C---:B------:R-:W-:Y:S01]  /*25010*/  FADD R159, -R124.reuse, R159 ;  /* 0x0000009f7c9f7221 */ /* 0x040fe20000000100 */
[C---:B------:R-:W-:Y:S01]  /*25020*/  FADD R158, -R124.reuse, R158 ;  /* 0x0000009e7c9e7221 */ /* 0x040fe20000000100 */
[----:B------:R-:W-:Y:S01]  /*25030*/  FADD R161, -R124, R161 ;  /* 0x000000a17ca17221 */ /* 0x000fe20000000100 */
[----:B-1----:R-:W-:Y:S01]  /*25040*/  FMUL R249, R30, R38 ;  /* 0x000000261ef97220 */ /* 0x002fe20000400000 */
[----:B------:R-:W-:Y:S01]  /*25050*/  FFMA.SAT R30, R33, R126, 0.5 ;  /* 0x3f000000211e7423 */ /* 0x000fe2000000207e */
[----:B------:R-:W-:Y:S01]  /*25060*/  SHF.L.U32 R37, R37, 0x17, RZ ;  /* 0x0000001725257819 */ /* 0x000fe200000006ff */
[C---:B------:R-:W-:Y:S01]  /*25070*/  FADD R162, -R124.reuse, R162 ;  /* 0x000000a27ca27221 */ /* 0x040fe20000000100 */
[----:B------:R-:W-:Y:S01]  /*25080*/  FADD R160, -R124, R160 ;  /* 0x000000a07ca07221 */ /* 0x000fe20000000100 */
[-C--:B------:R-:W-:Y:S01]  /*25090*/  FFMA.RM R30, R30, R125.reuse, 12582913 ;  /* 0x4b4000011e1e7423 */ /* 0x080fe2000000407d */
[C---:B------:R-:W-:Y:S01]  /*250a0*/  FADD R163, -R124.reuse, R163 ;  /* 0x000000a37ca37221 */ /* 0x040fe20000000100 */
[C---:B------:R-:W-:Y:S01]  /*250b0*/  FADD R167, -R124.reuse, R167 ;  /* 0x000000a77ca77221 */ /* 0x040fe20000000100 */
[----:B------:R-:W-:Y:S01]  /*250c0*/  FADD R166, -R124, R166 ;  /* 0x000000a67ca67221 */ /* 0x000fe20000000100 */
[----:B0-----:R-:W-:Y:S01]  /*250d0*/  FADD R35, R30, -12583039 ;  /* 0xcb40007f1e237421 */ /* 0x001fe20000000000 */
[C---:B------:R-:W-:Y:S01]  /*250e0*/  FADD R169, -R124.reuse, R169 ;  /* 0x000000a97ca97221 */ /* 0x040fe20000000100 */
[----:B----4-:R-:W-:Y:S01]  /*250f0*/  FMUL R248, R37, R32 ;  /* 0x0000002025f87220 */ /* 0x010fe20000400000 */
[----:B------:R-:W-:Y:S01]  /*25100*/  FFMA.SAT R32, R27, R126, 0.5 ;  /* 0x3f0000001b207423 */ /* 0x000fe2000000207e */
[C---:B------:R-:W-:Y:S01]  /*25110*/  FFMA R35, R33.reuse, 1.4426950216293334961, -R35 ;  /* 0x3fb8aa3b21237823 */ /* 0x040fe20000000823 */
[----:B------:R-:W0:Y:S01]  /*25120*/  MUFU.EX2 R36, R36 ;  /* 0x0000002400247308 */ /* 0x000e220000000800 */
[----:B------:R-:W-:Y:S01]  /*25130*/  FADD R170, -R124, R170 ;  /* 0x000000aa7caa7221 */ /* 0x000fe20000000100 */
[-C--:B------:R-:W-:Y:S01]  /*25140*/  FFMA.RM R32, R32, R125.reuse, 12582913 ;  /* 0x4b40000120207423 */ /* 0x080fe2000000407d */
[----:B------:R-:W-:Y:S01]  /*25150*/  FFMA R35, R33, 1.925963033500011079e-08, R35 ;  /* 0x32a5706021237823 */ /* 0x000fe20000000023 */
[C---:B------:R-:W-:Y:S01]  /*25160*/  FADD R168, -R124.reuse, R168 ;  /* 0x000000a87ca87221 */ /* 0x040fe20000000100 */
[----:B------:R-:W-:Y:S01]  /*25170*/  FADD R171, -R124, R171 ;  /* 0x000000ab7cab7221 */ /* 0x000fe20000000100 */
[----:B------:R-:W-:Y:S01]  /*25180*/  FADD R33, R32, -12583039 ;  /* 0xcb40007f20217421 */ /* 0x000fe20000000000 */
[----:B------:R-:W-:Y:S01]  /*25190*/  SHF.L.U32 R31, R31, 0x17, RZ ;  /* 0x000000171f1f7819 */ /* 0x000fe200000006ff */
[C---:B------:R-:W-:Y:S01]  /*251a0*/  FADD R172, -R124.reuse, R172 ;  /* 0x000000ac7cac7221 */ /* 0x040fe20000000100 */
[C---:B------:R-:W-:Y:S01]  /*251b0*/  FADD R173, -R124.reuse, R173 ;  /* 0x000000ad7cad7221 */ /* 0x040fe20000000100 */
[C---:B------:R-:W-:Y:S01]  /*251c0*/  FFMA R33, R27.reuse, 1.4426950216293334961, -R33 ;  /* 0x3fb8aa3b1b217823 */ /* 0x040fe20000000821 */
[C---:B------:R-:W-:Y:S01]  /*251d0*/  FADD R175, -R124.reuse, R175 ;  /* 0x000000af7caf7221 */ /* 0x040fe20000000100 */
[C---:B------:R-:W-:Y:S01]  /*251e0*/  FADD R174, -R124.reuse, R174 ;  /* 0x000000ae7cae7221 */ /* 0x040fe20000000100 */
[C---:B------:R-:W-:Y:S01]  /*251f0*/  FADD R177, -R124.reuse, R177 ;  /* 0x000000b17cb17221 */ /* 0x040fe20000000100 */
[----:B------:R-:W-:Y:S01]  /*25200*/  FFMA R33, R27, 1.925963033500011079e-08, R33 ;  /* 0x32a570601b217823 */ /* 0x000fe20000000021 */
[C---:B------:R-:W-:Y:S01]  /*25210*/  FADD R27, -R124.reuse, R28 ;  /* 0x0000001c7c1b7221 */ /* 0x040fe20000000100 */
[C---:B------:R-:W-:Y:S01]  /*25220*/  FADD R178, -R124.reuse, R178 ;  /* 0x000000b27cb27221 */ /* 0x040fe20000000100 */
[----:B0-----:R-:W-:Y:S01]  /*25230*/  FMUL R247, R31, R36 ;  /* 0x000000241ff77220 */ /* 0x001fe20000400000 */
[C---:B------:R-:W-:Y:S01]  /*25240*/  FADD R176, -R124.reuse, R176 ;  /* 0x000000b07cb07221 */ /* 0x040fe20000000100 */
[----:B------:R-:W-:Y:S01]  /*25250*/  FFMA.SAT R31, R27, R126, 0.5 ;  /* 0x3f0000001b1f7423 */ /* 0x000fe2000000207e */
[----:B------:R-:W0:Y:S01]  /*25260*/  MUFU.EX2 R35, R35 ;  /* 0x0000002300237308 */ /* 0x000e220000000800 */
[C---:B------:R-:W-:Y:S01]  /*25270*/  FADD R179, -R124.reuse, R179 ;  /* 0x000000b37cb37221 */ /* 0x040fe20000000100 */
[----:B------:R-:W-:Y:S01]  /*25280*/  FADD R180, -R124, R180 ;  /* 0x000000b47cb47221 */ /* 0x000fe20000000100 */
[----:B------:R-:W-:Y:S01]  /*25290*/  FFMA.RM R31, R31, R125, 12582913 ;  /* 0x4b4000011f1f7423 */ /* 0x000fe2000000407d */
[----:B------:R-:W4:Y:S04]  /*252a0*/  LDL.LU R85, [R1+0x238] ;  /* 0x0002380001557983 */ /* 0x000f280000300800 */
[----:B------:R-:W1:Y:S01]  /*252b0*/  MUFU.EX2 R33, R33 ;  /* 0x0000002100217308 */ /* 0x000e620000000800 */
[----:B------:R-:W-:Y:S01]  /*252c0*/  FADD R28, R31, -12583039 ;  /* 0xcb40007f1f1c7421 */ /* 0x000fe20000000000 */
[----:B------:R-:W-:Y:S01]  /*252d0*/  SHF.L.U32 R30, R30, 0x17, RZ ;  /* 0x000000171e1e7819 */ /* 0x000fe200000006ff */
[----:B------:R-:W4:Y:S02]  /*252e0*/  LDL.LU R84, [R1+0x240] ;  /* 0x0002400001547983 */ /* 0x000f240000300800 */
[----:B------:R-:W-:Y:S01]  /*252f0*/  FFMA R28, R27, 1.4426950216293334961, -R28 ;  /* 0x3fb8aa3b1b1c7823 */ /* 0x000fe2000000081c */
[----:B------:R-:W-:-:S03]  /*25300*/  SHF.L.U32 R32, R32, 0x17, RZ ;  /* 0x0000001720207819 */ /* 0x000fc600000006ff */
[----:B------:R-:W-:Y:S01]  /*25310*/  FFMA R27, R27, 1.925963033500011079e-08, R28 ;  /* 0x32a570601b1b7823 */ /* 0x000fe2000000001c */
[----:B------:R-:W-:Y:S01]  /*25320*/  FADD R28, -R124, R29 ;  /* 0x0000001d7c1c7221 */ /* 0x000fe20000000100 */
[----:B0-----:R-:W-:-:S03]  /*25330*/  FMUL R246, R30, R35 ;  /* 0x000000231ef67220 */ /* 0x001fc60000400000 */
[-C--:B------:R-:W-:Y:S01]  /*25340*/  FFMA.SAT R30, R28, R126.reuse, 0.5 ;  /* 0x3f0000001c1e7423 */ /* 0x080fe2000000207e */
[----:B-1----:R-:W-:Y:S02]  /*25350*/  FMUL R147, R32, R33 ;  /* 0x0000002120937220 */ /* 0x002fe40000400000 */
[----:B------:R-:W0:Y:S01]  /*25360*/  MUFU.EX2 R32, R27 ;  /* 0x0000001b00207308 */ /* 0x000e220000000800 */
[----:B------:R-:W-:Y:S01]  /*25370*/  FFMA.RM R30, R30, R125, 12582913 ;  /* 0x4b4000011e1e7423 */ /* 0x000fe2000000407d */
[----:B------:R-:W-:Y:S01]  /*25380*/  SHF.L.U32 R33, R31, 0x17, RZ ;  /* 0x000000171f217819 */ /* 0x000fe200000006ff */
[----:B------:R-:W-:Y:S02]  /*25390*/  FADD R31, -R124, R22 ;  /* 0x000000167c1f7221 */ /* 0x000fe40000000100 */
[----:B------:R-:W-:Y:S02]  /*253a0*/  FADD R29, R30, -12583039 ;  /* 0xcb40007f1e1d7421 */ /* 0x000fe40000000000 */
[----:B------:R-:W-:-:S02]  /*253b0*/  FFMA.SAT R22, R31, R126, 0.5 ;  /* 0x3f0000001f167423 */ /* 0x000fc4000000207e */
[----:B------:R-:W-:Y:S02]  /*253c0*/  FFMA R29, R28, 1.4426950216293334961, -R29 ;  /* 0x3fb8aa3b1c1d7823 */ /* 0x000fe4000000081d */
[-C--:B------:R-:W-:Y:S02]  /*253d0*/  FFMA.RM R22, R22, R125.reuse, 12582913 ;  /* 0x4b40000116167423 */ /* 0x080fe4000000407d */
[----:B------:R-:W-:Y:S01]  /*253e0*/  FFMA R28, R28, 1.925963033500011079e-08, R29 ;  /* 0x32a570601c1c7823 */ /* 0x000fe2000000001d */
[----:B------:R-:W-:Y:S01]  /*253f0*/  FFMA.SAT R29, R34, R126, 0.5 ;  /* 0x3f000000221d7423 */ /* 0x000fe2000000207e */
[----:B0-----:R-:W-:Y:S02]  /*25400*/  FMUL R104, R33, R32 ;  /* 0x0000002021687220 */ /* 0x001fe40000400000 */
[----:B------:R0:W1:Y:S01]  /*25410*/  MUFU.EX2 R32, R28 ;  /* 0x0000001c00207308 */ /* 0x0000620000000800 */
[----:B------:R-:W-:Y:S01]  /*25420*/  FFMA.RM R29, R29, R125, 12582913 ;  /* 0x4b4000011d1d7423 */ /* 0x000fe2000000407d */
[----:B0-----:R-:W-:-:S04]  /*25430*/  FADD R28, R22, -12583039 ;  /* 0xcb40007f161c7421 */ /* 0x001fc80000000000 */
[----:B------:R-:W-:Y:S01]  /*25440*/  FFMA R28, R31, 1.4426950216293334961, -R28 ;  /* 0x3fb8aa3b1f1c7823 */ /* 0x000fe2000000081c */
[----:B------:R-:W-:-:S03]  /*25450*/  FADD R27, R29, -12583039 ;  /* 0xcb40007f1d1b7421 */ /* 0x000fc60000000000 */
[----:B------:R-:W-:Y:S01]  /*25460*/  FFMA R28, R31, 1.925963033500011079e-08, R28 ;  /* 0x32a570601f1c7823 */ /* 0x000fe2000000001c */
[----:B------:R-:W-:Y:S01]  /*25470*/  SHF.L.U32 R31, R30, 0x17, RZ ;  /* 0x000000171e1f7819 */ /* 0x000fe200000006ff */
[----:B------:R-:W-:Y:S01]  /*25480*/  FADD R30, -R124, R23 ;  /* 0x000000177c1e7221 */ /* 0x000fe20000000100 */
[----:B------:R-:W-:-:S03]  /*25490*/  FFMA R27, R34, 1.4426950216293334961, -R27 ;  /* 0x3fb8aa3b221b7823 */ /* 0x000fc6000000081b */
[----:B------:R-:W-:Y:S01]  /*254a0*/  FFMA.SAT R23, R30, R126, 0.5 ;  /* 0x3f0000001e177423 */ /* 0x000fe2000000207e */
[----:B------:R-:W-:Y:S01]  /*254b0*/  FFMA R27, R34, 1.925963033500011079e-08, R27 ;  /* 0x32a57060221b7823 */ /* 0x000fe2000000001b */
[----:B-1----:R-:W-:Y:S02]  /*254c0*/  FMUL R244, R31, R32 ;  /* 0x000000201ff47220 */ /* 0x002fe40000400000 */
[----:B------:R-:W-:Y:S01]  /*254d0*/  FFMA.RM R23, R23, R125, 12582913 ;  /* 0x4b40000117177423 */ /* 0x000fe2000000407d */
[----:B------:R0:W-:Y:S03]  /*254e0*/  MUFU.EX2 R31, R27 ;  /* 0x0000001b001f7308 */ /* 0x0001e60000000800 */
[----:B0-----:R-:W-:-:S05]  /*254f0*/  FADD R27, R23, -12583039 ;  /* 0xcb40007f171b7421 */ /* 0x001fca0000000000 */
[----:B------:R-:W0:Y:S01]  /*25500*/  MUFU.EX2 R28, R28 ;  /* 0x0000001c001c7308 */ /* 0x000e220000000800 */
        /* <DEDUP_REMOVED lines=182> */
[-C--:B------:R-:W-:Y:S02]  /*26070*/  FFMA.SAT R0, R132, R126.reuse, 0.5 ;  /* 0x3f00000084007423 */ /* 0x080fe4000000207e */
[-C--:B------:R-:W-:Y:S02]  /*26080*/  FFMA.RM R4, R4, R125.reuse, 12582913 ;  /* 0x4b40000104047423 */ /* 0x080fe4000000407d */
[----:B------:R-:W-:Y:S02]  /*26090*/  FFMA.RM R0, R0, R125, 12582913 ;  /* 0x4b40000100007423 */ /* 0x000fe4000000407d */
[C---:B------:R-:W-:Y:S01]  /*260a0*/  FADD R8, R4.reuse, -12583039 ;  /* 0xcb40007f04087421 */ /* 0x040fe20000000000 */
[----:B------:R-:W-:Y:S01]  /*260b0*/  SHF.L.U32 R227, R4, 0x17, RZ ;  /* 0x0000001704e37819 */ /* 0x000fe200000006ff */
[----:B------:R-:W-:Y:S01]  /*260c0*/  FFMA.SAT R4, R10, R126, 0.5 ;  /* 0x3f0000000a047423 */ /* 0x000fe2000000207e */
[----:B0-----:R-:W-:Y:S01]  /*260d0*/  FMUL R225, R225, R3 ;  /* 0x00000003e1e17220 */ /* 0x001fe20000400000 */
[----:B------:R-:W-:-:S02]  /*260e0*/  FADD R3, R0, -12583039 ;  /* 0xcb40007f00037421 */ /* 0x000fc40000000000 */
[-C--:B------:R-:W-:Y:S02]  /*260f0*/  FFMA.RM R4, R4, R125.reuse, 12582913 ;  /* 0x4b40000104047423 */ /* 0x080fe4000000407d */
        /* <DEDUP_REMOVED lines=206> */
[-C--:B------:R-:W-:Y:S01]  /*26de0*/  FFMA.RM R3, R3, R125.reuse, 12582913 ;  /* 0x4b40000103037423 */ /* 0x080fe2000000407d */
        /* <DEDUP_REMOVED lines=277> */
[----:B------:R4:W-:Y:S03]  /*27f40*/  STL [R1+0x11c], R102 ;  /* 0x00011c6601007387 */ /* 0x0009e60000100800 */
[----:B------:R-:W-:Y:S01]  /*27f50*/  FADD R4, R3, -12583039 ;  /* 0xcb40007f03047421 */ /* 0x000fe20000000000 */
[----:B------:R-:W-:Y:S01]  /*27f60*/  SHF.L.U32 R0, R0, 0x17, RZ ;  /* 0x0000001700007819 */ /* 0x000fe200000006ff */
[----:B------:R4:W-:Y:S01]  /*27f70*/  STL [R1+0x118], R2 ;  /* 0x0001180201007387 */ /* 0x0009e20000100800 */
[----:B------:R-:W-:Y:S01]  /*27f80*/  FADD R192, -R124, R192 ;  /* 0x000000c07cc07221 */ /* 0x000fe20000000100 */
[C---:B------:R-:W-:Y:S02]  /*27f90*/  FFMA R4, R193.reuse, 1.4426950216293334961, -R4 ;  /* 0x3fb8aa3bc1047823 */ /* 0x040fe40000000804 */
[----:B------:R4:W-:Y:S01]  /*27fa0*/  STL [R1+0x114], R123 ;  /* 0x0001147b01007387 */ /* 0x0009e20000100800 */
[----:B0-----:R-:W-:Y:S01]  /*27fb0*/  FMUL R136, R0, R136 ;  /* 0x0000008800887220 */ /* 0x001fe20000400000 */
[----:B------:R-:W-:-:S02]  /*27fc0*/  FFMA R193, R193, 1.925963033500011079e-08, R4 ;  /* 0x32a57060c1c17823 */ /* 0x000fc40000000004 */
[----:B------:R0:W-:Y:S01]  /*27fd0*/  STL [R1+0x10], R122 ;  /* 0x0000107a01007387 */ /* 0x0001e20000100800 */
[----:B------:R-:W-:-:S03]  /*27fe0*/  FFMA.SAT R0, R192, R126, 0.5 ;  /* 0x3f000000c0007423 */ /* 0x000fc6000000207e */
[----:B------:R0:W-:Y:S01]  /*27ff0*/  STL [R1+0x12c], R249 ;  /* 0x00012cf901007387 */ /* 0x0001e20000100800 */
[----:B------:R-:W-:-:S03]  /*28000*/  FFMA R6, R5, 1.4426950216293334961, -R6 ;  /* 0x3fb8aa3b05067823 */ /* 0x000fc60000000806 */
[----:B------:R0:W-:Y:S01]  /*28010*/  STL [R1+0x128], R248 ;  /* 0x000128f801007387 */ /* 0x0001e20000100800 */
[----:B-1----:R-:W-:-:S03]  /*28020*/  FMUL R216, R216, R135 ;  /* 0x00000087d8d87220 */ /* 0x002fc60000400000 */
[----:B------:R1:W-:Y:S01]  /*28030*/  STL [R1+0x124], R247 ;  /* 0x000124f701007387 */ /* 0x0003e20000100800 */
[----:B------:R-:W3:Y:S03]  /*28040*/  MUFU.EX2 R135, R193 ;  /* 0x000000c100877308 */ /* 0x000ee60000000800 */
[----:B------:R1:W-:Y:S01]  /*28050*/  STL [R1+0x120], R246 ;  /* 0x000120f601007387 */ /* 0x0003e20000100800 */
[----:B------:R-:W-:-:S03]  /*28060*/  FFMA.RM R0, R0, R125, 12582913 ;  /* 0x4b40000100007423 */ /* 0x000fc6000000407d */
[----:B------:R1:W-:Y:S01]  /*28070*/  STL [R1+0x13c], R147 ;  /* 0x00013c9301007387 */ /* 0x0003e20000100800 */
[----:B------:R-:W-:-:S03]  /*28080*/  FFMA R5, R5, 1.925963033500011079e-08, R6 ;  /* 0x32a5706005057823 */ /* 0x000fc60000000006 */
[----:B------:R1:W-:Y:S01]  /*28090*/  STL [R1+0x138], R104 ;  /* 0x0001386801007387 */ /* 0x0003e20000100800 */
[----:B------:R-:W4:Y:S03]  /*280a0*/  MUFU.EX2 R134, R134 ;  /* 0x0000008600867308 */ /* 0x000f260000000800 */
[----:B------:R1:W-:Y:S01]  /*280b0*/  STL [R1+0x134], R244 ;  /* 0x000134f401007387 */ /* 0x0003e20000100800 */
[----:B------:R-:W-:-:S03]  /*280c0*/  FADD R4, R0, -12583039 ;  /* 0xcb40007f00047421 */ /* 0x000fc60000000000 */
[----:B------:R1:W-:Y:S04]  /*280d0*/  STL [R1+0x154], R130 ;  /* 0x0001548201007387 */ /* 0x0003e80000100800 */
[----:B------:R1:W-:Y:S04]  /*280e0*/  STL [R1+0x150], R129 ;  /* 0x0001508101007387 */ /* 0x0003e80000100800 */
[----:B------:R-:W-:Y:S01]  /*280f0*/  STL [R1+0x14c], R128 ;  /* 0x00014c8001007387 */ /* 0x000fe20000100800 */
[----:B------:R-:W0:Y:S03]  /*28100*/  MUFU.EX2 R5, R5 ;  /* 0x0000000500057308 */ /* 0x000e260000000800 */
[----:B------:R-:W-:Y:S01]  /*28110*/  STL [R1+0x148], R127 ;  /* 0x0001487f01007387 */ /* 0x000fe20000100800 */
[----:B------:R-:W-:-:S03]  /*28120*/  FFMA R4, R192, 1.4426950216293334961, -R4 ;  /* 0x3fb8aa3bc0047823 */ /* 0x000fc60000000804 */
[----:B------:R-:W-:Y:S04]  /*28130*/  STL [R1+0x164], R119 ;  /* 0x0001647701007387 */ /* 0x000fe80000100800 */
[----:B------:R-:W-:Y:S04]  /*28140*/  STL [R1+0x160], R118 ;  /* 0x0001607601007387 */ /* 0x000fe80000100800 */
[----:B------:R-:W-:Y:S01]  /*28150*/  STL [R1+0x15c], R117 ;  /* 0x00015c7501007387 */ /* 0x000fe20000100800 */
[----:B------:R-:W-:-:S03]  /*28160*/  SHF.L.U32 R3, R3, 0x17, RZ ;  /* 0x0000001703037819 */ /* 0x000fc600000006ff */
[----:B------:R-:W-:Y:S01]  /*28170*/  STL [R1+0x140], R116 ;  /* 0x0001407401007387 */ /* 0x000fe20000100800 */
[----:B------:R-:W-:-:S03]  /*28180*/  FFMA R192, R192, 1.925963033500011079e-08, R4 ;  /* 0x32a57060c0c07823 */ /* 0x000fc60000000004 */
[----:B------:R-:W-:Y:S01]  /*28190*/  STL [R1+0x17c], R115 ;  /* 0x00017c7301007387 */ /* 0x000fe20000100800 */
[----:B--2---:R-:W-:-:S03]  /*281a0*/  FADD R4, -R124, R83 ;  /* 0x000000537c047221 */ /* 0x004fc60000000100 */
[----:B------:R-:W-:Y:S04]  /*281b0*/  STL [R1+0x178], R114 ;  /* 0x0001787201007387 */ /* 0x000fe80000100800 */
[----:B------:R-:W-:Y:S04]  /*281c0*/  STL [R1+0x174], R113 ;  /* 0x0001747101007387 */ /* 0x000fe80000100800 */
[----:B------:R-:W-:Y:S01]  /*281d0*/  STL [R1+0x170], R112 ;  /* 0x0001707001007387 */ /* 0x000fe20000100800 */
[----:B---3--:R-:W-:-:S03]  /*281e0*/  FMUL R135, R3, R135 ;  /* 0x0000008703877220 */ /* 0x008fc60000400000 */
[----:B------:R-:W-:Y:S01]  /*281f0*/  STL [R1+0x18c], R111 ;  /* 0x00018c6f01007387 */ /* 0x000fe20000100800 */
[----:B------:R-:W-:-:S03]  /*28200*/  FFMA.SAT R3, R4, R126, 0.5 ;  /* 0x3f00000004037423 */ /* 0x000fc6000000207e */
[----:B------:R-:W-:Y:S04]  /*28210*/  STL [R1+0x188], R110 ;  /* 0x0001886e01007387 */ /* 0x000fe80000100800 */
[----:B------:R-:W-:Y:S01]  /*28220*/  STL [R1+0x180], R109 ;  /* 0x0001806d01007387 */ /* 0x000fe20000100800 */
[----:B----4-:R-:W-:-:S03]  /*28230*/  FMUL R220, R220, R134 ;  /* 0x00000086dcdc7220 */ /* 0x010fc60000400000 */
[----:B------:R-:W-:Y:S01]  /*28240*/  STL [R1+0x168], R108 ;  /* 0x0001686c01007387 */ /* 0x000fe20000100800 */
[----:B------:R-:W2:Y:S03]  /*28250*/  MUFU.EX2 R134, R192 ;  /* 0x000000c000867308 */ /* 0x000ea60000000800 */
[----:B------:R-:W-:Y:S01]  /*28260*/  STL [R1+0x248], R107 ;  /* 0x0002486b01007387 */ /* 0x000fe20000100800 */
[----:B------:R-:W-:-:S03]  /*28270*/  FFMA.RM R3, R3, R125, 12582913 ;  /* 0x4b40000103037423 */ /* 0x000fc6000000407d */
[----:B------:R3:W-:Y:S04]  /*28280*/  STL [R1+0x194], R106 ;  /* 0x0001946a01007387 */ /* 0x0007e80000100800 */
[----:B------:R4:W-:Y:S04]  /*28290*/  STL [R1+0x24c], R105 ;  /* 0x00024c6901007387 */ /* 0x0009e80000100800 */
[----:B------:R-:W3:Y:S01]  /*282a0*/  LDL.LU R83, [R1+0x23c] ;  /* 0x00023c0001537983 */ /* 0x000ee20000300800 */
[----:B0-----:R-:W-:Y:S01]  /*282b0*/  FMUL R162, R162, R5 ;  /* 0x00000005a2a27220 */ /* 0x001fe20000400000 */
[----:B------:R-:W-:Y:S01]  /*282c0*/  FADD R5, R3, -12583039 ;  /* 0xcb40007f03057421 */ /* 0x000fe20000000000 */
[----:B------:R-:W-:-:S03]  /*282d0*/  FFMA R8, R7, 1.4426950216293334961, -R8 ;  /* 0x3fb8aa3b07087823 */ /* 0x000fc60000000808 */
[----:B------:R-:W-:Y:S01]  /*282e0*/  FFMA R5, R4, 1.4426950216293334961, -R5 ;  /* 0x3fb8aa3b04057823 */ /* 0x000fe20000000805 */
[----:B------:R-:W-:Y:S01]  /*282f0*/  SHF.L.U32 R0, R0, 0x17, RZ ;  /* 0x0000001700007819 */ /* 0x000fe200000006ff */
[----:B------:R-:W-:Y:S02]  /*28300*/  FFMA R7, R7, 1.925963033500011079e-08, R8 ;  /* 0x32a5706007077823 */ /* 0x000fe40000000008 */
[----:B------:R-:W-:Y:S01]  /*28310*/  FFMA R4, R4, 1.925963033500011079e-08, R5 ;  /* 0x32a5706004047823 */ /* 0x000fe20000000005 */
[----:B------:R-:W-:Y:S01]  /*28320*/  FADD R5, -R124, R82 ;  /* 0x000000527c057221 */ /* 0x000fe20000000100 */
[----:B--2---:R-:W-:Y:S01]  /*28330*/  FMUL R134, R0, R134 ;  /* 0x0000008600867220 */ /* 0x004fe20000400000 */
[----:B------:R-:W2:Y:S02]  /*28340*/  LDL.LU R82, [R1+0x228] ;  /* 0x0002280001527983 */ /* 0x000ea40000300800 */
[----:B------:R-:W-:Y:S01]  /*28350*/  FFMA.SAT R0, R5, R126, 0.5 ;  /* 0x3f00000005007423 */ /* 0x000fe2000000207e */
[----:B------:R-:W0:Y:S03]  /*28360*/  MUFU.EX2 R7, R7 ;  /* 0x0000000700077308 */ /* 0x000e260000000800 */
[----:B------:R-:W-:-:S04]  /*28370*/  FFMA.RM R0, R0, R125, 12582913 ;  /* 0x4b40000100007423 */ /* 0x000fc8000000407d */
[----:B------:R-:W-:-:S04]  /*28380*/  FADD R6, R0, -12583039 ;  /* 0xcb40007f00067421 */ /* 0x000fc80000000000 */
[----:B------:R-:W-:-:S04]  /*28390*/  FFMA R6, R5, 1.4426950216293334961, -R6 ;  /* 0x3fb8aa3b05067823 */ /* 0x000fc80000000806 */
[----:B------:R-:W-:Y:S01]  /*283a0*/  FFMA R5, R5, 1.925963033500011079e-08, R6 ;  /* 0x32a5706005057823 */ /* 0x000fe20000000006 */
[C---:B------:R-:W-:Y:S02]  /*283b0*/  FADD R6, -R124.reuse, R85 ;  /* 0x000000557c067221 */ /* 0x040fe40000000100 */
[----:B------:R-:W4:Y:S01]  /*283c0*/  LDL.LU R85, [R1+0x22c] ;  /* 0x00022c0001557983 */ /* 0x000f220000300800 */
[----:B0-----:R-:W-:Y:S01]  /*283d0*/  FMUL R227, R227, R7 ;  /* 0x00000007e3e37220 */ /* 0x001fe20000400000 */
[----:B------:R-:W-:Y:S02]  /*283e0*/  FADD R7, -R124, R84 ;  /* 0x000000547c077221 */ /* 0x000fe40000000100 */
[----:B------:R-:W4:Y:S01]  /*283f0*/  LDL.LU R84, [R1+0x230] ;  /* 0x0002300001547983 */ /* 0x000f220000300800 */
[----:B------:R-:W-:-:S04]  /*28400*/  FFMA R11, R9, 1.4426950216293334961, -R11 ;  /* 0x3fb8aa3b090b7823 */ /* 0x000fc8000000080b */
[----:B------:R-:W-:Y:S01]  /*28410*/  FFMA R9, R9, 1.925963033500011079e-08, R11 ;  /* 0x32a5706009097823 */ /* 0x000fe2000000000b */
[----:B------:R-:W0:Y:S08]  /*28420*/  MUFU.EX2 R10, R10 ;  /* 0x0000000a000a7308 */ /* 0x000e300000000800 */
[----:B------:R-:W1:Y:S01]  /*28430*/  MUFU.EX2 R9, R9 ;  /* 0x0000000900097308 */ /* 0x000e620000000800 */
[----:B0-----:R-:W-:Y:S01]  /*28440*/  FMUL R224, R224, R10 ;  /* 0x0000000ae0e07220 */ /* 0x001fe20000400000 */
[----:B-1----:R-:W-:Y:S01]  /*28450*/  FMUL R228, R228, R9 ;  /* 0x00000009e4e47220 */ /* 0x002fe20000400000 */
[----:B---3--:R-:W-:-:S02]  /*28460*/  FADD R8, -R124, R83 ;  /* 0x000000537c087221 */ /* 0x008fc40000000100 */
[----:B------:R-:W3:Y:S01]  /*28470*/  LDL.LU R83, [R1+0x234] ;  /* 0x0002340001537983 */ /* 0x000ee20000300800 */
[----:B--2---:R-:W-:-:S03]  /*28480*/  FADD R9, -R124, R82 ;  /* 0x000000527c097221 */ /* 0x004fc60000000100 */
[----:B------:R-:W2:Y:S01]  /*28490*/  LDL.LU R82, [R1+0x204] ;  /* 0x0002040001527983 */ /* 0x000ea20000300800 */
[----:B----4-:R-:W-:-:S03]  /*284a0*/  FADD R10, -R124, R85 ;  /* 0x000000557c0a7221 */ /* 0x010fc60000000100 */
[----:B------:R-:W4:Y:S01]  /*284b0*/  LDL.LU R85, [R1+0x218] ;  /* 0x0002180001557983 */ /* 0x000f220000300800 */
[----:B------:R-:W-:-:S03]  /*284c0*/  FADD R11, -R124, R84 ;  /* 0x000000547c0b7221 */ /* 0x000fc60000000100 */
[----:B------:R-:W4:Y:S01]  /*284d0*/  LDL.LU R84, [R1+0x220] ;  /* 0x0002200001547983 */ /* 0x000f220000300800 */
[----:B---3--:R-:W-:-:S03]  /*284e0*/  FADD R12, -R124, R83 ;  /* 0x000000537c0c7221 */ /* 0x008fc60000000100 */
        /* <DEDUP_REMOVED lines=31> */
[----:B------:R-:W-:Y:S01]  /*286e0*/  FADD R120, -R124, R251 ;  /* 0x000000fb7c787221 */ /* 0x000fe20000000100 */
[----:B------:R-:W-:-:S03]  /*286f0*/  SHF.L.U32 R29, R29, 0x17, RZ ;  /* 0x000000171d1d7819 */ /* 0x000fc600000006ff */
[----:B------:R-:W-:-:S04]  /*28700*/  FFMA.SAT R121, R120, R126, 0.5 ;  /* 0x3f00000078797423 */ /* 0x000fc8000000207e */
[----:B------:R-:W-:Y:S01]  /*28710*/  FFMA.RM R121, R121, R125, 12582913 ;  /* 0x4b40000179797423 */ /* 0x000fe2000000407d */
[----:B------:R-:W-:-:S03]  /*28720*/  FMUL R251, R29, R31 ;  /* 0x0000001f1dfb7220 */ /* 0x000fc60000400000 */
[----:B------:R-:W-:-:S04]  /*28730*/  FADD R29, R121, -12583039 ;  /* 0xcb40007f791d7421 */ /* 0x000fc80000000000 */
[----:B------:R-:W-:-:S04]  /*28740*/  FFMA R29, R120, 1.4426950216293334961, -R29 ;  /* 0x3fb8aa3b781d7823 */ /* 0x000fc8000000081d */
[----:B------:R-:W-:Y:S01]  /*28750*/  FFMA R120, R120, 1.925963033500011079e-08, R29 ;  /* 0x32a5706078787823 */ /* 0x000fe2000000001d */
[C---:B---3--:R-:W-:Y:S02]  /*28760*/  FADD R28, -R124.reuse, R83 ;  /* 0x000000537c1c7221 */ /* 0x048fe40000000100 */
        /* <DEDUP_REMOVED lines=39> */
[----:B------:R-:W0:Y:S02]  /*289e0*/  MUFU.EX2 R51, R51 ;  /* 0x0000003300337308 */ /* 0x000e240000000800 */
[----:B0-----:R-:W-:Y:S01]  /*289f0*/  FMUL R252, R252, R51 ;  /* 0x00000033fcfc7220 */ /* 0x001fe20000400000 */
        /* <DEDUP_REMOVED lines=8> */
[----:B------:R-:W-:Y:S02]  /*28a80*/  SHF.L.U32 R54, R54, 0x17, RZ ;  /* 0x0000001736367819 */ /* 0x000fe400000006ff */
[----:B------:R-:W-:-:S03]  /*28a90*/  SHF.L.U32 R55, R55, 0x17, RZ ;  /* 0x0000001737377819 */ /* 0x000fc600000006ff */
[----:B------:R-:W-:Y:S02]  /*28aa0*/  FMUL R237, R54, R237 ;  /* 0x000000ed36ed7220 */ /* 0x000fe40000400000 */
[----:B------:R-:W-:Y:S01]  /*28ab0*/  FMUL R238, R55, R238 ;  /* 0x000000ee37ee7220 */ /* 0x000fe20000400000 */
        /* <DEDUP_REMOVED lines=8> */
[----:B------:R-:W-:-:S04]  /*28b40*/  FFMA R59, R56, 1.4426950216293334961, -R59 ;  /* 0x3fb8aa3b383b7823 */ /* 0x000fc8000000083b */
[----:B------:R-:W-:-:S06]  /*28b50*/  FFMA R56, R56, 1.925963033500011079e-08, R59 ;  /* 0x32a5706038387823 */ /* 0x000fcc000000003b */
[----:B------:R-:W0:Y:S02]  /*28b60*/  MUFU.EX2 R56, R56 ;  /* 0x0000003800387308 */ /* 0x000e240000000800 */
[----:B0-----:R-:W-:-:S06]  /*28b70*/  FMUL R234, R234, R56 ;  /* 0x00000038eaea7220 */ /* 0x001fcc0000400000 */
        /* <DEDUP_REMOVED lines=12> */
[----:B------:R-:W0:Y:S08]  /*28c40*/  MUFU.EX2 R133, R133 ;  /* 0x0000008500857308 */ /* 0x000e300000000800 */
[----:B------:R-:W1:Y:S01]  /*28c50*/  MUFU.EX2 R4, R4 ;  /* 0x0000000400047308 */ /* 0x000e620000000800 */
[----:B0-----:R-:W-:Y:S01]  /*28c60*/  FMUL R221, R221, R133 ;  /* 0x00000085dddd7220 */ /* 0x001fe20000400000 */
[----:B------:R-:W-:Y:S01]  /*28c70*/  SHF.L.U32 R133, R3, 0x17, RZ ;  /* 0x0000001703857819 */ /* 0x000fe200000006ff */
[----:B------:R-:W-:-:S05]  /*28c80*/  FFMA.SAT R3, R6, R126, 0.5 ;  /* 0x3f00000006037423 */ /* 0x000fca000000207e */
[----:B------:R-:W0:Y:S01]  /*28c90*/  MUFU.EX2 R5, R5 ;  /* 0x0000000500057308 */ /* 0x000e220000000800 */
[----:B------:R-:W-:Y:S01]  /*28ca0*/  FFMA.RM R3, R3, R125, 12582913 ;  /* 0x4b40000103037423 */ /* 0x000fe2000000407d */
[----:B-1----:R-:W-:-:S03]  /*28cb0*/  FMUL R133, R133, R4 ;  /* 0x0000000485857220 */ /* 0x002fc60000400000 */
[----:B------:R-:W-:-:S04]  /*28cc0*/  FADD R4, R3, -12583039 ;  /* 0xcb40007f03047421 */ /* 0x000fc80000000000 */
[----:B------:R-:W-:Y:S01]  /*28cd0*/  FFMA R4, R6, 1.4426950216293334961, -R4 ;  /* 0x3fb8aa3b06047823 */ /* 0x000fe20000000804 */
[----:B------:R-:W-:-:S03]  /*28ce0*/  SHF.L.U32 R0, R0, 0x17, RZ ;  /* 0x0000001700007819 */ /* 0x000fc600000006ff */
[----:B------:R-:W-:Y:S01]  /*28cf0*/  FFMA R6, R6, 1.925963033500011079e-08, R4 ;  /* 0x32a5706006067823 */ /* 0x000fe20000000004 */
[----:B------:R-:W-:Y:S01]  /*28d00*/  FFMA.SAT R4, R7, R126, 0.5 ;  /* 0x3f00000007047423 */ /* 0x000fe2000000207e */
[----:B------:R-:W-:-:S03]  /*28d10*/  FMUL R232, R61, R232 ;  /* 0x000000e83de87220 */ /* 0x000fc60000400000 */
        /* <DEDUP_REMOVED lines=155> */
[----:B------:R-:W-:Y:S01]  /*296d0*/  FADD R23, R22, -12583039 ;  /* 0xcb40007f16177421 */ /* 0x000fe20000000000 */
[C---:B---3--:R-:W-:Y:S02]  /*296e0*/  FADD R64, -R124.reuse, R83 ;  /* 0x000000537c407221 */ /* 0x048fe40000000100 */
[----:B------:R-:W3:Y:S01]  /*296f0*/  LDL.LU R83, [R1+0xdc] ;  /* 0x0000dc0001537983 */ /* 0x000ee20000300800 */
[----:B--2---:R-:W-:-:S03]  /*29700*/  FADD R65, -R124, R82 ;  /* 0x000000527c417221 */ /* 0x004fc60000000100 */
[----:B------:R-:W2:Y:S01]  /*29710*/  LDL.LU R82, [R1+0xd0] ;  /* 0x0000d00001527983 */ /* 0x000ea20000300800 */
[----:B------:R-:W-:Y:S01]  /*29720*/  FFMA R23, R25, 1.4426950216293334961, -R23 ;  /* 0x3fb8aa3b19177823 */ /* 0x000fe20000000817 */
[----:B------:R-:W-:-:S03]  /*29730*/  SHF.L.U32 R21, R21, 0x17, RZ ;  /* 0x0000001715157819 */ /* 0x000fc600000006ff */
[----:B------:R-:W-:Y:S01]  /*29740*/  FFMA R25, R25, 1.925963033500011079e-08, R23 ;  /* 0x32a5706019197823 */ /* 0x000fe20000000017 */
[C---:B----4-:R-:W-:Y:S02]  /*29750*/  FADD R66, -R124.reuse, R85 ;  /* 0x000000557c427221 */ /* 0x050fe40000000100 */
[----:B------:R-:W4:Y:S01]  /*29760*/  LDL.LU R85, [R1+0xac] ;  /* 0x0000ac0001557983 */ /* 0x000f220000300800 */
[----:B------:R-:W-:-:S03]  /*29770*/  FADD R67, -R124, R84 ;  /* 0x000000547c437221 */ /* 0x000fc60000000100 */
[----:B------:R-:W4:Y:S01]  /*29780*/  LDL.LU R84, [R1+0xc4] ;  /* 0x0000c40001547983 */ /* 0x000f220000300800 */
[----:B------:R-:W-:Y:S01]  /*29790*/  FFMA.SAT R23, R26, R126, 0.5 ;  /* 0x3f0000001a177423 */ /* 0x000fe2000000207e */
[----:B-1----:R-:W-:-:S03]  /*297a0*/  FMUL R21, R21, R24 ;  /* 0x0000001815157220 */ /* 0x002fc60000400000 */
        /* <DEDUP_REMOVED lines=118> */
[----:B------:R-:W-:Y:S01]  /*29f10*/  FFMA.SAT R38, R41, R126, 0.5 ;  /* 0x3f00000029267423 */ /* 0x000fe2000000207e */
[----:B---3--:R-:W-:Y:S02]  /*29f20*/  FADD R68, -R124, R83 ;  /* 0x000000537c447221 */ /* 0x008fe40000000100 */
[----:B------:R-:W3:Y:S01]  /*29f30*/  LDL.LU R83, [R1+0xc8] ;  /* 0x0000c80001537983 */ /* 0x000ee20000300800 */
        /* <DEDUP_REMOVED lines=12> */
[----:B--2---:R-:W-:Y:S02]  /*2a000*/  FADD R69, -R124, R82 ;  /* 0x000000527c457221 */ /* 0x004fe40000000100 */
[----:B------:R-:W2:Y:S01]  /*2a010*/  LDL.LU R82, [R1+0xc0] ;  /* 0x0000c00001527983 */ /* 0x000ea20000300800 */
[----:B------:R-:W-:Y:S01]  /*2a020*/  FFMA R40, R42, 1.4426950216293334961, -R40 ;  /* 0x3fb8aa3b2a287823 */ /* 0x000fe20000000828 */
[----:B------:R-:W-:-:S03]  /*2a030*/  SHF.L.U32 R38, R38, 0x17, RZ ;  /* 0x0000001726267819 */ /* 0x000fc600000006ff */
[----:B------:R-:W-:Y:S01]  /*2a040*/  FFMA R42, R42, 1.925963033500011079e-08, R40 ;  /* 0x32a570602a2a7823 */ /* 0x000fe20000000028 */
[C---:B----4-:R-:W-:Y:S02]  /*2a050*/  FADD R70, -R124.reuse, R85 ;  /* 0x000000557c467221 */ /* 0x050fe40000000100 */
[----:B------:R-:W4:Y:S01]  /*2a060*/  LDL.LU R85, [R1+0xb0] ;  /* 0x0000b00001557983 */ /* 0x000f220000300800 */
[----:B------:R-:W-:Y:S01]  /*2a070*/  FFMA.SAT R40, R43, R126, 0.5 ;  /* 0x3f0000002b287423 */ /* 0x000fe2000000207e */
[----:B------:R-:W-:Y:S02]  /*2a080*/  FADD R71, -R124, R84 ;  /* 0x000000547c477221 */ /* 0x000fe40000000100 */
[----:B------:R-:W2:Y:S01]  /*2a090*/  LDL.LU R84, [R1+0xb8] ;  /* 0x0000b80001547983 */ /* 0x000ea20000300800 */
        /* <DEDUP_REMOVED lines=120> */
[-C--:B------:R-:W-:Y:S01]  /*2a820*/  FFMA.RM R55, R55, R125.reuse, 12582913 ;  /* 0x4b40000137377423 */ /* 0x080fe2000000407d */
[----:B------:R-:W1:Y:S01]  /*2a830*/  MUFU.EX2 R57, R57 ;  /* 0x0000003900397308 */ /* 0x000e620000000800 */
[----:B0-----:R-:W-:Y:S02]  /*2a840*/  FMUL R53, R53, R56 ;  /* 0x0000003835357220 */ /* 0x001fe40000400000 */
[C---:B------:R-:W-:Y:S01]  /*2a850*/  FADD R56, R55.reuse, -12583039 ;  /* 0xcb40007f37387421 */ /* 0x040fe20000000000 */
[----:B---3--:R-:W-:Y:S02]  /*2a860*/  FADD R72, -R124, R83 ;  /* 0x000000537c487221 */ /* 0x008fe40000000100 */
[----:B------:R-:W3:Y:S01]  /*2a870*/  LDL.LU R83, [R1+0xbc] ;  /* 0x0000bc0001537983 */ /* 0x000ee20000300800 */
[----:B------:R-:W-:Y:S01]  /*2a880*/  FFMA R56, R58, 1.4426950216293334961, -R56 ;  /* 0x3fb8aa3b3a387823 */ /* 0x000fe20000000838 */
[----:B------:R-:W-:Y:S02]  /*2a890*/  SHF.L.U32 R54, R54, 0x17, RZ ;  /* 0x0000001736367819 */ /* 0x000fe400000006ff */
[----:B------:R-:W-:Y:S01]  /*2a8a0*/  SHF.L.U32 R55, R55, 0x17, RZ ;  /* 0x0000001737377819 */ /* 0x000fe200000006ff */
[----:B------:R-:W-:Y:S01]  /*2a8b0*/  FFMA R58, R58, 1.925963033500011079e-08, R56 ;  /* 0x32a570603a3a7823 */ /* 0x000fe20000000038 */
[----:B------:R-:W-:Y:S01]  /*2a8c0*/  FFMA.SAT R56, R59, R126, 0.5 ;  /* 0x3f0000003b387423 */ /* 0x000fe2000000207e */
[----:B------:R-:W3:Y:S03]  /*2a8d0*/  LDL R167, [R1+0x6c8] ;  /* 0x0006c80001a77983 */ /* 0x000ee60000100800 */
[----:B------:R-:W-:Y:S01]  /*2a8e0*/  FFMA.RM R56, R56, R125, 12582913 ;  /* 0x4b40000138387423 */ /* 0x000fe2000000407d */
[----:B-1----:R-:W-:Y:S01]  /*2a8f0*/  FMUL R54, R54, R57 ;  /* 0x0000003936367220 */ /* 0x002fe20000400000 */
[----:B------:R-:W0:Y:S01]  /*2a900*/  MUFU.EX2 R58, R58 ;  /* 0x0000003a003a7308 */ /* 0x000e220000000800 */
[----:B------:R-:W3:Y:S01]  /*2a910*/  LDL R169, [R1+0x76c] ;  /* 0x00076c0001a97983 */ /* 0x000ee20000100800 */
[----:B------:R-:W-:-:S04]  /*2a920*/  FADD R57, R56, -12583039 ;  /* 0xcb40007f38397421 */ /* 0x000fc80000000000 */
[----:B------:R-:W-:-:S04]  /*2a930*/  FFMA R57, R59, 1.4426950216293334961, -R57 ;  /* 0x3fb8aa3b3b397823 */ /* 0x000fc80000000839 */
[----:B------:R-:W-:Y:S01]  /*2a940*/  FFMA R59, R59, 1.925963033500011079e-08, R57 ;  /* 0x32a570603b3b7823 */ /* 0x000fe20000000039 */
[----:B------:R-:W-:-:S04]  /*2a950*/  FFMA.SAT R57, R60, R126, 0.5 ;  /* 0x3f0000003c397423 */ /* 0x000fc8000000207e */
[-C--:B------:R-:W-:Y:S01]  /*2a960*/  FFMA.RM R57, R57, R125.reuse, 12582913 ;  /* 0x4b40000139397423 */ /* 0x080fe2000000407d */
[----:B------:R-:W1:Y:S01]  /*2a970*/  MUFU.EX2 R59, R59 ;  /* 0x0000003b003b7308 */ /* 0x000e620000000800 */
[----:B0-----:R-:W-:Y:S02]  /*2a980*/  FMUL R55, R55, R58 ;  /* 0x0000003a37377220 */ /* 0x001fe40000400000 */
[----:B------:R-:W-:Y:S01]  /*2a990*/  FADD R58, R57, -12583039 ;  /* 0xcb40007f393a7421 */ /* 0x000fe20000000000 */
[----:B----4-:R-:W-:Y:S02]  /*2a9a0*/  FADD R74, -R124, R85 ;  /* 0x000000557c4a7221 */ /* 0x010fe40000000100 */
[----:B------:R-:W4:Y:S01]  /*2a9b0*/  LDL R85, [R1+0x77c] ;  /* 0x00077c0001557983 */ /* 0x000f220000100800 */
[----:B------:R-:W-:Y:S01]  /*2a9c0*/  FFMA R58, R60, 1.4426950216293334961, -R58 ;  /* 0x3fb8aa3b3c3a7823 */ /* 0x000fe2000000083a */
[----:B--2---:R-:W-:Y:S02]  /*2a9d0*/  FADD R75, -R124, R84 ;  /* 0x000000547c4b7221 */ /* 0x004fe40000000100 */
[----:B------:R-:W2:Y:S01]  /*2a9e0*/  LDL R84, [R1+0x774] ;  /* 0x0007740001547983 */ /* 0x000ea20000100800 */
[----:B------:R-:W-:Y:S01]  /*2a9f0*/  FFMA R60, R60, 1.925963033500011079e-08, R58 ;  /* 0x32a570603c3c7823 */ /* 0x000fe2000000003a */
[----:B------:R-:W-:Y:S01]  /*2aa00*/  FFMA.SAT R58, R61, R126, 0.5 ;  /* 0x3f0000003d3a7423 */ /* 0x000fe2000000207e */
[----:B------:R-:W-:Y:S01]  /*2aa10*/  SHF.L.U32 R56, R56, 0x17, RZ ;  /* 0x0000001738387819 */ /* 0x000fe200000006ff */
[----:B------:R-:W-:Y:S01]  /*2aa20*/  FADD R73, -R124, R82 ;  /* 0x000000527c497221 */ /* 0x000fe20000000100 */
[----:B------:R-:W2:Y:S01]  /*2aa30*/  LDL.LU R77, [R1+0xb4] ;  /* 0x0000b400014d7983 */ /* 0x000ea20000300800 */
[----:B------:R-:W-:Y:S01]  /*2aa40*/  FFMA.RM R58, R58, R125, 12582913 ;  /* 0x4b4000013a3a7423 */ /* 0x000fe2000000407d */
[----:B------:R-:W0:Y:S02]  /*2aa50*/  MUFU.EX2 R131, R131 ;  /* 0x0000008300837308 */ /* 0x000e240000000800 */
[----:B------:R-:W2:Y:S01]  /*2aa60*/  LDL R82, [R1+0x778] ;  /* 0x0007780001527983 */ /* 0x000ea20000100800 */
[----:B-1----:R-:W-:Y:S01]  /*2aa70*/  FMUL R56, R56, R59 ;  /* 0x0000003b38387220 */ /* 0x002fe20000400000 */
[----:B------:R-:W-:-:S02]  /*2aa80*/  FADD R59, R58, -12583039 ;  /* 0xcb40007f3a3b7421 */ /* 0x000fc40000000000 */
[----:B------:R-:W2:Y:S02]  /*2aa90*/  LDL R166, [R1+0x770] ;  /* 0x0007700001a67983 */ /* 0x000ea40000100800 */
[----:B------:R-:W1:Y:S01]  /*2aaa0*/  MUFU.EX2 R60, R60 ;  /* 0x0000003c003c7308 */ /* 0x000e620000000800 */
[C---:B------:R-:W-:Y:S01]  /*2aab0*/  FFMA R59, R61.reuse, 1.4426950216293334961, -R59 ;  /* 0x3fb8aa3b3d3b7823 */ /* 0x040fe2000000083b */
[----:B------:R-:W2:Y:S03]  /*2aac0*/  LDL R78, [R1+0x768] ;  /* 0x00076800014e7983 */ /* 0x000ea60000100800 */
[----:B------:R-:W-:Y:S01]  /*2aad0*/  FFMA R61, R61, 1.925963033500011079e-08, R59 ;  /* 0x32a570603d3d7823 */ /* 0x000fe2000000003b */
[----:B------:R-:W-:Y:S01]  /*2aae0*/  FFMA.SAT R59, R62, R126, 0.5 ;  /* 0x3f0000003e3b7423 */ /* 0x000fe2000000207e */
[----:B------:R-:W-:Y:S01]  /*2aaf0*/  SHF.L.U32 R57, R57, 0x17, RZ ;  /* 0x0000001739397819 */ /* 0x000fe200000006ff */
[----:B------:R-:W2:Y:S02]  /*2ab00*/  LDL R80, [R1+0x764] ;  /* 0x0007640001507983 */ /* 0x000ea40000100800 */
[----:B------:R-:W-:Y:S01]  /*2ab10*/  FFMA.RM R59, R59, R125, 12582913 ;  /* 0x4b4000013b3b7423 */ /* 0x000fe2000000407d */
[----:B0-----:R-:W-:Y:S01]  /*2ab20*/  FMUL R223, R223, R131 ;  /* 0x00000083dfdf7220 */ /* 0x001fe20000400000 */
[----:B------:R-:W0:Y:S01]  /*2ab30*/  MUFU.EX2 R61, R61 ;  /* 0x0000003d003d7308 */ /* 0x000e220000000800 */
[----:B------:R-:W2:Y:S01]  /*2ab40*/  LDL R131, [R1+0x760] ;  /* 0x0007600001837983 */ /* 0x000ea20000100800 */
[----:B-1----:R-:W-:Y:S01]  /*2ab50*/  FMUL R57, R57, R60 ;  /* 0x0000003c39397220 */ /* 0x002fe20000400000 */
[----:B------:R-:W-:-:S02]  /*2ab60*/  FADD R60, R59, -12583039 ;  /* 0xcb40007f3b3c7421 */ /* 0x000fc40000000000 */
[----:B------:R-:W2:Y:S02]  /*2ab70*/  LDL R79, [R1+0x75c] ;  /* 0x00075c00014f7983 */ /* 0x000ea40000100800 */
[----:B------:R-:W-:Y:S01]  /*2ab80*/  FFMA R60, R62, 1.4426950216293334961, -R60 ;  /* 0x3fb8aa3b3e3c7823 */ /* 0x000fe2000000083c */
[----:B------:R-:W-:Y:S01]  /*2ab90*/  SHF.L.U32 R58, R58, 0x17, RZ ;  /* 0x000000173a3a7819 */ /* 0x000fe200000006ff */
[----:B------:R-:W2:Y:S02]  /*2aba0*/  LDL R81, [R1+0x758] ;  /* 0x0007580001517983 */ /* 0x000ea40000100800 */
[----:B------:R-:W-:Y:S01]  /*2abb0*/  FFMA R62, R62, 1.925963033500011079e-08, R60 ;  /* 0x32a570603e3e7823 */ /* 0x000fe2000000003c */
[----:B------:R-:W-:Y:S01]  /*2abc0*/  FFMA.SAT R60, R63, R126, 0.5 ;  /* 0x3f0000003f3c7423 */ /* 0x000fe2000000207e */
[----:B------:R-:W2:Y:S03]  /*2abd0*/  LDL R170, [R1+0x738] ;  /* 0x0007380001aa7983 */ /* 0x000ea60000100800 */
        /* <DEDUP_REMOVED lines=103> */
[----:B---3--:R-:W-:Y:S01]  /*2b250*/  FADD R73, -R124, R83 ;  /* 0x000000537c497221 */ /* 0x008fe20000000100 */
        /* <DEDUP_REMOVED lines=13> */
[----:B----4-:R-:W-:Y:S02]  /*2b330*/  FADD R75, R75, R85 ;  /* 0x000000554b4b7221 */ /* 0x010fe40000000000 */
[----:B------:R-:W4:Y:S02]  /*2b340*/  LDL R85, [R1+0x74c] ;  /* 0x00074c0001557983 */ /* 0x000f240000100800 */
[----:B--2---:R-:W-:Y:S02]  /*2b350*/  FADD R75, R75, R84 ;  /* 0x000000544b4b7221 */ /* 0x004fe40000000000 */
[----:B------:R-:W2:Y:S01]  /*2b360*/  LDL R84, [R1+0x748] ;  /* 0x0007480001547983 */ /* 0x000ea20000100800 */
[----:B-1----:R-:W-:Y:S01]  /*2b370*/  FMUL R73, R74, R73 ;  /* 0x000000494a497220 */ /* 0x002fe20000400000 */
[----:B------:R-:W-:Y:S01]  /*2b380*/  FADD R74, R75, R169 ;  /* 0x000000a94b4a7221 */ /* 0x000fe20000000000 */
[----:B------:R-:W-:Y:S01]  /*2b390*/  FADD R75, -R124, R77 ;  /* 0x0000004d7c4b7221 */ /* 0x000fe20000000100 */
[----:B------:R-:W2:Y:S02]  /*2b3a0*/  LDL R169, [R1+0x744] ;  /* 0x0007440001a97983 */ /* 0x000ea40000100800 */
[----:B------:R-:W-:-:S02]  /*2b3b0*/  FADD R77, R74, R82 ;  /* 0x000000524a4d7221 */ /* 0x000fc40000000000 */
[----:B------:R-:W2:Y:S02]  /*2b3c0*/  LDL R82, [R1+0x740] ;  /* 0x0007400001527983 */ /* 0x000ea40000100800 */
[----:B------:R-:W-:Y:S02]  /*2b3d0*/  FADD R77, R77, R166 ;  /* 0x000000a64d4d7221 */ /* 0x000fe40000000000 */
[----:B------:R-:W2:Y:S02]  /*2b3e0*/  LDL R166, [R1+0x734] ;  /* 0x0007340001a67983 */ /* 0x000ea40000100800 */
[----:B------:R-:W-:Y:S02]  /*2b3f0*/  FADD R77, R77, R78 ;  /* 0x0000004e4d4d7221 */ /* 0x000fe40000000000 */
[----:B------:R-:W2:Y:S02]  /*2b400*/  LDL R78, [R1+0x73c] ;  /* 0x00073c00014e7983 */ /* 0x000ea40000100800 */
[----:B------:R-:W-:-:S02]  /*2b410*/  FADD R77, R77, R131 ;  /* 0x000000834d4d7221 */ /* 0x000fc40000000000 */
[----:B------:R-:W2:Y:S01]  /*2b420*/  LDL R131, [R1+0x730] ;  /* 0x0007300001837983 */ /* 0x000ea20000100800 */
[----:B------:R-:W-:-:S04]  /*2b430*/  FFMA.SAT R74, R75, R126, 0.5 ;  /* 0x3f0000004b4a7423 */ /* 0x000fc8000000207e */
[----:B------:R-:W-:-:S04]  /*2b440*/  FFMA.RM R74, R74, R125, 12582913 ;  /* 0x4b4000014a4a7423 */ /* 0x000fc8000000407d */
[----:B------:R-:W-:-:S04]  /*2b450*/  FADD R76, R74, -12583039 ;  /* 0xcb40007f4a4c7421 */ /* 0x000fc80000000000 */
[----:B------:R-:W-:-:S04]  /*2b460*/  FFMA R76, R75, 1.4426950216293334961, -R76 ;  /* 0x3fb8aa3b4b4c7823 */ /* 0x000fc8000000084c */
[----:B------:R-:W-:Y:S01]  /*2b470*/  FFMA R76, R75, 1.925963033500011079e-08, R76 ;  /* 0x32a570604b4c7823 */ /* 0x000fe2000000004c */
[----:B------:R-:W-:Y:S02]  /*2b480*/  FADD R75, R77, R80 ;  /* 0x000000504d4b7221 */ /* 0x000fe40000000000 */
[----:B------:R-:W2:Y:S02]  /*2b490*/  LDL R80, [R1+0x72c] ;  /* 0x00072c0001507983 */ /* 0x000ea40000100800 */
[----:B------:R-:W-:-:S04]  /*2b4a0*/  FADD R75, R75, R79 ;  /* 0x0000004f4b4b7221 */ /* 0x000fc80000000000 */
[----:B------:R-:W-:-:S04]  /*2b4b0*/  FADD R75, R75, R81 ;  /* 0x000000514b4b7221 */ /* 0x000fc80000000000 */
[----:B------:R-:W-:Y:S02]  /*2b4c0*/  FADD R75, R75, R231 ;  /* 0x000000e74b4b7221 */ /* 0x000fe40000000000 */
[----:B------:R-:W2:Y:S04]  /*2b4d0*/  LDL.LU R231, [R1+0x7c4] ;  /* 0x0007c40001e77983 */ /* 0x000ea80000300800 */
[----:B------:R-:W2:Y:S04]  /*2b4e0*/  LDL R79, [R1+0x728] ;  /* 0x00072800014f7983 */ /* 0x000ea80000100800 */
[----:B------:R-:W2:Y:S01]  /*2b4f0*/  LDL R81, [R1+0x720] ;  /* 0x0007200001517983 */ /* 0x000ea20000100800 */
[----:B---3--:R-:W-:-:S03]  /*2b500*/  FADD R75, R75, R83 ;  /* 0x000000534b4b7221 */ /* 0x008fc60000000000 */
[----:B------:R-:W3:Y:S01]  /*2b510*/  LDL R83, [R1+0x724] ;  /* 0x0007240001537983 */ /* 0x000ee20000100800 */
[----:B----4-:R-:W-:-:S03]  /*2b520*/  FADD R75, R75, R85 ;  /* 0x000000554b4b7221 */ /* 0x010fc60000000000 */
[----:B------:R-:W4:Y:S01]  /*2b530*/  LDL R85, [R1+0x71c] ;  /* 0x00071c0001557983 */ /* 0x000f220000100800 */
[----:B--2---:R-:W-:-:S03]  /*2b540*/  FADD R75, R75, R84 ;  /* 0x000000544b4b7221 */ /* 0x004fc60000000000 */
[----:B------:R-:W2:Y:S04]  /*2b550*/  LDL.LU R84, [R1+0xa4] ;  /* 0x0000a40001547983 */ /* 0x000ea80000300800 */
[----:B------:R-:W2:Y:S04]  /*2b560*/  LDL R171, [R1+0x70c] ;  /* 0x00070c0001ab7983 */ /* 0x000ea80000100800 */
[----:B------:R-:W2:Y:S01]  /*2b570*/  LDL R168, [R1+0x700] ;  /* 0x0007000001a87983 */ /* 0x000ea20000100800 */
[----:B------:R-:W-:-:S03]  /*2b580*/  FADD R77, R75, R82 ;  /* 0x000000524b4d7221 */ /* 0x000fc60000000000 */
[----:B------:R-:W2:Y:S01]  /*2b590*/  LDL R82, [R1+0x718] ;  /* 0x0007180001527983 */ /* 0x000ea20000100800 */
[----:B------:R-:W-:-:S03]  /*2b5a0*/  FADD R77, R77, R169 ;  /* 0x000000a94d4d7221 */ /* 0x000fc60000000000 */
[----:B------:R-:W2:Y:S01]  /*2b5b0*/  LDL R169, [R1+0x710] ;  /* 0x0007100001a97983 */ /* 0x000ea20000100800 */
[----:B------:R-:W-:-:S03]  /*2b5c0*/  FADD R77, R77, R78 ;  /* 0x0000004e4d4d7221 */ /* 0x000fc60000000000 */
[----:B------:R-:W2:Y:S01]  /*2b5d0*/  LDL R78, [R1+0x714] ;  /* 0x00071400014e7983 */ /* 0x000ea20000100800 */
[----:B------:R-:W-:-:S04]  /*2b5e0*/  FADD R77, R77, R170 ;  /* 0x000000aa4d4d7221 */ /* 0x000fc80000000000 */
[----:B------:R-:W-:Y:S02]  /*2b5f0*/  FADD R77, R77, R131 ;  /* 0x000000834d4d7221 */ /* 0x000fe40000000000 */
[----:B------:R-:W2:Y:S02]  /*2b600*/  LDL R131, [R1+0x708] ;  /* 0x0007080001837983 */ /* 0x000ea40000100800 */
[----:B------:R-:W-:Y:S02]  /*2b610*/  FADD R77, R77, R166 ;  /* 0x000000a64d4d7221 */ /* 0x000fe40000000000 */
[----:B------:R-:W2:Y:S01]  /*2b620*/  LDL R166, [R1+0x704] ;  /* 0x0007040001a67983 */ /* 0x000ea20000100800 */
[----:B------:R-:W0:Y:S01]  /*2b630*/  MUFU.EX2 R76, R76 ;  /* 0x0000004c004c7308 */ /* 0x000e220000000800 */
[----:B------:R-:W-:Y:S01]  /*2b640*/  SHF.L.U32 R74, R74, 0x17, RZ ;  /* 0x000000174a4a7819 */ /* 0x000fe200000006ff */
[----:B------:R-:W-:-:S04]  /*2b650*/  FADD R231, -R124, R231 ;  /* 0x000000e77ce77221 */ /* 0x000fc80000000100 */
[----:B------:R-:W-:Y:S01]  /*2b660*/  FFMA.SAT R75, R231, R126, 0.5 ;  /* 0x3f000000e74b7423 */ /* 0x000fe2000000207e */
[----:B0-----:R-:W-:-:S03]  /*2b670*/  FMUL R74, R74, R76 ;  /* 0x0000004c4a4a7220 */ /* 0x001fc60000400000 */
[----:B------:R-:W-:-:S04]  /*2b680*/  FFMA.RM R75, R75, R125, 12582913 ;  /* 0x4b4000014b4b7423 */ /* 0x000fc8000000407d */
[----:B------:R-:W-:-:S04]  /*2b690*/  FADD R76, R75, -12583039 ;  /* 0xcb40007f4b4c7421 */ /* 0x000fc80000000000 */
[----:B------:R-:W-:-:S04]  /*2b6a0*/  FFMA R76, R231, 1.4426950216293334961, -R76 ;  /* 0x3fb8aa3be74c7823 */ /* 0x000fc8000000084c */
[----:B------:R-:W-:Y:S01]  /*2b6b0*/  FFMA R76, R231, 1.925963033500011079e-08, R76 ;  /* 0x32a57060e74c7823 */ /* 0x000fe2000000004c */
[----:B------:R-:W-:Y:S02]  /*2b6c0*/  FADD R77, R77, R80 ;  /* 0x000000504d4d7221 */ /* 0x000fe40000000000 */
[----:B------:R-:W2:Y:S03]  /*2b6d0*/  LDL R80, [R1+0x6fc] ;  /* 0x0006fc0001507983 */ /* 0x000ea60000100800 */
[----:B------:R-:W0:Y:S01]  /*2b6e0*/  MUFU.EX2 R76, R76 ;  /* 0x0000004c004c7308 */ /* 0x000e220000000800 */
[----:B------:R-:W-:Y:S01]  /*2b6f0*/  FADD R77, R77, R79 ;  /* 0x0000004f4d4d7221 */ /* 0x000fe20000000000 */
[----:B------:R-:W-:-:S03]  /*2b700*/  SHF.L.U32 R75, R75, 0x17, RZ ;  /* 0x000000174b4b7819 */ /* 0x000fc600000006ff */
[----:B------:R-:W-:Y:S02]  /*2b710*/  FADD R77, R77, R81 ;  /* 0x000000514d4d7221 */ /* 0x000fe40000000000 */
[----:B------:R-:W2:Y:S01]  /*2b720*/  LDL R81, [R1+0x6f8] ;  /* 0x0006f80001517983 */ /* 0x000ea20000100800 */
[----:B0-----:R-:W-:Y:S01]  /*2b730*/  FMUL R75, R75, R76 ;  /* 0x0000004c4b4b7220 */ /* 0x001fe20000400000 */
[----:B---3--:R-:W-:Y:S02]  /*2b740*/  FADD R77, R77, R83 ;  /* 0x000000534d4d7221 */ /* 0x008fe40000000000 */
[----:B------:R-:W3:Y:S02]  /*2b750*/  LDL R83, [R1+0x6f0] ;  /* 0x0006f00001537983 */ /* 0x000ee40000100800 */
[----:B----4-:R-:W-:Y:S02]  /*2b760*/  FADD R76, R77, R85 ;  /* 0x000000554d4c7221 */ /* 0x010fe40000000000 */
[----:B------:R-:W4:Y:S01]  /*2b770*/  LDL R85, [R1+0x6f4] ;  /* 0x0006f40001557983 */ /* 0x000f220000100800 */
[----:B--2---:R-:W-:-:S03]  /*2b780*/  FADD R77, -R124, R84 ;  /* 0x000000547c4d7221 */ /* 0x004fc60000000100 */
[----:B------:R-:W2:Y:S04]  /*2b790*/  LDL.LU R84, [R1+0xa8] ;  /* 0x0000a80001547983 */ /* 0x000ea80000300800 */
[----:B------:R-:W2:Y:S04]  /*2b7a0*/  LDL R170, [R1+0x6e8] ;  /* 0x0006e80001aa7983 */ /* 0x000ea80000100800 */
[----:B------:R-:W2:Y:S01]  /*2b7b0*/  LDL R172, [R1+0x6e4] ;  /* 0x0006e40001ac7983 */ /* 0x000ea20000100800 */
[----:B------:R-:W-:-:S03]  /*2b7c0*/  FADD R79, R76, R82 ;  /* 0x000000524c4f7221 */ /* 0x000fc60000000000 */
[----:B------:R-:W2:Y:S01]  /*2b7d0*/  LDL R82, [R1+0x6ec] ;  /* 0x0006ec0001527983 */ /* 0x000ea20000100800 */
[----:B------:R-:W-:Y:S01]  /*2b7e0*/  FFMA.SAT R76, R77, R126, 0.5 ;  /* 0x3f0000004d4c7423 */ /* 0x000fe2000000207e */
[----:B------:R-:W-:Y:S02]  /*2b7f0*/  FADD R79, R79, R169 ;  /* 0x000000a94f4f7221 */ /* 0x000fe40000000000 */
[----:B------:R-:W2:Y:S01]  /*2b800*/  LDL R169, [R1+0x6e0] ;  /* 0x0006e00001a97983 */ /* 0x000ea20000100800 */
[----:B------:R-:W-:Y:S01]  /*2b810*/  FFMA.RM R76, R76, R125, 12582913 ;  /* 0x4b4000014c4c7423 */ /* 0x000fe2000000407d */
[----:B------:R-:W-:-:S03]  /*2b820*/  FADD R79, R79, R78 ;  /* 0x0000004e4f4f7221 */ /* 0x000fc60000000000 */
[----:B------:R-:W-:Y:S01]  /*2b830*/  FADD R78, R76, -12583039 ;  /* 0xcb40007f4c4e7421 */ /* 0x000fe20000000000 */
[----:B------:R-:W-:Y:S02]  /*2b840*/  FADD R79, R79, R171 ;  /* 0x000000ab4f4f7221 */ /* 0x000fe40000000000 */
[----:B------:R-:W2:Y:S01]  /*2b850*/  LDL R171, [R1+0x6d8] ;  /* 0x0006d80001ab7983 */ /* 0x000ea20000100800 */
[----:B------:R-:W-:-:S04]  /*2b860*/  FFMA R78, R77, 1.4426950216293334961, -R78 ;  /* 0x3fb8aa3b4d4e7823 */ /* 0x000fc8000000084e */
[----:B------:R-:W-:Y:S01]  /*2b870*/  FFMA R78, R77, 1.925963033500011079e-08, R78 ;  /* 0x32a570604d4e7823 */ /* 0x000fe2000000004e */
[----:B------:R-:W-:Y:S02]  /*2b880*/  FADD R77, R79, R131 ;  /* 0x000000834f4d7221 */ /* 0x000fe40000000000 */
[----:B------:R-:W2:Y:S02]  /*2b890*/  LDL R131, [R1+0x6dc] ;  /* 0x0006dc0001837983 */ /* 0x000ea40000100800 */
[----:B------:R-:W-:Y:S02]  /*2b8a0*/  FADD R77, R77, R168 ;  /* 0x000000a84d4d7221 */ /* 0x000fe40000000000 */
[----:B------:R-:W2:Y:S02]  /*2b8b0*/  LDL R168, [R1+0x6d0] ;  /* 0x0006d00001a87983 */ /* 0x000ea40000100800 */
[----:B------:R-:W-:Y:S02]  /*2b8c0*/  FADD R77, R77, R166 ;  /* 0x000000a64d4d7221 */ /* 0x000fe40000000000 */
[----:B------:R-:W2:Y:S01]  /*2b8d0*/  LDL R166, [R1+0x6d4] ;  /* 0x0006d40001a67983 */ /* 0x000ea20000100800 */
[----:B------:R-:W0:Y:S01]  /*2b8e0*/  MUFU.EX2 R78, R78 ;  /* 0x0000004e004e7308 */ /* 0x000e220000000800 */
[----:B------:R-:W-:-:S05]  /*2b8f0*/  SHF.L.U32 R76, R76, 0x17, RZ ;  /* 0x000000174c4c7819 */ /* 0x000fca00000006ff */
[----:B0-----:R-:W-:Y:S01]  /*2b900*/  FMUL R76, R76, R78 ;  /* 0x0000004e4c4c7220 */ /* 0x001fe20000400000 */
[----:B------:R-:W-:-:S04]  /*2b910*/  FADD R77, R77, R80 ;  /* 0x000000504d4d7221 */ /* 0x000fc80000000000 */
[----:B------:R-:W-:Y:S02]  /*2b920*/  FADD R77, R77, R81 ;  /* 0x000000514d4d7221 */ /* 0x000fe40000000000 */
[----:B------:R-:W2:Y:S02]  /*2b930*/  LDL R81, [R1+0x6cc] ;  /* 0x0006cc0001517983 */ /* 0x000ea40000100800 */
[----:B---3--:R-:W-:Y:S02]  /*2b940*/  FADD R77, R77, R83 ;  /* 0x000000534d4d7221 */ /* 0x008fe40000000000 */
[----:B------:R-:W3:Y:S02]  /*2b950*/  LDL R83, [R1+0x6c4] ;  /* 0x0006c40001537983 */ /* 0x000ee40000100800 */
[----:B----4-:R-:W-:Y:S02]  /*2b960*/  FADD R77, R77, R85 ;  /* 0x000000554d4d7221 */ /* 0x010fe40000000000 */
[----:B------:R-:W4:Y:S01]  /*2b970*/  LDL R85, [R1+0x6bc] ;  /* 0x0006bc0001557983 */ /* 0x000f220000100800 */
[----:B--2---:R-:W-:-:S03]  /*2b980*/  FADD R78, -R124, R84 ;  /* 0x000000547c4e7221 */ /* 0x004fc60000000100 */
[----:B------:R-:W2:Y:S04]  /*2b990*/  LDL.LU R84, [R1+0xa0] ;  /* 0x0000a00001547983 */ /* 0x000ea80000300800 */
[----:B------:R-:W2:Y:S01]  /*2b9a0*/  LDL R173, [R1+0x6ac] ;  /* 0x0006ac0001ad7983 */ /* 0x000ea20000100800 */
[----:B------:R-:W-:-:S03]  /*2b9b0*/  FADD R80, R77, R82 ;  /* 0x000000524d507221 */ /* 0x000fc60000000000 */
[----:B------:R-:W2:Y:S01]  /*2b9c0*/  LDL R82, [R1+0x6c0] ;  /* 0x0006c00001527983 */ /* 0x000ea20000100800 */
[----:B------:R-:W-:Y:S01]  /*2b9d0*/  FFMA.SAT R77, R78, R126, 0.5 ;  /* 0x3f0000004e4d7423 */ /* 0x000fe2000000207e */
[----:B------:R-:W-:Y:S02]  /*2b9e0*/  FADD R80, R80, R170 ;  /* 0x000000aa50507221 */ /* 0x000fe40000000000 */
[----:B------:R-:W2:Y:S01]  /*2b9f0*/  LDL R170, [R1+0x6b8] ;  /* 0x0006b80001aa7983 */ /* 0x000ea20000100800 */
[----:B------:R-:W-:Y:S01]  /*2ba00*/  FFMA.RM R77, R77, R125, 12582913 ;  /* 0x4b4000014d4d7423 */ /* 0x000fe2000000407d */
[----:B------:R-:W-:Y:S02]  /*2ba10*/  FADD R80, R80, R169 ;  /* 0x000000a950507221 */ /* 0x000fe40000000000 */
[----:B------:R-:W2:Y:S01]  /*2ba20*/  LDL R169, [R1+0x6b4] ;  /* 0x0006b40001a97983 */ /* 0x000ea20000100800 */
[----:B------:R-:W-:Y:S01]  /*2ba30*/  FADD R79, R77, -12583039 ;  /* 0xcb40007f4d4f7421 */ /* 0x000fe20000000000 */
[----:B------:R-:W-:-:S02]  /*2ba40*/  FADD R80, R80, R172 ;  /* 0x000000ac50507221 */ /* 0x000fc40000000000 */
        /* <DEDUP_REMOVED lines=8> */
[----:B------:R-:W2:Y:S02]  /*2bad0*/  LDL R168, [R1+0x69c] ;  /* 0x00069c0001a87983 */ /* 0x000ea40000100800 */
[----:B------:R-:W-:-:S02]  /*2bae0*/  FADD R78, R78, R166 ;  /* 0x000000a64e4e7221 */ /* 0x000fc40000000000 */
[----:B------:R-:W2:Y:S01]  /*2baf0*/  LDL R166, [R1+0x6a0] ;  /* 0x0006a00001a67983 */ /* 0x000ea20000100800 */
[----:B------:R-:W0:Y:S01]  /*2bb00*/  MUFU.EX2 R79, R79 ;  /* 0x0000004f004f7308 */ /* 0x000e220000000800 */
[----:B------:R-:W-:-:S05]  /*2bb10*/  SHF.L.U32 R77, R77, 0x17, RZ ;  /* 0x000000174d4d7819 */ /* 0x000fca00000006ff */
[----:B0-----:R-:W-:Y:S01]  /*2bb20*/  FMUL R77, R77, R79 ;  /* 0x0000004f4d4d7220 */ /* 0x001fe20000400000 */
[----:B------:R-:W-:-:S04]  /*2bb30*/  FADD R78, R78, R81 ;  /* 0x000000514e4e7221 */ /* 0x000fc80000000000 */
        /* <DEDUP_REMOVED lines=27> */
[----:B------:R-:W2:Y:S02]  /*2bcf0*/  LDL R168, [R1+0x66c] ;  /* 0x00066c0001a87983 */ /* 0x000ea40000100800 */
[----:B------:R-:W-:Y:S02]  /*2bd00*/  FADD R79, R79, R166 ;  /* 0x000000a64f4f7221 */ /* 0x000fe40000000000 */
[----:B------:R-:W2:Y:S01]  /*2bd10*/  LDL R166, [R1+0x670] ;  /* 0x0006700001a67983 */ /* 0x000ea20000100800 */
[----:B------:R-:W0:Y:S01]  /*2bd20*/  MUFU.EX2 R80, R80 ;  /* 0x0000005000507308 */ /* 0x000e220000000800 */
[----:B------:R-:W-:-:S05]  /*2bd30*/  SHF.L.U32 R78, R78, 0x17, RZ ;  /* 0x000000174e4e7819 */ /* 0x000fca00000006ff */
[----:B0-----:R-:W-:Y:S01]  /*2bd40*/  FMUL R78, R78, R80 ;  /* 0x000000504e4e7220 */ /* 0x001fe20000400000 */
[----:B---3--:R-:W-:Y:S02]  /*2bd50*/  FADD R79, R79, R83 ;  /* 0x000000534f4f7221 */ /* 0x008fe40000000000 */
[----:B------:R-:W3:Y:S02]  /*2bd60*/  LDL R83, [R1+0x668] ;  /* 0x0006680001537983 */ /* 0x000ee40000100800 */
[----:B----4-:R-:W-:Y:S02]  /*2bd70*/  FADD R79, R79, R85 ;  /* 0x000000554f4f7221 */ /* 0x010fe40000000000 */
[----:B------:R-:W4:Y:S01]  /*2bd80*/  LDL.LU R85, [R1+0x98] ;  /* 0x0000980001557983 */ /* 0x000f220000300800 */
[----:B--2---:R-:W-:-:S03]  /*2bd90*/  FADD R80, -R124, R84 ;  /* 0x000000547c507221 */ /* 0x004fc60000000100 */
[----:B------:R-:W2:Y:S04]  /*2bda0*/  LDL R84, [R1+0x664] ;  /* 0x0006640001547983 */ /* 0x000ea80000100800 */
[----:B------:R-:W2:Y:S01]  /*2bdb0*/  LDL R174, [R1+0x658] ;  /* 0x0006580001ae7983 */ /* 0x000ea20000100800 */
[----:B------:R-:W-:Y:S01]  /*2bdc0*/  FADD R82, R79, R82 ;  /* 0x000000524f527221 */ /* 0x000fe20000000000 */
[----:B------:R-:W-:-:S03]  /*2bdd0*/  FFMA.SAT R79, R80, R126, 0.5 ;  /* 0x3f000000504f7423 */ /* 0x000fc6000000207e */
[----:B------:R-:W-:Y:S02]  /*2bde0*/  FADD R82, R82, R170 ;  /* 0x000000aa52527221 */ /* 0x000fe40000000000 */
[----:B------:R-:W2:Y:S01]  /*2bdf0*/  LDL R170, [R1+0x65c] ;  /* 0x00065c0001aa7983 */ /* 0x000ea20000100800 */
[----:B------:R-:W-:Y:S01]  /*2be00*/  FFMA.RM R79, R79, R125, 12582913 ;  /* 0x4b4000014f4f7423 */ /* 0x000fe2000000407d */
[----:B------:R-:W-:Y:S02]  /*2be10*/  FADD R82, R82, R169 ;  /* 0x000000a952527221 */ /* 0x000fe40000000000 */
[----:B------:R-:W2:Y:S01]  /*2be20*/  LDL R169, [R1+0x660] ;  /* 0x0006600001a97983 */ /* 0x000ea20000100800 */
        /* <DEDUP_REMOVED lines=13> */
[----:B------:R-:W-:Y:S01]  /*2bf00*/  FADD R80, R80, R168 ;  /* 0x000000a850507221 */ /* 0x000fe20000000000 */
[----:B------:R-:W0:Y:S01]  /*2bf10*/  MUFU.EX2 R81, R81 ;  /* 0x0000005100517308 */ /* 0x000e220000000800 */
[----:B------:R-:W-:Y:S01]  /*2bf20*/  SHF.L.U32 R79, R79, 0x17, RZ ;  /* 0x000000174f4f7819 */ /* 0x000fe200000006ff */
[----:B------:R-:W2:Y:S01]  /*2bf30*/  LDL R168, [R1+0x640] ;  /* 0x0006400001a87983 */ /* 0x000ea20000100800 */
[----:B------:R-:W-:-:S03]  /*2bf40*/  FADD R80, R80, R166 ;  /* 0x000000a650507221 */ /* 0x000fc60000000000 */
[----:B------:R-:W2:Y:S01]  /*2bf50*/  LDL R166, [R1+0x63c] ;  /* 0x00063c0001a67983 */ /* 0x000ea20000100800 */
[----:B0-----:R-:W-:Y:S01]  /*2bf60*/  FMUL R79, R79, R81 ;  /* 0x000000514f4f7220 */ /* 0x001fe20000400000 */
[----:B---3--:R-:W-:Y:S01]  /*2bf70*/  FADD R80, R80, R83 ;  /* 0x0000005350507221 */ /* 0x008fe20000000000 */
[----:B----4-:R-:W-:Y:S02]  /*2bf80*/  FADD R81, -R124, R85 ;  /* 0x000000557c517221 */ /* 0x010fe40000000100 */
[----:B------:R-:W3:Y:S01]  /*2bf90*/  LDL.LU R85, [R1+0x9c] ;  /* 0x00009c0001557983 */ /* 0x000ee20000300800 */
[----:B--2---:R-:W-:-:S03]  /*2bfa0*/  FADD R83, R80, R84 ;  /* 0x0000005450537221 */ /* 0x004fc60000000000 */
[----:B------:R-:W2:Y:S01]  /*2bfb0*/  LDL R84, [R1+0x638] ;  /* 0x0006380001547983 */ /* 0x000ea20000100800 */
[----:B------:R-:W-:-:S03]  /*2bfc0*/  FFMA.SAT R80, R81, R126, 0.5 ;  /* 0x3f00000051507423 */ /* 0x000fc6000000207e */
[----:B------:R-:W4:Y:S01]  /*2bfd0*/  LDL R178, [R1+0x630] ;  /* 0x0006300001b27983 */ /* 0x000f220000100800 */
[----:B------:R-:W-:-:S03]  /*2bfe0*/  FFMA.RM R80, R80, R125, 12582913 ;  /* 0x4b40000150507423 */ /* 0x000fc6000000407d */
[----:B------:R-:W4:Y:S01]  /*2bff0*/  LDL R177, [R1+0x61c] ;  /* 0x00061c0001b17983 */ /* 0x000f220000100800 */
[----:B------:R-:W-:-:S03]  /*2c000*/  FADD R83, R83, R170 ;  /* 0x000000aa53537221 */ /* 0x000fc60000000000 */
[----:B------:R-:W4:Y:S01]  /*2c010*/  LDL R170, [R1+0x634] ;  /* 0x0006340001aa7983 */ /* 0x000f220000100800 */
[----:B------:R-:W-:Y:S01]  /*2c020*/  FADD R82, R80, -12583039 ;  /* 0xcb40007f50527421 */ /* 0x000fe20000000000 */
[----:B------:R-:W-:Y:S02]  /*2c030*/  FADD R83, R83, R169 ;  /* 0x000000a953537221 */ /* 0x000fe40000000000 */
[----:B------:R-:W4:Y:S01]  /*2c040*/  LDL R169, [R1+0x62c] ;  /* 0x00062c0001a97983 */ /* 0x000f220000100800 */
[----:B------:R-:W-:Y:S01]  /*2c050*/  FFMA R82, R81, 1.4426950216293334961, -R82 ;  /* 0x3fb8aa3b51527823 */ /* 0x000fe20000000852 */
[----:B------:R-:W-:Y:S02]  /*2c060*/  FADD R83, R83, R174 ;  /* 0x000000ae53537221 */ /* 0x000fe40000000000 */
[----:B------:R-:W4:Y:S01]  /*2c070*/  LDL R174, [R1+0x620] ;  /* 0x0006200001ae7983 */ /* 0x000f220000100800 */
[----:B------:R-:W-:Y:S01]  /*2c080*/  FFMA R82, R81, 1.925963033500011079e-08, R82 ;  /* 0x32a5706051527823 */ /* 0x000fe20000000052 */
        /* <DEDUP_REMOVED lines=9> */
[----:B------:R-:W-:Y:S02]  /*2c120*/  FADD R81, R81, R166 ;  /* 0x000000a651517221 */ /* 0x000fe40000000000 */
[----:B------:R-:W4:Y:S04]  /*2c130*/  LDL R166, [R1+0x614] ;  /* 0x0006140001a67983 */ /* 0x000f280000100800 */
[----:B------:R-:W4:Y:S01]  /*2c140*/  LDL.LU R171, [R1+0x90] ;  /* 0x0000900001ab7983 */ /* 0x000f220000300800 */
[----:B------:R-:W0:Y:S01]  /*2c150*/  MUFU.EX2 R82, R82 ;  /* 0x0000005200527308 */ /* 0x000e220000000800 */
[----:B------:R-:W-:Y:S01]  /*2c160*/  SHF.L.U32 R80, R80, 0x17, RZ ;  /* 0x0000001750507819 */ /* 0x000fe200000006ff */
[----:B------:R-:W-:Y:S01]  /*2c170*/  FADD R81, R81, R168 ;  /* 0x000000a851517221 */ /* 0x000fe20000000000 */
[----:B------:R-:W4:Y:S04]  /*2c180*/  LDL R179, [R1+0x5f4] ;  /* 0x0005f40001b37983 */ /* 0x000f280000100800 */
[----:B------:R-:W4:Y:S04]  /*2c190*/  LDL R168, [R1+0x608] ;  /* 0x0006080001a87983 */ /* 0x000f280000100800 */
[----:B------:R-:W4:Y:S01]  /*2c1a0*/  LDL R176, [R1+0x5e4] ;  /* 0x0005e40001b07983 */ /* 0x000f220000100800 */
[----:B0-----:R-:W-:Y:S01]  /*2c1b0*/  FMUL R80, R80, R82 ;  /* 0x0000005250507220 */ /* 0x001fe20000400000 */
[----:B---3--:R-:W-:-:S02]  /*2c1c0*/  FADD R82, -R124, R85 ;  /* 0x000000557c527221 */ /* 0x008fc40000000100 */
[----:B------:R-:W3:Y:S01]  /*2c1d0*/  LDL R85, [R1+0x610] ;  /* 0x0006100001557983 */ /* 0x000ee20000100800 */
[----:B--2---:R-:W-:Y:S01]  /*2c1e0*/  FADD R84, R81, R84 ;  /* 0x0000005451547221 */ /* 0x004fe20000000000 */
[----:B------:R-:W-:-:S04]  /*2c1f0*/  FFMA.SAT R81, R82, R126, 0.5 ;  /* 0x3f00000052517423 */ /* 0x000fc8000000207e */
[----:B------:R-:W-:-:S04]  /*2c200*/  FFMA.RM R81, R81, R125, 12582913 ;  /* 0x4b40000151517423 */ /* 0x000fc8000000407d */
[----:B------:R-:W-:Y:S01]  /*2c210*/  FADD R83, R81, -12583039 ;  /* 0xcb40007f51537421 */ /* 0x000fe20000000000 */
[----:B----4-:R-:W-:Y:S02]  /*2c220*/  FADD R84, R84, R170 ;  /* 0x000000aa54547221 */ /* 0x010fe40000000000 */
[----:B------:R-:W2:Y:S02]  /*2c230*/  LDL R170, [R1+0x604] ;  /* 0x0006040001aa7983 */ /* 0x000ea40000100800 */
[----:B------:R-:W-:Y:S02]  /*2c240*/  FADD R84, R84, R169 ;  /* 0x000000a954547221 */ /* 0x000fe40000000000 */
[----:B------:R-:W4:Y:S01]  /*2c250*/  LDL R169, [R1+0x5fc] ;  /* 0x0005fc0001a97983 */ /* 0x000f220000100800 */
[----:B------:R-:W-:Y:S01]  /*2c260*/  FFMA R83, R82, 1.4426950216293334961, -R83 ;  /* 0x3fb8aa3b52537823 */ /* 0x000fe20000000853 */
[----:B------:R-:W-:-:S03]  /*2c270*/  FADD R84, R84, R178 ;  /* 0x000000b254547221 */ /* 0x000fc60000000000 */
        /* <DEDUP_REMOVED lines=18> */
[----:B------:R-:W4:Y:S04]  /*2c3a0*/  LDL R178, [R1+0x5d4] ;  /* 0x0005d40001b27983 */ /* 0x000f280000100800 */
[----:B------:R-:W4:Y:S04]  /*2c3b0*/  LDL R177, [R1+0x5c8] ;  /* 0x0005c80001b17983 */ /* 0x000f280000100800 */
[----:B------:R-:W4:Y:S01]  /*2c3c0*/  LDL R175, [R1+0x5c4] ;  /* 0x0005c40001af7983 */ /* 0x000f220000100800 */
[----:B---3--:R-:W-:-:S04]  /*2c3d0*/  FADD R85, R82, R85 ;  /* 0x0000005552557221 */ /* 0x008fc80000000000 */
[----:B------:R-:W-:Y:S02]  /*2c3e0*/  FADD R85, R85, R168 ;  /* 0x000000a855557221 */ /* 0x000fe40000000000 */
[----:B------:R-:W3:Y:S01]  /*2c3f0*/  LDL R168, [R1+0x5e0] ;  /* 0x0005e00001a87983 */ /* 0x000ee20000100800 */
[----:B------:R-:W-:-:S04]  /*2c400*/  FFMA.SAT R82, R83, R126, 0.5 ;  /* 0x3f00000053527423 */ /* 0x000fc8000000207e */
[----:B------:R-:W-:Y:S01]  /*2c410*/  FFMA.RM R82, R82, R125, 12582913 ;  /* 0x4b40000152527423 */ /* 0x000fe2000000407d */
[----:B--2---:R-:W-:Y:S02]  /*2c420*/  FADD R85, R85, R170 ;  /* 0x000000aa55557221 */ /* 0x004fe40000000000 */
[----:B------:R-:W2:Y:S01]  /*2c430*/  LDL R170, [R1+0x5d8] ;  /* 0x0005d80001aa7983 */ /* 0x000ea20000100800 */
[----:B------:R-:W-:Y:S01]  /*2c440*/  FADD R84, R82, -12583039 ;  /* 0xcb40007f52547421 */ /* 0x000fe20000000000 */
[----:B----4-:R-:W-:Y:S02]  /*2c450*/  FADD R85, R85, R169 ;  /* 0x000000a955557221 */ /* 0x010fe40000000000 */
[----:B------:R-:W4:Y:S01]  /*2c460*/  LDL R169, [R1+0x5cc] ;  /* 0x0005cc0001a97983 */ /* 0x000f220000100800 */
        /* <DEDUP_REMOVED lines=30> */
[----:B---3--:R-:W-:Y:S02]  /*2c650*/  FADD R86, R86, R168 ;  /* 0x000000a856567221 */ /* 0x008fe40000000000 */
[----:B------:R-:W3:Y:S02]  /*2c660*/  LDL R168, [R1+0x5b0] ;  /* 0x0005b00001a87983 */ /* 0x000ee40000100800 */
[----:B--2---:R-:W-:Y:S02]  /*2c670*/  FADD R86, R86, R170 ;  /* 0x000000aa56567221 */ /* 0x004fe40000000000 */
[----:B------:R-:W2:Y:S02]  /*2c680*/  LDL R170, [R1+0x5a8] ;  /* 0x0005a80001aa7983 */ /* 0x000ea40000100800 */
[----:B------:R-:W-:-:S04]  /*2c690*/  FADD R86, R86, R178 ;  /* 0x000000b256567221 */ /* 0x000fc80000000000 */
[----:B----4-:R-:W-:Y:S02]  /*2c6a0*/  FADD R84, R86, R169 ;  /* 0x000000a956547221 */ /* 0x010fe40000000000 */
        /* <DEDUP_REMOVED lines=31> */
[----:B----4-:R-:W-:Y:S02]  /*2c8a0*/  FADD R85, R87, R169 ;  /* 0x000000a957557221 */ /* 0x010fe40000000000 */
[----:B------:R-:W4:Y:S02]  /*2c8b0*/  LDL R169, [R1+0x574] ;  /* 0x0005740001a97983 */ /* 0x000f240000100800 */
[----:B------:R-:W-:-:S02]  /*2c8c0*/  FADD R85, R85, R131 ;  /* 0x0000008355557221 */ /* 0x000fc40000000000 */
        /* <DEDUP_REMOVED lines=8> */
[----:B------:R-:W-:Y:S01]  /*2c950*/  FADD R86, -R124, R166 ;  /* 0x000000a67c567221 */ /* 0x000fe20000000100 */
[----:B------:R-:W-:-:S02]  /*2c960*/  FADD R85, R85, R176 ;  /* 0x000000b055557221 */ /* 0x000fc40000000000 */
[----:B------:R-:W4:Y:S02]  /*2c970*/  LDL R166, [R1+0x558] ;  /* 0x0005580001a67983 */ /* 0x000f240000100800 */
[----:B------:R-:W-:Y:S02]  /*2c980*/  FADD R88, R85, R88 ;  /* 0x0000005855587221 */ /* 0x000fe40000000000 */
        /* <DEDUP_REMOVED lines=25> */
[----:B------:R-:W4:Y:S02]  /*2cb20*/  LDL R173, [R1+0x538] ;  /* 0x0005380001ad7983 */ /* 0x000f240000100800 */
[----:B------:R-:W-:Y:S01]  /*2cb30*/  FADD R86, R86, R175 ;  /* 0x000000af56567221 */ /* 0x000fe20000000000 */
[----:B------:R-:W-:-:S02]  /*2cb40*/  FADD R87, -R124, R172 ;  /* 0x000000ac7c577221 */ /* 0x000fc40000000100 */
[----:B------:R-:W4:Y:S01]  /*2cb50*/  LDL.LU R172, [R1+0x70] ;  /* 0x0000700001ac7983 */ /* 0x000f220000300800 */
[----:B------:R-:W-:-:S03]  /*2cb60*/  FADD R89, R86, R89 ;  /* 0x0000005956597221 */ /* 0x000fc60000000000 */
[----:B------:R-:W4:Y:S01]  /*2cb70*/  LDL R178, [R1+0x524] ;  /* 0x0005240001b27983 */ /* 0x000f220000100800 */
[----:B------:R-:W-:-:S03]  /*2cb80*/  FADD R89, R89, R166 ;  /* 0x000000a659597221 */ /* 0x000fc60000000000 */
[----:B------:R-:W4:Y:S04]  /*2cb90*/  LDL R166, [R1+0x530] ;  /* 0x0005300001a67983 */ /* 0x000f280000100800 */
        /* <DEDUP_REMOVED lines=24> */
[----:B------:R-:W4:Y:S02]  /*2cd20*/  LDL.LU R173, [R1+0x74] ;  /* 0x0000740001ad7983 */ /* 0x000f240000300800 */
[----:B------:R-:W-:Y:S01]  /*2cd30*/  FADD R87, R87, R176 ;  /* 0x000000b057577221 */ /* 0x000fe20000000000 */
[----:B------:R-:W-:Y:S01]  /*2cd40*/  FADD R88, -R124, R172 ;  /* 0x000000ac7c587221 */ /* 0x000fe20000000100 */
[----:B------:R-:W4:Y:S02]  /*2cd50*/  LDL R179, [R1+0x4f0] ;  /* 0x0004f00001b37983 */ /* 0x000f240000100800 */
        /* <DEDUP_REMOVED lines=9> */
[----:B------:R-:W-:Y:S01]  /*2cdf0*/  FADD R89, R87, -12583039 ;  /* 0xcb40007f57597421 */ /* 0x000fe20000000000 */
[----:B------:R-:W-:-:S03]  /*2ce00*/  FADD R90, R90, R178 ;  /* 0x000000b25a5a7221 */ /* 0x000fc60000000000 */
        /* <DEDUP_REMOVED lines=10> */
[----:B------:R-:W-:Y:S02]  /*2ceb0*/  FADD R88, R88, R175 ;  /* 0x000000af58587221 */ /* 0x000fe40000000000 */
[----:B------:R-:W2:Y:S02]  /*2cec0*/  LDL R175, [R1+0x4e8] ;  /* 0x0004e80001af7983 */ /* 0x000ea40000100800 */
[----:B----4-:R-:W-:Y:S02]  /*2ced0*/  FADD R88, R88, R169 ;  /* 0x000000a958587221 */ /* 0x010fe40000000000 */
[----:B------:R-:W4:Y:S02]  /*2cee0*/  LDL R169, [R1+0x4e4] ;  /* 0x0004e40001a97983 */ /* 0x000f240000100800 */
[----:B------:R-:W-:Y:S02]  /*2cef0*/  FADD R88, R88, R131 ;  /* 0x0000008358587221 */ /* 0x000fe40000000000 */
[----:B------:R-:W4:Y:S02]  /*2cf00*/  LDL R131, [R1+0x4dc] ;  /* 0x0004dc0001837983 */ /* 0x000f240000100800 */
[----:B------:R-:W-:Y:S01]  /*2cf10*/  FADD R88, R88, R174 ;  /* 0x000000ae58587221 */ /* 0x000fe20000000000 */
[----:B------:R-:W-:-:S03]  /*2cf20*/  FADD R89, -R124, R173 ;  /* 0x000000ad7c597221 */ /* 0x000fc60000000100 */
[----:B------:R-:W-:Y:S01]  /*2cf30*/  FADD R91, R88, R91 ;  /* 0x0000005b585b7221 */ /* 0x000fe20000000000 */
[----:B------:R-:W4:Y:S04]  /*2cf40*/  LDL.LU R173, [R1+0x8c] ;  /* 0x00008c0001ad7983 */ /* 0x000f280000300800 */
[----:B------:R-:W4:Y:S01]  /*2cf50*/  LDL R178, [R1+0x4d0] ;  /* 0x0004d00001b27983 */ /* 0x000f220000100800 */
[----:B------:R-:W-:-:S03]  /*2cf60*/  FADD R91, R91, R172 ;  /* 0x000000ac5b5b7221 */ /* 0x000fc60000000000 */
[----:B------:R-:W4:Y:S01]  /*2cf70*/  LDL R172, [R1+0x4d4] ;  /* 0x0004d40001ac7983 */ /* 0x000f220000100800 */
[----:B------:R-:W-:-:S03]  /*2cf80*/  FFMA.SAT R88, R89, R126, 0.5 ;  /* 0x3f00000059587423 */ /* 0x000fc6000000207e */
[----:B------:R-:W4:Y:S01]  /*2cf90*/  LDL R177, [R1+0x4c4] ;  /* 0x0004c40001b17983 */ /* 0x000f220000100800 */
[----:B------:R-:W-:-:S03]  /*2cfa0*/  FADD R91, R91, R166 ;  /* 0x000000a65b5b7221 */ /* 0x000fc60000000000 */
[----:B------:R-:W4:Y:S04]  /*2cfb0*/  LDL R166, [R1+0x4cc] ;  /* 0x0004cc0001a67983 */ /* 0x000f280000100800 */
[----:B------:R-:W4:Y:S01]  /*2cfc0*/  LDL R174, [R1+0x4bc] ;  /* 0x0004bc0001ae7983 */ /* 0x000f220000100800 */
[----:B------:R-:W-:-:S03]  /*2cfd0*/  FADD R91, R91, R171 ;  /* 0x000000ab5b5b7221 */ /* 0x000fc60000000000 */
[----:B------:R-:W4:Y:S01]  /*2cfe0*/  LDL R171, [R1+0x4c8] ;  /* 0x0004c80001ab7983 */ /* 0x000f220000100800 */
        /* <DEDUP_REMOVED lines=17> */
[----:B------:R-:W4:Y:S02]  /*2d100*/  LDL.LU R131, [R1+0x78] ;  /* 0x0000780001837983 */ /* 0x000f240000300800 */
[----:B------:R-:W-:-:S02]  /*2d110*/  FADD R89, R89, R176 ;  /* 0x000000b059597221 */ /* 0x000fc40000000000 */
[----:B------:R-:W4:Y:S01]  /*2d120*/  LDL R179, [R1+0x494] ;  /* 0x0004940001b37983 */ /* 0x000f220000100800 */
[----:B------:R-:W-:Y:S01]  /*2d130*/  FADD R90, -R124, R173 ;  /* 0x000000ad7c5a7221 */ /* 0x000fe20000000100 */
[----:B------:R-:W-:Y:S02]  /*2d140*/  FADD R92, R89, R92 ;  /* 0x0000005c595c7221 */ /* 0x000fe40000000000 */
[----:B------:R-:W4:Y:S04]  /*2d150*/  LDL R173, [R1+0x4a8] ;  /* 0x0004a80001ad7983 */ /* 0x000f280000100800 */
[----:B------:R-:W4:Y:S01]  /*2d160*/  LDL R176, [R1+0x484] ;  /* 0x0004840001b07983 */ /* 0x000f220000100800 */
[----:B------:R-:W-:-:S03]  /*2d170*/  FADD R92, R92, R172 ;  /* 0x000000ac5c5c7221 */ /* 0x000fc60000000000 */
[----:B------:R-:W4:Y:S01]  /*2d180*/  LDL R172, [R1+0x4a4] ;  /* 0x0004a40001ac7983 */ /* 0x000f220000100800 */
[----:B------:R-:W-:-:S03]  /*2d190*/  FADD R92, R92, R166 ;  /* 0x000000a65c5c7221 */ /* 0x000fc60000000000 */
[----:B------:R-:W4:Y:S01]  /*2d1a0*/  LDL R166, [R1+0x49c] ;  /* 0x00049c0001a67983 */ /* 0x000f220000100800 */
[----:B------:R-:W-:-:S04]  /*2d1b0*/  FFMA.SAT R89, R90, R126, 0.5 ;  /* 0x3f0000005a597423 */ /* 0x000fc8000000207e */
[----:B------:R-:W-:-:S04]  /*2d1c0*/  FFMA.RM R89, R89, R125, 12582913 ;  /* 0x4b40000159597423 */ /* 0x000fc8000000407d */
[C---:B------:R-:W-:Y:S01]  /*2d1d0*/  FADD R91, R89.reuse, -12583039 ;  /* 0xcb40007f595b7421 */ /* 0x040fe20000000000 */
[----:B------:R-:W-:Y:S01]  /*2d1e0*/  FADD R92, R92, R178 ;  /* 0x000000b25c5c7221 */ /* 0x000fe20000000000 */
[----:B------:R-:W-:Y:S01]  /*2d1f0*/  SHF.L.U32 R89, R89, 0x17, RZ ;  /* 0x0000001759597819 */ /* 0x000fe200000006ff */
[----:B------:R-:W4:Y:S01]  /*2d200*/  LDL R178, [R1+0x480] ;  /* 0x0004800001b27983 */ /* 0x000f220000100800 */
[----:B------:R-:W-:-:S04]  /*2d210*/  FFMA R91, R90, 1.4426950216293334961, -R91 ;  /* 0x3fb8aa3b5a5b7823 */ /* 0x000fc8000000085b */
[----:B------:R-:W-:Y:S01]  /*2d220*/  FFMA R91, R90, 1.925963033500011079e-08, R91 ;  /* 0x32a570605a5b7823 */ /* 0x000fe2000000005b */
[----:B------:R-:W-:Y:S02]  /*2d230*/  FADD R90, R92, R171 ;  /* 0x000000ab5c5a7221 */ /* 0x000fe40000000000 */
[----:B------:R-:W4:Y:S02]  /*2d240*/  LDL R171, [R1+0x4a0] ;  /* 0x0004a00001ab7983 */ /* 0x000f240000100800 */
[----:B------:R-:W-:Y:S01]  /*2d250*/  FADD R90, R90, R177 ;  /* 0x000000b15a5a7221 */ /* 0x000fe20000000000 */
[----:B------:R-:W0:Y:S01]  /*2d260*/  MUFU.EX2 R91, R91 ;  /* 0x0000005b005b7308 */ /* 0x000e220000000800 */
[----:B------:R-:W4:Y:S02]  /*2d270*/  LDL R177, [R1+0x478] ;  /* 0x0004780001b17983 */ /* 0x000f240000100800 */
[----:B------:R-:W-:Y:S01]  /*2d280*/  FADD R90, R90, R174 ;  /* 0x000000ae5a5a7221 */ /* 0x000fe20000000000 */
[----:B0-----:R-:W-:-:S03]  /*2d290*/  FMUL R89, R89, R91 ;  /* 0x0000005b59597220 */ /* 0x001fc60000400000 */
[----:B---3--:R-:W-:Y:S02]  /*2d2a0*/  FADD R90, R90, R168 ;  /* 0x000000a85a5a7221 */ /* 0x008fe40000000000 */
[----:B------:R-:W3:Y:S02]  /*2d2b0*/  LDL R168, [R1+0x48c] ;  /* 0x00048c0001a87983 */ /* 0x000ee40000100800 */
[----:B--2---:R-:W-:Y:S02]  /*2d2c0*/  FADD R90, R90, R170 ;  /* 0x000000aa5a5a7221 */ /* 0x004fe40000000000 */
[----:B------:R-:W2:Y:S02]  /*2d2d0*/  LDL R170, [R1+0x490] ;  /* 0x0004900001aa7983 */ /* 0x000ea40000100800 */
[----:B----4-:R-:W-:Y:S02]  /*2d2e0*/  FADD R90, R90, R169 ;  /* 0x000000a95a5a7221 */ /* 0x010fe40000000000 */
[----:B------:R-:W4:Y:S02]  /*2d2f0*/  LDL R169, [R1+0x488] ;  /* 0x0004880001a97983 */ /* 0x000f240000100800 */
[----:B------:R-:W-:-:S02]  /*2d300*/  FADD R90, R90, R175 ;  /* 0x000000af5a5a7221 */ /* 0x000fc40000000000 */
[----:B------:R-:W4:Y:S01]  /*2d310*/  LDL R175, [R1+0x474] ;  /* 0x0004740001af7983 */ /* 0x000f220000100800 */
[----:B------:R-:W-:-:S03]  /*2d320*/  FADD R91, -R124, R131 ;  /* 0x000000837c5b7221 */ /* 0x000fc60000000100 */
[----:B------:R-:W4:Y:S01]  /*2d330*/  LDL R131, [R1+0x47c] ;  /* 0x00047c0001837983 */ /* 0x000f220000100800 */
[----:B------:R-:W-:-:S04]  /*2d340*/  FADD R93, R90, R93 ;  /* 0x0000005d5a5d7221 */ /* 0x000fc80000000000 */
[----:B------:R-:W-:-:S04]  /*2d350*/  FADD R93, R93, R173 ;  /* 0x000000ad5d5d7221 */ /* 0x000fc80000000000 */
[----:B------:R-:W-:Y:S02]  /*2d360*/  FADD R93, R93, R172 ;  /* 0x000000ac5d5d7221 */ /* 0x000fe40000000000 */
[----:B------:R-:W4:Y:S02]  /*2d370*/  LDL R172, [R1+0x46c] ;  /* 0x00046c0001ac7983 */ /* 0x000f240000100800 */
[----:B------:R-:W-:Y:S02]  /*2d380*/  FADD R93, R93, R166 ;  /* 0x000000a65d5d7221 */ /* 0x000fe40000000000 */
[----:B------:R-:W4:Y:S01]  /*2d390*/  LDL R166, [R1+0x470] ;  /* 0x0004700001a67983 */ /* 0x000f220000100800 */
[----:B------:R-:W-:-:S04]  /*2d3a0*/  FFMA.SAT R90, R91, R126, 0.5 ;  /* 0x3f0000005b5a7423 */ /* 0x000fc8000000207e */
[----:B------:R-:W-:-:S04]  /*2d3b0*/  FFMA.RM R90, R90, R125, 12582913 ;  /* 0x4b4000015a5a7423 */ /* 0x000fc8000000407d */
[----:B------:R-:W-:-:S04]  /*2d3c0*/  FADD R92, R90, -12583039 ;  /* 0xcb40007f5a5c7421 */ /* 0x000fc80000000000 */
[----:B------:R-:W-:-:S04]  /*2d3d0*/  FFMA R92, R91, 1.4426950216293334961, -R92 ;  /* 0x3fb8aa3b5b5c7823 */ /* 0x000fc8000000085c */
[----:B------:R-:W-:Y:S01]  /*2d3e0*/  FFMA R92, R91, 1.925963033500011079e-08, R92 ;  /* 0x32a570605b5c7823 */ /* 0x000fe2000000005c */
[----:B------:R-:W-:-:S04]  /*2d3f0*/  FADD R91, R93, R171 ;  /* 0x000000ab5d5b7221 */ /* 0x000fc80000000000 */
[----:B------:R-:W-:Y:S02]  /*2d400*/  FADD R91, R91, R239 ;  /* 0x000000ef5b5b7221 */ /* 0x000fe40000000000 */
[----:B------:R-:W4:Y:S04]  /*2d410*/  LDL.LU R239, [R1+0x7c0] ;  /* 0x0007c00001ef7983 */ /* 0x000f280000300800 */
[----:B------:R-:W4:Y:S04]  /*2d420*/  LDL R174, [R1+0x468] ;  /* 0x0004680001ae7983 */ /* 0x000f280000100800 */
[----:B------:R-:W4:Y:S04]  /*2d430*/  LDL R173, [R1+0x464] ;  /* 0x0004640001ad7983 */ /* 0x000f280000100800 */
[----:B------:R-:W4:Y:S01]  /*2d440*/  LDL R171, [R1+0x45c] ;  /* 0x00045c0001ab7983 */ /* 0x000f220000100800 */
[----:B------:R-:W-:-:S04]  /*2d450*/  FADD R91, R91, R179 ;  /* 0x000000b35b5b7221 */ /* 0x000fc80000000000 */
[----:B---3--:R-:W-:Y:S02]  /*2d460*/  FADD R91, R91, R168 ;  /* 0x000000a85b5b7221 */ /* 0x008fe40000000000 */
[----:B------:R-:W3:Y:S02]  /*2d470*/  LDL R168, [R1+0x460] ;  /* 0x0004600001a87983 */ /* 0x000ee40000100800 */
[----:B--2---:R-:W-:Y:S02]  /*2d480*/  FADD R91, R91, R170 ;  /* 0x000000aa5b5b7221 */ /* 0x004fe40000000000 */
[----:B------:R-:W2:Y:S02]  /*2d490*/  LDL R170, [R1+0x458] ;  /* 0x0004580001aa7983 */ /* 0x000ea40000100800 */
[----:B----4-:R-:W-:Y:S02]  /*2d4a0*/  FADD R91, R91, R169 ;  /* 0x000000a95b5b7221 */ /* 0x010fe40000000000 */
[----:B------:R-:W4:Y:S02]  /*2d4b0*/  LDL.LU R169, [R1+0x60] ;  /* 0x0000600001a97983 */ /* 0x000f240000300800 */
[----:B------:R-:W-:Y:S01]  /*2d4c0*/  FADD R91, R91, R176 ;  /* 0x000000b05b5b7221 */ /* 0x000fe20000000000 */
[----:B------:R-:W0:Y:S01]  /*2d4d0*/  MUFU.EX2 R92, R92 ;  /* 0x0000005c005c7308 */ /* 0x000e220000000800 */
[----:B------:R-:W-:Y:S01]  /*2d4e0*/  SHF.L.U32 R90, R90, 0x17, RZ ;  /* 0x000000175a5a7819 */ /* 0x000fe200000006ff */
[----:B------:R-:W4:Y:S01]  /*2d4f0*/  LDL R179, [R1+0x440] ;  /* 0x0004400001b37983 */ /* 0x000f220000100800 */
[----:B------:R-:W-:-:S03]  /*2d500*/  FADD R93, R91, R131 ;  /* 0x000000835b5d7221 */ /* 0x000fc60000000000 */
[----:B------:R-:W4:Y:S01]  /*2d510*/  LDL R131, [R1+0x44c] ;  /* 0x00044c0001837983 */ /* 0x000f220000100800 */
[----:B------:R-:W-:-:S03]  /*2d520*/  FADD R93, R93, R178 ;  /* 0x000000b25d5d7221 */ /* 0x000fc60000000000 */
[----:B------:R-:W4:Y:S01]  /*2d530*/  LDL R176, [R1+0x33c] ;  /* 0x00033c0001b07983 */ /* 0x000f220000100800 */
[----:B------:R-:W-:-:S04]  /*2d540*/  FADD R93, R93, R177 ;  /* 0x000000b15d5d7221 */ /* 0x000fc80000000000 */
[----:B------:R-:W-:Y:S02]  /*2d550*/  FADD R93, R93, R175 ;  /* 0x000000af5d5d7221 */ /* 0x000fe40000000000 */
[----:B------:R-:W4:Y:S02]  /*2d560*/  LDL R175, [R1+0x448] ;  /* 0x0004480001af7983 */ /* 0x000f240000100800 */
[----:B------:R-:W-:Y:S01]  /*2d570*/  FADD R93, R93, R172 ;  /* 0x000000ac5d5d7221 */ /* 0x000fe20000000000 */
[----:B0-----:R-:W-:Y:S01]  /*2d580*/  FMUL R90, R90, R92 ;  /* 0x0000005c5a5a7220 */ /* 0x001fe20000400000 */
[----:B------:R-:W4:Y:S02]  /*2d590*/  LDL R172, [R1+0x43c] ;  /* 0x00043c0001ac7983 */ /* 0x000f240000100800 */
[----:B------:R-:W-:Y:S02]  /*2d5a0*/  FADD R93, R93, R166 ;  /* 0x000000a65d5d7221 */ /* 0x000fe40000000000 */
[----:B------:R-:W4:Y:S01]  /*2d5b0*/  LDL R166, [R1+0x444] ;  /* 0x0004440001a67983 */ /* 0x000f220000100800 */
[----:B------:R-:W-:-:S04]  /*2d5c0*/  FADD R239, -R124, R239 ;  /* 0x000000ef7cef7221 */ /* 0x000fc80000000100 */
[----:B------:R-:W-:-:S04]  /*2d5d0*/  FFMA.SAT R91, R239, R126, 0.5 ;  /* 0x3f000000ef5b7423 */ /* 0x000fc8000000207e */
[----:B------:R-:W-:Y:S01]  /*2d5e0*/  FFMA.RM R91, R91, R125, 12582913 ;  /* 0x4b4000015b5b7423 */ /* 0x000fe2000000407d */
[----:B------:R-:W-:-:S03]  /*2d5f0*/  FADD R93, R93, R174 ;  /* 0x000000ae5d5d7221 */ /* 0x000fc60000000000 */
[----:B------:R-:W-:Y:S01]  /*2d600*/  FADD R92, R91, -12583039 ;  /* 0xcb40007f5b5c7421 */ /* 0x000fe20000000000 */
[----:B------:R-:W-:Y:S02]  /*2d610*/  FADD R93, R93, R173 ;  /* 0x000000ad5d5d7221 */ /* 0x000fe40000000000 */
[----:B------:R-:W4:Y:S01]  /*2d620*/  LDL R173, [R1+0x340] ;  /* 0x0003400001ad7983 */ /* 0x000f220000100800 */
[----:B------:R-:W-:Y:S01]  /*2d630*/  FFMA R92, R239, 1.4426950216293334961, -R92 ;  /* 0x3fb8aa3bef5c7823 */ /* 0x000fe2000000085c */
[----:B------:R-:W-:Y:S02]  /*2d640*/  FADD R93, R93, R171 ;  /* 0x000000ab5d5d7221 */ /* 0x000fe40000000000 */
[----:B------:R-:W4:Y:S01]  /*2d650*/  LDL R171, [R1+0x344] ;  /* 0x0003440001ab7983 */ /* 0x000f220000100800 */
[----:B------:R-:W-:-:S06]  /*2d660*/  FFMA R92, R239, 1.925963033500011079e-08, R92 ;  /* 0x32a57060ef5c7823 */ /* 0x000fcc000000005c */
[----:B------:R-:W0:Y:S01]  /*2d670*/  MUFU.EX2 R92, R92 ;  /* 0x0000005c005c7308 */ /* 0x000e220000000800 */
[----:B------:R-:W-:-:S05]  /*2d680*/  SHF.L.U32 R91, R91, 0x17, RZ ;  /* 0x000000175b5b7819 */ /* 0x000fca00000006ff */
[----:B0-----:R-:W-:Y:S01]  /*2d690*/  FMUL R91, R91, R92 ;  /* 0x0000005c5b5b7220 */ /* 0x001fe20000400000 */
[----:B---3--:R-:W-:Y:S02]  /*2d6a0*/  FADD R93, R93, R168 ;  /* 0x000000a85d5d7221 */ /* 0x008fe40000000000 */
[----:B------:R-:W3:Y:S02]  /*2d6b0*/  LDL R168, [R1+0x338] ;  /* 0x0003380001a87983 */ /* 0x000ee40000100800 */
[----:B--2---:R-:W-:Y:S02]  /*2d6c0*/  FADD R92, R93, R170 ;  /* 0x000000aa5d5c7221 */ /* 0x004fe40000000000 */
[----:B------:R-:W2:Y:S02]  /*2d6d0*/  LDL.LU R170, [R1+0x64] ;  /* 0x0000640001aa7983 */ /* 0x000ea40000300800 */
[----:B------:R-:W-:Y:S02]  /*2d6e0*/  FADD R95, R92, R95 ;  /* 0x0000005f5c5f7221 */ /* 0x000fe40000000000 */
[----:B------:R-:W2:Y:S04]  /*2d6f0*/  LDL R178, [R1+0x328] ;  /* 0x0003280001b27983 */ /* 0x000ea80000100800 */
[----:B------:R-:W2:Y:S01]  /*2d700*/  LDL R177, [R1+0x324] ;  /* 0x0003240001b17983 */ /* 0x000ea20000100800 */
[----:B----4-:R-:W-:-:S03]  /*2d710*/  FADD R93, -R124, R169 ;  /* 0x000000a97c5d7221 */ /* 0x010fc60000000100 */
[----:B------:R-:W4:Y:S01]  /*2d720*/  LDL R169, [R1+0x330] ;  /* 0x0003300001a97983 */ /* 0x000f220000100800 */
[----:B------:R-:W-:-:S03]  /*2d730*/  FFMA.SAT R92, R93, R126, 0.5 ;  /* 0x3f0000005d5c7423 */ /* 0x000fc6000000207e */
[----:B------:R-:W4:Y:S01]  /*2d740*/  LDL R174, [R1+0x320] ;  /* 0x0003200001ae7983 */ /* 0x000f220000100800 */
[----:B------:R-:W-:Y:S01]  /*2d750*/  FFMA.RM R92, R92, R125, 12582913 ;  /* 0x4b4000015c5c7423 */ /* 0x000fe2000000407d */
[----:B------:R-:W-:Y:S02]  /*2d760*/  FADD R95, R95, R131 ;  /* 0x000000835f5f7221 */ /* 0x000fe40000000000 */
[----:B------:R-:W4:Y:S02]  /*2d770*/  LDL R131, [R1+0x32c] ;  /* 0x00032c0001837983 */ /* 0x000f240000100800 */
[----:B------:R-:W-:Y:S01]  /*2d780*/  FADD R95, R95, R94 ;  /* 0x0000005e5f5f7221 */ /* 0x000fe20000000000 */
[----:B------:R-:W-:-:S04]  /*2d790*/  FADD R94, R92, -12583039 ;  /* 0xcb40007f5c5e7421 */ /* 0x000fc80000000000 */
[----:B------:R-:W-:Y:S01]  /*2d7a0*/  FFMA R94, R93, 1.4426950216293334961, -R94 ;  /* 0x3fb8aa3b5d5e7823 */ /* 0x000fe2000000085e */
[----:B------:R-:W-:-:S03]  /*2d7b0*/  FADD R95, R95, R175 ;  /* 0x000000af5f5f7221 */ /* 0x000fc60000000000 */
[----:B------:R-:W-:Y:S01]  /*2d7c0*/  FFMA R94, R93, 1.925963033500011079e-08, R94 ;  /* 0x32a570605d5e7823 */ /* 0x000fe2000000005e */
[----:B------:R-:W4:Y:S01]  /*2d7d0*/  LDL R175, [R1+0x31c] ;  /* 0x00031c0001af7983 */ /* 0x000f220000100800 */
[----:B------:R-:W-:-:S03]  /*2d7e0*/  FADD R93, R95, R166 ;  /* 0x000000a65f5d7221 */ /* 0x000fc60000000000 */
[----:B------:R-:W4:Y:S01]  /*2d7f0*/  LDL R166, [R1+0x318] ;  /* 0x0003180001a67983 */ /* 0x000f220000100800 */
[----:B------:R-:W-:-:S03]  /*2d800*/  FADD R93, R93, R172 ;  /* 0x000000ac5d5d7221 */ /* 0x000fc60000000000 */
[----:B------:R-:W4:Y:S01]  /*2d810*/  LDL R172, [R1+0x314] ;  /* 0x0003140001ac7983 */ /* 0x000f220000100800 */
[----:B------:R-:W-:Y:S01]  /*2d820*/  FADD R93, R93, R179 ;  /* 0x000000b35d5d7221 */ /* 0x000fe20000000000 */
[----:B------:R-:W0:Y:S01]  /*2d830*/  MUFU.EX2 R94, R94 ;  /* 0x0000005e005e7308 */ /* 0x000e220000000800 */
[----:B------:R-:W-:Y:S02]  /*2d840*/  SHF.L.U32 R92, R92, 0x17, RZ ;  /* 0x000000175c5c7819 */ /* 0x000fe400000006ff */
[----:B------:R-:W-:Y:S02]  /*2d850*/  FADD R93, R93, R171 ;  /* 0x000000ab5d5d7221 */ /* 0x000fe40000000000 */
[----:B------:R-:W4:Y:S02]  /*2d860*/  LDL R171, [R1+0x310] ;  /* 0x0003100001ab7983 */ /* 0x000f240000100800 */
[----:B------:R-:W-:Y:S02]  /*2d870*/  FADD R93, R93, R173 ;  /* 0x000000ad5d5d7221 */ /* 0x000fe40000000000 */
[----:B------:R-:W4:Y:S01]  /*2d880*/  LDL R173, [R1+0x308] ;  /* 0x0003080001ad7983 */ /* 0x000f220000100800 */
[----:B0-----:R-:W-:Y:S01]  /*2d890*/  FMUL R92, R92, R94 ;  /* 0x0000005e5c5c7220 */ /* 0x001fe20000400000 */
[----:B---3--:R-:W-:-:S02]  /*2d8a0*/  FADD R93, R93, R168 ;  /* 0x000000a85d5d7221 */ /* 0x008fc40000000000 */
[----:B------:R-:W3:Y:S02]  /*2d8b0*/  LDL.LU R168, [R1+0x68] ;  /* 0x0000680001a87983 */ /* 0x000ee40000300800 */
[----:B------:R-:W-:Y:S02]  /*2d8c0*/  FADD R93, R93, R176 ;  /* 0x000000b05d5d7221 */ /* 0x000fe40000000000 */
[----:B------:R-:W3:Y:S02]  /*2d8d0*/  LDL R180, [R1+0x2f0] ;  /* 0x0002f00001b47983 */ /* 0x000ee40000100800 */
[----:B------:R-:W-:Y:S02]  /*2d8e0*/  FADD R96, R93, R96 ;  /* 0x000000605d607221 */ /* 0x000fe40000000000 */
[----:B------:R-:W3:Y:S04]  /*2d8f0*/  LDL R179, [R1+0x2e4] ;  /* 0x0002e40001b37983 */ /* 0x000ee80000100800 */
[----:B------:R-:W3:Y:S01]  /*2d900*/  LDL R176, [R1+0x2e0] ;  /* 0x0002e00001b07983 */ /* 0x000ee20000100800 */
[----:B--2---:R-:W-:-:S03]  /*2d910*/  FADD R94, -R124, R170 ;  /* 0x000000aa7c5e7221 */ /* 0x004fc60000000100 */
[----:B------:R-:W2:Y:S01]  /*2d920*/  LDL R170, [R1+0x304] ;  /* 0x0003040001aa7983 */ /* 0x000ea20000100800 */
[----:B------:R-:W-:-:S04]  /*2d930*/  FFMA.SAT R93, R94, R126, 0.5 ;  /* 0x3f0000005e5d7423 */ /* 0x000fc8000000207e */
[----:B------:R-:W-:Y:S01]  /*2d940*/  FFMA.RM R93, R93, R125, 12582913 ;  /* 0x4b4000015d5d7423 */ /* 0x000fe2000000407d */
[----:B----4-:R-:W-:-:S03]  /*2d950*/  FADD R96, R96, R169 ;  /* 0x000000a960607221 */ /* 0x010fc60000000000 */
[C---:B------:R-:W-:Y:S01]  /*2d960*/  FADD R95, R93.reuse, -12583039 ;  /* 0xcb40007f5d5f7421 */ /* 0x040fe20000000000 */
[----:B------:R-:W4:Y:S01]  /*2d970*/  LDL R169, [R1+0x300] ;  /* 0x0003000001a97983 */ /* 0x000f220000100800 */
[----:B------:R-:W-:Y:S02]  /*2d980*/  FADD R96, R96, R178 ;  /* 0x000000b260607221 */ /* 0x000fe40000000000 */
[----:B------:R-:W-:Y:S01]  /*2d990*/  FFMA R95, R94, 1.4426950216293334961, -R95 ;  /* 0x3fb8aa3b5e5f7823 */ /* 0x000fe2000000085f */
[----:B------:R-:W-:Y:S01]  /*2d9a0*/  SHF.L.U32 R93, R93, 0x17, RZ ;  /* 0x000000175d5d7819 */ /* 0x000fe200000006ff */
[----:B------:R-:W4:Y:S01]  /*2d9b0*/  LDL R178, [R1+0x2dc] ;  /* 0x0002dc0001b27983 */ /* 0x000f220000100800 */
[----:B------:R-:W-:Y:S01]  /*2d9c0*/  FADD R96, R96, R131 ;  /* 0x0000008360607221 */ /* 0x000fe20000000000 */
[----:B------:R-:W-:Y:S02]  /*2d9d0*/  FFMA R95, R94, 1.925963033500011079e-08, R95 ;  /* 0x32a570605e5f7823 */ /* 0x000fe4000000005f */
[----:B------:R-:W4:Y:S01]  /*2d9e0*/  LDL R131, [R1+0x2f8] ;  /* 0x0002f80001837983 */ /* 0x000f220000100800 */
[----:B------:R-:W-:-:S03]  /*2d9f0*/  FADD R94, R96, R177 ;  /* 0x000000b1605e7221 */ /* 0x000fc60000000000 */
[----:B------:R-:W4:Y:S01]  /*2da00*/  LDL R177, [R1+0x2d4] ;  /* 0x0002d40001b17983 */ /* 0x000f220000100800 */
[----:B------:R-:W-:Y:S01]  /*2da10*/  FADD R94, R94, R174 ;  /* 0x000000ae5e5e7221 */ /* 0x000fe20000000000 */
[----:B------:R-:W0:Y:S02]  /*2da20*/  MUFU.EX2 R95, R95 ;  /* 0x0000005f005f7308 */ /* 0x000e240000000800 */
[----:B------:R-:W4:Y:S01]  /*2da30*/  LDL R174, [R1+0x2d0] ;  /* 0x0002d00001ae7983 */ /* 0x000f220000100800 */
[----:B------:R-:W-:-:S03]  /*2da40*/  FADD R94, R94, R166 ;  /* 0x000000a65e5e7221 */ /* 0x000fc60000000000 */
[----:B------:R-:W4:Y:S01]  /*2da50*/  LDL R166, [R1+0x2fc] ;  /* 0x0002fc0001a67983 */ /* 0x000f220000100800 */
[----:B------:R-:W-:Y:S01]  /*2da60*/  FADD R94, R94, R175 ;  /* 0x000000af5e5e7221 */ /* 0x000fe20000000000 */
[----:B0-----:R-:W-:Y:S02]  /*2da70*/  FMUL R93, R93, R95 ;  /* 0x0000005f5d5d7220 */ /* 0x001fe40000400000 */
[----:B------:R-:W4:Y:S01]  /*2da80*/  LDL R175, [R1+0x2cc] ;  /* 0x0002cc0001af7983 */ /* 0x000f220000100800 */
[----:B------:R-:W-:-:S03]  /*2da90*/  FADD R94, R94, R172 ;  /* 0x000000ac5e5e7221 */ /* 0x000fc60000000000 */
[----:B------:R-:W4:Y:S01]  /*2daa0*/  LDL R172, [R1+0x2e8] ;  /* 0x0002e80001ac7983 */ /* 0x000f220000100800 */
[----:B------:R-:W-:-:S03]  /*2dab0*/  FADD R94, R94, R171 ;  /* 0x000000ab5e5e7221 */ /* 0x000fc60000000000 */
[----:B------:R-:W4:Y:S01]  /*2dac0*/  LDL R171, [R1+0x2ec] ;  /* 0x0002ec0001ab7983 */ /* 0x000f220000100800 */
[----:B------:R-:W-:-:S03]  /*2dad0*/  FADD R94, R94, R173 ;  /* 0x000000ad5e5e7221 */ /* 0x000fc60000000000 */
[----:B------:R-:W4:Y:S01]  /*2dae0*/  LDL R173, [R1+0x2c4] ;  /* 0x0002c40001ad7983 */ /* 0x000f220000100800 */
[----:B------:R-:W-:Y:S01]  /*2daf0*/  FADD R97, R94, R97 ;  /* 0x000000615e617221 */ /* 0x000fe20000000000 */
[----:B---3--:R-:W-:Y:S02]  /*2db00*/  FADD R95, -R124, R168 ;  /* 0x000000a87c5f7221 */ /* 0x008fe40000000100 */
[----:B------:R-:W3:Y:S02]  /*2db10*/  LDL R168, [R1+0x2d8] ;  /* 0x0002d80001a87983 */ /* 0x000ee40000100800 */
[----:B------:R-:W-:Y:S01]  /*2db20*/  FFMA.SAT R94, R95, R126, 0.5 ;  /* 0x3f0000005f5e7423 */ /* 0x000fe2000000207e */
[----:B--2---:R-:W-:Y:S02]  /*2db30*/  FADD R97, R97, R170 ;  /* 0x000000aa61617221 */ /* 0x004fe40000000000 */
[----:B------:R-:W2:Y:S01]  /*2db40*/  LDL R170, [R1+0x2c8] ;  /* 0x0002c80001aa7983 */ /* 0x000ea20000100800 */
[----:B------:R-:W-:-:S04]  /*2db50*/  FFMA.RM R94, R94, R125, 12582913 ;  /* 0x4b4000015e5e7423 */ /* 0x000fc8000000407d */
[----:B------:R-:W-:Y:S01]  /*2db60*/  FADD R96, R94, -12583039 ;  /* 0xcb40007f5e607421 */ /* 0x000fe20000000000 */
[----:B----4-:R-:W-:Y:S02]  /*2db70*/  FADD R97, R97, R169 ;  /* 0x000000a961617221 */ /* 0x010fe40000000000 */
[----:B------:R-:W4:Y:S01]  /*2db80*/  LDL R169, [R1+0x2c0] ;  /* 0x0002c00001a97983 */ /* 0x000f220000100800 */
[----:B------:R-:W-:Y:S01]  /*2db90*/  FFMA R96, R95, 1.4426950216293334961, -R96 ;  /* 0x3fb8aa3b5f607823 */ /* 0x000fe20000000860 */
[----:B------:R-:W-:Y:S02]  /*2dba0*/  FADD R97, R97, R131 ;  /* 0x0000008361617221 */ /* 0x000fe40000000000 */
[----:B------:R-:W4:Y:S01]  /*2dbb0*/  LDL R131, [R1+0x2b8] ;  /* 0x0002b80001837983 */ /* 0x000f220000100800 */
        /* <DEDUP_REMOVED lines=13> */
[----:B------:R-:W4:Y:S01]  /*2dc90*/  LDL R183, [R1+0x294] ;  /* 0x0002940001b77983 */ /* 0x000f220000100800 */
[----:B------:R-:W-:-:S03]  /*2dca0*/  FADD R95, R95, R176 ;  /* 0x000000b05f5f7221 */ /* 0x000fc60000000000 */
[----:B------:R-:W4:Y:S04]  /*2dcb0*/  LDL R181, [R1+0x290] ;  /* 0x0002900001b57983 */ /* 0x000f280000100800 */
[----:B------:R-:W4:Y:S04]  /*2dcc0*/  LDL R180, [R1+0x288] ;  /* 0x0002880001b47983 */ /* 0x000f280000100800 */
[----:B------:R-:W4:Y:S01]  /*2dcd0*/  LDL R179, [R1+0x28c] ;  /* 0x00028c0001b37983 */ /* 0x000f220000100800 */
[----:B---3--:R-:W-:-:S03]  /*2dce0*/  FADD R97, R95, R168 ;  /* 0x000000a85f617221 */ /* 0x008fc60000000000 */
[----:B------:R-:W3:Y:S01]  /*2dcf0*/  LDL R168, [R1+0x2a8] ;  /* 0x0002a80001a87983 */ /* 0x000ee20000100800 */
[----:B------:R-:W-:-:S04]  /*2dd00*/  FADD R97, R97, R178 ;  /* 0x000000b261617221 */ /* 0x000fc80000000000 */
[----:B------:R-:W-:-:S04]  /*2dd10*/  FADD R97, R97, R177 ;  /* 0x000000b161617221 */ /* 0x000fc80000000000 */
[----:B------:R-:W-:-:S04]  /*2dd20*/  FADD R97, R97, R174 ;  /* 0x000000ae61617221 */ /* 0x000fc80000000000 */
[----:B--2---:R-:W-:Y:S02]  /*2dd30*/  FADD R97, R97, R170 ;  /* 0x000000aa61617221 */ /* 0x004fe40000000000 */
[----:B------:R-:W2:Y:S02]  /*2dd40*/  LDL R170, [R1+0x2a4] ;  /* 0x0002a40001aa7983 */ /* 0x000ea40000100800 */
[----:B------:R-:W-:-:S04]  /*2dd50*/  FADD R97, R97, R175 ;  /* 0x000000af61617221 */ /* 0x000fc80000000000 */
[----:B------:R-:W-:-:S04]  /*2dd60*/  FADD R97, R97, R173 ;  /* 0x000000ad61617221 */ /* 0x000fc80000000000 */
[----:B----4-:R-:W-:Y:S02]  /*2dd70*/  FADD R97, R97, R169 ;  /* 0x000000a961617221 */ /* 0x010fe40000000000 */
[----:B------:R-:W4:Y:S02]  /*2dd80*/  LDL R169, [R1+0x298] ;  /* 0x0002980001a97983 */ /* 0x000f240000100800 */
[----:B------:R-:W-:Y:S02]  /*2dd90*/  FADD R97, R97, R131 ;  /* 0x0000008361617221 */ /* 0x000fe40000000000 */
[----:B------:R-:W4:Y:S02]  /*2dda0*/  LDL R131, [R1+0x2a0] ;  /* 0x0002a00001837983 */ /* 0x000f240000100800 */
[----:B------:R-:W-:Y:S02]  /*2ddb0*/  FADD R97, R97, R166 ;  /* 0x000000a661617221 */ /* 0x000fe40000000000 */
[----:B------:R-:W4:Y:S01]  /*2ddc0*/  LDL R166, [R1+0x29c] ;  /* 0x00029c0001a67983 */ /* 0x000f220000100800 */
[----:B------:R-:W-:Y:S01]  /*2ddd0*/  FADD R241, -R124, R241 ;  /* 0x000000f17cf17221 */ /* 0x000fe20000000100 */
[----:B0-----:R-:W-:-:S02]  /*2dde0*/  FMUL R94, R94, R96 ;  /* 0x000000605e5e7220 */ /* 0x001fc40000400000 */
        /* <DEDUP_REMOVED lines=12> */
[----:B------:R-:W-:-:S05]  /*2deb0*/  SHF.L.U32 R95, R95, 0x17, RZ ;  /* 0x000000175f5f7819 */ /* 0x000fca00000006ff */
        /* <DEDUP_REMOVED lines=8> */
[----:B---3--:R-:W-:-:S02]  /*2df40*/  FADD R99, R99, R168 ;  /* 0x000000a863637221 */ /* 0x008fc40000000000 */
[----:B------:R-:W3:Y:S02]  /*2df50*/  LDL R168, [R1+0x264] ;  /* 0x0002640001a87983 */ /* 0x000ee40000100800 */
[----:B------:R-:W-:Y:S01]  /*2df60*/  FADD R99, R99, R98 ;  /* 0x0000006263637221 */ /* 0x000fe20000000000 */
[----:B------:R-:W-:-:S04]  /*2df70*/  FADD R98, R96, -12583039 ;  /* 0xcb40007f60627421 */ /* 0x000fc80000000000 */
[----:B------:R-:W-:-:S04]  /*2df80*/  FFMA R98, R97, 1.4426950216293334961, -R98 ;  /* 0x3fb8aa3b61627823 */ /* 0x000fc80000000862 */
[----:B------:R-:W-:Y:S01]  /*2df90*/  FFMA R98, R97, 1.925963033500011079e-08, R98 ;  /* 0x32a5706061627823 */ /* 0x000fe20000000062 */
[----:B--2---:R-:W-:Y:S02]  /*2dfa0*/  FADD R99, R99, R170 ;  /* 0x000000aa63637221 */ /* 0x004fe40000000000 */
[----:B------:R-:W2:Y:S02]  /*2dfb0*/  LDL R170, [R1+0x260] ;  /* 0x0002600001aa7983 */ /* 0x000ea40000100800 */
[----:B----4-:R-:W-:Y:S02]  /*2dfc0*/  FADD R97, R99, R131 ;  /* 0x0000008363617221 */ /* 0x010fe40000000000 */
[----:B------:R-:W4:Y:S02]  /*2dfd0*/  LDL R131, [R1+0x25c] ;  /* 0x00025c0001837983 */ /* 0x000f240000100800 */
[----:B------:R-:W-:Y:S02]  /*2dfe0*/  FADD R97, R97, R169 ;  /* 0x000000a961617221 */ /* 0x000fe40000000000 */
[----:B------:R-:W4:Y:S02]  /*2dff0*/  LDL.LU R169, [R1+0x54] ;  /* 0x0000540001a97983 */ /* 0x000f240000300800 */
[----:B------:R-:W-:-:S02]  /*2e000*/  FADD R97, R97, R166 ;  /* 0x000000a661617221 */ /* 0x000fc40000000000 */
[----:B------:R-:W4:Y:S01]  /*2e010*/  LDL R166, [R1+0x254] ;  /* 0x0002540001a67983 */ /* 0x000f220000100800 */
[----:B------:R-:W0:Y:S01]  /*2e020*/  MUFU.EX2 R98, R98 ;  /* 0x0000006200627308 */ /* 0x000e220000000800 */
[----:B------:R-:W-:Y:S01]  /*2e030*/  FADD R97, R97, R183 ;  /* 0x000000b761617221 */ /* 0x000fe20000000000 */
[----:B------:R-:W-:-:S03]  /*2e040*/  SHF.L.U32 R96, R96, 0x17, RZ ;  /* 0x0000001760607819 */ /* 0x000fc600000006ff */
[----:B------:R-:W-:-:S04]  /*2e050*/  FADD R97, R97, R181 ;  /* 0x000000b561617221 */ /* 0x000fc80000000000 */
[----:B------:R-:W-:-:S04]  /*2e060*/  FADD R97, R97, R180 ;  /* 0x000000b461617221 */ /* 0x000fc80000000000 */
[----:B------:R-:W-:Y:S01]  /*2e070*/  FADD R97, R97, R179 ;  /* 0x000000b361617221 */ /* 0x000fe20000000000 */
[----:B0-----:R-:W-:Y:S01]  /*2e080*/  FMUL R96, R96, R98 ;  /* 0x0000006260607220 */ /* 0x001fe20000400000 */
[----:B------:R-:W-:Y:S02]  /*2e090*/  FADD R98, -R124, R176 ;  /* 0x000000b07c627221 */ /* 0x000fe40000000100 */
[----:B------:R-:W-:Y:S02]  /*2e0a0*/  FADD R100, R97, R100 ;  /* 0x0000006461647221 */ /* 0x000fe40000000000 */
[----:B------:R-:W-:Y:S02]  /*2e0b0*/  FFMA.SAT R97, R98, R126, 0.5 ;  /* 0x3f00000062617423 */ /* 0x000fe4000000207e */
[----:B------:R-:W-:Y:S02]  /*2e0c0*/  FADD R100, R100, R178 ;  /* 0x000000b264647221 */ /* 0x000fe40000000000 */
[----:B------:R-:W-:-:S02]  /*2e0d0*/  FFMA.RM R97, R97, R125, 12582913 ;  /* 0x4b40000161617423 */ /* 0x000fc4000000407d */
[----:B------:R-:W-:Y:S02]  /*2e0e0*/  FADD R100, R100, R177 ;  /* 0x000000b164647221 */ /* 0x000fe40000000000 */
[----:B------:R-:W-:Y:S02]  /*2e0f0*/  FADD R99, R97, -12583039 ;  /* 0xcb40007f61637421 */ /* 0x000fe40000000000 */
[----:B------:R-:W-:Y:S02]  /*2e100*/  FADD R100, R100, R174 ;  /* 0x000000ae64647221 */ /* 0x000fe40000000000 */
        /* <DEDUP_REMOVED lines=11> */
[----:B0-----:R-:W-:Y:S01]  /*2e1c0*/  FMUL R97, R97, R99 ;  /* 0x0000006361617220 */ /* 0x001fe20000400000 */
[----:B---3--:R-:W-:-:S04]  /*2e1d0*/  FADD R98, R98, R168 ;  /* 0x000000a862627221 */ /* 0x008fc80000000000 */
[----:B--2---:R-:W-:-:S04]  /*2e1e0*/  FADD R98, R98, R170 ;  /* 0x000000aa62627221 */ /* 0x004fc80000000000 */
[----:B----4-:R-:W-:Y:S02]  /*2e1f0*/  FADD R98, R98, R131 ;  /* 0x0000008362627221 */ /* 0x010fe40000000000 */
[----:B------:R-:W2:Y:S01]  /*2e200*/  LDL R131, [R1] ;  /* 0x0000000001837983 */ /* 0x000ea20000100800 */
[----:B------:R-:W-:Y:S01]  /*2e210*/  FADD R99, -R124, R169 ;  /* 0x000000a97c637221 */ /* 0x000fe20000000100 */
[----:B------:R-:W-:-:S03]  /*2e220*/  FADD R101, R98, R101 ;  /* 0x0000006562657221 */ /* 0x000fc60000000000 */
[----:B------:R-:W-:-:S04]  /*2e230*/  FFMA.SAT R98, R99, R126, 0.5 ;  /* 0x3f00000063627423 */ /* 0x000fc8000000207e */
[----:B------:R-:W-:-:S04]  /*2e240*/  FFMA.RM R98, R98, R125, 12582913 ;  /* 0x4b40000162627423 */ /* 0x000fc8000000407d */
[----:B------:R-:W-:-:S04]  /*2e250*/  FADD R100, R98, -12583039 ;  /* 0xcb40007f62647421 */ /* 0x000fc80000000000 */
[----:B------:R-:W-:Y:S01]  /*2e260*/  FFMA R100, R99, 1.4426950216293334961, -R100 ;  /* 0x3fb8aa3b63647823 */ /* 0x000fe20000000864 */
[----:B------:R-:W-:-:S04]  /*2e270*/  FADD R101, R101, R166 ;  /* 0x000000a665657221 */ /* 0x000fc80000000000 */
[----:B------:R-:W-:Y:S01]  /*2e280*/  FADD R101, R101, R232 ;  /* 0x000000e865657221 */ /* 0x000fe20000000000 */
[----:B------:R-:W-:-:S03]  /*2e290*/  FFMA R100, R99, 1.925963033500011079e-08, R100 ;  /* 0x32a5706063647823 */ /* 0x000fc60000000064 */
[----:B------:R-:W-:-:S04]  /*2e2a0*/  FADD R101, R101, R230 ;  /* 0x000000e665657221 */ /* 0x000fc80000000000 */
[----:B------:R-:W-:Y:S02]  /*2e2b0*/  FADD R99, R101, R243 ;  /* 0x000000f365637221 */ /* 0x000fe40000000000 */
[----:B------:R-:W3:Y:S04]  /*2e2c0*/  LDL.LU R243, [R1+0x7b8] ;  /* 0x0007b80001f37983 */ /* 0x000ee80000300800 */
[----:B------:R-:W4:Y:S04]  /*2e2d0*/  LDL R168, [R1+0x10c] ;  /* 0x00010c0001a87983 */ /* 0x000f280000100800 */
[----:B------:R-:W4:Y:S04]  /*2e2e0*/  LDL R170, [R1+0x108] ;  /* 0x0001080001aa7983 */ /* 0x000f280000100800 */
[----:B------:R-:W4:Y:S04]  /*2e2f0*/  LDL.LU R169, [R1+0x3c] ;  /* 0x00003c0001a97983 */ /* 0x000f280000300800 */
[----:B------:R-:W4:Y:S01]  /*2e300*/  LDL R166, [R1+0x14] ;  /* 0x0000140001a67983 */ /* 0x000f220000100800 */
        /* <DEDUP_REMOVED lines=8> */
[----:B------:R-:W-:Y:S02]  /*2e390*/  FADD R101, R99, R233 ;  /* 0x000000e963657221 */ /* 0x000fe40000000000 */
[----:B0-----:R-:W-:Y:S02]  /*2e3a0*/  FMUL R98, R98, R100 ;  /* 0x0000006462627220 */ /* 0x001fe40000400000 */
[----:B--2---:R-:W-:Y:S02]  /*2e3b0*/  FADD R101, R101, R131 ;  /* 0x0000008365657221 */ /* 0x004fe40000000000 */
[----:B------:R-:W2:Y:S02]  /*2e3c0*/  LDL.LU R131, [R1+0x40] ;  /* 0x0000400001837983 */ /* 0x000ea40000300800 */
        /* <DEDUP_REMOVED lines=10> */
[----:B------:R-:W-:-:S05]  /*2e470*/  FADD R101, R101, R172 ;  /* 0x000000ac65657221 */ /* 0x000fca0000000000 */
[----:B------:R-:W0:Y:S01]  /*2e480*/  MUFU.EX2 R100, R100 ;  /* 0x0000006400647308 */ /* 0x000e220000000800 */
[----:B------:R-:W-:Y:S01]  /*2e490*/  FADD R101, R101, R171 ;  /* 0x000000ab65657221 */ /* 0x000fe20000000000 */
[----:B------:R-:W-:-:S03]  /*2e4a0*/  SHF.L.U32 R99, R99, 0x17, RZ ;  /* 0x0000001763637819 */ /* 0x000fc600000006ff */
[----:B------:R-:W-:-:S04]  /*2e4b0*/  FADD R101, R101, R242 ;  /* 0x000000f265657221 */ /* 0x000fc80000000000 */
[----:B----4-:R-:W-:Y:S01]  /*2e4c0*/  FADD R101, R101, R168 ;  /* 0x000000a865657221 */ /* 0x010fe20000000000 */
        /* <DEDUP_REMOVED lines=10> */
[C---:B------:R-:W-:Y:S01]  /*2e570*/  FFMA R102, R101.reuse, 1.4426950216293334961, -R102 ;  /* 0x3fb8aa3b65667823 */ /* 0x040fe20000000866 */
[----:B------:R-:W3:Y:S03]  /*2e580*/  LDL.LU R2, [R1+0x7b4] ;  /* 0x0007b40001027983 */ /* 0x000ee60000300800 */
[----:B------:R-:W-:Y:S01]  /*2e590*/  FFMA R102, R101, 1.925963033500011079e-08, R102 ;  /* 0x32a5706065667823 */ /* 0x000fe20000000066 */
[----:B------:R-:W-:Y:S02]  /*2e5a0*/  FADD R101, R103, R123 ;  /* 0x0000007b67657221 */ /* 0x000fe40000000000 */
[----:B------:R-:W4:Y:S02]  /*2e5b0*/  LDL.LU R123, [R1+0x7b0] ;  /* 0x0007b000017b7983 */ /* 0x000f240000300800 */
[----:B------:R-:W-:-:S02]  /*2e5c0*/  FADD R101, R101, R122 ;  /* 0x0000007a65657221 */ /* 0x000fc40000000000 */
[----:B------:R-:W3:Y:S02]  /*2e5d0*/  LDL.LU R122, [R1+0x7ac] ;  /* 0x0007ac00017a7983 */ /* 0x000ee40000300800 */
[----:B------:R-:W-:Y:S02]  /*2e5e0*/  FADD R101, R101, R249 ;  /* 0x000000f965657221 */ /* 0x000fe40000000000 */
[----:B------:R-:W4:Y:S02]  /*2e5f0*/  LDL.LU R249, [R1+0x7a8] ;  /* 0x0007a80001f97983 */ /* 0x000f240000300800 */
[----:B------:R-:W-:Y:S02]  /*2e600*/  FADD R101, R101, R248 ;  /* 0x000000f865657221 */ /* 0x000fe40000000000 */
[----:B------:R-:W3:Y:S02]  /*2e610*/  LDL.LU R248, [R1+0x7a4] ;  /* 0x0007a40001f87983 */ /* 0x000ee40000300800 */
[----:B------:R-:W-:-:S02]  /*2e620*/  FADD R101, R101, R247 ;  /* 0x000000f765657221 */ /* 0x000fc40000000000 */
[----:B------:R-:W4:Y:S02]  /*2e630*/  LDL.LU R247, [R1+0x7a0] ;  /* 0x0007a00001f77983 */ /* 0x000f240000300800 */
[----:B------:R-:W-:Y:S02]  /*2e640*/  FADD R101, R101, R246 ;  /* 0x000000f665657221 */ /* 0x000fe40000000000 */
[----:B------:R-:W3:Y:S02]  /*2e650*/  LDL.LU R246, [R1+0x79c] ;  /* 0x00079c0001f67983 */ /* 0x000ee40000300800 */
[----:B------:R-:W-:Y:S02]  /*2e660*/  FADD R101, R101, R147 ;  /* 0x0000009365657221 */ /* 0x000fe40000000000 */
[----:B------:R-:W4:Y:S02]  /*2e670*/  LDL.LU R147, [R1+0x798] ;  /* 0x0007980001937983 */ /* 0x000f240000300800 */
[----:B------:R-:W-:-:S04]  /*2e680*/  FADD R104, R101, R104 ;  /* 0x0000006865687221 */ /* 0x000fc80000000000 */
[----:B------:R-:W-:Y:S02]  /*2e690*/  FADD R104, R104, R244 ;  /* 0x000000f468687221 */ /* 0x000fe40000000000 */
[----:B------:R-:W3:Y:S02]  /*2e6a0*/  LDL.LU R244, [R1+0x794] ;  /* 0x0007940001f47983 */ /* 0x000ee40000300800 */
[----:B------:R-:W-:-:S04]  /*2e6b0*/  FADD R104, R104, R251 ;  /* 0x000000fb68687221 */ /* 0x000fc80000000000 */
[----:B------:R-:W-:Y:S02]  /*2e6c0*/  FADD R104, R104, R130 ;  /* 0x0000008268687221 */ /* 0x000fe40000000000 */
[----:B------:R-:W4:Y:S01]  /*2e6d0*/  LDL.LU R130, [R1+0x20] ;  /* 0x0000200001827983 */ /* 0x000f220000300800 */
[----:B------:R-:W0:Y:S01]  /*2e6e0*/  MUFU.EX2 R102, R102 ;  /* 0x0000006600667308 */ /* 0x000e220000000800 */
[----:B------:R-:W-:-:S05]  /*2e6f0*/  SHF.L.U32 R100, R100, 0x17, RZ ;  /* 0x0000001764647819 */ /* 0x000fca00000006ff */
[----:B0-----:R-:W-:Y:S01]  /*2e700*/  FMUL R100, R100, R102 ;  /* 0x0000006664647220 */ /* 0x001fe20000400000 */
[----:B--2---:R-:W-:-:S04]  /*2e710*/  FADD R102, -R124, R131 ;  /* 0x000000837c667221 */ /* 0x004fc80000000100 */
[----:B------:R-:W-:-:S04]  /*2e720*/  FFMA.SAT R101, R102, R126, 0.5 ;  /* 0x3f00000066657423 */ /* 0x000fc8000000207e */
[----:B------:R-:W-:-:S04]  /*2e730*/  FFMA.RM R101, R101, R125, 12582913 ;  /* 0x4b40000165657423 */ /* 0x000fc8000000407d */
[----:B------:R-:W-:-:S04]  /*2e740*/  FADD R103, R101, -12583039 ;  /* 0xcb40007f65677421 */ /* 0x000fc80000000000 */
[----:B------:R-:W-:-:S04]  /*2e750*/  FFMA R103, R102, 1.4426950216293334961, -R103 ;  /* 0x3fb8aa3b66677823 */ /* 0x000fc80000000867 */
[----:B------:R-:W-:Y:S01]  /*2e760*/  FFMA R103, R102, 1.925963033500011079e-08, R103 ;  /* 0x32a5706066677823 */ /* 0x000fe20000000067 */
[----:B------:R-:W-:Y:S02]  /*2e770*/  FADD R102, R104, R129 ;  /* 0x0000008168667221 */ /* 0x000fe40000000000 */
[----:B------:R-:W2:Y:S02]  /*2e780*/  LDL.LU R129, [R1+0x38] ;  /* 0x0000380001817983 */ /* 0x000ea40000300800 */
        /* <DEDUP_REMOVED lines=28> */
[----:B------:R-:W-:Y:S01]  /*2e950*/  FADD R103, R104, R229 ;  /* 0x000000e568677221 */ /* 0x000fe20000000000 */
[----:B----4-:R-:W-:Y:S02]  /*2e960*/  FADD R104, -R124, R130 ;  /* 0x000000827c687221 */ /* 0x010fe40000000100 */
[----:B------:R-:W3:Y:S01]  /*2e970*/  LDL.LU R130, [R1+0x5c] ;  /* 0x00005c0001827983 */ /* 0x000ee20000300800 */
        /* <DEDUP_REMOVED lines=33> */
[----:B------:R-:W-:Y:S01]  /*2eb90*/  FADD R105, R105, R212 ;  /* 0x000000d469697221 */ /* 0x000fe20000000000 */
[C---:B---3--:R-:W-:Y:S02]  /*2eba0*/  FADD R106, -R124.reuse, R130 ;  /* 0x000000827c6a7221 */ /* 0x048fe40000000100 */
[----:B------:R-:W2:Y:S01]  /*2ebb0*/  LDL.LU R130, [R1+0x1c] ;  /* 0x00001c0001827983 */ /* 0x000ea20000300800 */
[----:B------:R-:W-:Y:S01]  /*2ebc0*/  FADD R105, R105, R213 ;  /* 0x000000d569697221 */ /* 0x000fe20000000000 */
[C---:B------:R-:W-:Y:S01]  /*2ebd0*/  FADD R147, -R124.reuse, R147 ;  /* 0x000000937c937221 */ /* 0x040fe20000000100 */
[C---:B------:R-:W-:Y:S01]  /*2ebe0*/  FADD R246, -R124.reuse, R246 ;  /* 0x000000f67cf67221 */ /* 0x040fe20000000100 */
[----:B------:R-:W-:Y:S01]  /*2ebf0*/  FADD R247, -R124, R247 ;  /* 0x000000f77cf77221 */ /* 0x000fe20000000100 */
[----:B------:R-:W-:Y:S01]  /*2ec00*/  FADD R105, R105, R211 ;  /* 0x000000d369697221 */ /* 0x000fe20000000000 */
[----:B------:R-:W3:Y:S03]  /*2ec10*/  LDL.LU R129, [R1+0x34] ;  /* 0x0000340001817983 */ /* 0x000ee60000300800 */
        /* <DEDUP_REMOVED lines=48> */
[C---:B------:R-:W-:Y:S02]  /*2ef20*/  FFMA R108, R246.reuse, 1.4426950216293334961, -R108 ;  /* 0x3fb8aa3bf66c7823 */ /* 0x040fe4000000086c */
        /* <DEDUP_REMOVED lines=30> */
[----:B--2---:R-:W-:Y:S02]  /*2f110*/  FADD R110, -R124, R130 ;  /* 0x000000827c6e7221 */ /* 0x004fe40000000100 */
[----:B------:R-:W2:Y:S01]  /*2f120*/  LDL.LU R130, [R1+0x50] ;  /* 0x0000500001827983 */ /* 0x000ea20000300800 */
        /* <DEDUP_REMOVED lines=27> */
[----:B------:R-:W-:Y:S02]  /*2f2e0*/  FFMA R111, R248, 1.4426950216293334961, -R111 ;  /* 0x3fb8aa3bf86f7823 */ /* 0x000fe4000000086f */
        /* <DEDUP_REMOVED lines=157> */
[----:B------:R-:W2:Y:S01]  /*2fcc0*/  LDL.LU R122, [R1+0x790] ;  /* 0x00079000017a7983 */ /* 0x000ea20000300800 */
[----:B------:R-:W-:Y:S02]  /*2fcd0*/  FFMA.SAT R118, R127, R126, 0.5 ;  /* 0x3f0000007f767423 */ /* 0x000fe4000000207e */
[----:B------:R-:W-:Y:S02]  /*2fce0*/  FADD R119, R119, R99 ;  /* 0x0000006377777221 */ /* 0x000fe40000000000 */
[----:B------:R-:W-:-:S02]  /*2fcf0*/  FFMA.RM R118, R118, R125, 12582913 ;  /* 0x4b40000176767423 */ /* 0x000fc4000000407d */
[----:B------:R-:W-:Y:S02]  /*2fd00*/  FADD R119, R119, R100 ;  /* 0x0000006477777221 */ /* 0x000fe40000000000 */
[----:B------:R-:W-:Y:S02]  /*2fd10*/  FADD R128, R118, -12583039 ;  /* 0xcb40007f76807421 */ /* 0x000fe40000000000 */
[----:B------:R-:W-:Y:S02]  /*2fd20*/  FADD R119, R119, R101 ;  /* 0x0000006577777221 */ /* 0x000fe40000000000 */
[----:B------:R-:W-:Y:S02]  /*2fd30*/  FFMA R128, R127, 1.4426950216293334961, -R128 ;  /* 0x3fb8aa3b7f807823 */ /* 0x000fe40000000880 */
[----:B------:R-:W-:Y:S02]  /*2fd40*/  FADD R119, R119, R102 ;  /* 0x0000006677777221 */ /* 0x000fe40000000000 */
[----:B------:R-:W-:-:S02]  /*2fd50*/  FFMA R127, R127, 1.925963033500011079e-08, R128 ;  /* 0x32a570607f7f7823 */ /* 0x000fc40000000080 */
[----:B------:R-:W-:Y:S01]  /*2fd60*/  FADD R129, R119, R103 ;  /* 0x0000006777817221 */ /* 0x000fe20000000000 */
[C---:B------:R-:W-:Y:S01]  /*2fd70*/  FADD R119, -R124.reuse, R123 ;  /* 0x0000007b7c777221 */ /* 0x040fe20000000100 */
[----:B------:R-:W-:Y:S01]  /*2fd80*/  FADD R128, -R124, R2 ;  /* 0x000000027c807221 */ /* 0x000fe20000000100 */
[----:B------:R0:W5:Y:S04]  /*2fd90*/  LDL.LU R123, [R1+0x78c] ;  /* 0x00078c00017b7983 */ /* 0x0001680000300800 */
[----:B------:R-:W2:Y:S04]  /*2fda0*/  LDL.LU R2, [R1+0x788] ;  /* 0x0007880001027983 */ /* 0x000ea80000300800 */
[----:B------:R-:W3:Y:S01]  /*2fdb0*/  LDL.LU R131, [R1+0x780] ;  /* 0x0007800001837983 */ /* 0x000ee20000300800 */
[----:B------:R-:W1:Y:S01]  /*2fdc0*/  MUFU.EX2 R127, R127 ;  /* 0x0000007f007f7308 */ /* 0x000e620000000800 */
[----:B------:R-:W-:Y:S01]  /*2fdd0*/  FADD R130, R129, R104 ;  /* 0x0000006881827221 */ /* 0x000fe20000000000 */
[----:B------:R-:W-:-:S03]  /*2fde0*/  FFMA.SAT R129, R119, R126, 0.5 ;  /* 0x3f00000077817423 */ /* 0x000fc6000000207e */
[----:B------:R-:W-:Y:S01]  /*2fdf0*/  FADD R130, R130, R105 ;  /* 0x0000006982827221 */ /* 0x000fe20000000000 */
[----:B------:R-:W-:-:S03]  /*2fe00*/  SHF.L.U32 R118, R118, 0x17, RZ ;  /* 0x0000001776767819 */ /* 0x000fc600000006ff */
[----:B------:R-:W-:Y:S01]  /*2fe10*/  FADD R130, R130, R106 ;  /* 0x0000006a82827221 */ /* 0x000fe20000000000 */
[----:B------:R-:W-:Y:S01]  /*2fe20*/  FFMA.SAT R126, R128, R126, 0.5 ;  /* 0x3f000000807e7423 */ /* 0x000fe2000000207e */
[-C--:B------:R-:W-:Y:S02]  /*2fe30*/  FFMA.RM R129, R129, R125.reuse, 12582913 ;  /* 0x4b40000181817423 */ /* 0x080fe4000000407d */
[----:B------:R-:W-:Y:S01]  /*2fe40*/  FADD R130, R130, R107 ;  /* 0x0000006b82827221 */ /* 0x000fe20000000000 */
[----:B------:R-:W-:Y:S01]  /*2fe50*/  FFMA.RM R126, R126, R125, 12582913 ;  /* 0x4b4000017e7e7423 */ /* 0x000fe2000000407d */
[----:B-1----:R-:W-:Y:S01]  /*2fe60*/  FMUL R118, R118, R127 ;  /* 0x0000007f76767220 */ /* 0x002fe20000400000 */
[----:B------:R-:W-:Y:S01]  /*2fe70*/  FADD R127, R129, -12583039 ;  /* 0xcb40007f817f7421 */ /* 0x000fe20000000000 */
[----:B------:R-:W-:-:S03]  /*2fe80*/  FADD R125, R130, R108 ;  /* 0x0000006c827d7221 */ /* 0x000fc60000000000 */
[----:B------:R-:W-:Y:S01]  /*2fe90*/  FFMA R127, R119, 1.4426950216293334961, -R127 ;  /* 0x3fb8aa3b777f7823 */ /* 0x000fe2000000087f */
[----:B------:R-:W-:-:S03]  /*2fea0*/  FADD R125, R125, R109 ;  /* 0x0000006d7d7d7221 */ /* 0x000fc60000000000 */
[----:B------:R-:W-:Y:S01]  /*2feb0*/  FFMA R127, R119, 1.925963033500011079e-08, R127 ;  /* 0x32a57060777f7823 */ /* 0x000fe2000000007f */
[----:B------:R-:W-:Y:S01]  /*2fec0*/  FADD R119, R125, R110 ;  /* 0x0000006e7d777221 */ /* 0x000fe20000000000 */
[----:B------:R-:W-:-:S03]  /*2fed0*/  FADD R125, R126, -12583039 ;  /* 0xcb40007f7e7d7421 */ /* 0x000fc60000000000 */
[----:B------:R-:W-:Y:S01]  /*2fee0*/  FADD R119, R119, R111 ;  /* 0x0000006f77777221 */ /* 0x000fe20000000000 */
[----:B------:R-:W1:Y:S01]  /*2fef0*/  MUFU.EX2 R127, R127 ;  /* 0x0000007f007f7308 */ /* 0x000e620000000800 */
[C---:B------:R-:W-:Y:S02]  /*2ff00*/  FFMA R125, R128.reuse, 1.4426950216293334961, -R125 ;  /* 0x3fb8aa3b807d7823 */ /* 0x040fe4000000087d */
[----:B------:R-:W-:Y:S02]  /*2ff10*/  FADD R119, R119, R112 ;  /* 0x0000007077777221 */ /* 0x000fe40000000000 */
[----:B------:R-:W-:Y:S02]  /*2ff20*/  FFMA R125, R128, 1.925963033500011079e-08, R125 ;  /* 0x32a57060807d7823 */ /* 0x000fe4000000007d */
        /* <DEDUP_REMOVED lines=25> */
[----:B------:R0:W1:Y:S01]  /*300c0*/  SHFL.BFLY PT, R127, R125, 0x1, 0x1f ;  /* 0x0c201f007d7f7f89 */ /* 0x00006200000e0000 */
[----:B--2---:R-:W-:-:S04]  /*300d0*/  ISETP.GE.AND P0, PT, R122, R2, PT ;  /* 0x000000027a00720c */ /* 0x004fc80003f06270 */
[----:B---3--:R-:W-:-:S13]  /*300e0*/  ISETP.LT.OR P0, PT, R131, 0x1, P0 ;  /* 0x000000018300780c */ /* 0x008fda0000701670 */
[----:B01----:R-:W-:Y:S05]  /*300f0*/  @P0 EXIT ;  /* 0x000000000000094d */ /* 0x003fea0003800000 */
[----:B------:R-:W2:Y:S01]  /*30100*/  LDL.LU R131, [R1+0x784] ;  /* 0x0007840001837983 */ /* 0x000ea20000300800 */
[----:B------:R-:W-:Y:S01]  /*30110*/  ULDC UR4, c[0x0][0x10] ;  /* 0x0000040000047ab9 */ /* 0x000fe20000000800 */
[----:B------:R-:W0:Y:S01]  /*30120*/  LDC R126, c[0x0][0xc] ;  /* 0x00000300ff7e7b82 */ /* 0x000e220000000800 */
[----:B------:R-:W-:Y:S01]  /*30130*/  FADD R125, R125, R127 ;  /* 0x0000007f7d7d7221 */ /* 0x000fe20000000000 */
[----:B------:R-:W0:Y:S01]  /*30140*/  S2R R169, SR_CTAID.X ;  /* 0x0000000000a97919 */ /* 0x000e220000002500 */
[----:B------:R-:W-:Y:S01]  /*30150*/  UIMAD UR4, UR5, UR4, UR6 ;  /* 0x00000004050472a4 */ /* 0x000fe2000f8e0206 */
[----:B------:R-:W-:Y:S01]  /*30160*/  FSET.BF.NEU.AND R124, R124, -10000, PT ;  /* 0xc61c40007c7c780a */ /* 0x000fe2000380d000 */
[----:B------:R-:W1:Y:S01]  /*30170*/  MUFU.RCP R168, R125 ;  /* 0x0000007d00a87308 */ /* 0x000e620000001000 */
[----:B------:R-:W3:Y:S01]  /*30180*/  S2R R166, SR_TID.Y ;  /* 0x0000000000a67919 */ /* 0x000ee20000002200 */
[----:B------:R-:W-:Y:S02]  /*30190*/  BSSY B2, `(.L_x_3076) ;  /* 0x0000012000027945 */ /* 0x000fe40003800000 */
[----:B0-----:R-:W-:Y:S01]  /*301a0*/  IMAD R126, R126, UR4, R169 ;  /* 0x000000047e7e7c24 */ /* 0x001fe2000f8e02a9 */
[----:B------:R-:W-:-:S03]  /*301b0*/  ULDC UR4, c[0x0][0x4] ;  /* 0x0000010000047ab9 */ /* 0x000fc60000000800 */
[----:B---3--:R-:W-:-:S04]  /*301c0*/  IMAD R128, R126, UR4, R166 ;  /* 0x000000047e807c24 */ /* 0x008fc8000f8e02a6 */
[----:B-----5:R-:W-:-:S04]  /*301d0*/  IMAD.WIDE.U32 R126, R128, R2, R122 ;  /* 0x00000002807e7225 */ /* 0x020fc800078e007a */
[----:B-1----:R-:W-:-:S04]  /*301e0*/  FFMA R2, -R125, R168, 1 ;  /* 0x3f8000007d027423 */ /* 0x002fc800000001a8 */
        /* <DEDUP_REMOVED lines=10> */
[----:B------:R-:W-:Y:S05]  /*30290*/  CALL.REL.NOINC `($__internal_15_$__cuda_sm3x_div_rn_noftz_f32_slowpath) ;  /* 0x0000021400707944 */ /* 0x000fea0003c00000 */
[----:B------:R-:W-:-:S07]  /*302a0*/  MOV R168, R2 ;  /* 0x0000000200a87202 */ /* 0x000fce0000000f00 */
.L_x_3077:
[----:B------:R-:W-:Y:S05]  /*302b0*/  BSYNC B2 ;  /* 0x0000000000027941 */ /* 0x000fea0003800000 */
.L_x_3076:
        /* <DEDUP_REMOVED lines=12> */
[----:B------:R-:W-:Y:S05]  /*30380*/  CALL.REL.NOINC `($__internal_15_$__cuda_sm3x_div_rn_noftz_f32_slowpath) ;  /* 0x0000021400347944 */ /* 0x000fea0003c00000 */
[----:B------:R-:W-:-:S07]  /*30390*/  MOV R167, R2 ;  /* 0x0000000200a77202 */ /* 0x000fce0000000f00 */
.L_x_3079:
[----:B------:R-:W-:Y:S05]  /*303a0*/  BSYNC B2 ;  /* 0x0000000000027941 */ /* 0x000fea0003800000 */
.L_x_3078:
        /* <DEDUP_REMOVED lines=14> */
.L_x_3081:
[----:B------:R-:W-:Y:S05]  /*30490*/  BSYNC B2 ;  /* 0x0000000000027941 */ /* 0x000fea0003800000 */
.L_x_3080:
        /* <DEDUP_REMOVED lines=14> */
[----:B------:R-:W-:Y:S05]  /*30580*/  CALL.REL.NOINC `($__internal_15_$__cuda_sm3x_div_rn_noftz_f32_slowpath) ;  /* 0x0000021000b47944 */ /* 0x000fea0003c00000 */
.L_x_3083:
[----:B------:R-:W-:Y:S05]  /*30590*/  BSYNC B2 ;  /* 0x0000000000027941 */ /* 0x000fea0003800000 */
.L_x_3082:
[----:B------:R-:W-:Y:S01]  /*305a0*/  ULDC.64 UR4, c[0x0][0x210] ;  /* 0x0000840000047ab9 */ /* 0x000fe20000000a00 */
[----:B------:R-:W-:Y:S02]  /*305b0*/  F2FP.F16.F32.PACK_AB R127, R2, R147 ;  /* 0x00000093027f723e */ /* 0x000fe400000000ff */
[----:B------:R-:W-:Y:S01]  /*305c0*/  LEA R128, P0, R126, UR4, 0x1 ;  /* 0x000000047e807c11 */ /* 0x000fe2000f8008ff */
[----:B------:R-:W-:-:S03]  /*305d0*/  ULDC UR4, c[0x0][0x230] ;  /* 0x00008c0000047ab9 */ /* 0x000fc60000000800 */
[----:B------:R-:W-:Y:S02]  /*305e0*/  LEA.HI.X R129, R126, UR5, R129, 0x1, P0 ;  /* 0x000000057e817c11 */ /* 0x000fe400080f0c81 */
[----:B------:R-:W-:Y:S02]  /*305f0*/  ISETP.GE.AND P0, PT, R166, UR4, PT ;  /* 0x00000004a6007c0c */ /* 0x000fe4000bf06270 */
[----:B------:R-:W-:-:S05]  /*30600*/  F2FP.F16.F32.PACK_AB R126, R167, R168 ;  /* 0x000000a8a77e723e */ /* 0x000fca00000000ff */
        /* <DEDUP_REMOVED lines=16> */
.L_x_3085:
[----:B------:R-:W-:Y:S05]  /*30710*/  BSYNC B2 ;  /* 0x0000000000027941 */ /* 0x000fea0003800000 */
.L_x_3084:
        /* <DEDUP_REMOVED lines=14> */
.L_x_3087:
[----:B------:R-:W-:Y:S05]  /*30800*/  BSYNC B2 ;  /* 0x0000000000027941 */ /* 0x000fea0003800000 */
.L_x_3086:
        /* <DEDUP_REMOVED lines=14> */
.L_x_3089:
[----:B------:R-:W-:Y:S05]  /*308f0*/  BSYNC B2 ;  /* 0x0000000000027941 */ /* 0x000fea0003800000 */
.L_x_3088:
        /* <DEDUP_REMOVED lines=14> */
[----:B------:R-:W-:Y:S05]  /*309e0*/  CALL.REL.NOINC `($__internal_15_$__cuda_sm3x_div_rn_noftz_f32_slowpath) ;  /* 0x0000020c009c7944 */ /* 0x000fea0003c00000 */
.L_x_3091:
[----:B------:R-:W-:Y:S05]  /*309f0*/  BSYNC B2 ;  /* 0x0000000000027941 */ /* 0x000fea0003800000 */
.L_x_3090:
[----:B------:R-:W-:Y:S01]  /*30a00*/  ULDC UR4, c[0x0][0x230] ;  /* 0x00008c0000047ab9 */ /* 0x000fe20000000800 */
[----:B------:R-:W-:Y:S02]  /*30a10*/  F2FP.F16.F32.PACK_AB R126, R147, R126 ;  /* 0x0000007e937e723e */ /* 0x000fe400000000ff */
        /* <DEDUP_REMOVED lines=18> */
.L_x_3093:
[----:B------:R-:W-:Y:S05]  /*30b40*/  BSYNC B2 ;  /* 0x0000000000027941 */ /* 0x000fea0003800000 */
.L_x_3092:
        /* <DEDUP_REMOVED lines=14> */
.L_x_3095:
[----:B------:R-:W-:Y:S05]  /*30c30*/  BSYNC B2 ;  /* 0x0000000000027941 */ /* 0x000fea0003800000 */
.L_x_3094:
        /* <DEDUP_REMOVED lines=14> */
.L_x_3097:
[----:B------:R-:W-:Y:S05]  /*30d20*/  BSYNC B2 ;  /* 0x0000000000027941 */ /* 0x000fea0003800000 */
.L_x_3096:
        /* <DEDUP_REMOVED lines=15> */
.L_x_3099:
[----:B------:R-:W-:Y:S05]  /*30e20*/  BSYNC B2 ;  /* 0x0000000000027941 */ /* 0x000fea0003800000 */
.L_x_3098:
        /* <DEDUP_REMOVED lines=20> */
.L_x_3101:
[----:B------:R-:W-:Y:S05]  /*30f70*/  BSYNC B2 ;  /* 0x0000000000027941 */ /* 0x000fea0003800000 */
.L_x_3100:
        /* <DEDUP_REMOVED lines=14> */
.L_x_3103:
[----:B------:R-:W-:Y:S05]  /*31060*/  BSYNC B2 ;  /* 0x0000000000027941 */ /* 0x000fea0003800000 */
.L_x_3102:
        /* <DEDUP_REMOVED lines=14> */
.L_x_3105:
[----:B------:R-:W-:Y:S05]  /*31150*/  BSYNC B2 ;  /* 0x0000000000027941 */ /* 0x000fea0003800000 */
.L_x_3104:
        /* <DEDUP_REMOVED lines=15> */
.L_x_3107:
[----:B------:R-:W-:Y:S05]  /*31250*/  BSYNC B2 ;  /* 0x0000000000027941 */ /* 0x000fea0003800000 */
.L_x_3106:
        /* <DEDUP_REMOVED lines=20> */
.L_x_3109:
[----:B------:R-:W-:Y:S05]  /*313a0*/  BSYNC B2 ;  /* 0x0000000000027941 */ /* 0x000fea0003800000 */
.L_x_3108:
        /* <DEDUP_REMOVED lines=14> */
.L_x_3111:
[----:B------:R-:W-:Y:S05]  /*31490*/  BSYNC B2 ;  /* 0x0000000000027941 */ /* 0x000fea0003800000 */
.L_x_3110:
        /* <DEDUP_REMOVED lines=14> */
.L_x_3113:
[----:B------:R-:W-:Y:S05]  /*31580*/  BSYNC B2 ;  /* 0x0000000000027941 */ /* 0x000fea0003800000 */
.L_x_3112:
        /* <DEDUP_REMOVED lines=15> */
.L_x_3115:
[----:B------:R-:W-:Y:S05]  /*31680*/  BSYNC B2 ;  /* 0x0000000000027941 */ /* 0x000fea0003800000 */
.L_x_3114:
        /* <DEDUP_REMOVED lines=20> */
.L_x_3117:
[----:B------:R-:W-:Y:S05]  /*317d0*/  BSYNC B2 ;  /* 0x0000000000027941 */ /* 0x000fea0003800000 */
.L_x_3116:
        /* <DEDUP_REMOVED lines=14> */
.L_x_3119:
[----:B------:R-:W-:Y:S05]  /*318c0*/  BSYNC B2 ;  /* 0x0000000000027941 */ /* 0x000fea0003800000 */
.L_x_3118:
        /* <DEDUP_REMOVED lines=14> */
.L_x_3121:
[----:B------:R-:W-:Y:S05]  /*319b0*/  BSYNC B2 ;  /* 0x0000000000027941 */ /* 0x000fea0003800000 */
.L_x_3120:
        /* <DEDUP_REMOVED lines=15> */
.L_x_3123:
[----:B------:R-:W-:Y:S05]  /*31ab0*/  BSYNC B2 ;  /* 0x0000000000027941 */ /* 0x000fea0003800000 */
.L_x_3122:
        /* <DEDUP_REMOVED lines=20> */
.L_x_3125:
[----:B------:R-:W-:Y:S05]  /*31c00*/  BSYNC B2 ;  /* 0x0000000000027941 */ /* 0x000fea0003800000 */
.L_x_3124:
        /* <DEDUP_REMOVED lines=14> */
.L_x_3127:
[----:B------:R-:W-:Y:S05]  /*31cf0*/  BSYNC B2 ;  /* 0x0000000000027941 */ /* 0x000fea0003800000 */
.L_x_3126:
        /* <DEDUP_REMOVED lines=14> */
.L_x_3129:
[----:B------:R-:W-:Y:S05]  /*31de0*/  BSYNC B2 ;  /* 0x0000000000027941 */ /* 0x000fea0003800000 */
.L_x_3128:
        /* <DEDUP_REMOVED lines=15> */
.L_x_3131:
[----:B------:R-:W-:Y:S05]  /*31ee0*/  BSYNC B2 ;  /* 0x0000000000027941 */ /* 0x000fea0003800000 */
.L_x_3130:
        /* <DEDUP_REMOVED lines=20> */
.L_x_3133:
[----:B------:R-:W-:Y:S05]  /*32030*/  BSYNC B2 ;  /* 0x0000000000027941 */ /* 0x000fea0003800000 */
.L_x_3132:
        /* <DEDUP_REMOVED lines=14> */
.L_x_3135:
[----:B------:R-:W-:Y:S05]  /*32120*/  BSYNC B2 ;  /* 0x0000000000027941 */ /* 0x000fea0003800000 */
.L_x_3134:
        /* <DEDUP_REMOVED lines=14> */
.L_x_3137:
[----:B------:R-:W-:Y:S05]  /*32210*/  BSYNC B2 ;  /* 0x0000000000027941 */ /* 0x000fea0003800000 */
.L_x_3136:
        /* <DEDUP_REMOVED lines=15> */
.L_x_3139:
[----:B------:R-:W-:Y:S05]  /*32310*/  BSYNC B2 ;  /* 0x0000000000027941 */ /* 0x000fea0003800000 */
.L_x_3138:
        /* <DEDUP_REMOVED lines=20> */
.L_x_3141:
[----:B------:R-:W-:Y:S05]  /*32460*/  BSYNC B2 ;  /* 0x0000000000027941 */ /* 0x000fea0003800000 */
.L_x_3140:
        /* <DEDUP_REMOVED lines=14> */
.L_x_3143:
[----:B------:R-:W-:Y:S05]  /*32550*/  BSYNC B2 ;  /* 0x0000000000027941 */ /* 0x000fea0003800000 */
.L_x_3142:
        /* <DEDUP_REMOVED lines=14> */
.L_x_3145:
[----:B------:R-:W-:Y:S05]  /*32640*/  BSYNC B2 ;  /* 0x0000000000027941 */ /* 0x000fea0003800000 */
.L_x_3144:
        /* <DEDUP_REMOVED lines=15> */
.L_x_3147:
[----:B------:R-:W-:Y:S05]  /*32740*/  BSYNC B2 ;  /* 0x0000000000027941 */ /* 0x000fea0003800000 */
.L_x_3146:
        /* <DEDUP_REMOVED lines=20> */
.L_x_3149:
[----:B------:R-:W-:Y:S05]  /*32890*/  BSYNC B2 ;  /* 0x0000000000027941 */ /* 0x000fea0003800000 */
.L_x_3148:
        /* <DEDUP_REMOVED lines=14> */
.L_x_3151:
[----:B------:R-:W-:Y:S05]  /*32980*/  BSYNC B2 ;  /* 0x0000000000027941 */ /* 0x000fea0003800000 */
.L_x_3150:
        /* <DEDUP_REMOVED lines=14> */
.L_x_3153:
[----:B------:R-:W-:Y:S05]  /*32a70*/  BSYNC B2 ;  /* 0x0000000000027941 */ /* 0x000fea0003800000 */
.L_x_3152:
        /* <DEDUP_REMOVED lines=15> */
.L_x_3155:
[----:B------:R-:W-:Y:S05]  /*32b70*/  BSYNC B2 ;  /* 0x0000000000027941 */ /* 0x000fea0003800000 */
.L_x_3154:
        /* <DEDUP_REMOVED lines=20> */
.L_x_3157:
[----:B------:R-:W-:Y:S05]  /*32cc0*/  BSYNC B2 ;  /* 0x0000000000027941 */ /* 0x000fea0003800000 */
.L_x_3156:
        /* <DEDUP_REMOVED lines=14> */
.L_x_3159:
[----:B------:R-:W-:Y:S05]  /*32db0*/  BSYNC B2 ;  /* 0x0000000000027941 */ /* 0x000fea0003800000 */
.L_x_3158:
        /* <DEDUP_REMOVED lines=14> */
.L_x_3161:
[----:B------:R-:W-:Y:S05]  /*32ea0*/  BSYNC B2 ;  /* 0x0000000000027941 */ /* 0x000fea0003800000 */
.L_x_3160:
        /* <DEDUP_REMOVED lines=15> */
.L_x_3163:
[----:B------:R-:W-:Y:S05]  /*32fa0*/  BSYNC B2 ;  /* 0x0000000000027941 */ /* 0x000fea0003800000 */
.L_x_3162:
        /* <DEDUP_REMOVED lines=20> */
.L_x_3165:
[----:B------:R-:W-:Y:S05]  /*330f0*/  BSYNC B2 ;  /* 0x0000000000027941 */ /* 0x000fea0003800000 */
.L_x_3164:
        /* <DEDUP_REMOVED lines=14> */
.L_x_3167:
[----:B------:R-:W-:Y:S05]  /*331e0*/  BSYNC B2 ;  /* 0x0000000000027941 */ /* 0x000fea0003800000 */
.L_x_3166:
        /* <DEDUP_REMOVED lines=14> */
.L_x_3169:
[----:B------:R-:W-:Y:S05]  /*332d0*/  BSYNC B2 ;  /* 0x0000000000027941 */ /* 0x000fea0003800000 */
.L_x_3168:
        /* <DEDUP_REMOVED lines=15> */
.L_x_3171:
[----:B------:R-:W-:Y:S05]  /*333d0*/  BSYNC B2 ;  /* 0x0000000000027941 */ /* 0x000fea0003800000 */
.L_x_3170:
        /* <DEDUP_REMOVED lines=20> */
.L_x_3173:
[----:B------:R-:W-:Y:S05]  /*33520*/  BSYNC B2 ;  /* 0x0000000000027941 */ /* 0x000fea0003800000 */
.L_x_3172:
        /* <DEDUP_REMOVED lines=14> */
.L_x_3175:
[----:B------:R-:W-:Y:S05]  /*33610*/  BSYNC B2 ;  /* 0x0000000000027941 */ /* 0x000fea0003800000 */
.L_x_3174:
        /* <DEDUP_REMOVED lines=14> */
.L_x_3177:
[----:B------:R-:W-:Y:S05]  /*33700*/  BSYNC B2 ;  /* 0x0000000000027941 */ /* 0x000fea0003800000 */
.L_x_3176:
        /* <DEDUP_REMOVED lines=15> */
.L_x_3179:
[----:B------:R-:W-:Y:S05]  /*33800*/  BSYNC B2 ;  /* 0x0000000000027941 */ /* 0x000fea0003800000 */
.L_x_3178:
        /* <DEDUP_REMOVED lines=20> */
.L_x_3181:
[----:B------:R-:W-:Y:S05]  /*33950*/  BSYNC B2 ;  /* 0x0000000000027941 */ /* 0x000fea0003800000 */
.L_x_3180:
        /* <DEDUP_REMOVED lines=14> */
.L_x_3183:
[----:B------:R-:W-:Y:S05]  /*33a40*/  BSYNC B2 ;  /* 0x0000000000027941 */ /* 0x000fea0003800000 */
.L_x_3182:
        /* <DEDUP_REMOVED lines=14> */
.L_x_3185:
[----:B------:R-:W-:Y:S05]  /*33b30*/  BSYNC B2 ;  /* 0x0000000000027941 */ /* 0x000fea0003800000 */
.L_x_3184:
        /* <DEDUP_REMOVED lines=15> */
.L_x_3187:
[----:B------:R-:W-:Y:S05]  /*33c30*/  BSYNC B2 ;  /* 0x0000000000027941 */ /* 0x000fea0003800000 */
.L_x_3186:
        /* <DEDUP_REMOVED lines=20> */
.L_x_3189:
[----:B------:R-:W-:Y:S05]  /*33d80*/  BSYNC B2 ;  /* 0x0000000000027941 */ /* 0x000fea0003800000 */
.L_x_3188:
        /* <DEDUP_REMOVED lines=14> */
.L_x_3191:
[----:B------:R-:W-:Y:S05]  /*33e70*/  BSYNC B2 ;  /* 0x0000000000027941 */ /* 0x000fea0003800000 */
.L_x_3190:
        /* <DEDUP_REMOVED lines=14> */
.L_x_3193:
[----:B------:R-:W-:Y:S05]  /*33f60*/  BSYNC B2 ;  /* 0x0000000000027941 */ /* 0x000fea0003800000 */
.L_x_3192:
        /* <DEDUP_REMOVED lines=15> */
.L_x_3195:
[----:B------:R-:W-:Y:S05]  /*34060*/  BSYNC B2 ;  /* 0x0000000000027941 */ /* 0x000fea0003800000 */
.L_x_3194:
        /* <DEDUP_REMOVED lines=20> */
.L_x_3197:
[----:B------:R-:W-:Y:S05]  /*341b0*/  BSYNC B2 ;  /* 0x0000000000027941 */ /* 0x000fea0003800000 */
.L_x_3196:
        /* <DEDUP_REMOVED lines=14> */
.L_x_3199:
[----:B------:R-:W-:Y:S05]  /*342a0*/  BSYNC B2 ;  /* 0x0000000000027941 */ /* 0x000fea0003800000 */
.L_x_3198:
        /* <DEDUP_REMOVED lines=14> */
.L_x_3201:
[----:B------:R-:W-:Y:S05]  /*34390*/  BSYNC B2 ;  /* 0x0000000000027941 */ /* 0x000fea0003800000 */
.L_x_3200:
        /* <DEDUP_REMOVED lines=15> */
.L_x_3203:
[----:B------:R-:W-:Y:S05]  /*34490*/  BSYNC B2 ;  /* 0x0000000000027941 */ /* 0x000fea0003800000 */
.L_x_3202:
        /* <DEDUP_REMOVED lines=20> */
.L_x_3205:
[----:B------:R-:W-:Y:S05]  /*345e0*/  BSYNC B2 ;  /* 0x0000000000027941 */ /* 0x000fea0003800000 */
.L_x_3204:
        /* <DEDUP_REMOVED lines=14> */
.L_x_3207:
[----:B------:R-:W-:Y:S05]  /*346d0*/  BSYNC B2 ;  /* 0x0000000000027941 */ /* 0x000fea0003800000 */
.L_x_3206:
        /* <DEDUP_REMOVED lines=14> */
.L_x_3209:
[----:B------:R-:W-:Y:S05]  /*347c0*/  BSYNC B2 ;  /* 0x0000000000027941 */ /* 0x000fea0003800000 */
.L_x_3208:
        /* <DEDUP_REMOVED lines=15> */
.L_x_3211:
[----:B------:R-:W-:Y:S05]  /*348c0*/  BSYNC B2 ;  /* 0x0000000000027941 */ /* 0x000fea0003800000 */
.L_x_3210:
        /* <DEDUP_REMOVED lines=20> */
.L_x_3213:
[----:B------:R-:W-:Y:S05]  /*34a10*/  BSYNC B2 ;  /* 0x0000000000027941 */ /* 0x000fea0003800000 */
.L_x_3212:
        /* <DEDUP_REMOVED lines=14> */
.L_x_3215:
[----:B------:R-:W-:Y:S05]  /*34b00*/  BSYNC B2 ;  /* 0x0000000000027941 */ /* 0x000fea0003800000 */
.L_x_3214:
        /* <DEDUP_REMOVED lines=14> */
.L_x_3217:
[----:B------:R-:W-:Y:S05]  /*34bf0*/  BSYNC B2 ;  /* 0x0000000000027941 */ /* 0x000fea0003800000 */
.L_x_3216:
        /* <DEDUP_REMOVED lines=15> */
.L_x_3219:
[----:B------:R-:W-:Y:S05]  /*34cf0*/  BSYNC B2 ;  /* 0x0000000000027941 */ /* 0x000fea0003800000 */
.L_x_3218:
        /* <DEDUP_REMOVED lines=20> */
.L_x_3221:
[----:B------:R-:W-:Y:S05]  /*34e40*/  BSYNC B2 ;  /* 0x0000000000027941 */ /* 0x000fea0003800000 */
.L_x_3220:
        /* <DEDUP_REMOVED lines=14> */
.L_x_3223:
[----:B------:R-:W-:Y:S05]  /*34f30*/  BSYNC B2 ;  /* 0x0000000000027941 */ /* 0x000fea0003800000 */
.L_x_3222:
        /* <DEDUP_REMOVED lines=14> */
.L_x_3225:
[----:B------:R-:W-:Y:S05]  /*35020*/  BSYNC B2 ;  /* 0x0000000000027941 */ /* 0x000fea0003800000 */
.L_x_3224:
        /* <DEDUP_REMOVED lines=15> */
.L_x_3227:
[----:B------:R-:W-:Y:S05]  /*35120*/  BSYNC B2 ;  /* 0x0000000000027941 */ /* 0x000fea0003800000 */
.L_x_3226:
        /* <DEDUP_REMOVED lines=20> */
.L_x_3229:
[----:B------:R-:W-:Y:S05]  /*35270*/  BSYNC B2 ;  /* 0x0000000000027941 */ /* 0x000fea0003800000 */
.L_x_3228:
        /* <DEDUP_REMOVED lines=14> */
.L_x_3231:
[----:B------:R-:W-:Y:S05]  /*35360*/  BSYNC B2 ;  /* 0x0000000000027941 */ /* 0x000fea0003800000 */
.L_x_3230:
        /* <DEDUP_REMOVED lines=14> */
.L_x_3233:
[----:B------:R-:W-:Y:S05]  /*35450*/  BSYNC B2 ;  /* 0x0000000000027941 */ /* 0x000fea0003800000 */
.L_x_3232:
        /* <DEDUP_REMOVED lines=15> */
.L_x_3235:
[----:B------:R-:W-:Y:S05]  /*35550*/  BSYNC B2 ;  /* 0x0000000000027941 */ /* 0x000fea0003800000 */
.L_x_3234:
        /* <DEDUP_REMOVED lines=20> */
.L_x_3237:
[----:B------:R-:W-:Y:S05]  /*356a0*/  BSYNC B2 ;  /* 0x0000000000027941 */ /* 0x000fea0003800000 */
.L_x_3236:
        /* <DEDUP_REMOVED lines=14> */
.L_x_3239:
[----:B------:R-:W-:Y:S05]  /*35790*/  BSYNC B2 ;  /* 0x0000000000027941 */ /* 0x000fea0003800000 */
.L_x_3238:
        /* <DEDUP_REMOVED lines=14> */
.L_x_3241:
[----:B------:R-:W-:Y:S05]  /*35880*/  BSYNC B2 ;  /* 0x0000000000027941 */ /* 0x000fea0003800000 */
.L_x_3240:
        /* <DEDUP_REMOVED lines=15> */
.L_x_3243:
[----:B------:R-:W-:Y:S05]  /*35980*/  BSYNC B2 ;  /* 0x0000000000027941 */ /* 0x000fea0003800000 */
.L_x_3242:
        /* <DEDUP_REMOVED lines=20> */
.L_x_3245:
[----:B------:R-:W-:Y:S05]  /*35ad0*/  BSYNC B2 ;  /* 0x0000000000027941 */ /* 0x000fea0003800000 */
.L_x_3244:
        /* <DEDUP_REMOVED lines=14> */
.L_x_3247:
[----:B------:R-:W-:Y:S05]  /*35bc0*/  BSYNC B2 ;  /* 0x0000000000027941 */ /* 0x000fea0003800000 */
.L_x_3246:
        /* <DEDUP_REMOVED lines=14> */
.L_x_3249:
[----:B------:R-:W-:Y:S05]  /*35cb0*/  BSYNC B2 ;  /* 0x0000000000027941 */ /* 0x000fea0003800000 */
.L_x_3248:
        /* <DEDUP_REMOVED lines=15> */
.L_x_3251:
[----:B------:R-:W-:Y:S05]  /*35db0*/  BSYNC B2 ;  /* 0x0000000000027941 */ /* 0x000fea0003800000 */
.L_x_3250:
        /* <DEDUP_REMOVED lines=20> */
.L_x_3253:
[----:B------:R-:W-:Y:S05]  /*35f00*/  BSYNC B2 ;  /* 0x0000000000027941 */ /* 0x000fea0003800000 */
.L_x_3252:
        /* <DEDUP_REMOVED lines=14> */
.L_x_3255:
[----:B------:R-:W-:Y:S05]  /*35ff0*/  BSYNC B2 ;  /* 0x0000000000027941 */ /* 0x000fea0003800000 */
.L_x_3254:
        /* <DEDUP_REMOVED lines=14> */
.L_x_3257:
[----:B------:R-:W-:Y:S05]  /*360e0*/  BSYNC B2 ;  /* 0x0000000000027941 */ /* 0x000fea0003800000 */
.L_x_3256:
        /* <DEDUP_REMOVED lines=15> */
.L_x_3259:
[----:B------:R-:W-:Y:S05]  /*361e0*/  BSYNC B2 ;  /* 0x0000000000027941 */ /* 0x000fea0003800000 */
.L_x_3258:
        /* <DEDUP_REMOVED lines=20> */
.L_x_3261:
[----:B------:R-:W-:Y:S05]  /*36330*/  BSYNC B2 ;  /* 0x0000000000027941 */ /* 0x000fea0003800000 */
.L_x_3260:
        /* <DEDUP_REMOVED lines=14> */
.L_x_3263:
[----:B------:R-:W-:Y:S05]  /*36420*/  BSYNC B2 ;  /* 0x0000000000027941 */ /* 0x000fea0003800000 */
.L_x_3262:
        /* <DEDUP_REMOVED lines=14> */
.L_x_3265:
[----:B------:R-:W-:Y:S05]  /*36510*/  BSYNC B2 ;  /* 0x0000000000027941 */ /* 0x000fea0003800000 */
.L_x_3264:
        /* <DEDUP_REMOVED lines=15> */
.L_x_3267:
[----:B------:R-:W-:Y:S05]  /*36610*/  BSYNC B2 ;  /* 0x0000000000027941 */ /* 0x000fea0003800000 */
.L_x_3266:
        /* <DEDUP_REMOVED lines=20> */
.L_x_3269:
[----:B------:R-:W-:Y:S05]  /*36760*/  BSYNC B2 ;  /* 0x0000000000027941 */ /* 0x000fea0003800000 */
.L_x_3268:
        /* <DEDUP_REMOVED lines=14> */
.L_x_3271:
[----:B------:R-:W-:Y:S05]  /*36850*/  BSYNC B2 ;  /* 0x0000000000027941 */ /* 0x000fea0003800000 */
.L_x_3270:
        /* <DEDUP_REMOVED lines=14> */
.L_x_3273:
[----:B------:R-:W-:Y:S05]  /*36940*/  BSYNC B2 ;  /* 0x0000000000027941 */ /* 0x000fea0003800000 */
.L_x_3272:
        /* <DEDUP_REMOVED lines=15> */
.L_x_3275:
[----:B------:R-:W-:Y:S05]  /*36a40*/  BSYNC B2 ;  /* 0x0000000000027941 */ /* 0x000fea0003800000 */
.L_x_3274:
        /* <DEDUP_REMOVED lines=20> */
.L_x_3277:
[----:B------:R-:W-:Y:S05]  /*36b90*/  BSYNC B2 ;  /* 0x0000000000027941 */ /* 0x000fea0003800000 */
.L_x_3276:
        /* <DEDUP_REMOVED lines=14> */
.L_x_3279:
[----:B------:R-:W-:Y:S05]  /*36c80*/  BSYNC B2 ;  /* 0x0000000000027941 */ /* 0x000fea0003800000 */
.L_x_3278:
        /* <DEDUP_REMOVED lines=14> */
.L_x_3281:
[----:B------:R-:W-:Y:S05]  /*36d70*/  BSYNC B2 ;  /* 0x0000000000027941 */ /* 0x000fea0003800000 */
.L_x_3280:
        /* <DEDUP_REMOVED lines=15> */
.L_x_3283:
[----:B------:R-:W-:Y:S05]  /*36e70*/  BSYNC B2 ;  /* 0x0000000000027941 */ /* 0x000fea0003800000 */
.L_x_3282:
        /* <DEDUP_REMOVED lines=20> */
.L_x_3285:
[----:B------:R-:W-:Y:S05]  /*36fc0*/  BSYNC B2 ;  /* 0x0000000000027941 */ /* 0x000fea0003800000 */
.L_x_3284:
        /* <DEDUP_REMOVED lines=14> */
.L_x_3287:
[----:B------:R-:W-:Y:S05]  /*370b0*/  BSYNC B2 ;  /* 0x0000000000027941 */ /* 0x000fea0003800000 */
.L_x_3286:
        /* <DEDUP_REMOVED lines=14> */
.L_x_3289:
[----:B------:R-:W-:Y:S05]  /*371a0*/  BSYNC B2 ;  /* 0x0000000000027941 */ /* 0x000fea0003800000 */
.L_x_3288:
        /* <DEDUP_REMOVED lines=15> */
.L_x_3291:
[----:B------:R-:W-:Y:S05]  /*372a0*/  BSYNC B2 ;  /* 0x0000000000027941 */ /* 0x000fea0003800000 */
.L_x_3290:
        /* <DEDUP_REMOVED lines=20> */
.L_x_3293:
[----:B------:R-:W-:Y:S05]  /*373f0*/  BSYNC B2 ;  /* 0x0000000000027941 */ /* 0x000fea0003800000 */
.L_x_3292:
        /* <DEDUP_REMOVED lines=14> */
.L_x_3295:
[----:B------:R-:W-:Y:S05]  /*374e0*/  BSYNC B2 ;  /* 0x0000000000027941 */ /* 0x000fea0003800000 */
.L_x_3294:
        /* <DEDUP_REMOVED lines=14> */
.L_x_3297:
[----:B------:R-:W-:Y:S05]  /*375d0*/  BSYNC B2 ;  /* 0x0000000000027941 */ /* 0x000fea0003800000 */
.L_x_3296:
        /* <DEDUP_REMOVED lines=15> */
.L_x_3299:
[----:B------:R-:W-:Y:S05]  /*376d0*/  BSYNC B2 ;  /* 0x0000000000027941 */ /* 0x000fea0003800000 */
.L_x_3298:
        /* <DEDUP_REMOVED lines=20> */
.L_x_3301:
[----:B------:R-:W-:Y:S05]  /*37820*/  BSYNC B2 ;  /* 0x0000000000027941 */ /* 0x000fea0003800000 */
.L_x_3300:
        /* <DEDUP_REMOVED lines=14> */
.L_x_3303:
[----:B------:R-:W-:Y:S05]  /*37910*/  BSYNC B2 ;  /* 0x0000000000027941 */ /* 0x000fea0003800000 */
.L_x_3302:
        /* <DEDUP_REMOVED lines=14> */
.L_x_3305:
[----:B------:R-:W-:Y:S05]  /*37a00*/  BSYNC B2 ;  /* 0x0000000000027941 */ /* 0x000fea0003800000 */
.L_x_3304:
        /* <DEDUP_REMOVED lines=15> */
.L_x_3307:
[----:B------:R-:W-:Y:S05]  /*37b00*/  BSYNC B2 ;  /* 0x0000000000027941 */ /* 0x000fea0003800000 */
.L_x_3306:
        /* <DEDUP_REMOVED lines=20> */
.L_x_3309:
[----:B------:R-:W-:Y:S05]  /*37c50*/  BSYNC B2 ;  /* 0x0000000000027941 */ /* 0x000fea0003800000 */
.L_x_3308:
        /* <DEDUP_REMOVED lines=14> */
.L_x_3311:
[----:B------:R-:W-:Y:S05]  /*37d40*/  BSYNC B2 ;  /* 0x0000000000027941 */ /* 0x000fea0003800000 */
.L_x_3310:
        /* <DEDUP_REMOVED lines=14> */
.L_x_3313:
[----:B------:R-:W-:Y:S05]  /*37e30*/  BSYNC B2 ;  /* 0x0000000000027941 */ /* 0x000fea0003800000 */
.L_x_3312:
        /* <DEDUP_REMOVED lines=15> */
.L_x_3315:
[----:B------:R-:W-:Y:S05]  /*37f30*/  BSYNC B2 ;  /* 0x0000000000027941 */ /* 0x000fea0003800000 */
.L_x_3314:
        /* <DEDUP_REMOVED lines=20> */
.L_x_3317:
[----:B------:R-:W-:Y:S05]  /*38080*/  BSYNC B2 ;  /* 0x0000000000027941 */ /* 0x000fea0003800000 */
.L_x_3316:
        /* <DEDUP_REMOVED lines=14> */
.L_x_3319:
[----:B------:R-:W-:Y:S05]  /*38170*/  BSYNC B2 ;  /* 0x0000000000027941 */ /* 0x000fea0003800000 */
.L_x_3318:
        /* <DEDUP_REMOVED lines=14> */
.L_x_3321:
[----:B------:R-:W-:Y:S05]  /*38260*/  BSYNC B2 ;  /* 0x0000000000027941 */ /* 0x000fea0003800000 */
.L_x_3320:
        /* <DEDUP_REMOVED lines=15> */
.L_x_3323:
[----:B------:R-:W-:Y:S05]  /*38360*/  BSYNC B2 ;  /* 0x0000000000027941 */ /* 0x000fea0003800000 */
.L_x_3322:
        /* <DEDUP_REMOVED lines=20> */
.L_x_3325:
[----:B------:R-:W-:Y:S05]  /*384b0*/  BSYNC B2 ;  /* 0x0000000000027941 */ /* 0x000fea0003800000 */
.L_x_3324:
        /* <DEDUP_REMOVED lines=14> */
.L_x_3327:
[----:B------:R-:W-:Y:S05]  /*385a0*/  BSYNC B2 ;  /* 0x0000000000027941 */ /* 0x000fea0003800000 */
.L_x_3326:
        /* <DEDUP_REMOVED lines=14> */
.L_x_3329:
[----:B------:R-:W-:Y:S05]  /*38690*/  BSYNC B2 ;  /* 0x0000000000027941 */ /* 0x000fea0003800000 */
.L_x_3328:
        /* <DEDUP_REMOVED lines=15> */
.L_x_3331:
[----:B------:R-:W-:Y:S05]  /*38790*/  BSYNC B2 ;  /* 0x0000000000027941 */ /* 0x000fea0003800000 */
.L_x_3330:
        /* <DEDUP_REMOVED lines=20> */
.L_x_3333:
[----:B------:R-:W-:Y:S05]  /*388e0*/  BSYNC B2 ;  /* 0x0000000000027941 */ /* 0x000fea0003800000 */
.L_x_3332:
        /* <DEDUP_REMOVED lines=14> */
.L_x_3335:
[----:B------:R-:W-:Y:S05]  /*389d0*/  BSYNC B2 ;  /* 0x0000000000027941 */ /* 0x000fea0003800000 */
.L_x_3334:
        /* <DEDUP_REMOVED lines=14> */
.L_x_3337:
[----:B------:R-:W-:Y:S05]  /*38ac0*/  BSYNC B2 ;  /* 0x0000000000027941 */ /* 0x000fea0003800000 */
.L_x_3336:
        /* <DEDUP_REMOVED lines=15> */
.L_x_3339:
[----:B------:R-:W-:Y:S05]  /*38bc0*/  BSYNC B2 ;  /* 0x0000000000027941 */ /* 0x000fea0003800000 */
.L_x_3338:
        /* <DEDUP_REMOVED lines=20> */
.L_x_3341:
[----:B------:R-:W-:Y:S05]  /*38d10*/  BSYNC B2 ;  /* 0x0000000000027941 */ /* 0x000fea0003800000 */
.L_x_3340:
        /* <DEDUP_REMOVED lines=14> */
.L_x_3343:
[----:B------:R-:W-:Y:S05]  /*38e00*/  BSYNC B2 ;  /* 0x0000000000027941 */ /* 0x000fea0003800000 */
.L_x_3342:
        /* <DEDUP_REMOVED lines=14> */
.L_x_3345:
[----:B------:R-:W-:Y:S05]  /*38ef0*/  BSYNC B2 ;  /* 0x0000000000027941 */ /* 0x000fea0003800000 */
.L_x_3344:
        /* <DEDUP_REMOVED lines=15> */
.L_x_3347:
[----:B------:R-:W-:Y:S05]  /*38ff0*/  BSYNC B2 ;  /* 0x0000000000027941 */ /* 0x000fea0003800000 */
.L_x_3346:
        /* <DEDUP_REMOVED lines=20> */
.L_x_3349:
[----:B------:R-:W-:Y:S05]  /*39140*/  BSYNC B2 ;  /* 0x0000000000027941 */ /* 0x000fea0003800000 */
.L_x_3348:
        /* <DEDUP_REMOVED lines=14> */
.L_x_3351:
[----:B------:R-:W-:Y:S05]  /*39230*/  BSYNC B2 ;  /* 0x0000000000027941 */ /* 0x000fea0003800000 */
.L_x_3350:
        /* <DEDUP_REMOVED lines=14> */
.L_x_3353:
[----:B------:R-:W-:Y:S05]  /*39320*/  BSYNC B2 ;  /* 0x0000000000027941 */ /* 0x000fea0003800000 */
.L_x_3352:
        /* <DEDUP_REMOVED lines=15> */
.L_x_3355:
[----:B------:R-:W-:Y:S05]  /*39420*/  BSYNC B2 ;  /* 0x0000000000027941 */ /* 0x000fea0003800000 */
.L_x_3354:
        /* <DEDUP_REMOVED lines=20> */
.L_x_3357:
[----:B------:R-:W-:Y:S05]  /*39570*/  BSYNC B2 ;  /* 0x0000000000027941 */ /* 0x000fea0003800000 */
.L_x_3356:
        /* <DEDUP_REMOVED lines=14> */
.L_x_3359:
[----:B------:R-:W-:Y:S05]  /*39660*/  BSYNC B2 ;  /* 0x0000000000027941 */ /* 0x000fea0003800000 */
.L_x_3358:
        /* <DEDUP_REMOVED lines=14> */
.L_x_3361:
[----:B------:R-:W-:Y:S05]  /*39750*/  BSYNC B2 ;  /* 0x0000000000027941 */ /* 0x000fea0003800000 */
.L_x_3360:
        /* <DEDUP_REMOVED lines=15> */
.L_x_3363:
[----:B------:R-:W-:Y:S05]  /*39850*/  BSYNC B2 ;  /* 0x0000000000027941 */ /* 0x000fea0003800000 */
.L_x_3362:
        /* <DEDUP_REMOVED lines=20> */
.L_x_3365:
[----:B------:R-:W-:Y:S05]  /*399a0*/  BSYNC B2 ;  /* 0x0000000000027941 */ /* 0x000fea0003800000 */
.L_x_3364:
        /* <DEDUP_REMOVED lines=14> */
.L_x_3367:
[----:B------:R-:W-:Y:S05]  /*39a90*/  BSYNC B2 ;  /* 0x0000000000027941 */ /* 0x000fea0003800000 */
.L_x_3366:
        /* <DEDUP_REMOVED lines=14> */
.L_x_3369:
[----:B------:R-:W-:Y:S05]  /*39b80*/  BSYNC B2 ;  /* 0x0000000000027941 */ /* 0x000fea0003800000 */
.L_x_3368:
        /* <DEDUP_REMOVED lines=15> */
.L_x_3371:
[----:B------:R-:W-:Y:S05]  /*39c80*/  BSYNC B2 ;  /* 0x0000000000027941 */ /* 0x000fea0003800000 */
.L_x_3370:
        /* <DEDUP_REMOVED lines=20> */
.L_x_3373:
[----:B------:R-:W-:Y:S05]  /*39dd0*/  BSYNC B2 ;  /* 0x0000000000027941 */ /* 0x000fea0003800000 */
.L_x_3372:
        /* <DEDUP_REMOVED lines=14> */
.L_x_3375:
[----:B------:R-:W-:Y:S05]  /*39ec0*/  BSYNC B2 ;  /* 0x0000000000027941 */ /* 0x000fea0003800000 */
.L_x_3374:
        /* <DEDUP_REMOVED lines=14> */
.L_x_3377:
[----:B------:R-:W-:Y:S05]  /*39fb0*/  BSYNC B2 ;  /* 0x0000000000027941 */ /* 0x000fea0003800000 */
.L_x_3376:
        /* <DEDUP_REMOVED lines=15> */
.L_x_3379:
[----:B------:R-:W-:Y:S05]  /*3a0b0*/  BSYNC B2 ;  /* 0x0000000000027941 */ /* 0x000fea0003800000 */
.L_x_3378:
        /* <DEDUP_REMOVED lines=20> */
.L_x_3381:
[----:B------:R-:W-:Y:S05]  /*3a200*/  BSYNC B2 ;  /* 0x0000000000027941 */ /* 0x000fea0003800000 */
.L_x_3380:
        /* <DEDUP_REMOVED lines=14> */
.L_x_3383:
[----:B------:R-:W-:Y:S05]  /*3a2f0*/  BSYNC B2 ;  /* 0x0000000000027941 */ /* 0x000fea0003800000 */
.L_x_3382:
        /* <DEDUP_REMOVED lines=14> */
.L_x_3385:
[----:B------:R-:W-:Y:S05]  /*3a3e0*/  BSYNC B2 ;  /* 0x0000000000027941 */ /* 0x000fea0003800000 */
.L_x_3384:
        /* <DEDUP_REMOVED lines=15> */
.L_x_3387:
[----:B------:R-:W-:Y:S05]  /*3a4e0*/  BSYNC B2 ;  /* 0x0000000000027941 */ /* 0x000fea0003800000 */
.L_x_3386:
        /* <DEDUP_REMOVED lines=20> */
.L_x_3389:
[----:B------:R-:W-:Y:S05]  /*3a630*/  BSYNC B2 ;  /* 0x0000000000027941 */ /* 0x000fea0003800000 */
.L_x_3388:
        /* <DEDUP_REMOVED lines=14> */
.L_x_3391:
[----:B------:R-:W-:Y:S05]  /*3a720*/  BSYNC B2 ;  /* 0x0000000000027941 */ /* 0x000fea0003800000 */
.L_x_3390:
        /* <DEDUP_REMOVED lines=14> */
.L_x_3393:
[----:B------:R-:W-:Y:S05]  /*3a810*/  BSYNC B2 ;  /* 0x0000000000027941 */ /* 0x000fea0003800000 */
.L_x_3392:
        /* <DEDUP_REMOVED lines=15> */
.L_x_3395:
[----:B------:R-:W-:Y:S05]  /*3a910*/  BSYNC B2 ;  /* 0x0000000000027941 */ /* 0x000fea0003800000 */
.L_x_3394:
        /* <DEDUP_REMOVED lines=20> */
.L_x_3397:
[----:B------:R-:W-:Y:S05]  /*3aa60*/  BSYNC B2 ;  /* 0x0000000000027941 */ /* 0x000fea0003800000 */
.L_x_3396:
        /* <DEDUP_REMOVED lines=14> */
.L_x_3399:
[----:B------:R-:W-:Y:S05]  /*3ab50*/  BSYNC B2 ;  /* 0x0000000000027941 */ /* 0x000fea0003800000 */
.L_x_3398:
        /* <DEDUP_REMOVED lines=14> */
.L_x_3401:
[----:B------:R-:W-:Y:S05]  /*3ac40*/  BSYNC B2 ;  /* 0x0000000000027941 */ /* 0x000fea0003800000 */
.L_x_3400:
        /* <DEDUP_REMOVED lines=15> */
.L_x_3403:
[----:B------:R-:W-:Y:S05]  /*3ad40*/  BSYNC B2 ;  /* 0x0000000000027941 */ /* 0x000fea0003800000 */
.L_x_3402:
        /* <DEDUP_REMOVED lines=20> */
.L_x_3405:
[----:B------:R-:W-:Y:S05]  /*3ae90*/  BSYNC B2 ;  /* 0x0000000000027941 */ /* 0x000fea0003800000 */
.L_x_3404:
        /* <DEDUP_REMOVED lines=14> */
.L_x_3407:
[----:B------:R-:W-:Y:S05]  /*3af80*/  BSYNC B2 ;  /* 0x0000000000027941 */ /* 0x000fea0003800000 */
.L_x_3406:
        /* <DEDUP_REMOVED lines=14> */
.L_x_3409:
[----:B------:R-:W-:Y:S05]  /*3b070*/  BSYNC B2 ;  /* 0x0000000000027941 */ /* 0x000fea0003800000 */
.L_x_3408:
        /* <DEDUP_REMOVED lines=15> */
.L_x_3411:
[----:B------:R-:W-:Y:S05]  /*3b170*/  BSYNC B2 ;  /* 0x0000000000027941 */ /* 0x000fea0003800000 */
.L_x_3410:
        /* <DEDUP_REMOVED lines=20> */
.L_x_3413:
[----:B------:R-:W-:Y:S05]  /*3b2c0*/  BSYNC B2 ;  /* 0x0000000000027941 */ /* 0x000fea0003800000 */
.L_x_3412:
        /* <DEDUP_REMOVED lines=14> */
.L_x_3415:
[----:B------:R-:W-:Y:S05]  /*3b3b0*/  BSYNC B2 ;  /* 0x0000000000027941 */ /* 0x000fea0003800000 */
.L_x_3414:
        /* <DEDUP_REMOVED lines=14> */
.L_x_3417:
[----:B------:R-:W-:Y:S05]  /*3b4a0*/  BSYNC B2 ;  /* 0x0000000000027941 */ /* 0x000fea0003800000 */
.L_x_3416:
        /* <DEDUP_REMOVED lines=15> */
.L_x_3419:
[----:B------:R-:W-:Y:S05]  /*3b5a0*/  BSYNC B2 ;  /* 0x0000000000027941 */ /* 0x000fea0003800000 */
.L_x_3418:
        /* <DEDUP_REMOVED lines=20> */
.L_x_3421:
[----:B------:R-:W-:Y:S05]  /*3b6f0*/  BSYNC B2 ;  /* 0x0000000000027941 */ /* 0x000fea0003800000 */
.L_x_3420:
        /* <DEDUP_REMOVED lines=14> */
.L_x_3423:
[----:B------:R-:W-:Y:S05]  /*3b7e0*/  BSYNC B2 ;  /* 0x0000000000027941 */ /* 0x000fea0003800000 */
.L_x_3422:
        /* <DEDUP_REMOVED lines=14> */
.L_x_3425:
[----:B------:R-:W-:Y:S05]  /*3b8d0*/  BSYNC B2 ;  /* 0x0000000000027941 */ /* 0x000fea0003800000 */
.L_x_3424:
        /* <DEDUP_REMOVED lines=15> */
.L_x_3427:
[----:B------:R-:W-:Y:S05]  /*3b9d0*/  BSYNC B2 ;  /* 0x0000000000027941 */ /* 0x000fea0003800000 */
.L_x_3426:
        /* <DEDUP_REMOVED lines=20> */
.L_x_3429:
[----:B------:R-:W-:Y:S05]  /*3bb20*/  BSYNC B2 ;  /* 0x0000000000027941 */ /* 0x000fea0003800000 */
.L_x_3428:
        /* <DEDUP_REMOVED lines=14> */
.L_x_3431:
[----:B------:R-:W-:Y:S05]  /*3bc10*/  BSYNC B2 ;  /* 0x0000000000027941 */ /* 0x000fea0003800000 */
.L_x_3430:
        /* <DEDUP_REMOVED lines=14> */
.L_x_3433:
[----:B------:R-:W-:Y:S05]  /*3bd00*/  BSYNC B2 ;  /* 0x0000000000027941 */ /* 0x000fea0003800000 */
.L_x_3432:
        /* <DEDUP_REMOVED lines=15> */
.L_x_3435:
[----:B------:R-:W-:Y:S05]  /*3be00*/  BSYNC B2 ;  /* 0x0000000000027941 */ /* 0x000fea0003800000 */
.L_x_3434:
        /* <DEDUP_REMOVED lines=20> */
.L_x_3437:
[----:B------:R-:W-:Y:S05]  /*3bf50*/  BSYNC B2 ;  /* 0x0000000000027941 */ /* 0x000fea0003800000 */
.L_x_3436:
        /* <DEDUP_REMOVED lines=14> */
.L_x_3439:
[----:B------:R-:W-:Y:S05]  /*3c040*/  BSYNC B2 ;  /* 0x0000000000027941 */ /* 0x000fea0003800000 */
.L_x_3438:
        /* <DEDUP_REMOVED lines=14> */
.L_x_3441:
[----:B------:R-:W-:Y:S05]  /*3c130*/  BSYNC B2 ;  /* 0x0000000000027941 */ /* 0x000fea0003800000 */
.L_x_3440:
        /* <DEDUP_REMOVED lines=15> */
.L_x_3443:
[----:B------:R-:W-:Y:S05]  /*3c230*/  BSYNC B2 ;  /* 0x0000000000027941 */ /* 0x000fea0003800000 */
.L_x_3442:
        /* <DEDUP_REMOVED lines=20> */
.L_x_3445:
[----:B------:R-:W-:Y:S05]  /*3c380*/  BSYNC B2 ;  /* 0x0000000000027941 */ /* 0x000fea0003800000 */
.L_x_3444:
        /* <DEDUP_REMOVED lines=14> */
.L_x_3447:
[----:B------:R-:W-:Y:S05]  /*3c470*/  BSYNC B2 ;  /* 0x0000000000027941 */ /* 0x000fea0003800000 */
.L_x_3446:
        /* <DEDUP_REMOVED lines=14> */
.L_x_3449:
[----:B------:R-:W-:Y:S05]  /*3c560*/  BSYNC B2 ;  /* 0x0000000000027941 */ /* 0x000fea0003800000 */
.L_x_3448:
        /* <DEDUP_REMOVED lines=15> */
.L_x_3451:
[----:B------:R-:W-:Y:S05]  /*3c660*/  BSYNC B2 ;  /* 0x0000000000027941 */ /* 0x000fea0003800000 */
.L_x_3450:
        /* <DEDUP_REMOVED lines=20> */
.L_x_3453:
[----:B------:R-:W-:Y:S05]  /*3c7b0*/  BSYNC B2 ;  /* 0x0000000000027941 */ /* 0x000fea0003800000 */
.L_x_3452:
        /* <DEDUP_REMOVED lines=14> */
.L_x_3455:
[----:B------:R-:W-:Y:S05]  /*3c8a0*/  BSYNC B2 ;  /* 0x0000000000027941 */ /* 0x000fea0003800000 */
.L_x_3454:
        /* <DEDUP_REMOVED lines=14> */
.L_x_3457:
[----:B------:R-:W-:Y:S05]  /*3c990*/  BSYNC B2 ;  /* 0x0000000000027941 */ /* 0x000fea0003800000 */
.L_x_3456:
        /* <DEDUP_REMOVED lines=15> */
.L_x_3459:
[----:B------:R-:W-:Y:S05]  /*3ca90*/  BSYNC B2 ;  /* 0x0000000000027941 */ /* 0x000fea0003800000 */
.L_x_3458:
        /* <DEDUP_REMOVED lines=20> */
.L_x_3461:
[----:B------:R-:W-:Y:S05]  /*3cbe0*/  BSYNC B2 ;  /* 0x0000000000027941 */ /* 0x000fea0003800000 */
.L_x_3460:
        /* <DEDUP_REMOVED lines=14> */
.L_x_3463:
[----:B------:R-:W-:Y:S05]  /*3ccd0*/  BSYNC B2 ;  /* 0x0000000000027941 */ /* 0x000fea0003800000 */
.L_x_3462:
        /* <DEDUP_REMOVED lines=14> */
.L_x_3465:
[----:B------:R-:W-:Y:S05]  /*3cdc0*/  BSYNC B2 ;  /* 0x0000000000027941 */ /* 0x000fea0003800000 */
.L_x_3464:
        /* <DEDUP_REMOVED lines=15> */
.L_x_3467:
[----:B------:R-:W-:Y:S05]  /*3cec0*/  BSYNC B2 ;  /* 0x0000000000027941 */ /* 0x000fea0003800000 */
.L_x_3466:
        /* <DEDUP_REMOVED lines=20> */
.L_x_3469:
[----:B------:R-:W-:Y:S05]  /*3d010*/  BSYNC B2 ;  /* 0x0000000000027941 */ /* 0x000fea0003800000 */
.L_x_3468:
        /* <DEDUP_REMOVED lines=14> */
.L_x_3471:
[----:B------:R-:W-:Y:S05]  /*3d100*/  BSYNC B2 ;  /* 0x0000000000027941 */ /* 0x000fea0003800000 */
.L_x_3470:
        /* <DEDUP_REMOVED lines=14> */
.L_x_3473:
[----:B------:R-:W-:Y:S05]  /*3d1f0*/  BSYNC B2 ;  /* 0x0000000000027941 */ /* 0x000fea0003800000 */
.L_x_3472:
        /* <DEDUP_REMOVED lines=15> */
.L_x_3475:
[----:B------:R-:W-:Y:S05]  /*3d2f0*/  BSYNC B2 ;  /* 0x0000000000027941 */ /* 0x000fea0003800000 */
.L_x_3474:
        /* <DEDUP_REMOVED lines=20> */
.L_x_3477:
[----:B------:R-:W-:Y:S05]  /*3d440*/  BSYNC B2 ;  /* 0x0000000000027941 */ /* 0x000fea0003800000 */
.L_x_3476:
        /* <DEDUP_REMOVED lines=14> */
.L_x_3479:
[----:B------:R-:W-:Y:S05]  /*3d530*/  BSYNC B2 ;  /* 0x0000000000027941 */ /* 0x000fea0003800000 */
.L_x_3478:
        /* <DEDUP_REMOVED lines=14> */
.L_x_3481:
[----:B------:R-:W-:Y:S05]  /*3d620*/  BSYNC B2 ;  /* 0x0000000000027941 */ /* 0x000fea0003800000 */
.L_x_3480:
        /* <DEDUP_REMOVED lines=15> */
.L_x_3483:
[----:B------:R-:W-:Y:S05]  /*3d720*/  BSYNC B2 ;  /* 0x0000000000027941 */ /* 0x000fea0003800000 */
.L_x_3482:
        /* <DEDUP_REMOVED lines=20> */
.L_x_3485:
[----:B------:R-:W-:Y:S05]  /*3d870*/  BSYNC B2 ;  /* 0x0000000000027941 */ /* 0x000fea0003800000 */
.L_x_3484:
        /* <DEDUP_REMOVED lines=14> */
.L_x_3487:
[----:B------:R-:W-:Y:S05]  /*3d960*/  BSYNC B2 ;  /* 0x0000000000027941 */ /* 0x000fea0003800000 */
.L_x_3486:
        /* <DEDUP_REMOVED lines=14> */
.L_x_3489:
[----:B------:R-:W-:Y:S05]  /*3da50*/  BSYNC B2 ;  /* 0x0000000000027941 */ /* 0x000fea0003800000 */
.L_x_3488:
        /* <DEDUP_REMOVED lines=15> */
.L_x_3491:
[----:B------:R-:W-:Y:S05]  /*3db50*/  BSYNC B2 ;  /* 0x0000000000027941 */ /* 0x000fea0003800000 */
.L_x_3490:
        /* <DEDUP_REMOVED lines=20> */
.L_x_3493:
[----:B------:R-:W-:Y:S05]  /*3dca0*/  BSYNC B2 ;  /* 0x0000000000027941 */ /* 0x000fea0003800000 */
.L_x_3492:
        /* <DEDUP_REMOVED lines=14> */
.L_x_3495:
[----:B------:R-:W-:Y:S05]  /*3dd90*/  BSYNC B2 ;  /* 0x0000000000027941 */ /* 0x000fea0003800000 */
.L_x_3494:
        /* <DEDUP_REMOVED lines=14> */
.L_x_3497:
[----:B------:R-:W-:Y:S05]  /*3de80*/  BSYNC B2 ;  /* 0x0000000000027941 */ /* 0x000fea0003800000 */
.L_x_3496:
        /* <DEDUP_REMOVED lines=15> */
.L_x_3499:
[----:B------:R-:W-:Y:S05]  /*3df80*/  BSYNC B2 ;  /* 0x0000000000027941 */ /* 0x000fea0003800000 */
.L_x_3498:
        /* <DEDUP_REMOVED lines=20> */
.L_x_3501:
[----:B------:R-:W-:Y:S05]  /*3e0d0*/  BSYNC B2 ;  /* 0x0000000000027941 */ /* 0x000fea0003800000 */
.L_x_3500:
        /* <DEDUP_REMOVED lines=14> */
.L_x_3503:
[----:B------:R-:W-:Y:S05]  /*3e1c0*/  BSYNC B2 ;  /* 0x0000000000027941 */ /* 0x000fea0003800000 */
.L_x_3502:
        /* <DEDUP_REMOVED lines=14> */
.L_x_3505:
[----:B------:R-:W-:Y:S05]  /*3e2b0*/  BSYNC B2 ;  /* 0x0000000000027941 */ /* 0x000fea0003800000 */
.L_x_3504:
        /* <DEDUP_REMOVED lines=15> */
.L_x_3507:
[----:B------:R-:W-:Y:S05]  /*3e3b0*/  BSYNC B2 ;  /* 0x0000000000027941 */ /* 0x000fea0003800000 */
.L_x_3506:
        /* <DEDUP_REMOVED lines=20> */
.L_x_3509:
[----:B------:R-:W-:Y:S05]  /*3e500*/  BSYNC B2 ;  /* 0x0000000000027941 */ /* 0x000fea0003800000 */
.L_x_3508:
        /* <DEDUP_REMOVED lines=14> */
.L_x_3511:
[----:B------:R-:W-:Y:S05]  /*3e5f0*/  BSYNC B2 ;  /* 0x0000000000027941 */ /* 0x000fea0003800000 */
.L_x_3510:
        /* <DEDUP_REMOVED lines=14> */
.L_x_3513:
[----:B------:R-:W-:Y:S05]  /*3e6e0*/  BSYNC B2 ;  /* 0x0000000000027941 */ /* 0x000fea0003800000 */
.L_x_3512:
        /* <DEDUP_REMOVED lines=15> */
.L_x_3515:
[----:B------:R-:W-:Y:S05]  /*3e7e0*/  BSYNC B2 ;  /* 0x0000000000027941 */ /* 0x000fea0003800000 */
.L_x_3514:
        /* <DEDUP_REMOVED lines=20> */
.L_x_3517:
[----:B------:R-:W-:Y:S05]  /*3e930*/  BSYNC B2 ;  /* 0x0000000000027941 */ /* 0x000fea0003800000 */
.L_x_3516:
        /* <DEDUP_REMOVED lines=14> */
.L_x_3519:
[----:B------:R-:W-:Y:S05]  /*3ea20*/  BSYNC B2 ;  /* 0x0000000000027941 */ /* 0x000fea0003800000 */
.L_x_3518:
        /* <DEDUP_REMOVED lines=14> */
.L_x_3521:
[----:B------:R-:W-:Y:S05]  /*3eb10*/  BSYNC B2 ;  /* 0x0000000000027941 */ /* 0x000fea0003800000 */
.L_x_3520:
        /* <DEDUP_REMOVED lines=15> */
.L_x_3523:
[----:B------:R-:W-:Y:S05]  /*3ec10*/  BSYNC B2 ;  /* 0x0000000000027941 */ /* 0x000fea0003800000 */
.L_x_3522:
        /* <DEDUP_REMOVED lines=20> */
.L_x_3525:
[----:B------:R-:W-:Y:S05]  /*3ed60*/  BSYNC B2 ;  /* 0x0000000000027941 */ /* 0x000fea0003800000 */
.L_x_3524:
        /* <DEDUP_REMOVED lines=14> */
.L_x_3527:
[----:B------:R-:W-:Y:S05]  /*3ee50*/  BSYNC B2 ;  /* 0x0000000000027941 */ /* 0x000fea0003800000 */
.L_x_3526:
        /* <DEDUP_REMOVED lines=14> */
.L_x_3529:
[----:B------:R-:W-:Y:S05]  /*3ef40*/  BSYNC B2 ;  /* 0x0000000000027941 */ /* 0x000fea0003800000 */
.L_x_3528:
        /* <DEDUP_REMOVED lines=15> */
.L_x_3531:
[----:B------:R-:W-:Y:S05]  /*3f040*/  BSYNC B2 ;  /* 0x0000000000027941 */ /* 0x000fea0003800000 */
.L_x_3530:
        /* <DEDUP_REMOVED lines=20> */
.L_x_3533:
[----:B------:R-:W-:Y:S05]  /*3f190*/  BSYNC B2 ;  /* 0x0000000000027941 */ /* 0x000fea0003800000 */
.L_x_3532:
        /* <DEDUP_REMOVED lines=14> */
.L_x_3535:
[----:B------:R-:W-:Y:S05]  /*3f280*/  BSYNC B2 ;  /* 0x0000000000027941 */ /* 0x000fea0003800000 */
.L_x_3534:
        /* <DEDUP_REMOVED lines=14> */
.L_x_3537:
[----:B------:R-:W-:Y:S05]  /*3f370*/  BSYNC B2 ;  /* 0x0000000000027941 */ /* 0x000fea0003800000 */
.L_x_3536:
        /* <DEDUP_REMOVED lines=15> */
.L_x_3539:
[----:B------:R-:W-:Y:S05]  /*3f470*/  BSYNC B2 ;  /* 0x0000000000027941 */ /* 0x000fea0003800000 */
.L_x_3538:
        /* <DEDUP_REMOVED lines=20> */
.L_x_3541:
[----:B------:R-:W-:Y:S05]  /*3f5c0*/  BSYNC B2 ;  /* 0x0000000000027941 */ /* 0x000fea0003800000 */
.L_x_3540:
        /* <DEDUP_REMOVED lines=14> */
.L_x_3543:
[----:B------:R-:W-:Y:S05]  /*3f6b0*/  BSYNC B2 ;  /* 0x0000000000027941 */ /* 0x000fea0003800000 */
.L_x_3542:
        /* <DEDUP_REMOVED lines=14> */
.L_x_3545:
[----:B------:R-:W-:Y:S05]  /*3f7a0*/  BSYNC B2 ;  /* 0x0000000000027941 */ /* 0x000fea0003800000 */
.L_x_3544:
        /* <DEDUP_REMOVED lines=15> */
.L_x_3547:
[----:B------:R-:W-:Y:S05]  /*3f8a0*/  BSYNC B2 ;  /* 0x0000000000027941 */ /* 0x000fea0003800000 */
.L_x_3546:
        /* <DEDUP_REMOVED lines=20> */
.L_x_3549:
[----:B------:R-:W-:Y:S05]  /*3f9f0*/  BSYNC B2 ;  /* 0x0000000000027941 */ /* 0x000fea0003800000 */
.L_x_3548:
        /* <DEDUP_REMOVED lines=14> */
.L_x_3551:
[----:B------:R-:W-:Y:S05]  /*3fae0*/  BSYNC B2 ;  /* 0x0000000000027941 */ /* 0x000fea0003800000 */
.L_x_3550:
        /* <DEDUP_REMOVED lines=14> */
.L_x_3553:
[----:B------:R-:W-:Y:S05]  /*3fbd0*/  BSYNC B2 ;  /* 0x0000000000027941 */ /* 0x000fea0003800000 */
.L_x_3552:
        /* <DEDUP_REMOVED lines=15> */
.L_x_3555:
[----:B------:R-:W-:Y:S05]  /*3fcd0*/  BSYNC B2 ;  /* 0x0000000000027941 */ /* 0x000fea0003800000 */
.L_x_3554:
        /* <DEDUP_REMOVED lines=20> */
.L_x_3557:
[----:B------:R-:W-:Y:S05]  /*3fe20*/  BSYNC B2 ;  /* 0x0000000000027941 */ /* 0x000fea0003800000 */
.L_x_3556:
        /* <DEDUP_REMOVED lines=14> */
.L_x_3559:
[----:B------:R-:W-:Y:S05]  /*3ff10*/  BSYNC B2 ;  /* 0x0000000000027941 */ /* 0x000fea0003800000 */
.L_x_3558:
        /* <DEDUP_REMOVED lines=14> */
.L_x_3561:
[----:B------:R-:W-:Y:S05]  /*40000*/  BSYNC B2 ;  /* 0x0000000000027941 */ /* 0x000fea0003800000 */
.L_x_3560:
        /* <DEDUP_REMOVED lines=15> */
.L_x_3563:
[----:B------:R-:W-:Y:S05]  /*40100*/  BSYNC B2 ;  /* 0x0000000000027941 */ /* 0x000fea0003800000 */
.L_x_3562:
        /* <DEDUP_REMOVED lines=20> */
.L_x_3565:
[----:B------:R-:W-:Y:S05]  /*40250*/  BSYNC B2 ;  /* 0x0000000000027941 */ /* 0x000fea0003800000 */
.L_x_3564:
        /* <DEDUP_REMOVED lines=14> */
.L_x_3567:
[----:B------:R-:W-:Y:S05]  /*40340*/  BSYNC B2 ;  /* 0x0000000000027941 */ /* 0x000fea0003800000 */
.L_x_3566:
        /* <DEDUP_REMOVED lines=14> */
.L_x_3569:
[----:B------:R-:W-:Y:S05]  /*40430*/  BSYNC B2 ;  /* 0x0000000000027941 */ /* 0x000fea0003800000 */
.L_x_3568:
        /* <DEDUP_REMOVED lines=15> */
.L_x_3571:
[----:B------:R-:W-:Y:S05]  /*40530*/  BSYNC B2 ;  /* 0x0000000000027941 */ /* 0x000fea0003800000 */
.L_x_3570:
        /* <DEDUP_REMOVED lines=20> */
.L_x_3573:
[----:B------:R-:W-:Y:S05]  /*40680*/  BSYNC B2 ;  /* 0x0000000000027941 */ /* 0x000fea0003800000 */
.L_x_3572:
        /* <DEDUP_REMOVED lines=14> */
.L_x_3575:
[----:B------:R-:W-:Y:S05]  /*40770*/  BSYNC B2 ;  /* 0x0000000000027941 */ /* 0x000fea0003800000 */
.L_x_3574:
        /* <DEDUP_REMOVED lines=14> */
.L_x_3577:
[----:B------:R-:W-:Y:S05]  /*40860*/  BSYNC B2 ;  /* 0x0000000000027941 */ /* 0x000fea0003800000 */
.L_x_3576:
        /* <DEDUP_REMOVED lines=15> */
.L_x_3579:
[----:B------:R-:W-:Y:S05]  /*40960*/  BSYNC B2 ;  /* 0x0000000000027941 */ /* 0x000fea0003800000 */
.L_x_3578:
        /* <DEDUP_REMOVED lines=20> */
.L_x_3581:
[----:B------:R-:W-:Y:S05]  /*40ab0*/  BSYNC B2 ;  /* 0x0000000000027941 */ /* 0x000fea0003800000 */
.L_x_3580:
        /* <DEDUP_REMOVED lines=14> */
.L_x_3583:
[----:B------:R-:W-:Y:S05]  /*40ba0*/  BSYNC B2 ;  /* 0x0000000000027941 */ /* 0x000fea0003800000 */
.L_x_3582:
        /* <DEDUP_REMOVED lines=14> */
.L_x_3585:
[----:B------:R-:W-:Y:S05]  /*40c90*/  BSYNC B2 ;  /* 0x0000000000027941 */ /* 0x000fea0003800000 */
.L_x_3584:
        /* <DEDUP_REMOVED lines=15> */
.L_x_3587:
[----:B------:R-:W-:Y:S05]  /*40d90*/  BSYNC B2 ;  /* 0x0000000000027941 */ /* 0x000fea0003800000 */
.L_x_3586:
        /* <DEDUP_REMOVED lines=20> */
.L_x_3589:
[----:B------:R-:W-:Y:S05]  /*40ee0*/  BSYNC B2 ;  /* 0x0000000000027941 */ /* 0x000fea0003800000 */
.L_x_3588:
        /* <DEDUP_REMOVED lines=14> */
.L_x_3591:
[----:B------:R-:W-:Y:S05]  /*40fd0*/  BSYNC B2 ;  /* 0x0000000000027941 */ /* 0x000fea0003800000 */
.L_x_3590:
        /* <DEDUP_REMOVED lines=14> */
.L_x_3593:
[----:B------:R-:W-:Y:S05]  /*410c0*/  BSYNC B2 ;  /* 0x0000000000027941 */ /* 0x000fea0003800000 */
.L_x_3592:
        /* <DEDUP_REMOVED lines=15> */
.L_x_3595:
[----:B------:R-:W-:Y:S05]  /*411c0*/  BSYNC B2 ;  /* 0x0000000000027941 */ /* 0x000fea0003800000 */
.L_x_3594:
        /* <DEDUP_REMOVED lines=20> */
.L_x_3597:
[----:B------:R-:W-:Y:S05]  /*41310*/  BSYNC B2 ;  /* 0x0000000000027941 */ /* 0x000fea0003800000 */
.L_x_3596:
        /* <DEDUP_REMOVED lines=14> */
.L_x_3599:
[----:B------:R-:W-:Y:S05]  /*41400*/  BSYNC B2 ;  /* 0x0000000000027941 */ /* 0x000fea0003800000 */
.L_x_3598:
        /* <DEDUP_REMOVED lines=14> */
.L_x_3601:
[----:B------:R-:W-:Y:S05]  /*414f0*/  BSYNC B2 ;  /* 0x0000000000027941 */ /* 0x000fea0003800000 */
.L_x_3600:
        /* <DEDUP_REMOVED lines=15> */
.L_x_3603:
[----:B------:R-:W-:Y:S05]  /*415f0*/  BSYNC B2 ;  /* 0x0000000000027941 */ /* 0x000fea0003800000 */
.L_x_3602:
        /* <DEDUP_REMOVED lines=20> */
.L_x_3605:
[----:B------:R-:W-:Y:S05]  /*41740*/  BSYNC B2 ;  /* 0x0000000000027941 */ /* 0x000fea0003800000 */
.L_x_3604:
        /* <DEDUP_REMOVED lines=14> */
.L_x_3607:
[----:B------:R-:W-:Y:S05]  /*41830*/  BSYNC B2 ;  /* 0x0000000000027941 */ /* 0x000fea0003800000 */
.L_x_3606:
        /* <DEDUP_REMOVED lines=14> */
.L_x_3609:
[----:B------:R-:W-:Y:S05]  /*41920*/  BSYNC B2 ;  /* 0x0000000000027941 */ /* 0x000fea0003800000 */
.L_x_3608:
        /* <DEDUP_REMOVED lines=15> */
.L_x_3611:
[----:B------:R-:W-:Y:S05]  /*41a20*/  BSYNC B2 ;  /* 0x0000000000027941 */ /* 0x000fea0003800000 */
.L_x_3610:
        /* <DEDUP_REMOVED lines=20> */
.L_x_3613:
[----:B------:R-:W-:Y:S05]  /*41b70*/  BSYNC B2 ;  /* 0x0000000000027941 */ /* 0x000fea0003800000 */
.L_x_3612:
        /* <DEDUP_REMOVED lines=14> */
.L_x_3615:
[----:B------:R-:W-:Y:S05]  /*41c60*/  BSYNC B2 ;  /* 0x0000000000027941 */ /* 0x000fea0003800000 */
.L_x_3614:
        /* <DEDUP_REMOVED lines=13> */
.L_x_3617:
[----:B------:R-:W-:Y:S05]  /*41d40*/  BSYNC B2 ;  /* 0x0000000000027941 */ /* 0x000fea0003800000 */
.L_x_3616:
        /* <DEDUP_REMOVED lines=13> */
[----:B------:R-:W-:Y:S05]  /*41e20*/  CALL.REL.NOINC `($__internal_15_$__cuda_sm3x_div_rn_noftz_f32_slowpath) ;  /* 0x000000f8008c7944 */ /* 0x000fea0003c00000 */
.L_x_3619:
[----:B------:R-:W-:Y:S05]  /*41e30*/  BSYNC B2 ;  /* 0x0000000000027941 */ /* 0x000fea0003800000 */
.L_x_3618:
        /* <DEDUP_REMOVED lines=20> */
[----:B------:R-:W-:-:S07]  /*41f80*/  MOV R126, R2 ;  /* 0x00000002007e7202 */ /* 0x000fce0000000f00 */
.L_x_3621:
[----:B------:R-:W-:Y:S05]  /*41f90*/  BSYNC B2 ;  /* 0x0000000000027941 */ /* 0x000fea0003800000 */
.L_x_3620:
        /* <DEDUP_REMOVED lines=13> */
[----:B------:R-:W-:-:S07]  /*42070*/  MOV R147, R2 ;  /* 0x0000000200937202 */ /* 0x000fce0000000f00 */
.L_x_3623:
[----:B------:R-:W-:Y:S05]  /*42080*/  BSYNC B2 ;  /* 0x0000000000027941 */ /* 0x000fea0003800000 */
.L_x_3622:
        /* <DEDUP_REMOVED lines=14> */
.L_x_3625:
[----:B------:R-:W-:Y:S05]  /*42170*/  BSYNC B2 ;  /* 0x0000000000027941 */ /* 0x000fea0003800000 */
.L_x_3624:
        /* <DEDUP_REMOVED lines=14> */
.L_x_3627:
[----:B------:R-:W-:Y:S05]  /*42260*/  BSYNC B2 ;  /* 0x0000000000027941 */ /* 0x000fea0003800000 */
.L_x_3626:
[----:B------:R-:W-:Y:S01]  /*42270*/  ULDC UR4, c[0x0][0x230] ;  /* 0x00008c0000047ab9 */ /* 0x000fe20000000800 */
[----:B------:R-:W-:Y:S02]  /*42280*/  F2FP.F16.F32.PACK_AB R126, R147, R126 ;  /* 0x0000007e937e723e */ /* 0x000fe400000000ff */
[----:B------:R-:W-:Y:S02]  /*42290*/  ISETP.GE.AND P0, PT, R166, UR4, PT ;  /* 0x00000004a6007c0c */ /* 0x000fe4000bf06270 */
[----:B------:R-:W-:-:S05]  /*422a0*/  F2FP.F16.F32.PACK_AB R127, R2, R127 ;  /* 0x0000007f027f723e */ /* 0x000fca00000000ff */
        /* <DEDUP_REMOVED lines=16> */
.L_x_3629:
[----:B------:R-:W-:Y:S05]  /*423b0*/  BSYNC B2 ;  /* 0x0000000000027941 */ /* 0x000fea0003800000 */
.L_x_3628:
        /* <DEDUP_REMOVED lines=14> */
.L_x_3631:
[----:B------:R-:W-:Y:S05]  /*424a0*/  BSYNC B2 ;  /* 0x0000000000027941 */ /* 0x000fea0003800000 */
.L_x_3630:
        /* <DEDUP_REMOVED lines=14> */
.L_x_3633:
[----:B------:R-:W-:Y:S05]  /*42590*/  BSYNC B2 ;  /* 0x0000000000027941 */ /* 0x000fea0003800000 */
.L_x_3632:
        /* <DEDUP_REMOVED lines=14> */
.L_x_3635:
[----:B------:R-:W-:Y:S05]  /*42680*/  BSYNC B2 ;  /* 0x0000000000027941 */ /* 0x000fea0003800000 */
.L_x_3634:
[----:B------:R-:W-:Y:S01]  /*42690*/  ULDC UR4, c[0x0][0x230] ;  /* 0x00008c0000047ab9 */ /* 0x000fe20000000800 */
[----:B------:R-:W-:Y:S02]  /*426a0*/  F2FP.F16.F32.PACK_AB R126, R147, R126 ;  /* 0x0000007e937e723e */ /* 0x000fe400000000ff */
[----:B------:R-:W-:Y:S02]  /*426b0*/  ISETP.GE.AND P0, PT, R166, UR4, PT ;  /* 0x00000004a6007c0c */ /* 0x000fe4000bf06270 */
[----:B------:R-:W-:-:S05]  /*426c0*/  F2FP.F16.F32.PACK_AB R127, R2, R127 ;  /* 0x0000007f027f723e */ /* 0x000fca00000000ff */
[----:B------:R0:W-:Y:S06]  /*426d0*/  STG.E.64 desc[UR8][R128.64+0x4500], R126 ;  /* 0x0045007e80007986 */ /* 0x0001ec000c101b08 */
[----:B------:R-:W-:Y:S05]  /*426e0*/  @P0 EXIT ;  /* 0x000000000000094d */ /* 0x000fea0003800000 */
[----:B------:R-:W2:Y:S01]  /*426f0*/  LDL.LU R130, [R1] ;  /* 0x0000000001827983 */ /* 0x000ea20000300800 */
        /* <DEDUP_REMOVED lines=14> */
.L_x_3637:
[----:B------:R-:W-:Y:S05]  /*427e0*/  BSYNC B2 ;  /* 0x0000000000027941 */ /* 0x000fea0003800000 */
.L_x_3636:
        /* <DEDUP_REMOVED lines=14> */
.L_x_3639:
[----:B------:R-:W-:Y:S05]  /*428d0*/  BSYNC B2 ;  /* 0x0000000000027941 */ /* 0x000fea0003800000 */
.L_x_3638:
        /* <DEDUP_REMOVED lines=14> */
.L_x_3641:
[----:B------:R-:W-:Y:S05]  /*429c0*/  BSYNC B2 ;  /* 0x0000000000027941 */ /* 0x000fea0003800000 */
.L_x_3640:
        /* <DEDUP_REMOVED lines=14> */
.L_x_3643:
[----:B------:R-:W-:Y:S05]  /*42ab0*/  BSYNC B2 ;  /* 0x0000000000027941 */ /* 0x000fea0003800000 */
.L_x_3642:
        /* <DEDUP_REMOVED lines=21> */
.L_x_3645:
[----:B------:R-:W-:Y:S05]  /*42c10*/  BSYNC B2 ;  /* 0x0000000000027941 */ /* 0x000fea0003800000 */
.L_x_3644:
        /* <DEDUP_REMOVED lines=15> */
.L_x_3647:
[----:B------:R-:W-:Y:S05]  /*42d10*/  BSYNC B2 ;  /* 0x0000000000027941 */ /* 0x000fea0003800000 */
.L_x_3646:
        /* <DEDUP_REMOVED lines=15> */
.L_x_3649:
[----:B------:R-:W-:Y:S05]  /*42e10*/  BSYNC B2 ;  /* 0x0000000000027941 */ /* 0x000fea0003800000 */
.L_x_3648:
        /* <DEDUP_REMOVED lines=14> */
.L_x_3651:
[----:B------:R-:W-:Y:S05]  /*42f00*/  BSYNC B2 ;  /* 0x0000000000027941 */ /* 0x000fea0003800000 */
.L_x_3650:
        /* <DEDUP_REMOVED lines=21> */
.L_x_3653:
[----:B------:R-:W-:Y:S05]  /*43060*/  BSYNC B2 ;  /* 0x0000000000027941 */ /* 0x000fea0003800000 */
.L_x_3652:
        /* <DEDUP_REMOVED lines=15> */
.L_x_3655:
[----:B------:R-:W-:Y:S05]  /*43160*/  BSYNC B2 ;  /* 0x0000000000027941 */ /* 0x000fea0003800000 */
.L_x_3654:
        /* <DEDUP_REMOVED lines=15> */
.L_x_3657:
[----:B------:R-:W-:Y:S05]  /*43260*/  BSYNC B2 ;  /* 0x0000000000027941 */ /* 0x000fea0003800000 */
.L_x_3656:
        /* <DEDUP_REMOVED lines=15> */
.L_x_3659:
[----:B------:R-:W-:Y:S05]  /*43360*/  BSYNC B2 ;  /* 0x0000000000027941 */ /* 0x000fea0003800000 */
.L_x_3658:
        /* <DEDUP_REMOVED lines=21> */
.L_x_3661:
[----:B------:R-:W-:Y:S05]  /*434c0*/  BSYNC B2 ;  /* 0x0000000000027941 */ /* 0x000fea0003800000 */
.L_x_3660:
        /* <DEDUP_REMOVED lines=15> */
.L_x_3663:
[----:B------:R-:W-:Y:S05]  /*435c0*/  BSYNC B2 ;  /* 0x0000000000027941 */ /* 0x000fea0003800000 */
.L_x_3662:
        /* <DEDUP_REMOVED lines=15> */
.L_x_3665:
[----:B------:R-:W-:Y:S05]  /*436c0*/  BSYNC B2 ;  /* 0x0000000000027941 */ /* 0x000fea0003800000 */
.L_x_3664:
        /* <DEDUP_REMOVED lines=15> */
.L_x_3667:
[----:B------:R-:W-:Y:S05]  /*437c0*/  BSYNC B2 ;  /* 0x0000000000027941 */ /* 0x000fea0003800000 */
.L_x_3666:
        /* <DEDUP_REMOVED lines=21> */
.L_x_3669:
[----:B------:R-:W-:Y:S05]  /*43920*/  BSYNC B2 ;  /* 0x0000000000027941 */ /* 0x000fea0003800000 */
.L_x_3668:
        /* <DEDUP_REMOVED lines=15> */
.L_x_3671:
[----:B------:R-:W-:Y:S05]  /*43a20*/  BSYNC B2 ;  /* 0x0000000000027941 */ /* 0x000fea0003800000 */
.L_x_3670:
        /* <DEDUP_REMOVED lines=15> */
.L_x_3673:
[----:B------:R-:W-:Y:S05]  /*43b20*/  BSYNC B2 ;  /* 0x0000000000027941 */ /* 0x000fea0003800000 */
.L_x_3672:
        /* <DEDUP_REMOVED lines=15> */
.L_x_3675:
[----:B------:R-:W-:Y:S05]  /*43c20*/  BSYNC B2 ;  /* 0x0000000000027941 */ /* 0x000fea0003800000 */
.L_x_3674:
        /* <DEDUP_REMOVED lines=21> */
.L_x_3677:
[----:B------:R-:W-:Y:S05]  /*43d80*/  BSYNC B2 ;  /* 0x0000000000027941 */ /* 0x000fea0003800000 */
.L_x_3676:
        /* <DEDUP_REMOVED lines=15> */
.L_x_3679:
[----:B------:R-:W-:Y:S05]  /*43e80*/  BSYNC B2 ;  /* 0x0000000000027941 */ /* 0x000fea0003800000 */
.L_x_3678:
        /* <DEDUP_REMOVED lines=15> */
.L_x_3681:
[----:B------:R-:W-:Y:S05]  /*43f80*/  BSYNC B2 ;  /* 0x0000000000027941 */ /* 0x000fea0003800000 */
.L_x_3680:
        /* <DEDUP_REMOVED lines=14> */
.L_x_3683:
[----:B------:R-:W-:Y:S05]  /*44070*/  BSYNC B2 ;  /* 0x0000000000027941 */ /* 0x000fea0003800000 */
.L_x_3682:
        /* <DEDUP_REMOVED lines=21> */
.L_x_3685:
[----:B------:R-:W-:Y:S05]  /*441d0*/  BSYNC B2 ;  /* 0x0000000000027941 */ /* 0x000fea0003800000 */
.L_x_3684:
        /* <DEDUP_REMOVED lines=15> */
.L_x_3687:
[----:B------:R-:W-:Y:S05]  /*442d0*/  BSYNC B2 ;  /* 0x0000000000027941 */ /* 0x000fea0003800000 */
.L_x_3686:
        /* <DEDUP_REMOVED lines=15> */
.L_x_3689:
[----:B------:R-:W-:Y:S05]  /*443d0*/  BSYNC B2 ;  /* 0x0000000000027941 */ /* 0x000fea0003800000 */
.L_x_3688:
        /* <DEDUP_REMOVED lines=15> */
.L_x_3691:
[----:B------:R-:W-:Y:S05]  /*444d0*/  BSYNC B2 ;  /* 0x0000000000027941 */ /* 0x000fea0003800000 */
.L_x_3690:
        /* <DEDUP_REMOVED lines=21> */
.L_x_3693:
[----:B------:R-:W-:Y:S05]  /*44630*/  BSYNC B2 ;  /* 0x0000000000027941 */ /* 0x000fea0003800000 */
.L_x_3692:
        /* <DEDUP_REMOVED lines=15> */
.L_x_3695:
[----:B------:R-:W-:Y:S05]  /*44730*/  BSYNC B2 ;  /* 0x0000000000027941 */ /* 0x000fea0003800000 */
.L_x_3694:
        /* <DEDUP_REMOVED lines=15> */
.L_x_3697:
[----:B------:R-:W-:Y:S05]  /*44830*/  BSYNC B2 ;  /* 0x0000000000027941 */ /* 0x000fea0003800000 */
.L_x_3696:
        /* <DEDUP_REMOVED lines=15> */
.L_x_3699:
[----:B------:R-:W-:Y:S05]  /*44930*/  BSYNC B2 ;  /* 0x0000000000027941 */ /* 0x000fea0003800000 */
.L_x_3698:
        /* <DEDUP_REMOVED lines=21> */
.L_x_3701:
[----:B------:R-:W-:Y:S05]  /*44a90*/  BSYNC B2 ;  /* 0x0000000000027941 */ /* 0x000fea0003800000 */
.L_x_3700:
        /* <DEDUP_REMOVED lines=15> */
.L_x_3703:
[----:B------:R-:W-:Y:S05]  /*44b90*/  BSYNC B2 ;  /* 0x0000000000027941 */ /* 0x000fea0003800000 */
.L_x_3702:
        /* <DEDUP_REMOVED lines=15> */
.L_x_3705:
[----:B------:R-:W-:Y:S05]  /*44c90*/  BSYNC B2 ;  /* 0x0000000000027941 */ /* 0x000fea0003800000 */
.L_x_3704:
        /* <DEDUP_REMOVED lines=15> */
.L_x_3707:
[----:B------:R-:W-:Y:S05]  /*44d90*/  BSYNC B2 ;  /* 0x0000000000027941 */ /* 0x000fea0003800000 */
.L_x_3706:
        /* <DEDUP_REMOVED lines=21> */
.L_x_3709:
[----:B------:R-:W-:Y:S05]  /*44ef0*/  BSYNC B2 ;  /* 0x0000000000027941 */ /* 0x000fea0003800000 */
.L_x_3708:
        /* <DEDUP_REMOVED lines=15> */
.L_x_3711:
[----:B------:R-:W-:Y:S05]  /*44ff0*/  BSYNC B2 ;  /* 0x0000000000027941 */ /* 0x000fea0003800000 */
.L_x_3710:
        /* <DEDUP_REMOVED lines=15> */
.L_x_3713:
[----:B------:R-:W-:Y:S05]  /*450f0*/  BSYNC B2 ;  /* 0x0000000000027941 */ /* 0x000fea0003800000 */
.L_x_3712:
        /* <DEDUP_REMOVED lines=15> */
.L_x_3715:
[----:B------:R-:W-:Y:S05]  /*451f0*/  BSYNC B2 ;  /* 0x0000000000027941 */ /* 0x000fea0003800000 */
.L_x_3714:
        /* <DEDUP_REMOVED lines=21> */
.L_x_3717:
[----:B------:R-:W-:Y:S05]  /*45350*/  BSYNC B2 ;  /* 0x0000000000027941 */ /* 0x000fea0003800000 */
.L_x_3716:
        /* <DEDUP_REMOVED lines=15> */
.L_x_3719:
[----:B------:R-:W-:Y:S05]  /*45450*/  BSYNC B2 ;  /* 0x0000000000027941 */ /* 0x000fea0003800000 */
.L_x_3718:
        /* <DEDUP_REMOVED lines=14> */
.L_x_3721:
[----:B------:R-:W-:Y:S05]  /*45540*/  BSYNC B2 ;  /* 0x0000000000027941 */ /* 0x000fea0003800000 */
.L_x_3720:
        /* <DEDUP_REMOVED lines=14> */
.L_x_3723:
[----:B------:R-:W-:Y:S05]  /*45630*/  BSYNC B2 ;  /* 0x0000000000027941 */ /* 0x000fea0003800000 */
.L_x_3722:
[----:B------:R-:W-:Y:S01]  /*45640*/  ULDC UR4, c[0x0][0x230] ;  /* 0x00008c0000047ab9 */ /* 0x000fe20000000800 */
[----:B------:R-:W-:Y:S02]  /*45650*/  F2FP.F16.F32.PACK_AB R126, R127, R126 ;  /* 0x0000007e7f7e723e */ /* 0x000fe400000000ff */
[----:B------:R-:W-:Y:S02]  /*45660*/  ISETP.GE.AND P0, PT, R166, UR4, PT ;  /* 0x00000004a6007c0c */ /* 0x000fe4000bf06270 */
[----:B------:R-:W-:-:S05]  /*45670*/  F2FP.F16.F32.PACK_AB R127, R2, R147 ;  /* 0x00000093027f723e */ /* 0x000fca00000000ff */
        /* <DEDUP_REMOVED lines=17> */
.L_x_3725:
[----:B------:R-:W-:Y:S05]  /*45790*/  BSYNC B2 ;  /* 0x0000000000027941 */ /* 0x000fea0003800000 */
.L_x_3724:
        /* <DEDUP_REMOVED lines=14> */
.L_x_3727:
[----:B------:R-:W-:Y:S05]  /*45880*/  BSYNC B2 ;  /* 0x0000000000027941 */ /* 0x000fea0003800000 */
.L_x_3726:
        /* <DEDUP_REMOVED lines=14> */
.L_x_3729:
[----:B------:R-:W-:Y:S05]  /*45970*/  BSYNC B2 ;  /* 0x0000000000027941 */ /* 0x000fea0003800000 */
.L_x_3728:
        /* <DEDUP_REMOVED lines=14> */
.L_x_3731:
[----:B------:R-:W-:Y:S05]  /*45a60*/  BSYNC B2 ;  /* 0x0000000000027941 */ /* 0x000fea0003800000 */
.L_x_3730:
[----:B------:R-:W-:Y:S01]  /*45a70*/  ULDC UR4, c[0x0][0x230] ;  /* 0x00008c0000047ab9 */ /* 0x000fe20000000800 */
[----:B------:R-:W-:Y:S02]  /*45a80*/  F2FP.F16.F32.PACK_AB R126, R127, R126 ;  /* 0x0000007e7f7e723e */ /* 0x000fe400000000ff */
[----:B------:R-:W-:Y:S02]  /*45a90*/  ISETP.GE.AND P0, PT, R166, UR4, PT ;  /* 0x00000004a6007c0c */ /* 0x000fe4000bf06270 */
[----:B------:R-:W-:-:S05]  /*45aa0*/  F2FP.F16.F32.PACK_AB R127, R2, R147 ;  /* 0x00000093027f723e */ /* 0x000fca00000000ff */
        /* <DEDUP_REMOVED lines=16> */
.L_x_3733:
[----:B------:R-:W-:Y:S05]  /*45bb0*/  BSYNC B2 ;  /* 0x0000000000027941 */ /* 0x000fea0003800000 */
.L_x_3732:
        /* <DEDUP_REMOVED lines=14> */
.L_x_3735:
[----:B------:R-:W-:Y:S05]  /*45ca0*/  BSYNC B2 ;  /* 0x0000000000027941 */ /* 0x000fea0003800000 */
.L_x_3734:
        /* <DEDUP_REMOVED lines=14> */
.L_x_3737:
[----:B------:R-:W-:Y:S05]  /*45d90*/  BSYNC B2 ;  /* 0x0000000000027941 */ /* 0x000fea0003800000 */
.L_x_3736:
        /* <DEDUP_REMOVED lines=14> */
.L_x_3739:
[----:B------:R-:W-:Y:S05]  /*45e80*/  BSYNC B2 ;  /* 0x0000000000027941 */ /* 0x000fea0003800000 */
.L_x_3738:
        /* <DEDUP_REMOVED lines=20> */
.L_x_3741:
[----:B------:R-:W-:Y:S05]  /*45fd0*/  BSYNC B2 ;  /* 0x0000000000027941 */ /* 0x000fea0003800000 */
.L_x_3740:
        /* <DEDUP_REMOVED lines=14> */
.L_x_3743:
[----:B------:R-:W-:Y:S05]  /*460c0*/  BSYNC B2 ;  /* 0x0000000000027941 */ /* 0x000fea0003800000 */
.L_x_3742:
        /* <DEDUP_REMOVED lines=14> */
.L_x_3745:
[----:B------:R-:W-:Y:S05]  /*461b0*/  BSYNC B2 ;  /* 0x0000000000027941 */ /* 0x000fea0003800000 */
.L_x_3744:
        /* <DEDUP_REMOVED lines=14> */
.L_x_3747:
[----:B------:R-:W-:Y:S05]  /*462a0*/  BSYNC B2 ;  /* 0x0000000000027941 */ /* 0x000fea0003800000 */
.L_x_3746:
        /* <DEDUP_REMOVED lines=20> */
.L_x_3749:
[----:B------:R-:W-:Y:S05]  /*463f0*/  BSYNC B2 ;  /* 0x0000000000027941 */ /* 0x000fea0003800000 */
.L_x_3748:
        /* <DEDUP_REMOVED lines=14> */
.L_x_3751:
[----:B------:R-:W-:Y:S05]  /*464e0*/  BSYNC B2 ;  /* 0x0000000000027941 */ /* 0x000fea0003800000 */
.L_x_3750:
        /* <DEDUP_REMOVED lines=14> */
.L_x_3753:
[----:B------:R-:W-:Y:S05]  /*465d0*/  BSYNC B2 ;  /* 0x0000000000027941 */ /* 0x000fea0003800000 */
.L_x_3752:
        /* <DEDUP_REMOVED lines=14> */
.L_x_3755:
[----:B------:R-:W-:Y:S05]  /*466c0*/  BSYNC B2 ;  /* 0x0000000000027941 */ /* 0x000fea0003800000 */
.L_x_3754:
        /* <DEDUP_REMOVED lines=20> */
.L_x_3757:
[----:B------:R-:W-:Y:S05]  /*46810*/  BSYNC B2 ;  /* 0x0000000000027941 */ /* 0x000fea0003800000 */
.L_x_3756:
        /* <DEDUP_REMOVED lines=14> */
.L_x_3759:
[----:B------:R-:W-:Y:S05]  /*46900*/  BSYNC B2 ;  /* 0x0000000000027941 */ /* 0x000fea0003800000 */
.L_x_3758:
        /* <DEDUP_REMOVED lines=14> */
.L_x_3761:
[----:B------:R-:W-:Y:S05]  /*469f0*/  BSYNC B2 ;  /* 0x0000000000027941 */ /* 0x000fea0003800000 */
.L_x_3760:
        /* <DEDUP_REMOVED lines=14> */
.L_x_3763:
[----:B------:R-:W-:Y:S05]  /*46ae0*/  BSYNC B2 ;  /* 0x0000000000027941 */ /* 0x000fea0003800000 */
.L_x_3762:
        /* <DEDUP_REMOVED lines=20> */
.L_x_3765:
[----:B------:R-:W-:Y:S05]  /*46c30*/  BSYNC B2 ;  /* 0x0000000000027941 */ /* 0x000fea0003800000 */
.L_x_3764:
        /* <DEDUP_REMOVED lines=14> */
.L_x_3767:
[----:B------:R-:W-:Y:S05]  /*46d20*/  BSYNC B2 ;  /* 0x0000000000027941 */ /* 0x000fea0003800000 */
.L_x_3766:
        /* <DEDUP_REMOVED lines=14> */
.L_x_3769:
[----:B------:R-:W-:Y:S05]  /*46e10*/  BSYNC B2 ;  /* 0x0000000000027941 */ /* 0x000fea0003800000 */
.L_x_3768:
        /* <DEDUP_REMOVED lines=14> */
.L_x_3771:
[----:B------:R-:W-:Y:S05]  /*46f00*/  BSYNC B2 ;  /* 0x0000000000027941 */ /* 0x000fea0003800000 */
.L_x_3770:
        /* <DEDUP_REMOVED lines=20> */
.L_x_3773:
[----:B------:R-:W-:Y:S05]  /*47050*/  BSYNC B2 ;  /* 0x0000000000027941 */ /* 0x000fea0003800000 */
.L_x_3772:
        /* <DEDUP_REMOVED lines=14> */
.L_x_3775:
[----:B------:R-:W-:Y:S05]  /*47140*/  BSYNC B2 ;  /* 0x0000000000027941 */ /* 0x000fea0003800000 */
.L_x_3774:
        /* <DEDUP_REMOVED lines=14> */
.L_x_3777:
[----:B------:R-:W-:Y:S05]  /*47230*/  BSYNC B2 ;  /* 0x0000000000027941 */ /* 0x000fea0003800000 */
.L_x_3776:
        /* <DEDUP_REMOVED lines=14> */
.L_x_3779:
[----:B------:R-:W-:Y:S05]  /*47320*/  BSYNC B2 ;  /* 0x0000000000027941 */ /* 0x000fea0003800000 */
.L_x_3778:
        /* <DEDUP_REMOVED lines=20> */
.L_x_3781:
[----:B------:R-:W-:Y:S05]  /*47470*/  BSYNC B2 ;  /* 0x0000000000027941 */ /* 0x000fea0003800000 */
.L_x_3780:
        /* <DEDUP_REMOVED lines=14> */
.L_x_3783:
[----:B------:R-:W-:Y:S05]  /*47560*/  BSYNC B2 ;  /* 0x0000000000027941 */ /* 0x000fea0003800000 */
.L_x_3782:
        /* <DEDUP_REMOVED lines=14> */
.L_x_3785:
[----:B------:R-:W-:Y:S05]  /*47650*/  BSYNC B2 ;  /* 0x0000000000027941 */ /* 0x000fea0003800000 */
.L_x_3784:
        /* <DEDUP_REMOVED lines=14> */
.L_x_3787:
[----:B------:R-:W-:Y:S05]  /*47740*/  BSYNC B2 ;  /* 0x0000000000027941 */ /* 0x000fea0003800000 */
.L_x_3786:
        /* <DEDUP_REMOVED lines=20> */
.L_x_3789:
[----:B------:R-:W-:Y:S05]  /*47890*/  BSYNC B2 ;  /* 0x0000000000027941 */ /* 0x000fea0003800000 */
.L_x_3788:
        /* <DEDUP_REMOVED lines=14> */
.L_x_3791:
[----:B------:R-:W-:Y:S05]  /*47980*/  BSYNC B2 ;  /* 0x0000000000027941 */ /* 0x000fea0003800000 */
.L_x_3790:
        /* <DEDUP_REMOVED lines=14> */
.L_x_3793:
[----:B------:R-:W-:Y:S05]  /*47a70*/  BSYNC B2 ;  /* 0x0000000000027941 */ /* 0x000fea0003800000 */
.L_x_3792:
        /* <DEDUP_REMOVED lines=14> */
.L_x_3795:
[----:B------:R-:W-:Y:S05]  /*47b60*/  BSYNC B2 ;  /* 0x0000000000027941 */ /* 0x000fea0003800000 */
.L_x_3794:
        /* <DEDUP_REMOVED lines=20> */
.L_x_3797:
[----:B------:R-:W-:Y:S05]  /*47cb0*/  BSYNC B2 ;  /* 0x0000000000027941 */ /* 0x000fea0003800000 */
.L_x_3796:
        /* <DEDUP_REMOVED lines=14> */
.L_x_3799:
[----:B------:R-:W-:Y:S05]  /*47da0*/  BSYNC B2 ;  /* 0x0000000000027941 */ /* 0x000fea0003800000 */
.L_x_3798:
        /* <DEDUP_REMOVED lines=14> */
.L_x_3801:
[----:B------:R-:W-:Y:S05]  /*47e90*/  BSYNC B2 ;  /* 0x0000000000027941 */ /* 0x000fea0003800000 */
.L_x_3800:
        /* <DEDUP_REMOVED lines=14> */
.L_x_3803:
[----:B------:R-:W-:Y:S05]  /*47f80*/  BSYNC B2 ;  /* 0x0000000000027941 */ /* 0x000fea0003800000 */
.L_x_3802:
        /* <DEDUP_REMOVED lines=20> */
.L_x_3805:
[----:B------:R-:W-:Y:S05]  /*480d0*/  BSYNC B2 ;  /* 0x0000000000027941 */ /* 0x000fea0003800000 */
.L_x_3804:
        /* <DEDUP_REMOVED lines=14> */
.L_x_3807:
[----:B------:R-:W-:Y:S05]  /*481c0*/  BSYNC B2 ;  /* 0x0000000000027941 */ /* 0x000fea0003800000 */
.L_x_3806:
        /* <DEDUP_REMOVED lines=14> */
.L_x_3809:
[----:B------:R-:W-:Y:S05]  /*482b0*/  BSYNC B2 ;  /* 0x0000000000027941 */ /* 0x000fea0003800000 */
.L_x_3808:
        /* <DEDUP_REMOVED lines=14> */
.L_x_3811:
[----:B------:R-:W-:Y:S05]  /*483a0*/  BSYNC B2 ;  /* 0x0000000000027941 */ /* 0x000fea0003800000 */
.L_x_3810:
        /* <DEDUP_REMOVED lines=20> */
.L_x_3813:
[----:B------:R-:W-:Y:S05]  /*484f0*/  BSYNC B2 ;  /* 0x0000000000027941 */ /* 0x000fea0003800000 */
.L_x_3812:
        /* <DEDUP_REMOVED lines=14> */
.L_x_3815:
[----:B------:R-:W-:Y:S05]  /*485e0*/  BSYNC B2 ;  /* 0x0000000000027941 */ /* 0x000fea0003800000 */
.L_x_3814:
        /* <DEDUP_REMOVED lines=14> */
.L_x_3817:
[----:B------:R-:W-:Y:S05]  /*486d0*/  BSYNC B2 ;  /* 0x0000000000027941 */ /* 0x000fea0003800000 */
.L_x_3816:
        /* <DEDUP_REMOVED lines=14> */
.L_x_3819:
[----:B------:R-:W-:Y:S05]  /*487c0*/  BSYNC B2 ;  /* 0x0000000000027941 */ /* 0x000fea0003800000 */
.L_x_3818:
        /* <DEDUP_REMOVED lines=20> */
.L_x_3821:
[----:B------:R-:W-:Y:S05]  /*48910*/  BSYNC B2 ;  /* 0x0000000000027941 */ /* 0x000fea0003800000 */
.L_x_3820:
        /* <DEDUP_REMOVED lines=14> */
.L_x_3823:
[----:B------:R-:W-:Y:S05]  /*48a00*/  BSYNC B2 ;  /* 0x0000000000027941 */ /* 0x000fea0003800000 */
.L_x_3822:
        /* <DEDUP_REMOVED lines=14> */
.L_x_3825:
[----:B------:R-:W-:Y:S05]  /*48af0*/  BSYNC B2 ;  /* 0x0000000000027941 */ /* 0x000fea0003800000 */
.L_x_3824:
        /* <DEDUP_REMOVED lines=14> */
.L_x_3827:
[----:B------:R-:W-:Y:S05]  /*48be0*/  BSYNC B2 ;  /* 0x0000000000027941 */ /* 0x000fea0003800000 */
.L_x_3826:
        /* <DEDUP_REMOVED lines=20> */
.L_x_3829:
[----:B------:R-:W-:Y:S05]  /*48d30*/  BSYNC B2 ;  /* 0x0000000000027941 */ /* 0x000fea0003800000 */
.L_x_3828:
        /* <DEDUP_REMOVED lines=14> */
.L_x_3831:
[----:B------:R-:W-:Y:S05]  /*48e20*/  BSYNC B2 ;  /* 0x0000000000027941 */ /* 0x000fea0003800000 */
.L_x_3830:
        /* <DEDUP_REMOVED lines=14> */
.L_x_3833:
[----:B------:R-:W-:Y:S05]  /*48f10*/  BSYNC B2 ;  /* 0x0000000000027941 */ /* 0x000fea0003800000 */
.L_x_3832:
        /* <DEDUP_REMOVED lines=14> */
.L_x_3835:
[----:B------:R-:W-:Y:S05]  /*49000*/  BSYNC B2 ;  /* 0x0000000000027941 */ /* 0x000fea0003800000 */
.L_x_3834:
        /* <DEDUP_REMOVED lines=20> */
.L_x_3837:
[----:B------:R-:W-:Y:S05]  /*49150*/  BSYNC B2 ;  /* 0x0000000000027941 */ /* 0x000fea0003800000 */
.L_x_3836:
        /* <DEDUP_REMOVED lines=14> */
.L_x_3839:
[----:B------:R-:W-:Y:S05]  /*49240*/  BSYNC B2 ;  /* 0x0000000000027941 */ /* 0x000fea0003800000 */
.L_x_3838:
        /* <DEDUP_REMOVED lines=14> */
.L_x_3841:
[----:B------:R-:W-:Y:S05]  /*49330*/  BSYNC B2 ;  /* 0x0000000000027941 */ /* 0x000fea0003800000 */
.L_x_3840:
        /* <DEDUP_REMOVED lines=14> */
.L_x_3843:
[----:B------:R-:W-:Y:S05]  /*49420*/  BSYNC B2 ;  /* 0x0000000000027941 */ /* 0x000fea0003800000 */
.L_x_3842:
        /* <DEDUP_REMOVED lines=20> */
.L_x_3845:
[----:B------:R-:W-:Y:S05]  /*49570*/  BSYNC B2 ;  /* 0x0000000000027941 */ /* 0x000fea0003800000 */
.L_x_3844:
        /* <DEDUP_REMOVED lines=14> */
.L_x_3847:
[----:B------:R-:W-:Y:S05]  /*49660*/  BSYNC B2 ;  /* 0x0000000000027941 */ /* 0x000fea0003800000 */
.L_x_3846:
        /* <DEDUP_REMOVED lines=14> */
.L_x_3849:
[----:B------:R-:W-:Y:S05]  /*49750*/  BSYNC B2 ;  /* 0x0000000000027941 */ /* 0x000fea0003800000 */
.L_x_3848:
        /* <DEDUP_REMOVED lines=14> */
.L_x_3851:
[----:B------:R-:W-:Y:S05]  /*49840*/  BSYNC B2 ;  /* 0x0000000000027941 */ /* 0x000fea0003800000 */
.L_x_3850:
        /* <DEDUP_REMOVED lines=20> */
.L_x_3853:
[----:B------:R-:W-:Y:S05]  /*49990*/  BSYNC B2 ;  /* 0x0000000000027941 */ /* 0x000fea0003800000 */
.L_x_3852:
        /* <DEDUP_REMOVED lines=14> */
.L_x_3855:
[----:B------:R-:W-:Y:S05]  /*49a80*/  BSYNC B2 ;  /* 0x0000000000027941 */ /* 0x000fea0003800000 */
.L_x_3854:
        /* <DEDUP_REMOVED lines=14> */
.L_x_3857:
[----:B------:R-:W-:Y:S05]  /*49b70*/  BSYNC B2 ;  /* 0x0000000000027941 */ /* 0x000fea0003800000 */
.L_x_3856:
        /* <DEDUP_REMOVED lines=14> */
.L_x_3859:
[----:B------:R-:W-:Y:S05]  /*49c60*/  BSYNC B2 ;  /* 0x0000000000027941 */ /* 0x000fea0003800000 */
.L_x_3858:
[----:B------:R-:W-:Y:S01]  /*49c70*/  ULDC UR4, c[0x0][0x230] ;  /* 0x00008c0000047ab9 */ /* 0x000fe20000000800 */
[----:B------:R-:W-:Y:S02]  /*49c80*/  F2FP.F16.F32.PACK_AB R126, R127, R126 ;  /* 0x0000007e7f7e723e */ /* 0x000fe400000000ff */
[----:B------:R-:W-:Y:S02]  /*49c90*/  ISETP.GE.AND P0, PT, R133, UR4, PT ;  /* 0x0000000485007c0c */ /* 0x000fe4000bf06270 */
[----:B------:R-:W-:-:S05]  /*49ca0*/  F2FP.F16.F32.PACK_AB R127, R2, R132 ;  /* 0x00000084027f723e */ /* 0x000fca00000000ff */
        /* <DEDUP_REMOVED lines=16> */
.L_x_3861:
[----:B------:R-:W-:Y:S05]  /*49db0*/  BSYNC B2 ;  /* 0x0000000000027941 */ /* 0x000fea0003800000 */
.L_x_3860:
        /* <DEDUP_REMOVED lines=14> */
.L_x_3863:
[----:B------:R-:W-:Y:S05]  /*49ea0*/  BSYNC B2 ;  /* 0x0000000000027941 */ /* 0x000fea0003800000 */
.L_x_3862:
        /* <DEDUP_REMOVED lines=14> */
.L_x_3865:
[----:B------:R-:W-:Y:S05]  /*49f90*/  BSYNC B2 ;  /* 0x0000000000027941 */ /* 0x000fea0003800000 */
.L_x_3864:
        /* <DEDUP_REMOVED lines=14> */
.L_x_3867:
[----:B------:R-:W-:Y:S05]  /*4a080*/  BSYNC B2 ;  /* 0x0000000000027941 */ /* 0x000fea0003800000 */
.L_x_3866:
[----:B------:R-:W-:Y:S01]  /*4a090*/  ULDC UR4, c[0x0][0x230] ;  /* 0x00008c0000047ab9 */ /* 0x000fe20000000800 */
[----:B------:R-:W-:Y:S02]  /*4a0a0*/  F2FP.F16.F32.PACK_AB R126, R126, R127 ;  /* 0x0000007f7e7e723e */ /* 0x000fe400000000ff */
[----:B------:R-:W-:Y:S02]  /*4a0b0*/  ISETP.GE.AND P0, PT, R132, UR4, PT ;  /* 0x0000000484007c0c */ /* 0x000fe4000bf06270 */
[----:B------:R-:W-:-:S05]  /*4a0c0*/  F2FP.F16.F32.PACK_AB R127, R2, R3 ;  /* 0x00000003027f723e */ /* 0x000fca00000000ff */
        /* <DEDUP_REMOVED lines=14> */
[----:B0-----:R-:W-:Y:S05]  /*4a1b0*/  CALL.REL.NOINC `($__internal_15_$__cuda_sm3x_div_rn_noftz_f32_slowpath) ;  /* 0x0000007400a87944 */ /* 0x001fea0003c00000 */
[----:B------:R-:W-:-:S07]  /*4a1c0*/  MOV R3, R2 ;  /* 0x0000000200037202 */ /* 0x000fce0000000f00 */
.L_x_3869:
[----:B------:R-:W-:Y:S05]  /*4a1d0*/  BSYNC B2 ;  /* 0x0000000000027941 */ /* 0x000fea0003800000 */
.L_x_3868:
        /* <DEDUP_REMOVED lines=14> */
.L_x_3871:
[----:B------:R-:W-:Y:S05]  /*4a2c0*/  BSYNC B2 ;  /* 0x0000000000027941 */ /* 0x000fea0003800000 */
.L_x_3870:
        /* <DEDUP_REMOVED lines=14> */
.L_x_3873:
[----:B------:R-:W-:Y:S05]  /*4a3b0*/  BSYNC B2 ;  /* 0x0000000000027941 */ /* 0x000fea0003800000 */
.L_x_3872:
        /* <DEDUP_REMOVED lines=14> */
.L_x_3875:
[----:B------:R-:W-:Y:S05]  /*4a4a0*/  BSYNC B2 ;  /* 0x0000000000027941 */ /* 0x000fea0003800000 */
.L_x_3874:
[----:B------:R-:W-:Y:S01]  /*4a4b0*/  ULDC UR4, c[0x0][0x230] ;  /* 0x00008c0000047ab9 */ /* 0x000fe20000000800 */
[----:B------:R-:W-:Y:S02]  /*4a4c0*/  F2FP.F16.F32.PACK_AB R4, R4, R3 ;  /* 0x000000030404723e */ /* 0x000fe400000000ff */
[----:B------:R-:W-:Y:S02]  /*4a4d0*/  ISETP.GE.AND P0, PT, R8, UR4, PT ;  /* 0x0000000408007c0c */ /* 0x000fe4000bf06270 */
[----:B------:R-:W-:-:S05]  /*4a4e0*/  F2FP.F16.F32.PACK_AB R5, R2, R5 ;  /* 0x000000050205723e */ /* 0x000fca00000000ff */
[----:B------:R1:W-:Y:S06]  /*4a4f0*/  STG.E.64 desc[UR8][R128.64+0x6300], R4 ;  /* 0x0063000480007986 */ /* 0x0003ec000c101b08 */
[----:B------:R-:W-:Y:S05]  /*4a500*/  @P0 EXIT ;  /* 0x000000000000094d */ /* 0x000fea0003800000 */
[----:B------:R-:W2:Y:S01]  /*4a510*/  MUFU.RCP R0, R125 ;  /* 0x0000007d00007308 */ /* 0x000ea20000001000 */
[----:B------:R-:W-:Y:S01]  /*4a520*/  FMUL R10, R10, R124 ;  /* 0x0000007c0a0a7220 */ /* 0x000fe20000400000 */
[----:B------:R-:W-:Y:S06]  /*4a530*/  BSSY B2, `(.L_x_3876) ;  /* 0x000000c000027945 */ /* 0x000fec0003800000 */
[----:B------:R-:W3:Y:S01]  /*4a540*/  FCHK P0, R10, R125 ;  /* 0x0000007d0a007302 */ /* 0x000ee20000000000 */
[----:B--2---:R-:W-:-:S04]  /*4a550*/  FFMA R3, -R125, R0, 1 ;  /* 0x3f8000007d037423 */ /* 0x004fc80000000100 */
[----:B------:R-:W-:-:S04]  /*4a560*/  FFMA R0, R0, R3, R0 ;  /* 0x0000000300007223 */ /* 0x000fc80000000000 */
[----:B------:R-:W-:-:S04]  /*4a570*/  FFMA R2, R0, R10, RZ ;  /* 0x0000000a00027223 */ /* 0x000fc800000000ff */
[----:B------:R-:W-:-:S04]  /*4a580*/  FFMA R3, -R125, R2, R10 ;  /* 0x000000027d037223 */ /* 0x000fc8000000010a */
[----:B------:R-:W-:Y:S01]  /*4a590*/  FFMA R3, R0, R3, R2 ;  /* 0x0000000300037223 */ /* 0x000fe20000000002 */
[----:B---3--:R-:W-:Y:S06]  /*4a5a0*/  @!P0 BRA `(.L_x_3877) ;  /* 0x0000000000108947 */ /* 0x008fec0003800000 */
[----:B------:R-:W-:Y:S02]  /*4a5b0*/  MOV R2, R10 ;  /* 0x0000000a00027202 */ /* 0x000fe40000000f00 */
[----:B------:R-:W-:-:S07]  /*4a5c0*/  MOV R130, 0x4a5e0 ;  /* 0x0004a5e000827802 */ /* 0x000fce0000000f00 */
[----:B01----:R-:W-:Y:S05]  /*4a5d0*/  CALL.REL.NOINC `($__internal_15_$__cuda_sm3x_div_rn_noftz_f32_slowpath) ;  /* 0x0000007000a07944 */ /* 0x003fea0003c00000 */
[----:B------:R-:W-:-:S07]  /*4a5e0*/  MOV R3, R2 ;  /* 0x0000000200037202 */ /* 0x000fce0000000f00 */
.L_x_3877:
[----:B------:R-:W-:Y:S05]  /*4a5f0*/  BSYNC B2 ;  /* 0x0000000000027941 */ /* 0x000fea0003800000 */
.L_x_3876:
        /* <DEDUP_REMOVED lines=14> */
.L_x_3879:
[----:B------:R-:W-:Y:S05]  /*4a6e0*/  BSYNC B2 ;  /* 0x0000000000027941 */ /* 0x000fea0003800000 */
.L_x_3878:
        /* <DEDUP_REMOVED lines=14> */
.L_x_3881:
[----:B------:R-:W-:Y:S05]  /*4a7d0*/  BSYNC B2 ;  /* 0x0000000000027941 */ /* 0x000fea0003800000 */
.L_x_3880:
        /* <DEDUP_REMOVED lines=14> */
.L_x_3883:
[----:B------:R-:W-:Y:S05]  /*4a8c0*/  BSYNC B2 ;  /* 0x0000000000027941 */ /* 0x000fea0003800000 */
.L_x_3882:
        /* <DEDUP_REMOVED lines=20> */
.L_x_3885:
[----:B------:R-:W-:Y:S05]  /*4aa10*/  BSYNC B2 ;  /* 0x0000000000027941 */ /* 0x000fea0003800000 */
.L_x_3884:
        /* <DEDUP_REMOVED lines=14> */
.L_x_3887:
[----:B------:R-:W-:Y:S05]  /*4ab00*/  BSYNC B2 ;  /* 0x0000000000027941 */ /* 0x000fea0003800000 */
.L_x_3886:
        /* <DEDUP_REMOVED lines=14> */
.L_x_3889:
[----:B------:R-:W-:Y:S05]  /*4abf0*/  BSYNC B2 ;  /* 0x0000000000027941 */ /* 0x000fea0003800000 */
.L_x_3888:
        /* <DEDUP_REMOVED lines=14> */
.L_x_3891:
[----:B------:R-:W-:Y:S05]  /*4ace0*/  BSYNC B2 ;  /* 0x0000000000027941 */ /* 0x000fea0003800000 */
.L_x_3890:
        /* <DEDUP_REMOVED lines=20> */
.L_x_3893:
[----:B------:R-:W-:Y:S05]  /*4ae30*/  BSYNC B2 ;  /* 0x0000000000027941 */ /* 0x000fea0003800000 */
.L_x_3892:
        /* <DEDUP_REMOVED lines=14> */
.L_x_3895:
[----:B------:R-:W-:Y:S05]  /*4af20*/  BSYNC B2 ;  /* 0x0000000000027941 */ /* 0x000fea0003800000 */
.L_x_3894:
        /* <DEDUP_REMOVED lines=14> */
.L_x_3897:
[----:B------:R-:W-:Y:S05]  /*4b010*/  BSYNC B2 ;  /* 0x0000000000027941 */ /* 0x000fea0003800000 */
.L_x_3896:
        /* <DEDUP_REMOVED lines=14> */
.L_x_3899:
[----:B------:R-:W-:Y:S05]  /*4b100*/  BSYNC B2 ;  /* 0x0000000000027941 */ /* 0x000fea0003800000 */
.L_x_3898:
        /* <DEDUP_REMOVED lines=20> */
.L_x_3901:
[----:B------:R-:W-:Y:S05]  /*4b250*/  BSYNC B2 ;  /* 0x0000000000027941 */ /* 0x000fea0003800000 */
.L_x_3900:
        /* <DEDUP_REMOVED lines=14> */
.L_x_3903:
[----:B------:R-:W-:Y:S05]  /*4b340*/  BSYNC B2 ;  /* 0x0000000000027941 */ /* 0x000fea0003800000 */
.L_x_3902:
        /* <DEDUP_REMOVED lines=14> */
.L_x_3905:
[----:B------:R-:W-:Y:S05]  /*4b430*/  BSYNC B2 ;  /* 0x0000000000027941 */ /* 0x000fea0003800000 */
.L_x_3904:
        /* <DEDUP_REMOVED lines=14> */
.L_x_3907:
[----:B------:R-:W-:Y:S05]  /*4b520*/  BSYNC B2 ;  /* 0x0000000000027941 */ /* 0x000fea0003800000 */
.L_x_3906:
        /* <DEDUP_REMOVED lines=20> */
.L_x_3909:
[----:B------:R-:W-:Y:S05]  /*4b670*/  BSYNC B2 ;  /* 0x0000000000027941 */ /* 0x000fea0003800000 */
.L_x_3908:
        /* <DEDUP_REMOVED lines=14> */
.L_x_3911:
[----:B------:R-:W-:Y:S05]  /*4b760*/  BSYNC B2 ;  /* 0x0000000000027941 */ /* 0x000fea0003800000 */
.L_x_3910:
        /* <DEDUP_REMOVED lines=14> */
.L_x_3913:
[----:B------:R-:W-:Y:S05]  /*4b850*/  BSYNC B2 ;  /* 0x0000000000027941 */ /* 0x000fea0003800000 */
.L_x_3912:
        /* <DEDUP_REMOVED lines=14> */
.L_x_3915:
[----:B------:R-:W-:Y:S05]  /*4b940*/  BSYNC B2 ;  /* 0x0000000000027941 */ /* 0x000fea0003800000 */
.L_x_3914:
        /* <DEDUP_REMOVED lines=20> */
.L_x_3917:
[----:B------:R-:W-:Y:S05]  /*4ba90*/  BSYNC B2 ;  /* 0x0000000000027941 */ /* 0x000fea0003800000 */
.L_x_3916:
        /* <DEDUP_REMOVED lines=14> */
.L_x_3919:
[----:B------:R-:W-:Y:S05]  /*4bb80*/  BSYNC B2 ;  /* 0x0000000000027941 */ /* 0x000fea0003800000 */
.L_x_3918:
        /* <DEDUP_REMOVED lines=14> */
.L_x_3921:
[----:B------:R-:W-:Y:S05]  /*4bc70*/  BSYNC B2 ;  /* 0x0000000000027941 */ /* 0x000fea0003800000 */
.L_x_3920:
        /* <DEDUP_REMOVED lines=14> */
.L_x_3923:
[----:B------:R-:W-:Y:S05]  /*4bd60*/  BSYNC B2 ;  /* 0x0000000000027941 */ /* 0x000fea0003800000 */
.L_x_3922:
        /* <DEDUP_REMOVED lines=20> */
.L_x_3925:
[----:B------:R-:W-:Y:S05]  /*4beb0*/  BSYNC B2 ;  /* 0x0000000000027941 */ /* 0x000fea0003800000 */
.L_x_3924:
        /* <DEDUP_REMOVED lines=14> */
.L_x_3927:
[----:B------:R-:W-:Y:S05]  /*4bfa0*/  BSYNC B2 ;  /* 0x0000000000027941 */ /* 0x000fea0003800000 */
.L_x_3926:
        /* <DEDUP_REMOVED lines=14> */
.L_x_3929:
[----:B------:R-:W-:Y:S05]  /*4c090*/  BSYNC B2 ;  /* 0x0000000000027941 */ /* 0x000fea0003800000 */
.L_x_3928:
        /* <DEDUP_REMOVED lines=14> */
.L_x_3931:
[----:B------:R-:W-:Y:S05]  /*4c180*/  BSYNC B2 ;  /* 0x0000000000027941 */ /* 0x000fea0003800000 */
.L_x_3930:
        /* <DEDUP_REMOVED lines=20> */
.L_x_3933:
[----:B------:R-:W-:Y:S05]  /*4c2d0*/  BSYNC B2 ;  /* 0x0000000000027941 */ /* 0x000fea0003800000 */
.L_x_3932:
        /* <DEDUP_REMOVED lines=14> */
.L_x_3935:
[----:B------:R-:W-:Y:S05]  /*4c3c0*/  BSYNC B2 ;  /* 0x0000000000027941 */ /* 0x000fea0003800000 */
.L_x_3934:
        /* <DEDUP_REMOVED lines=14> */
.L_x_3937:
[----:B------:R-:W-:Y:S05]  /*4c4b0*/  BSYNC B2 ;  /* 0x0000000000027941 */ /* 0x000fea0003800000 */
.L_x_3936:
        /* <DEDUP_REMOVED lines=14> */
.L_x_3939:
[----:B------:R-:W-:Y:S05]  /*4c5a0*/  BSYNC B2 ;  /* 0x0000000000027941 */ /* 0x000fea0003800000 */
.L_x_3938:
        /* <DEDUP_REMOVED lines=20> */
.L_x_3941:
[----:B------:R-:W-:Y:S05]  /*4c6f0*/  BSYNC B2 ;  /* 0x0000000000027941 */ /* 0x000fea0003800000 */
.L_x_3940:
        /* <DEDUP_REMOVED lines=14> */
.L_x_3943:
[----:B------:R-:W-:Y:S05]  /*4c7e0*/  BSYNC B2 ;  /* 0x0000000000027941 */ /* 0x000fea0003800000 */
.L_x_3942:
        /* <DEDUP_REMOVED lines=14> */
.L_x_3945:
[----:B------:R-:W-:Y:S05]  /*4c8d0*/  BSYNC B2 ;  /* 0x0000000000027941 */ /* 0x000fea0003800000 */
.L_x_3944:
        /* <DEDUP_REMOVED lines=14> */
.L_x_3947:
[----:B------:R-:W-:Y:S05]  /*4c9c0*/  BSYNC B2 ;  /* 0x0000000000027941 */ /* 0x000fea0003800000 */
.L_x_3946:
        /* <DEDUP_REMOVED lines=20> */
.L_x_3949:
[----:B------:R-:W-:Y:S05]  /*4cb10*/  BSYNC B2 ;  /* 0x0000000000027941 */ /* 0x000fea0003800000 */
.L_x_3948:
        /* <DEDUP_REMOVED lines=14> */
.L_x_3951:
[----:B------:R-:W-:Y:S05]  /*4cc00*/  BSYNC B2 ;  /* 0x0000000000027941 */ /* 0x000fea0003800000 */
.L_x_3950:
        /* <DEDUP_REMOVED lines=14> */
.L_x_3953:
[----:B------:R-:W-:Y:S05]  /*4ccf0*/  BSYNC B2 ;  /* 0x0000000000027941 */ /* 0x000fea0003800000 */
.L_x_3952:
        /* <DEDUP_REMOVED lines=14> */
.L_x_3955:
[----:B------:R-:W-:Y:S05]  /*4cde0*/  BSYNC B2 ;  /* 0x0000000000027941 */ /* 0x000fea0003800000 */
.L_x_3954:
        /* <DEDUP_REMOVED lines=20> */
.L_x_3957:
[----:B------:R-:W-:Y:S05]  /*4cf30*/  BSYNC B2 ;  /* 0x0000000000027941 */ /* 0x000fea0003800000 */
.L_x_3956:
        /* <DEDUP_REMOVED lines=14> */
.L_x_3959:
[----:B------:R-:W-:Y:S05]  /*4d020*/  BSYNC B2 ;  /* 0x0000000000027941 */ /* 0x000fea0003800000 */
.L_x_3958:
        /* <DEDUP_REMOVED lines=14> */
.L_x_3961:
[----:B------:R-:W-:Y:S05]  /*4d110*/  BSYNC B2 ;  /* 0x0000000000027941 */ /* 0x000fea0003800000 */
.L_x_3960:
        /* <DEDUP_REMOVED lines=14> */
.L_x_3963:
[----:B------:R-:W-:Y:S05]  /*4d200*/  BSYNC B2 ;  /* 0x0000000000027941 */ /* 0x000fea0003800000 */
.L_x_3962:
        /* <DEDUP_REMOVED lines=20> */
.L_x_3965:
[----:B------:R-:W-:Y:S05]  /*4d350*/  BSYNC B2 ;  /* 0x0000000000027941 */ /* 0x000fea0003800000 */
.L_x_3964:
        /* <DEDUP_REMOVED lines=14> */
.L_x_3967:
[----:B------:R-:W-:Y:S05]  /*4d440*/  BSYNC B2 ;  /* 0x0000000000027941 */ /* 0x000fea0003800000 */
.L_x_3966:
        /* <DEDUP_REMOVED lines=14> */
.L_x_3969:
[----:B------:R-:W-:Y:S05]  /*4d530*/  BSYNC B2 ;  /* 0x0000000000027941 */ /* 0x000fea0003800000 */
.L_x_3968:
        /* <DEDUP_REMOVED lines=14> */
.L_x_3971:
[----:B------:R-:W-:Y:S05]  /*4d620*/  BSYNC B2 ;  /* 0x0000000000027941 */ /* 0x000fea0003800000 */
.L_x_3970:
        /* <DEDUP_REMOVED lines=20> */
.L_x_3973:
[----:B------:R-:W-:Y:S05]  /*4d770*/  BSYNC B2 ;  /* 0x0000000000027941 */ /* 0x000fea0003800000 */
.L_x_3972:
        /* <DEDUP_REMOVED lines=14> */
.L_x_3975:
[----:B------:R-:W-:Y:S05]  /*4d860*/  BSYNC B2 ;  /* 0x0000000000027941 */ /* 0x000fea0003800000 */
.L_x_3974:
        /* <DEDUP_REMOVED lines=14> */
.L_x_3977:
[----:B------:R-:W-:Y:S05]  /*4d950*/  BSYNC B2 ;  /* 0x0000000000027941 */ /* 0x000fea0003800000 */
.L_x_3976:
        /* <DEDUP_REMOVED lines=14> */
.L_x_3979:
[----:B------:R-:W-:Y:S05]  /*4da40*/  BSYNC B2 ;  /* 0x0000000000027941 */ /* 0x000fea0003800000 */
.L_x_3978:
        /* <DEDUP_REMOVED lines=20> */
.L_x_3981:
[----:B------:R-:W-:Y:S05]  /*4db90*/  BSYNC B2 ;  /* 0x0000000000027941 */ /* 0x000fea0003800000 */
.L_x_3980:
        /* <DEDUP_REMOVED lines=14> */
.L_x_3983:
[----:B------:R-:W-:Y:S05]  /*4dc80*/  BSYNC B2 ;  /* 0x0000000000027941 */ /* 0x000fea0003800000 */
.L_x_3982:
        /* <DEDUP_REMOVED lines=14> */
.L_x_3985:
[----:B------:R-:W-:Y:S05]  /*4dd70*/  BSYNC B2 ;  /* 0x0000000000027941 */ /* 0x000fea0003800000 */
.L_x_3984:
        /* <DEDUP_REMOVED lines=14> */
.L_x_3987:
[----:B------:R-:W-:Y:S05]  /*4de60*/  BSYNC B2 ;  /* 0x0000000000027941 */ /* 0x000fea0003800000 */
.L_x_3986:
        /* <DEDUP_REMOVED lines=20> */
.L_x_3989:
[----:B------:R-:W-:Y:S05]  /*4dfb0*/  BSYNC B2 ;  /* 0x0000000000027941 */ /* 0x000fea0003800000 */
.L_x_3988:
        /* <DEDUP_REMOVED lines=14> */
.L_x_3991:
[----:B------:R-:W-:Y:S05]  /*4e0a0*/  BSYNC B2 ;  /* 0x0000000000027941 */ /* 0x000fea0003800000 */
.L_x_3990:
        /* <DEDUP_REMOVED lines=14> */
.L_x_3993:
[----:B------:R-:W-:Y:S05]  /*4e190*/  BSYNC B2 ;  /* 0x0000000000027941 */ /* 0x000fea0003800000 */
.L_x_3992:
        /* <DEDUP_REMOVED lines=14> */
.L_x_3995:
[----:B------:R-:W-:Y:S05]  /*4e280*/  BSYNC B2 ;  /* 0x0000000000027941 */ /* 0x000fea0003800000 */
.L_x_3994:
        /* <DEDUP_REMOVED lines=20> */
.L_x_3997:
[----:B------:R-:W-:Y:S05]  /*4e3d0*/  BSYNC B2 ;  /* 0x0000000000027941 */ /* 0x000fea0003800000 */
.L_x_3996:
        /* <DEDUP_REMOVED lines=14> */
.L_x_3999:
[----:B------:R-:W-:Y:S05]  /*4e4c0*/  BSYNC B2 ;  /* 0x0000000000027941 */ /* 0x000fea0003800000 */
.L_x_3998:
        /* <DEDUP_REMOVED lines=14> */
.L_x_4001:
[----:B------:R-:W-:Y:S05]  /*4e5b0*/  BSYNC B2 ;  /* 0x0000000000027941 */ /* 0x000fea0003800000 */
.L_x_4000:
        /* <DEDUP_REMOVED lines=14> */
.L_x_4003:
[----:B------:R-:W-:Y:S05]  /*4e6a0*/  BSYNC B2 ;  /* 0x0000000000027941 */ /* 0x000fea0003800000 */
.L_x_4002:
        /* <DEDUP_REMOVED lines=20> */
.L_x_4005:
[----:B------:R-:W-:Y:S05]  /*4e7f0*/  BSYNC B2 ;  /* 0x0000000000027941 */ /* 0x000fea0003800000 */
.L_x_4004:
        /* <DEDUP_REMOVED lines=14> */
.L_x_4007:
[----:B------:R-:W-:Y:S05]  /*4e8e0*/  BSYNC B2 ;  /* 0x0000000000027941 */ /* 0x000fea0003800000 */
.L_x_4006:
        /* <DEDUP_REMOVED lines=14> */
.L_x_4009:
[----:B------:R-:W-:Y:S05]  /*4e9d0*/  BSYNC B2 ;  /* 0x0000000000027941 */ /* 0x000fea0003800000 */
.L_x_4008:
        /* <DEDUP_REMOVED lines=14> */
.L_x_4011:
[----:B------:R-:W-:Y:S05]  /*4eac0*/  BSYNC B2 ;  /* 0x0000000000027941 */ /* 0x000fea0003800000 */
.L_x_4010:
        /* <DEDUP_REMOVED lines=20> */
.L_x_4013:
[----:B------:R-:W-:Y:S05]  /*4ec10*/  BSYNC B2 ;  /* 0x0000000000027941 */ /* 0x000fea0003800000 */
.L_x_4012:
        /* <DEDUP_REMOVED lines=14> */
.L_x_4015:
[----:B------:R-:W-:Y:S05]  /*4ed00*/  BSYNC B2 ;  /* 0x0000000000027941 */ /* 0x000fea0003800000 */
.L_x_4014:
        /* <DEDUP_REMOVED lines=14> */
.L_x_4017:
[----:B------:R-:W-:Y:S05]  /*4edf0*/  BSYNC B2 ;  /* 0x0000000000027941 */ /* 0x000fea0003800000 */
.L_x_4016:
        /* <DEDUP_REMOVED lines=14> */
.L_x_4019:
[----:B------:R-:W-:Y:S05]  /*4eee0*/  BSYNC B2 ;  /* 0x0000000000027941 */ /* 0x000fea0003800000 */
.L_x_4018:
        /* <DEDUP_REMOVED lines=20> */
.L_x_4021:
[----:B------:R-:W-:Y:S05]  /*4f030*/  BSYNC B2 ;  /* 0x0000000000027941 */ /* 0x000fea0003800000 */
.L_x_4020:
        /* <DEDUP_REMOVED lines=14> */
.L_x_4023:
[----:B------:R-:W-:Y:S05]  /*4f120*/  BSYNC B2 ;  /* 0x0000000000027941 */ /* 0x000fea0003800000 */
.L_x_4022:
        /* <DEDUP_REMOVED lines=14> */
.L_x_4025:
[----:B------:R-:W-:Y:S05]  /*4f210*/  BSYNC B2 ;  /* 0x0000000000027941 */ /* 0x000fea0003800000 */
.L_x_4024:
        /* <DEDUP_REMOVED lines=14> */
.L_x_4027:
[----:B------:R-:W-:Y:S05]  /*4f300*/  BSYNC B2 ;  /* 0x0000000000027941 */ /* 0x000fea0003800000 */
.L_x_4026:
        /* <DEDUP_REMOVED lines=20> */
.L_x_4029:
[----:B------:R-:W-:Y:S05]  /*4f450*/  BSYNC B2 ;  /* 0x0000000000027941 */ /* 0x000fea0003800000 */
.L_x_4028:
        /* <DEDUP_REMOVED lines=14> */
.L_x_4031:
[----:B------:R-:W-:Y:S05]  /*4f540*/  BSYNC B2 ;  /* 0x0000000000027941 */ /* 0x000fea0003800000 */
.L_x_4030:
        /* <DEDUP_REMOVED lines=14> */
.L_x_4033:
[----:B------:R-:W-:Y:S05]  /*4f630*/  BSYNC B2 ;  /* 0x0000000000027941 */ /* 0x000fea0003800000 */
.L_x_4032:
        /* <DEDUP_REMOVED lines=14> */
.L_x_4035:
[----:B------:R-:W-:Y:S05]  /*4f720*/  BSYNC B2 ;  /* 0x0000000000027941 */ /* 0x000fea0003800000 */
.L_x_4034:
        /* <DEDUP_REMOVED lines=20> */
.L_x_4037:
[----:B------:R-:W-:Y:S05]  /*4f870*/  BSYNC B2 ;  /* 0x0000000000027941 */ /* 0x000fea0003800000 */
.L_x_4036:
        /* <DEDUP_REMOVED lines=14> */
.L_x_4039:
[----:B------:R-:W-:Y:S05]  /*4f960*/  BSYNC B2 ;  /* 0x0000000000027941 */ /* 0x000fea0003800000 */
.L_x_4038:
        /* <DEDUP_REMOVED lines=14> */
.L_x_4041:
[----:B------:R-:W-:Y:S05]  /*4fa50*/  BSYNC B2 ;  /* 0x0000000000027941 */ /* 0x000fea0003800000 */
.L_x_4040:
        /* <DEDUP_REMOVED lines=14> */
.L_x_4043:
[----:B------:R-:W-:Y:S05]  /*4fb40*/  BSYNC B2 ;  /* 0x0000000000027941 */ /* 0x000fea0003800000 */
.L_x_4042:
        /* <DEDUP_REMOVED lines=20> */
.L_x_4045:
[----:B------:R-:W-:Y:S05]  /*4fc90*/  BSYNC B2 ;  /* 0x0000000000027941 */ /* 0x000fea0003800000 */
.L_x_4044:
        /* <DEDUP_REMOVED lines=14> */
.L_x_4047:
[----:B------:R-:W-:Y:S05]  /*4fd80*/  BSYNC B2 ;  /* 0x0000000000027941 */ /* 0x000fea0003800000 */
.L_x_4046:
        /* <DEDUP_REMOVED lines=14> */
.L_x_4049:
[----:B------:R-:W-:Y:S05]  /*4fe70*/  BSYNC B2 ;  /* 0x0000000000027941 */ /* 0x000fea0003800000 */
.L_x_4048:
        /* <DEDUP_REMOVED lines=14> */
.L_x_4051:
[----:B------:R-:W-:Y:S05]  /*4ff60*/  BSYNC B2 ;  /* 0x0000000000027941 */ /* 0x000fea0003800000 */
.L_x_4050:
        /* <DEDUP_REMOVED lines=20> */
.L_x_4053:
[----:B------:R-:W-:Y:S05]  /*500b0*/  BSYNC B2 ;  /* 0x0000000000027941 */ /* 0x000fea0003800000 */
.L_x_4052:
        /* <DEDUP_REMOVED lines=14> */
.L_x_4055:
[----:B------:R-:W-:Y:S05]  /*501a0*/  BSYNC B2 ;  /* 0x0000000000027941 */ /* 0x000fea0003800000 */
.L_x_4054:
        /* <DEDUP_REMOVED lines=14> */
.L_x_4057:
[----:B------:R-:W-:Y:S05]  /*50290*/  BSYNC B2 ;  /* 0x0000000000027941 */ /* 0x000fea0003800000 */
.L_x_4056:
        /* <DEDUP_REMOVED lines=14> */
.L_x_4059:
[----:B------:R-:W-:Y:S05]  /*50380*/  BSYNC B2 ;  /* 0x0000000000027941 */ /* 0x000fea0003800000 */
.L_x_4058:
        /* <DEDUP_REMOVED lines=20> */
.L_x_4061:
[----:B------:R-:W-:Y:S05]  /*504d0*/  BSYNC B2 ;  /* 0x0000000000027941 */ /* 0x000fea0003800000 */
.L_x_4060:
        /* <DEDUP_REMOVED lines=14> */
.L_x_4063:
[----:B------:R-:W-:Y:S05]  /*505c0*/  BSYNC B2 ;  /* 0x0000000000027941 */ /* 0x000fea0003800000 */
.L_x_4062:
        /* <DEDUP_REMOVED lines=14> */
.L_x_4065:
[----:B------:R-:W-:Y:S05]  /*506b0*/  BSYNC B2 ;  /* 0x0000000000027941 */ /* 0x000fea0003800000 */
.L_x_4064:
        /* <DEDUP_REMOVED lines=14> */
.L_x_4067:
[----:B------:R-:W-:Y:S05]  /*507a0*/  BSYNC B2 ;  /* 0x0000000000027941 */ /* 0x000fea0003800000 */
.L_x_4066:
        /* <DEDUP_REMOVED lines=20> */
.L_x_4069:
[----:B------:R-:W-:Y:S05]  /*508f0*/  BSYNC B2 ;  /* 0x0000000000027941 */ /* 0x000fea0003800000 */
.L_x_4068:
        /* <DEDUP_REMOVED lines=14> */
.L_x_4071:
[----:B------:R-:W-:Y:S05]  /*509e0*/  BSYNC B2 ;  /* 0x0000000000027941 */ /* 0x000fea0003800000 */
.L_x_4070:
        /* <DEDUP_REMOVED lines=14> */
.L_x_4073:
[----:B------:R-:W-:Y:S05]  /*50ad0*/  BSYNC B2 ;  /* 0x0000000000027941 */ /* 0x000fea0003800000 */
.L_x_4072:
        /* <DEDUP_REMOVED lines=14> */
.L_x_4075:
[----:B------:R-:W-:Y:S05]  /*50bc0*/  BSYNC B2 ;  /* 0x0000000000027941 */ /* 0x000fea0003800000 */
.L_x_4074:
        /* <DEDUP_REMOVED lines=20> */
.L_x_4077:
[----:B------:R-:W-:Y:S05]  /*50d10*/  BSYNC B2 ;  /* 0x0000000000027941 */ /* 0x000fea0003800000 */
.L_x_4076:
        /* <DEDUP_REMOVED lines=14> */
.L_x_4079:
[----:B------:R-:W-:Y:S05]  /*50e00*/  BSYNC B2 ;  /* 0x0000000000027941 */ /* 0x000fea0003800000 */
.L_x_4078:
        /* <DEDUP_REMOVED lines=14> */
.L_x_4081:
[----:B------:R-:W-:Y:S05]  /*50ef0*/  BSYNC B2 ;  /* 0x0000000000027941 */ /* 0x000fea0003800000 */
.L_x_4080:
        /* <DEDUP_REMOVED lines=14> */
.L_x_4083:
[----:B------:R-:W-:Y:S05]  /*50fe0*/  BSYNC B2 ;  /* 0x0000000000027941 */ /* 0x000fea0003800000 */
.L_x_4082:
        /* <DEDUP_REMOVED lines=20> */
.L_x_4085:
[----:B------:R-:W-:Y:S05]  /*51130*/  BSYNC B2 ;  /* 0x0000000000027941 */ /* 0x000fea0003800000 */
.L_x_4084:
        /* <DEDUP_REMOVED lines=14> */
.L_x_4087:
[----:B------:R-:W-:Y:S05]  /*51220*/  BSYNC B2 ;  /* 0x0000000000027941 */ /* 0x000fea0003800000 */
.L_x_4086:
        /* <DEDUP_REMOVED lines=14> */
.L_x_4089:
[----:B------:R-:W-:Y:S05]  /*51310*/  BSYNC B2 ;  /* 0x0000000000027941 */ /* 0x000fea0003800000 */
.L_x_4088:
        /* <DEDUP_REMOVED lines=14> */
.L_x_4091:
[----:B------:R-:W-:Y:S05]  /*51400*/  BSYNC B2 ;  /* 0x0000000000027941 */ /* 0x000fea0003800000 */
.L_x_4090:
        /* <DEDUP_REMOVED lines=20> */
.L_x_4093:
[----:B------:R-:W-:Y:S05]  /*51550*/  BSYNC B2 ;  /* 0x0000000000027941 */ /* 0x000fea0003800000 */
.L_x_4092:
        /* <DEDUP_REMOVED lines=14> */
.L_x_4095:
[----:B------:R-:W-:Y:S05]  /*51640*/  BSYNC B2 ;  /* 0x0000000000027941 */ /* 0x000fea0003800000 */
.L_x_4094:
        /* <DEDUP_REMOVED lines=14> */
.L_x_4097:
[----:B------:R-:W-:Y:S05]  /*51730*/  BSYNC B2 ;  /* 0x0000000000027941 */ /* 0x000fea0003800000 */
.L_x_4096:
        /* <DEDUP_REMOVED lines=13> */
.L_x_4099:
[----:B------:R-:W-:Y:S05]  /*51810*/  BSYNC B2 ;  /* 0x0000000000027941 */ /* 0x000fea0003800000 */
.L_x_4098:
[----:B------:R-:W-:Y:S02]  /*51820*/  F2FP.F16.F32.PACK_AB R4, R4, R3 ;  /* 0x000000030404723e */ /* 0x000fe400000000ff */
[----:B------:R-:W-:-:S05]  /*51830*/  F2FP.F16.F32.PACK_AB R5, R2, R5 ;  /* 0x000000050205723e */ /* 0x000fca00000000ff */
[----:B------:R-:W-:Y:S01]  /*51840*/  STG.E.64 desc[UR8][R128.64+0x7f00], R4 ;  /* 0x007f000480007986 */ /* 0x000fe2000c101b08 */
[----:B------:R-:W-:Y:S05]  /*51850*/  EXIT ;  /* 0x000000000000794d */ /* 0x000fea0003800000 */
        .weak           $__internal_15_$__cuda_sm3x_div_rn_noftz_f32_slowpath
        .type           $__internal_15_$__cuda_sm3x_div_rn_noftz_f32_slowpath,@function
        .size           $__internal_15_$__cuda_sm3x_div_rn_noftz_f32_slowpath,(.L_x_11261 - $__internal_15_$__cuda_sm3x_div_rn_noftz_f32_slowpath)
$__internal_15_$__cuda_sm3x_div_rn_noftz_f32_slowpath:
        /* <DEDUP_REMOVED lines=35> */
.L_x_4101:
        /* <DEDUP_REMOVED lines=51> */
.L_x_4108:
[----:B------:R-:W-:-:S04]  /*51dc0*/  LOP3.LUT R131, R131, 0x80000000, RZ, 0xc0, !PT ;  /* 0x8000000083837812 */ /* 0x000fc800078ec0ff */
[----:B------:R-:W-:Y:S01]  /*51dd0*/  LOP3.LUT R131, R131, 0x7f800000, RZ, 0xfc, !PT ;  /* 0x7f80000083837812 */ /* 0x000fe200078efcff */
[----:B------:R-:W-:Y:S06]  /*51de0*/  BRA `(.L_x_4109) ;  /* 0x0000000000047947 */ /* 0x000fec0003800000 */
.L_x_4107:
[----:B------:R-:W-:-:S07]  /*51df0*/  LEA R131, R171, R131, 0x17 ;  /* 0x00000083ab837211 */ /* 0x000fce00078eb8ff */
.L_x_4109:
[----:B------:R-:W-:Y:S05]  /*51e00*/  BSYNC B1 ;  /* 0x0000000000017941 */ /* 0x000fea0003800000 */
.L_x_4106:
[----:B------:R-:W-:Y:S01]  /*51e10*/  MOV R2, R131 ;  /* 0x0000008300027202 */ /* 0x000fe20000000f00 */
[----:B------:R-:W-:Y:S06]  /*51e20*/  BRA `(.L_x_4110) ;  /* 0x0000000000207947 */ /* 0x000fec0003800000 */
.L_x_4105:
[----:B------:R-:W-:-:S04]  /*51e30*/  LOP3.LUT R2, R173, 0x80000000, R2, 0x48, !PT ;  /* 0x80000000ad027812 */ /* 0x000fc800078e4802 */
[----:B------:R-:W-:Y:S01]  /*51e40*/  LOP3.LUT R2, R2, 0x7f800000, RZ, 0xfc, !PT ;  /* 0x7f80000002027812 */ /* 0x000fe200078efcff */
[----:B------:R-:W-:Y:S06]  /*51e50*/  BRA `(.L_x_4110) ;  /* 0x0000000000147947 */ /* 0x000fec0003800000 */
.L_x_4104:
[----:B------:R-:W-:Y:S01]  /*51e60*/  LOP3.LUT R2, R173, 0x80000000, R2, 0x48, !PT ;  /* 0x80000000ad027812 */ /* 0x000fe200078e4802 */
[----:B------:R-:W-:Y:S06]  /*51e70*/  BRA `(.L_x_4110) ;  /* 0x00000000000c7947 */ /* 0x000fec0003800000 */
.L_x_4103:
[----:B------:R-:W0:Y:S01]  /*51e80*/  MUFU.RSQ R2, -QNAN ;  /* 0xffc0000000027908 */ /* 0x000e220000001400 */
[----:B------:R-:W-:Y:S05]  /*51e90*/  BRA `(.L_x_4110) ;  /* 0x0000000000047947 */ /* 0x000fea0003800000 */
.L_x_4102:
[----:B------:R-:W-:-:S07]  /*51ea0*/  FADD.FTZ R2, R2, R125 ;  /* 0x0000007d02027221 */ /* 0x000fce0000010000 */
.L_x_4110:
[----:B------:R-:W-:Y:S05]  /*51eb0*/  BSYNC B0 ;  /* 0x0000000000007941 */ /* 0x000fea0003800000 */
.L_x_4100:
[----:B------:R-:W-:-:S06]  /*51ec0*/  HFMA2.MMA R131, -RZ, RZ, 0, 0 ;  /* 0x00000000ff837435 */ /* 0x000fcc00000001ff */
[----:B0-----:R-:W-:Y:S05]  /*51ed0*/  RET.REL.NODEC R130 `(_ZN18transformer_engine34scaled_masked_softmax_warp_forwardI6__halfS1_fLi14EEEvPT0_PKT_PKhT1_iii) ;  /* 0xfffffae082487950 */ /* 0x001fea0003c3ffff */
.L_x_4111:
        /* <DEDUP_REMOVED lines=10> */
.L_x_11261:


//--------------------- .text._ZN18transformer_engine34scaled_masked_softmax_warp_forwardI6__halfS1_fLi13EEEvPT0_PKT_PKhT1_iii --------------------------
	.section	.text._ZN18transformer_engine34scaled_masked_softmax_warp_forwardI6__halfS1_fLi13EEEvPT0_PKT_PKhT1_iii,"ax",@progbits
	.align	128
        .global         _ZN18transformer_engine34scaled_masked_softmax_warp_forwardI6__halfS1_fLi13EEEvPT0_PKT_PKhT1_iii
        .type           _ZN18transformer_engine34scaled_masked_softmax_warp_forwardI6__halfS1_fLi13EEEvPT0_PKT_PKhT1_iii,@function
        .size           _ZN18transformer_engine34scaled_masked_softmax_warp_forwardI6__halfS1_fLi13EEEvPT0_PKT_PKhT1_iii,(.L_x_11262 - _ZN18transformer_engine34scaled_masked_softmax_warp_forwardI6__halfS1_fLi13EEEvPT0_PKT_PKhT1_iii)
        .other          _ZN18transformer_engine34scaled_masked_softmax_warp_forwardI6__halfS1_fLi13EEEvPT0_PKT_PKhT1_iii,@"STO_CUDA_ENTRY STV_DEFAULT"
_ZN18transformer_engine34scaled_masked_softmax_warp_forwardI6__halfS1_fLi13EEEvPT0_PKT_PKhT1_iii:
.text._ZN18transformer_engine34scaled_masked_softmax_warp_forwardI6__halfS1_fLi13EEEvPT0_PKT_PKhT1_iii:
        /* <DEDUP_REMOVED lines=87> */
.L_x_4113:
[----:B------:R-:W-:Y:S05]  /*0570*/  BSYNC B0 ;  /* 0x0000000000007941 */ /* 0x000fea0003800000 */
.L_x_4112:
        /* <DEDUP_REMOVED lines=39> */
.L_x_4115:
[----:B------:R-:W-:Y:S05]  /*07f0*/  BSYNC B0 ;  /* 0x0000000000007941 */ /* 0x000fea0003800000 */
.L_x_4114:
        /* <DEDUP_REMOVED lines=40> */
.L_x_4117:
[----:B------:R-:W-:Y:S05]  /*0a80*/  BSYNC B0 ;  /* 0x0000000000007941 */ /* 0x000fea0003800000 */
.L_x_4116:
        /* <DEDUP_REMOVED lines=33> */
[----:B0--3--:R-:W-:-:S07]  /*0ca0*/  @P4 FMUL R119, R4, R9 ;  /* 0x0000000904774220 */ /* 0x009fce0000400000 */
.L_x_4119:
[----:B------:R-:W-:Y:S05]  /*0cb0*/  BSYNC B0 ;  /* 0x0000000000007941 */ /* 0x000fea0003800000 */
.L_x_4118:
        /* <DEDUP_REMOVED lines=30> */
[----:B------:R-:W5:Y:S01]  /*0ea0*/  @P6 LDC R10, c[0x0][0x228] ;  /* 0x00008a00ff0a6b82 */ /* 0x000f620000000800 */
[----:B-1----:R-:W-:Y:S01]  /*0eb0*/  @P3 FMUL R113, R0, R7 ;  /* 0x0000000700713220 */ /* 0x002fe20000400000 */
[----:B--2---:R-:W-:Y:S01]  /*0ec0*/  @P4 FMUL R114, R4, R9 ;  /* 0x0000000904724220 */ /* 0x004fe20000400000 */
[----:B---3--:R-:W-:Y:S01]  /*0ed0*/  @P5 FMUL R115, R3, R6 ;  /* 0x0000000603735220 */ /* 0x008fe20000400000 */
[----:B-----5:R-:W-:-:S07]  /*0ee0*/  @P6 FMUL R116, R5, R10 ;  /* 0x0000000a05746220 */ /* 0x020fce0000400000 */
.L_x_4121:
[----:B------:R-:W-:Y:S05]  /*0ef0*/  BSYNC B0 ;  /* 0x0000000000007941 */ /* 0x000fea0003800000 */
.L_x_4120:
        /* <DEDUP_REMOVED lines=33> */
.L_x_4123:
[----:B------:R-:W-:Y:S05]  /*1110*/  BSYNC B0 ;  /* 0x0000000000007941 */ /* 0x000fea0003800000 */
.L_x_4122:
        /* <DEDUP_REMOVED lines=35> */
.L_x_4125:
[----:B------:R-:W-:Y:S05]  /*1350*/  BSYNC B0 ;  /* 0x0000000000007941 */ /* 0x000fea0003800000 */
.L_x_4124:
        /* <DEDUP_REMOVED lines=33> */
.L_x_4127:
[----:B------:R-:W-:Y:S05]  /*1570*/  BSYNC B0 ;  /* 0x0000000000007941 */ /* 0x000fea0003800000 */
.L_x_4126:
        /* <DEDUP_REMOVED lines=35> */
.L_x_4129:
[----:B------:R-:W-:Y:S05]  /*17b0*/  BSYNC B0 ;  /* 0x0000000000007941 */ /* 0x000fea0003800000 */
.L_x_4128:
        /* <DEDUP_REMOVED lines=33> */
.L_x_4131:
[----:B------:R-:W-:Y:S05]  /*19d0*/  BSYNC B0 ;  /* 0x0000000000007941 */ /* 0x000fea0003800000 */
.L_x_4130:
        /* <DEDUP_REMOVED lines=35> */
.L_x_4133:
[----:B------:R-:W-:Y:S05]  /*1c10*/  BSYNC B0 ;  /* 0x0000000000007941 */ /* 0x000fea0003800000 */
.L_x_4132:
        /* <DEDUP_REMOVED lines=33> */
.L_x_4135:
[----:B------:R-:W-:Y:S05]  /*1e30*/  BSYNC B0 ;  /* 0x0000000000007941 */ /* 0x000fea0003800000 */
.L_x_4134:
        /* <DEDUP_REMOVED lines=35> */
.L_x_4137:
[----:B------:R-:W-:Y:S05]  /*2070*/  BSYNC B0 ;  /* 0x0000000000007941 */ /* 0x000fea0003800000 */
.L_x_4136:
        /* <DEDUP_REMOVED lines=33> */
.L_x_4139:
[----:B------:R-:W-:Y:S05]  /*2290*/  BSYNC B0 ;  /* 0x0000000000007941 */ /* 0x000fea0003800000 */
.L_x_4138:
        /* <DEDUP_REMOVED lines=35> */
.L_x_4141:
[----:B------:R-:W-:Y:S05]  /*24d0*/  BSYNC B0 ;  /* 0x0000000000007941 */ /* 0x000fea0003800000 */
.L_x_4140:
        /* <DEDUP_REMOVED lines=33> */
.L_x_4143:
[----:B------:R-:W-:Y:S05]  /*26f0*/  BSYNC B0 ;  /* 0x0000000000007941 */ /* 0x000fea0003800000 */
.L_x_4142:
        /* <DEDUP_REMOVED lines=35> */
.L_x_4145:
[----:B------:R-:W-:Y:S05]  /*2930*/  BSYNC B0 ;  /* 0x0000000000007941 */ /* 0x000fea0003800000 */
.L_x_4144:
        /* <DEDUP_REMOVED lines=33> */
.L_x_4147:
[----:B------:R-:W-:Y:S05]  /*2b50*/  BSYNC B0 ;  /* 0x0000000000007941 */ /* 0x000fea0003800000 */
.L_x_4146:
        /* <DEDUP_REMOVED lines=35> */
.L_x_4149:
[----:B------:R-:W-:Y:S05]  /*2d90*/  BSYNC B0 ;  /* 0x0000000000007941 */ /* 0x000fea0003800000 */
.L_x_4148:
        /* <DEDUP_REMOVED lines=33> */
.L_x_4151:
[----:B------:R-:W-:Y:S05]  /*2fb0*/  BSYNC B0 ;  /* 0x0000000000007941 */ /* 0x000fea0003800000 */
.L_x_4150:
        /* <DEDUP_REMOVED lines=35> */
.L_x_4153:
[----:B------:R-:W-:Y:S05]  /*31f0*/  BSYNC B0 ;  /* 0x0000000000007941 */ /* 0x000fea0003800000 */
.L_x_4152:
        /* <DEDUP_REMOVED lines=33> */
.L_x_4155:
[----:B------:R-:W-:Y:S05]  /*3410*/  BSYNC B0 ;  /* 0x0000000000007941 */ /* 0x000fea0003800000 */
.L_x_4154:
        /* <DEDUP_REMOVED lines=35> */
.L_x_4157:
[----:B------:R-:W-:Y:S05]  /*3650*/  BSYNC B0 ;  /* 0x0000000000007941 */ /* 0x000fea0003800000 */
.L_x_4156:
        /* <DEDUP_REMOVED lines=33> */
.L_x_4159:
[----:B------:R-:W-:Y:S05]  /*3870*/  BSYNC B0 ;  /* 0x0000000000007941 */ /* 0x000fea0003800000 */
.L_x_4158:
        /* <DEDUP_REMOVED lines=35> */
.L_x_4161:
[----:B------:R-:W-:Y:S05]  /*3ab0*/  BSYNC B0 ;  /* 0x0000000000007941 */ /* 0x000fea0003800000 */
.L_x_4160:
        /* <DEDUP_REMOVED lines=33> */
.L_x_4163:
[----:B------:R-:W-:Y:S05]  /*3cd0*/  BSYNC B0 ;  /* 0x0000000000007941 */ /* 0x000fea0003800000 */
.L_x_4162:
        /* <DEDUP_REMOVED lines=35> */
.L_x_4165:
[----:B------:R-:W-:Y:S05]  /*3f10*/  BSYNC B0 ;  /* 0x0000000000007941 */ /* 0x000fea0003800000 */
.L_x_4164:
        /* <DEDUP_REMOVED lines=33> */
.L_x_4167:
[----:B------:R-:W-:Y:S05]  /*4130*/  BSYNC B0 ;  /* 0x0000000000007941 */ /* 0x000fea0003800000 */
.L_x_4166:
        /* <DEDUP_REMOVED lines=35> */
.L_x_4169:
[----:B------:R-:W-:Y:S05]  /*4370*/  BSYNC B0 ;  /* 0x0000000000007941 */ /* 0x000fea0003800000 */
.L_x_4168:
        /* <DEDUP_REMOVED lines=23> */
[----:B------:R-:W-:Y:S02]  /*44f0*/  @P4 HADD2.F32 R4, -RZ, R4.H1_H1 ;  /* 0x30000004ff044230 */ /* 0x000fe40000004100 */
[--C-:B------:R-:W-:Y:S02]  /*4500*/  @P5 HADD2.F32 R3, -RZ, R5.reuse.H0_H0 ;  /* 0x20000005ff035230 */ /* 0x100fe40000004100 */
[----:B------:R-:W-:Y:S01]  /*4510*/  @P6 HADD2.F32 R5, -RZ, R5.H1_H1 ;  /* 0x30000005ff056230 */ /* 0x000fe20000004100 */
[----:B------:R-:W1:Y:S08]  /*4520*/  @P4 LDC R9, c[0x0][0x228] ;  /* 0x00008a00ff094b82 */ /* 0x000e700000000800 */
[----:B------:R-:W2:Y:S08]  /*4530*/  @P5 LDC R6, c[0x0][0x228] ;  /* 0x00008a00ff065b82 */ /* 0x000eb00000000800 */
[----:B------:R-:W3:Y:S01]  /*4540*/  @P6 LDC R10, c[0x0][0x228] ;  /* 0x00008a00ff0a6b82 */ /* 0x000ee20000000800 */
[----:B0-----:R-:W-:Y:S01]  /*4550*/  @P2 FMUL R14, R0, R7 ;  /* 0x00000007000e2220 */ /* 0x001fe20000400000 */
[----:B-1----:R-:W-:Y:S01]  /*4560*/  @P4 FMUL R15, R4, R9 ;  /* 0x00000009040f4220 */ /* 0x002fe20000400000 */
[----:B--2---:R-:W-:Y:S01]  /*4570*/  @P5 FMUL R16, R3, R6 ;  /* 0x0000000603105220 */ /* 0x004fe20000400000 */
[----:B---3--:R-:W-:-:S07]  /*4580*/  @P6 FMUL R21, R5, R10 ;  /* 0x0000000a05156220 */ /* 0x008fce0000400000 */
.L_x_4171:
[----:B------:R-:W-:Y:S05]  /*4590*/  BSYNC B0 ;  /* 0x0000000000007941 */ /* 0x000fea0003800000 */
.L_x_4170:
        /* <DEDUP_REMOVED lines=35> */
.L_x_4173:
[----:B------:R-:W-:Y:S05]  /*47d0*/  BSYNC B0 ;  /* 0x0000000000007941 */ /* 0x000fea0003800000 */
.L_x_4172:
        /* <DEDUP_REMOVED lines=33> */
.L_x_4175:
[----:B------:R-:W-:Y:S05]  /*49f0*/  BSYNC B0 ;  /* 0x0000000000007941 */ /* 0x000fea0003800000 */
.L_x_4174:
        /* <DEDUP_REMOVED lines=22> */
[--C-:B---3--:R-:W-:Y:S02]  /*4b60*/  @P3 HADD2.F32 R128, -RZ, R4.reuse.H0_H0 ;  /* 0x20000004ff803230 */ /* 0x108fe40000004100 */
[----:B------:R-:W-:Y:S01]  /*4b70*/  @P4 HADD2.F32 R129, -RZ, R4.H1_H1 ;  /* 0x30000004ff814230 */ /* 0x000fe20000004100 */
[----:B------:R-:W-:Y:S01]  /*4b80*/  HFMA2.MMA R4, -RZ, RZ, -6.109375, 2 ;  /* 0xc61c4000ff047435 */ /* 0x000fe200000001ff */
[--C-:B------:R-:W-:Y:S02]  /*4b90*/  @P5 HADD2.F32 R132, -RZ, R5.reuse.H0_H0 ;  /* 0x20000005ff845230 */ /* 0x100fe40000004100 */
[----:B------:R-:W-:Y:S01]  /*4ba0*/  @P6 HADD2.F32 R133, -RZ, R5.H1_H1 ;  /* 0x30000005ff856230 */ /* 0x000fe20000004100 */
[----:B------:R-:W1:Y:S01]  /*4bb0*/  @P4 LDC R136, c[0x0][0x228] ;  /* 0x00008a00ff884b82 */ /* 0x000e620000000800 */
[----:B------:R-:W-:-:S07]  /*4bc0*/  MOV R5, 0xc61c4000 ;  /* 0xc61c400000057802 */ /* 0x000fce0000000f00 */
[----:B------:R-:W2:Y:S08]  /*4bd0*/  @P5 LDC R139, c[0x0][0x228] ;  /* 0x00008a00ff8b5b82 */ /* 0x000eb00000000800 */
[----:B------:R-:W3:Y:S01]  /*4be0*/  @P6 LDC R138, c[0x0][0x228] ;  /* 0x00008a00ff8a6b82 */ /* 0x000ee20000000800 */
[----:B0-----:R-:W-:Y:S01]  /*4bf0*/  @P3 FMUL R0, R128, R137 ;  /* 0x0000008980003220 */ /* 0x001fe20000400000 */
[----:B-1----:R-:W-:Y:S01]  /*4c00*/  @P4 FMUL R3, R129, R136 ;  /* 0x0000008881034220 */ /* 0x002fe20000400000 */
[----:B--2---:R-:W-:Y:S01]  /*4c10*/  @P5 FMUL R4, R132, R139 ;  /* 0x0000008b84045220 */ /* 0x004fe20000400000 */
[----:B---3--:R-:W-:-:S07]  /*4c20*/  @P6 FMUL R5, R133, R138 ;  /* 0x0000008a85056220 */ /* 0x008fce0000400000 */
.L_x_4177:
[----:B------:R-:W-:Y:S05]  /*4c30*/  BSYNC B0 ;  /* 0x0000000000007941 */ /* 0x000fea0003800000 */
.L_x_4176:
        /* <DEDUP_REMOVED lines=33> */
.L_x_4179:
[----:B------:R-:W-:Y:S05]  /*4e50*/  BSYNC B0 ;  /* 0x0000000000007941 */ /* 0x000fea0003800000 */
.L_x_4178:
        /* <DEDUP_REMOVED lines=35> */
.L_x_4181:
[----:B------:R-:W-:Y:S05]  /*5090*/  BSYNC B0 ;  /* 0x0000000000007941 */ /* 0x000fea0003800000 */
.L_x_4180:
        /* <DEDUP_REMOVED lines=33> */
.L_x_4183:
[----:B------:R-:W-:Y:S05]  /*52b0*/  BSYNC B0 ;  /* 0x0000000000007941 */ /* 0x000fea0003800000 */
.L_x_4182:
        /* <DEDUP_REMOVED lines=35> */
.L_x_4185:
[----:B------:R-:W-:Y:S05]  /*54f0*/  BSYNC B0 ;  /* 0x0000000000007941 */ /* 0x000fea0003800000 */
.L_x_4184:
        /* <DEDUP_REMOVED lines=33> */
.L_x_4187:
[----:B------:R-:W-:Y:S05]  /*5710*/  BSYNC B0 ;  /* 0x0000000000007941 */ /* 0x000fea0003800000 */
.L_x_4186:
        /* <DEDUP_REMOVED lines=35> */
.L_x_4189:
[----:B------:R-:W-:Y:S05]  /*5950*/  BSYNC B0 ;  /* 0x0000000000007941 */ /* 0x000fea0003800000 */
.L_x_4188:
        /* <DEDUP_REMOVED lines=33> */
.L_x_4191:
[----:B------:R-:W-:Y:S05]  /*5b70*/  BSYNC B0 ;  /* 0x0000000000007941 */ /* 0x000fea0003800000 */
.L_x_4190:
        /* <DEDUP_REMOVED lines=35> */
.L_x_4193:
[----:B------:R-:W-:Y:S05]  /*5db0*/  BSYNC B0 ;  /* 0x0000000000007941 */ /* 0x000fea0003800000 */
.L_x_4192:
        /* <DEDUP_REMOVED lines=33> */
.L_x_4195:
[----:B------:R-:W-:Y:S05]  /*5fd0*/  BSYNC B0 ;  /* 0x0000000000007941 */ /* 0x000fea0003800000 */
.L_x_4194:
        /* <DEDUP_REMOVED lines=35> */
.L_x_4197:
[----:B------:R-:W-:Y:S05]  /*6210*/  BSYNC B0 ;  /* 0x0000000000007941 */ /* 0x000fea0003800000 */
.L_x_4196:
        /* <DEDUP_REMOVED lines=33> */
.L_x_4199:
[----:B------:R-:W-:Y:S05]  /*6430*/  BSYNC B0 ;  /* 0x0000000000007941 */ /* 0x000fea0003800000 */
.L_x_4198:
        /* <DEDUP_REMOVED lines=35> */
.L_x_4201:
[----:B------:R-:W-:Y:S05]  /*6670*/  BSYNC B0 ;  /* 0x0000000000007941 */ /* 0x000fea0003800000 */
.L_x_4200:
        /* <DEDUP_REMOVED lines=33> */
.L_x_4203:
[----:B------:R-:W-:Y:S05]  /*6890*/  BSYNC B0 ;  /* 0x0000000000007941 */ /* 0x000fea0003800000 */
.L_x_4202:
        /* <DEDUP_REMOVED lines=35> */
.L_x_4205:
[----:B------:R-:W-:Y:S05]  /*6ad0*/  BSYNC B0 ;  /* 0x0000000000007941 */ /* 0x000fea0003800000 */
.L_x_4204:
        /* <DEDUP_REMOVED lines=33> */
.L_x_4207:
[----:B------:R-:W-:Y:S05]  /*6cf0*/  BSYNC B0 ;  /* 0x0000000000007941 */ /* 0x000fea0003800000 */
.L_x_4206:
        /* <DEDUP_REMOVED lines=35> */
.L_x_4209:
[----:B------:R-:W-:Y:S05]  /*6f30*/  BSYNC B0 ;  /* 0x0000000000007941 */ /* 0x000fea0003800000 */
.L_x_4208:
        /* <DEDUP_REMOVED lines=33> */
.L_x_4211:
[----:B------:R-:W-:Y:S05]  /*7150*/  BSYNC B0 ;  /* 0x0000000000007941 */ /* 0x000fea0003800000 */
.L_x_4210:
        /* <DEDUP_REMOVED lines=35> */
.L_x_4213:
[----:B------:R-:W-:Y:S05]  /*7390*/  BSYNC B0 ;  /* 0x0000000000007941 */ /* 0x000fea0003800000 */
.L_x_4212:
        /* <DEDUP_REMOVED lines=33> */
.L_x_4215:
[----:B------:R-:W-:Y:S05]  /*75b0*/  BSYNC B0 ;  /* 0x0000000000007941 */ /* 0x000fea0003800000 */
.L_x_4214:
        /* <DEDUP_REMOVED lines=22> */
[----:B---3--:R-:W-:-:S05]  /*7720*/  @P3 HADD2.F32 R209, -RZ, R128.H0_H0 ;  /* 0x20000080ffd13230 */ /* 0x008fca0000004100 */
[----:B------:R-:W-:Y:S02]  /*7730*/  @P4 HADD2.F32 R128, -RZ, R128.H1_H1 ;  /* 0x30000080ff804230 */ /* 0x000fe40000004100 */
[----:B------:R-:W1:Y:S01]  /*7740*/  @P4 LDC R215, c[0x0][0x228] ;  /* 0x00008a00ffd74b82 */ /* 0x000e620000000800 */
[--C-:B------:R-:W-:Y:S02]  /*7750*/  @P5 HADD2.F32 R213, -RZ, R129.reuse.H0_H0 ;  /* 0x20000081ffd55230 */ /* 0x100fe40000004100 */
[----:B------:R-:W-:-:S05]  /*7760*/  @P6 HADD2.F32 R129, -RZ, R129.H1_H1 ;  /* 0x30000081ff816230 */ /* 0x000fca0000004100 */
        /* <DEDUP_REMOVED lines=8> */
.L_x_4217:
[----:B------:R-:W-:Y:S05]  /*77f0*/  BSYNC B0 ;  /* 0x0000000000007941 */ /* 0x000fea0003800000 */
.L_x_4216:
        /* <DEDUP_REMOVED lines=16> */
[----:B------:R-:W-:Y:S01]  /*7900*/  ISETP.NE.AND P5, PT, R213, 0x10000, PT ;  /* 0x00010000d500780c */ /* 0x000fe20003fa5270 */
[----:B------:R-:W-:Y:S01]  /*7910*/  HFMA2.MMA R213, -RZ, RZ, -6.109375, 2 ;  /* 0xc61c4000ffd57435 */ /* 0x000fe200000001ff */
[----:B------:R-:W-:Y:S02]  /*7920*/  ISETP.NE.AND P6, PT, R212, 0x1000000, PT ;  /* 0x01000000d400780c */ /* 0x000fe40003fc5270 */
[----:B------:R-:W-:Y:S01]  /*7930*/  MOV R214, 0xc61c4000 ;  /* 0xc61c400000d67802 */ /* 0x000fe20000000f00 */
[----:B------:R-:W0:Y:S02]  /*7940*/  @P4 LDC R217, c[0x0][0x228] ;  /* 0x00008a00ffd94b82 */ /* 0x000e240000000800 */
[----:B---3--:R-:W-:-:S02]  /*7950*/  @P2 HADD2.F32 R212, -RZ, R128.H0_H0 ;  /* 0x20000080ffd42230 */ /* 0x008fc40000004100 */
[----:B------:R-:W-:-:S04]  /*7960*/  @P4 HADD2.F32 R128, -RZ, R128.H1_H1 ;  /* 0x30000080ff804230 */ /* 0x000fc80000004100 */
[----:B------:R-:W1:Y:S08]  /*7970*/  @P2 LDC R215, c[0x0][0x228] ;  /* 0x00008a00ffd72b82 */ /* 0x000e700000000800 */
[----:B------:R-:W2:Y:S08]  /*7980*/  @P5 LDC R219, c[0x0][0x228] ;  /* 0x00008a00ffdb5b82 */ /* 0x000eb00000000800 */
[----:B------:R-:W3:Y:S01]  /*7990*/  @P6 LDC R220, c[0x0][0x228] ;  /* 0x00008a00ffdc6b82 */ /* 0x000ee20000000800 */
[----:B0-----:R-:W-:Y:S01]  /*79a0*/  @P4 FMUL R214, R128, R217 ;  /* 0x000000d980d64220 */ /* 0x001fe20000400000 */
[----:B------:R-:W-:-:S02]  /*79b0*/  @P5 HADD2.F32 R128, -RZ, R129.H0_H0 ;  /* 0x20000081ff805230 */ /* 0x000fc40000004100 */
[----:B------:R-:W-:Y:S02]  /*79c0*/  @P6 HADD2.F32 R129, -RZ, R129.H1_H1 ;  /* 0x30000081ff816230 */ /* 0x000fe40000004100 */
[----:B-1----:R-:W-:Y:S01]  /*79d0*/  @P2 FMUL R213, R212, R215 ;  /* 0x000000d7d4d52220 */ /* 0x002fe20000400000 */
[----:B------:R-:W-:Y:S01]  /*79e0*/  MOV R212, 0xc61c4000 ;  /* 0xc61c400000d47802 */ /* 0x000fe20000000f00 */
[----:B--2---:R-:W-:Y:S01]  /*79f0*/  @P5 FMUL R216, R128, R219 ;  /* 0x000000db80d85220 */ /* 0x004fe20000400000 */
[----:B---3--:R-:W-:-:S07]  /*7a00*/  @P6 FMUL R212, R129, R220 ;  /* 0x000000dc81d46220 */ /* 0x008fce0000400000 */
.L_x_4219:
[----:B------:R-:W-:Y:S05]  /*7a10*/  BSYNC B0 ;  /* 0x0000000000007941 */ /* 0x000fea0003800000 */
.L_x_4218:
        /* <DEDUP_REMOVED lines=22> */
[----:B---3--:R-:W-:-:S03]  /*7b80*/  @P1 HADD2.F32 R217, -RZ, R128.H0_H0 ;  /* 0x20000080ffd91230 */ /* 0x008fc60000004100 */
[----:B------:R-:W-:Y:S02]  /*7b90*/  @P4 HADD2.F32 R128, -RZ, R128.H1_H1 ;  /* 0x30000080ff804230 */ /* 0x000fe40000004100 */
[----:B------:R-:W1:Y:S08]  /*7ba0*/  @P4 LDC R219, c[0x0][0x228] ;  /* 0x00008a00ffdb4b82 */ /* 0x000e700000000800 */
[----:B------:R-:W2:Y:S08]  /*7bb0*/  @P5 LDC R223, c[0x0][0x228] ;  /* 0x00008a00ffdf5b82 */ /* 0x000eb00000000800 */
[----:B------:R-:W3:Y:S01]  /*7bc0*/  @P6 LDC R224, c[0x0][0x228] ;  /* 0x00008a00ffe06b82 */ /* 0x000ee20000000800 */
[----:B0-----:R-:W-:Y:S01]  /*7bd0*/  @P1 FMUL R215, R217, R218 ;  /* 0x000000dad9d71220 */ /* 0x001fe20000400000 */
[----:B------:R-:W-:Y:S01]  /*7be0*/  MOV R217, 0xc61c4000 ;  /* 0xc61c400000d97802 */ /* 0x000fe20000000f00 */
[----:B------:R-:W-:Y:S01]  /*7bf0*/  HFMA2.MMA R218, -RZ, RZ, -6.109375, 2 ;  /* 0xc61c4000ffda7435 */ /* 0x000fe200000001ff */
[----:B-1----:R-:W-:Y:S01]  /*7c00*/  @P4 FMUL R217, R128, R219 ;  /* 0x000000db80d94220 */ /* 0x002fe20000400000 */
[----:B------:R-:W-:-:S02]  /*7c10*/  @P5 HADD2.F32 R128, -RZ, R129.H0_H0 ;  /* 0x20000081ff805230 */ /* 0x000fc40000004100 */
[----:B------:R-:W-:-:S03]  /*7c20*/  @P6 HADD2.F32 R129, -RZ, R129.H1_H1 ;  /* 0x30000081ff816230 */ /* 0x000fc60000004100 */
[----:B--2---:R-:W-:Y:S02]  /*7c30*/  @P5 FMUL R218, R128, R223 ;  /* 0x000000df80da5220 */ /* 0x004fe40000400000 */
[----:B---3--:R-:W-:-:S07]  /*7c40*/  @P6 FMUL R220, R129, R224 ;  /* 0x000000e081dc6220 */ /* 0x008fce0000400000 */
.L_x_4221:
[----:B------:R-:W-:Y:S05]  /*7c50*/  BSYNC B0 ;  /* 0x0000000000007941 */ /* 0x000fea0003800000 */
.L_x_4220:
        /* <DEDUP_REMOVED lines=25> */
[----:B------:R-:W-:-:S02]  /*7df0*/  MOV R222, 0xc61c4000 ;  /* 0xc61c400000de7802 */ /* 0x000fc40000000f00 */
[----:B------:R-:W-:Y:S01]  /*7e00*/  MOV R221, 0xc61c4000 ;  /* 0xc61c400000dd7802 */ /* 0x000fe20000000f00 */
[----:B-1----:R-:W-:Y:S01]  /*7e10*/  @P4 FMUL R222, R128, R223 ;  /* 0x000000df80de4220 */ /* 0x002fe20000400000 */
[----:B------:R-:W-:Y:S01]  /*7e20*/  HFMA2.MMA R223, -RZ, RZ, -6.109375, 2 ;  /* 0xc61c4000ffdf7435 */ /* 0x000fe200000001ff */
[--C-:B------:R-:W-:Y:S02]  /*7e30*/  @P5 HADD2.F32 R128, -RZ, R129.reuse.H0_H0 ;  /* 0x20000081ff805230 */ /* 0x100fe40000004100 */
[----:B------:R-:W-:-:S03]  /*7e40*/  @P6 HADD2.F32 R129, -RZ, R129.H1_H1 ;  /* 0x30000081ff816230 */ /* 0x000fc60000004100 */
[----:B--2---:R-:W-:Y:S02]  /*7e50*/  @P5 FMUL R223, R128, R225 ;  /* 0x000000e180df5220 */ /* 0x004fe40000400000 */
[----:B---3--:R-:W-:-:S07]  /*7e60*/  @P6 FMUL R221, R129, R226 ;  /* 0x000000e281dd6220 */ /* 0x008fce0000400000 */
.L_x_4223:
[----:B------:R-:W-:Y:S05]  /*7e70*/  BSYNC B0 ;  /* 0x0000000000007941 */ /* 0x000fea0003800000 */
.L_x_4222:
        /* <DEDUP_REMOVED lines=22> */
[----:B---3--:R-:W-:-:S05]  /*7fe0*/  @P3 HADD2.F32 R226, -RZ, R128.H0_H0 ;  /* 0x20000080ffe23230 */ /* 0x008fca0000004100 */
[----:B------:R-:W1:Y:S08]  /*7ff0*/  @P4 LDC R229, c[0x0][0x228] ;  /* 0x00008a00ffe54b82 */ /* 0x000e700000000800 */
[----:B------:R-:W2:Y:S08]  /*8000*/  @P5 LDC R230, c[0x0][0x228] ;  /* 0x00008a00ffe65b82 */ /* 0x000eb00000000800 */
[----:B------:R-:W3:Y:S01]  /*8010*/  @P6 LDC R232, c[0x0][0x228] ;  /* 0x00008a00ffe86b82 */ /* 0x000ee20000000800 */
[----:B0-----:R-:W-:Y:S01]  /*8020*/  @P3 FMUL R224, R226, R227 ;  /* 0x000000e3e2e03220 */ /* 0x001fe20000400000 */
[----:B------:R-:W-:Y:S01]  /*8030*/  @P4 HADD2.F32 R226, -RZ, R128.H1_H1 ;  /* 0x30000080ffe24230 */ /* 0x000fe20000004100 */
[----:B------:R-:W-:Y:S01]  /*8040*/  MOV R128, 0xc61c4000 ;  /* 0xc61c400000807802 */ /* 0x000fe20000000f00 */
[----:B------:R-:W-:-:S02]  /*8050*/  @P5 HADD2.F32 R227, -RZ, R129.H0_H0 ;  /* 0x20000081ffe35230 */ /* 0x000fc40000004100 */
[----:B------:R-:W-:Y:S02]  /*8060*/  @P6 HADD2.F32 R129, -RZ, R129.H1_H1 ;  /* 0x30000081ff816230 */ /* 0x000fe40000004100 */
[----:B-1----:R-:W-:Y:S01]  /*8070*/  @P4 FMUL R128, R226, R229 ;  /* 0x000000e5e2804220 */ /* 0x002fe20000400000 */
[----:B------:R-:W-:-:S06]  /*8080*/  HFMA2.MMA R226, -RZ, RZ, -6.109375, 2 ;  /* 0xc61c4000ffe27435 */ /* 0x000fcc00000001ff */
[----:B--2---:R-:W-:Y:S01]  /*8090*/  @P5 FMUL R226, R227, R230 ;  /* 0x000000e6e3e25220 */ /* 0x004fe20000400000 */
[----:B---3--:R-:W-:-:S07]  /*80a0*/  @P6 FMUL R237, R129, R232 ;  /* 0x000000e881ed6220 */ /* 0x008fce0000400000 */
.L_x_4225:
[----:B------:R-:W-:Y:S05]  /*80b0*/  BSYNC B0 ;  /* 0x0000000000007941 */ /* 0x000fea0003800000 */
.L_x_4224:
        /* <DEDUP_REMOVED lines=9> */
[----:B------:R-:W-:Y:S01]  /*8150*/  MOV R235, 0xc61c4000 ;  /* 0xc61c400000eb7802 */ /* 0x000fe20000000f00 */
[----:B------:R-:W-:Y:S02]  /*8160*/  HFMA2.MMA R236, -RZ, RZ, -6.109375, 2 ;  /* 0xc61c4000ffec7435 */ /* 0x000fe400000001ff */
        /* <DEDUP_REMOVED lines=10> */
[----:B---3--:R-:W-:-:S04]  /*8210*/  @P2 HADD2.F32 R225, -RZ, R228.H0_H0 ;  /* 0x200000e4ffe12230 */ /* 0x008fc80000004100 */
[----:B------:R-:W-:Y:S02]  /*8220*/  @P4 HADD2.F32 R228, -RZ, R228.H1_H1 ;  /* 0x300000e4ffe44230 */ /* 0x000fe40000004100 */
[----:B------:R-:W1:Y:S08]  /*8230*/  @P4 LDC R231, c[0x0][0x228] ;  /* 0x00008a00ffe74b82 */ /* 0x000e700000000800 */
[----:B------:R-:W2:Y:S08]  /*8240*/  @P5 LDC R129, c[0x0][0x228] ;  /* 0x00008a00ff815b82 */ /* 0x000eb00000000800 */
[----:B------:R-:W3:Y:S01]  /*8250*/  @P6 LDC R227, c[0x0][0x228] ;  /* 0x00008a00ffe36b82 */ /* 0x000ee20000000800 */
[----:B0-----:R-:W-:Y:S01]  /*8260*/  @P2 FMUL R234, R225, R232 ;  /* 0x000000e8e1ea2220 */ /* 0x001fe20000400000 */
[----:B------:R-:W-:Y:S01]  /*8270*/  MOV R225, 0xc61c4000 ;  /* 0xc61c400000e17802 */ /* 0x000fe20000000f00 */
[----:B-1----:R-:W-:Y:S01]  /*8280*/  @P4 FMUL R235, R228, R231 ;  /* 0x000000e7e4eb4220 */ /* 0x002fe20000400000 */
[----:B------:R-:W-:-:S05]  /*8290*/  @P5 HADD2.F32 R228, -RZ, R229.H0_H0 ;  /* 0x200000e5ffe45230 */ /* 0x000fca0000004100 */
[----:B--2---:R-:W-:Y:S01]  /*82a0*/  @P5 FMUL R236, R228, R129 ;  /* 0x00000081e4ec5220 */ /* 0x004fe20000400000 */
[----:B------:R-:W-:-:S05]  /*82b0*/  @P6 HADD2.F32 R228, -RZ, R229.H1_H1 ;  /* 0x300000e5ffe46230 */ /* 0x000fca0000004100 */
[----:B---3--:R-:W-:-:S07]  /*82c0*/  @P6 FMUL R225, R228, R227 ;  /* 0x000000e3e4e16220 */ /* 0x008fce0000400000 */
.L_x_4227:
[----:B------:R-:W-:Y:S05]  /*82d0*/  BSYNC B0 ;  /* 0x0000000000007941 */ /* 0x000fea0003800000 */
.L_x_4226:
        /* <DEDUP_REMOVED lines=21> */
[----:B------:R-:W-:Y:S01]  /*8430*/  ISETP.NE.AND P6, PT, R129, 0x1000000, PT ;  /* 0x010000008100780c */ /* 0x000fe20003fc5270 */
[----:B---3--:R-:W-:-:S10]  /*8440*/  @P1 HADD2.F32 R129, -RZ, R238.H0_H0 ;  /* 0x200000eeff811230 */ /* 0x008fd40000004100 */
[----:B------:R-:W1:Y:S01]  /*8450*/  @P5 LDC R232, c[0x0][0x228] ;  /* 0x00008a00ffe85b82 */ /* 0x000e620000000800 */
[----:B0-----:R-:W-:-:S07]  /*8460*/  @P1 FMUL R229, R129, R230 ;  /* 0x000000e681e51220 */ /* 0x001fce0000400000 */
[----:B------:R-:W0:Y:S01]  /*8470*/  @P4 LDC R129, c[0x0][0x228] ;  /* 0x00008a00ff814b82 */ /* 0x000e220000000800 */
[----:B------:R-:W-:Y:S01]  /*8480*/  @P4 HADD2.F32 R238, -RZ, R238.H1_H1 ;  /* 0x300000eeffee4230 */ /* 0x000fe20000004100 */
[----:B------:R-:W-:-:S04]  /*8490*/  MOV R230, 0xc61c4000 ;  /* 0xc61c400000e67802 */ /* 0x000fc80000000f00 */
[----:B0-----:R-:W-:Y:S01]  /*84a0*/  @P4 FMUL R230, R238, R129 ;  /* 0x00000081eee64220 */ /* 0x001fe20000400000 */
[----:B------:R-:W-:-:S05]  /*84b0*/  @P5 HADD2.F32 R129, -RZ, R239.H0_H0 ;  /* 0x200000efff815230 */ /* 0x000fca0000004100 */
[----:B-1----:R-:W-:Y:S02]  /*84c0*/  @P5 FMUL R231, R129, R232 ;  /* 0x000000e881e75220 */ /* 0x002fe40000400000 */
[----:B------:R-:W0:Y:S01]  /*84d0*/  @P6 LDC R129, c[0x0][0x228] ;  /* 0x00008a00ff816b82 */ /* 0x000e220000000800 */
[----:B------:R-:W-:Y:S01]  /*84e0*/  @P6 HADD2.F32 R238, -RZ, R239.H1_H1 ;  /* 0x300000efffee6230 */ /* 0x000fe20000004100 */
[----:B------:R-:W-:-:S04]  /*84f0*/  MOV R232, 0xc61c4000 ;  /* 0xc61c400000e87802 */ /* 0x000fc80000000f00 */
[----:B0-----:R-:W-:-:S07]  /*8500*/  @P6 FMUL R232, R238, R129 ;  /* 0x00000081eee86220 */ /* 0x001fce0000400000 */
.L_x_4229:
[----:B------:R-:W-:Y:S05]  /*8510*/  BSYNC B0 ;  /* 0x0000000000007941 */ /* 0x000fea0003800000 */
.L_x_4228:
        /* <DEDUP_REMOVED lines=16> */
[----:B------:R-:W-:Y:S01]  /*8620*/  LOP3.LUT R129, R129, 0xff000000, RZ, 0xc0, !PT ;  /* 0xff00000081817812 */ /* 0x000fe200078ec0ff */
[----:B---3--:R-:W-:-:S03]  /*8630*/  @P0 HADD2.F32 R228, -RZ, R238.H0_H0 ;  /* 0x200000eeffe40230 */ /* 0x008fc60000004100 */
[----:B------:R-:W-:Y:S01]  /*8640*/  ISETP.NE.AND P6, PT, R129, 0x1000000, PT ;  /* 0x010000008100780c */ /* 0x000fe20003fc5270 */
[----:B------:R-:W-:-:S05]  /*8650*/  HFMA2.MMA R129, -RZ, RZ, -6.109375, 2 ;  /* 0xc61c4000ff817435 */ /* 0x000fca00000001ff */
[----:B------:R-:W1:Y:S01]  /*8660*/  @P5 LDC R233, c[0x0][0x228] ;  /* 0x00008a00ffe95b82 */ /* 0x000e620000000800 */
[----:B0-----:R-:W-:-:S07]  /*8670*/  @P0 FMUL R129, R228, R227 ;  /* 0x000000e3e4810220 */ /* 0x001fce0000400000 */
[----:B------:R-:W0:Y:S01]  /*8680*/  @P4 LDC R228, c[0x0][0x228] ;  /* 0x00008a00ffe44b82 */ /* 0x000e220000000800 */
[----:B------:R-:W-:Y:S01]  /*8690*/  @P4 HADD2.F32 R238, -RZ, R238.H1_H1 ;  /* 0x300000eeffee4230 */ /* 0x000fe20000004100 */
[----:B------:R-:W-:-:S04]  /*86a0*/  MOV R227, 0xc61c4000 ;  /* 0xc61c400000e37802 */ /* 0x000fc80000000f00 */
[----:B0-----:R-:W-:Y:S01]  /*86b0*/  @P4 FMUL R227, R238, R228 ;  /* 0x000000e4eee34220 */ /* 0x001fe20000400000 */
[----:B------:R-:W-:Y:S01]  /*86c0*/  HFMA2.MMA R228, -RZ, RZ, -6.109375, 2 ;  /* 0xc61c4000ffe47435 */ /* 0x000fe200000001ff */
[----:B------:R-:W-:-:S05]  /*86d0*/  @P5 HADD2.F32 R238, -RZ, R239.H0_H0 ;  /* 0x200000efffee5230 */ /* 0x000fca0000004100 */
[----:B-1----:R-:W-:Y:S02]  /*86e0*/  @P5 FMUL R228, R238, R233 ;  /* 0x000000e9eee45220 */ /* 0x002fe40000400000 */
[----:B------:R-:W0:Y:S01]  /*86f0*/  @P6 LDC R238, c[0x0][0x228] ;  /* 0x00008a00ffee6b82 */ /* 0x000e220000000800 */
[----:B------:R-:W-:Y:S01]  /*8700*/  @P6 HADD2.F32 R239, -RZ, R239.H1_H1 ;  /* 0x300000efffef6230 */ /* 0x000fe20000004100 */
[----:B------:R-:W-:-:S04]  /*8710*/  MOV R233, 0xc61c4000 ;  /* 0xc61c400000e97802 */ /* 0x000fc80000000f00 */
[----:B0-----:R-:W-:-:S07]  /*8720*/  @P6 FMUL R233, R239, R238 ;  /* 0x000000eeefe96220 */ /* 0x001fce0000400000 */
.L_x_4231:
[----:B------:R-:W-:Y:S05]  /*8730*/  BSYNC B0 ;  /* 0x0000000000007941 */ /* 0x000fea0003800000 */
.L_x_4230:
        /* <DEDUP_REMOVED lines=20> */
[----:B------:R-:W-:Y:S01]  /*8880*/  ISETP.NE.AND P6, PT, R238, 0x1000000, PT ;  /* 0x01000000ee00780c */ /* 0x000fe20003fc5270 */
[----:B---3--:R-:W-:-:S05]  /*8890*/  @P3 HADD2.F32 R238, -RZ, R242.H0_H0 ;  /* 0x200000f2ffee3230 */ /* 0x008fca0000004100 */
[----:B0-----:R-:W-:Y:S02]  /*88a0*/  @P3 FMUL R241, R238, R239 ;  /* 0x000000efeef13220 */ /* 0x001fe40000400000 */
[----:B------:R-:W0:Y:S01]  /*88b0*/  @P4 LDC R238, c[0x0][0x228] ;  /* 0x00008a00ffee4b82 */ /* 0x000e220000000800 */
[----:B------:R-:W-:Y:S01]  /*88c0*/  @P4 HADD2.F32 R242, -RZ, R242.H1_H1 ;  /* 0x300000f2fff24230 */ /* 0x000fe20000004100 */
[----:B------:R-:W-:-:S04]  /*88d0*/  HFMA2.MMA R239, -RZ, RZ, -6.109375, 2 ;  /* 0xc61c4000ffef7435 */ /* 0x000fc800000001ff */
[----:B0-----:R-:W-:Y:S02]  /*88e0*/  @P4 FMUL R240, R242, R238 ;  /* 0x000000eef2f04220 */ /* 0x001fe40000400000 */
[----:B------:R-:W0:Y:S01]  /*88f0*/  @P5 LDC R242, c[0x0][0x228] ;  /* 0x00008a00fff25b82 */ /* 0x000e220000000800 */
[--C-:B------:R-:W-:Y:S02]  /*8900*/  @P5 HADD2.F32 R238, -RZ, R243.reuse.H0_H0 ;  /* 0x200000f3ffee5230 */ /* 0x100fe40000004100 */
[----:B------:R-:W-:-:S03]  /*8910*/  @P6 HADD2.F32 R243, -RZ, R243.H1_H1 ;  /* 0x300000f3fff36230 */ /* 0x000fc60000004100 */
[----:B0-----:R-:W-:Y:S02]  /*8920*/  @P5 FMUL R239, R238, R242 ;  /* 0x000000f2eeef5220 */ /* 0x001fe40000400000 */
[----:B------:R-:W0:Y:S01]  /*8930*/  @P6 LDC R242, c[0x0][0x228] ;  /* 0x00008a00fff26b82 */ /* 0x000e220000000800 */
[----:B------:R-:W-:Y:S01]  /*8940*/  MOV R238, 0xc61c4000 ;  /* 0xc61c400000ee7802 */ /* 0x000fe20000000f00 */
[----:B0-----:R-:W-:-:S07]  /*8950*/  @P6 FMUL R238, R243, R242 ;  /* 0x000000f2f3ee6220 */ /* 0x001fce0000400000 */
.L_x_4233:
[----:B------:R-:W-:Y:S05]  /*8960*/  BSYNC B0 ;  /* 0x0000000000007941 */ /* 0x000fea0003800000 */
.L_x_4232:
        /* <DEDUP_REMOVED lines=19> */
[----:B------:R-:W1:Y:S01]  /*8aa0*/  @P4 LDC R245, c[0x0][0x228] ;  /* 0x00008a00fff54b82 */ /* 0x000e620000000800 */
[----:B0-----:R-:W-:-:S07]  /*8ab0*/  @P2 FMUL R244, R131, R242 ;  /* 0x000000f283f42220 */ /* 0x001fce0000400000 */
[----:B------:R-:W0:Y:S01]  /*8ac0*/  @P3 LDC R131, c[0x0][0x228] ;  /* 0x00008a00ff833b82 */ /* 0x000e220000000800 */
[----:B------:R-:W-:Y:S01]  /*8ad0*/  @P3 HADD2.F32 R246, -RZ, R246.H1_H1 ;  /* 0x300000f6fff63230 */ /* 0x000fe20000004100 */
[----:B------:R-:W-:-:S04]  /*8ae0*/  HFMA2.MMA R242, -RZ, RZ, -6.109375, 2 ;  /* 0xc61c4000fff27435 */ /* 0x000fc800000001ff */
[----:B0-----:R-:W-:Y:S01]  /*8af0*/  @P3 FMUL R243, R246, R131 ;  /* 0x00000083f6f33220 */ /* 0x001fe20000400000 */
[----:B------:R-:W-:-:S05]  /*8b00*/  @P4 HADD2.F32 R131, -RZ, R247.H0_H0 ;  /* 0x200000f7ff834230 */ /* 0x000fca0000004100 */
[----:B-1----:R-:W-:Y:S02]  /*8b10*/  @P4 FMUL R242, R131, R245 ;  /* 0x000000f583f24220 */ /* 0x002fe40000400000 */
[----:B------:R-:W0:Y:S01]  /*8b20*/  @P5 LDC R245, c[0x0][0x228] ;  /* 0x00008a00fff55b82 */ /* 0x000e220000000800 */
[----:B------:R-:W-:Y:S01]  /*8b30*/  @P5 HADD2.F32 R247, -RZ, R247.H1_H1 ;  /* 0x300000f7fff75230 */ /* 0x000fe20000004100 */
[----:B------:R-:W-:-:S04]  /*8b40*/  MOV R131, 0xc61c4000 ;  /* 0xc61c400000837802 */ /* 0x000fc80000000f00 */
[----:B0-----:R-:W-:-:S07]  /*8b50*/  @P5 FMUL R131, R247, R245 ;  /* 0x000000f5f7835220 */ /* 0x001fce0000400000 */
.L_x_4235:
[----:B------:R-:W-:Y:S05]  /*8b60*/  BSYNC B0 ;  /* 0x0000000000007941 */ /* 0x000fea0003800000 */
.L_x_4234:
        /* <DEDUP_REMOVED lines=33> */
.L_x_4237:
[----:B------:R-:W-:Y:S05]  /*8d80*/  BSYNC B0 ;  /* 0x0000000000007941 */ /* 0x000fea0003800000 */
.L_x_4236:
        /* <DEDUP_REMOVED lines=13> */
[----:B---3--:R-:W-:-:S05]  /*8e60*/  @P0 HADD2.F32 R127, -RZ, R124.H0_H0 ;  /* 0x2000007cff7f0230 */ /* 0x008fca0000004100 */
[----:B0-----:R-:W-:Y:S01]  /*8e70*/  @P0 FMUL R252, R127, R245 ;  /* 0x000000f57ffc0220 */ /* 0x001fe20000400000 */
[----:B------:R-:W-:Y:S02]  /*8e80*/  LOP3.LUT R127, R126, 0xff00, RZ, 0xc0, !PT ;  /* 0x0000ff007e7f7812 */ /* 0x000fe400078ec0ff */
[----:B------:R-:W-:Y:S02]  /*8e90*/  MOV R245, 0xc61c4000 ;  /* 0xc61c400000f57802 */ /* 0x000fe40000000f00 */
[----:B------:R-:W-:-:S13]  /*8ea0*/  ISETP.NE.AND P0, PT, R127, 0x100, PT ;  /* 0x000001007f00780c */ /* 0x000fda0003f05270 */
[----:B------:R-:W0:Y:S01]  /*8eb0*/  @P0 LDC R127, c[0x0][0x228] ;  /* 0x00008a00ff7f0b82 */ /* 0x000e220000000800 */
[----:B------:R-:W-:-:S05]  /*8ec0*/  @P0 HADD2.F32 R124, -RZ, R124.H1_H1 ;  /* 0x3000007cff7c0230 */ /* 0x000fca0000004100 */
[----:B0-----:R-:W-:Y:S01]  /*8ed0*/  @P0 FMUL R251, R124, R127 ;  /* 0x0000007f7cfb0220 */ /* 0x001fe20000400000 */
[C---:B------:R-:W-:Y:S02]  /*8ee0*/  LOP3.LUT R124, R126.reuse, 0xff0000, RZ, 0xc0, !PT ;  /* 0x00ff00007e7c7812 */ /* 0x040fe400078ec0ff */
[----:B------:R-:W-:Y:S02]  /*8ef0*/  LOP3.LUT R126, R126, 0xff000000, RZ, 0xc0, !PT ;  /* 0xff0000007e7e7812 */ /* 0x000fe400078ec0ff */
[----:B------:R-:W-:Y:S02]  /*8f00*/  ISETP.NE.AND P0, PT, R124, 0x10000, PT ;  /* 0x000100007c00780c */ /* 0x000fe40003f05270 */
[----:B------:R-:W-:-:S11]  /*8f10*/  ISETP.NE.AND P1, PT, R126, 0x1000000, PT ;  /* 0x010000007e00780c */ /* 0x000fd60003f25270 */
[----:B------:R-:W0:Y:S01]  /*8f20*/  @P0 LDC R126, c[0x0][0x228] ;  /* 0x00008a00ff7e0b82 */ /* 0x000e220000000800 */
[--C-:B------:R-:W-:Y:S02]  /*8f30*/  @P0 HADD2.F32 R124, -RZ, R125.reuse.H0_H0 ;  /* 0x2000007dff7c0230 */ /* 0x100fe40000004100 */
[----:B------:R-:W-:-:S03]  /*8f40*/  @P1 HADD2.F32 R125, -RZ, R125.H1_H1 ;  /* 0x3000007dff7d1230 */ /* 0x000fc60000004100 */
[----:B0-----:R-:W-:Y:S02]  /*8f50*/  @P0 FMUL R250, R124, R126 ;  /* 0x0000007e7cfa0220 */ /* 0x001fe40000400000 */
[----:B------:R-:W0:Y:S02]  /*8f60*/  @P1 LDC R124, c[0x0][0x228] ;  /* 0x00008a00ff7c1b82 */ /* 0x000e240000000800 */
[----:B0-----:R-:W-:-:S07]  /*8f70*/  @P1 FMUL R245, R125, R124 ;  /* 0x0000007c7df51220 */ /* 0x001fce0000400000 */
.L_x_4239:
[----:B------:R-:W-:Y:S05]  /*8f80*/  BSYNC B0 ;  /* 0x0000000000007941 */ /* 0x000fea0003800000 */
.L_x_4238:
        /* <DEDUP_REMOVED lines=3323> */
[----:B------:R-:W-:Y:S05]  /*15f40*/  CALL.REL.NOINC `($__internal_16_$__cuda_sm3x_div_rn_noftz_f32_slowpath) ;  /* 0x0000010800ec7944 */ /* 0x000fea0003c00000 */
[----:B------:R-:W-:-:S07]  /*15f50*/  MOV R186, R2 ;  /* 0x0000000200ba7202 */ /* 0x000fce0000000f00 */
.L_x_4241:
[----:B------:R-:W-:Y:S05]  /*15f60*/  BSYNC B2 ;  /* 0x0000000000027941 */ /* 0x000fea0003800000 */
.L_x_4240:
        /* <DEDUP_REMOVED lines=12> */
[----:B------:R-:W-:Y:S05]  /*16030*/  CALL.REL.NOINC `($__internal_16_$__cuda_sm3x_div_rn_noftz_f32_slowpath) ;  /* 0x0000010800b07944 */ /* 0x000fea0003c00000 */
[----:B------:R-:W-:-:S07]  /*16040*/  MOV R187, R2 ;  /* 0x0000000200bb7202 */ /* 0x000fce0000000f00 */
.L_x_4243:
[----:B------:R-:W-:Y:S05]  /*16050*/  BSYNC B2 ;  /* 0x0000000000027941 */ /* 0x000fea0003800000 */
.L_x_4242:
        /* <DEDUP_REMOVED lines=14> */
.L_x_4245:
[----:B------:R-:W-:Y:S05]  /*16140*/  BSYNC B2 ;  /* 0x0000000000027941 */ /* 0x000fea0003800000 */
.L_x_4244:
        /* <DEDUP_REMOVED lines=14> */
[----:B------:R-:W-:Y:S05]  /*16230*/  CALL.REL.NOINC `($__internal_16_$__cuda_sm3x_div_rn_noftz_f32_slowpath) ;  /* 0x0000010800307944 */ /* 0x000fea0003c00000 */
.L_x_4247:
[----:B------:R-:W-:Y:S05]  /*16240*/  BSYNC B2 ;  /* 0x0000000000027941 */ /* 0x000fea0003800000 */
.L_x_4246:
        /* <DEDUP_REMOVED lines=23> */
.L_x_4249:
[----:B------:R-:W-:Y:S05]  /*163c0*/  BSYNC B2 ;  /* 0x0000000000027941 */ /* 0x000fea0003800000 */
.L_x_4248:
        /* <DEDUP_REMOVED lines=14> */
.L_x_4251:
[----:B------:R-:W-:Y:S05]  /*164b0*/  BSYNC B2 ;  /* 0x0000000000027941 */ /* 0x000fea0003800000 */
.L_x_4250:
        /* <DEDUP_REMOVED lines=14> */
.L_x_4253:
[----:B------:R-:W-:Y:S05]  /*165a0*/  BSYNC B2 ;  /* 0x0000000000027941 */ /* 0x000fea0003800000 */
.L_x_4252:
        /* <DEDUP_REMOVED lines=14> */
[----:B------:R-:W-:Y:S05]  /*16690*/  CALL.REL.NOINC `($__internal_16_$__cuda_sm3x_div_rn_noftz_f32_slowpath) ;  /* 0x0000010400187944 */ /* 0x000fea0003c00000 */
.L_x_4255:
[----:B------:R-:W-:Y:S05]  /*166a0*/  BSYNC B2 ;  /* 0x0000000000027941 */ /* 0x000fea0003800000 */
.L_x_4254:
        /* <DEDUP_REMOVED lines=20> */
.L_x_4257:
[----:B------:R-:W-:Y:S05]  /*167f0*/  BSYNC B2 ;  /* 0x0000000000027941 */ /* 0x000fea0003800000 */
.L_x_4256:
        /* <DEDUP_REMOVED lines=14> */
.L_x_4259:
[----:B------:R-:W-:Y:S05]  /*168e0*/  BSYNC B2 ;  /* 0x0000000000027941 */ /* 0x000fea0003800000 */
.L_x_4258:
        /* <DEDUP_REMOVED lines=14> */
.L_x_4261:
[----:B------:R-:W-:Y:S05]  /*169d0*/  BSYNC B2 ;  /* 0x0000000000027941 */ /* 0x000fea0003800000 */
.L_x_4260:
        /* <DEDUP_REMOVED lines=15> */
.L_x_4263:
[----:B------:R-:W-:Y:S05]  /*16ad0*/  BSYNC B2 ;  /* 0x0000000000027941 */ /* 0x000fea0003800000 */
.L_x_4262:
        /* <DEDUP_REMOVED lines=20> */
.L_x_4265:
[----:B------:R-:W-:Y:S05]  /*16c20*/  BSYNC B2 ;  /* 0x0000000000027941 */ /* 0x000fea0003800000 */
.L_x_4264:
        /* <DEDUP_REMOVED lines=14> */
.L_x_4267:
[----:B------:R-:W-:Y:S05]  /*16d10*/  BSYNC B2 ;  /* 0x0000000000027941 */ /* 0x000fea0003800000 */
.L_x_4266:
        /* <DEDUP_REMOVED lines=14> */
.L_x_4269:
[----:B------:R-:W-:Y:S05]  /*16e00*/  BSYNC B2 ;  /* 0x0000000000027941 */ /* 0x000fea0003800000 */
.L_x_4268:
        /* <DEDUP_REMOVED lines=15> */
.L_x_4271:
[----:B------:R-:W-:Y:S05]  /*16f00*/  BSYNC B2 ;  /* 0x0000000000027941 */ /* 0x000fea0003800000 */
.L_x_4270:
        /* <DEDUP_REMOVED lines=20> */
[----:B------:R-:W-:-:S07]  /*17050*/  MOV R128, R2 ;  /* 0x0000000200807202 */ /* 0x000fce0000000f00 */
.L_x_4273:
[----:B------:R-:W-:Y:S05]  /*17060*/  BSYNC B2 ;  /* 0x0000000000027941 */ /* 0x000fea0003800000 */
.L_x_4272:
        /* <DEDUP_REMOVED lines=15> */
.L_x_4275:
[----:B------:R-:W-:Y:S05]  /*17160*/  BSYNC B2 ;  /* 0x0000000000027941 */ /* 0x000fea0003800000 */
.L_x_4274:
        /* <DEDUP_REMOVED lines=15> */
.L_x_4277:
[----:B------:R-:W-:Y:S05]  /*17260*/  BSYNC B2 ;  /* 0x0000000000027941 */ /* 0x000fea0003800000 */
.L_x_4276:
        /* <DEDUP_REMOVED lines=15> */
.L_x_4279:
[----:B------:R-:W-:Y:S05]  /*17360*/  BSYNC B2 ;  /* 0x0000000000027941 */ /* 0x000fea0003800000 */
.L_x_4278:
        /* <DEDUP_REMOVED lines=21> */
.L_x_4281:
[----:B------:R-:W-:Y:S05]  /*174c0*/  BSYNC B2 ;  /* 0x0000000000027941 */ /* 0x000fea0003800000 */
.L_x_4280:
        /* <DEDUP_REMOVED lines=15> */
.L_x_4283:
[----:B------:R-:W-:Y:S05]  /*175c0*/  BSYNC B2 ;  /* 0x0000000000027941 */ /* 0x000fea0003800000 */
.L_x_4282:
        /* <DEDUP_REMOVED lines=15> */
.L_x_4285:
[----:B------:R-:W-:Y:S05]  /*176c0*/  BSYNC B2 ;  /* 0x0000000000027941 */ /* 0x000fea0003800000 */
.L_x_4284:
        /* <DEDUP_REMOVED lines=15> */
.L_x_4287:
[----:B------:R-:W-:Y:S05]  /*177c0*/  BSYNC B2 ;  /* 0x0000000000027941 */ /* 0x000fea0003800000 */
.L_x_4286:
        /* <DEDUP_REMOVED lines=21> */
.L_x_4289:
[----:B------:R-:W-:Y:S05]  /*17920*/  BSYNC B2 ;  /* 0x0000000000027941 */ /* 0x000fea0003800000 */
.L_x_4288:
        /* <DEDUP_REMOVED lines=15> */
.L_x_4291:
[----:B------:R-:W-:Y:S05]  /*17a20*/  BSYNC B2 ;  /* 0x0000000000027941 */ /* 0x000fea0003800000 */
.L_x_4290:
        /* <DEDUP_REMOVED lines=15> */
.L_x_4293:
[----:B------:R-:W-:Y:S05]  /*17b20*/  BSYNC B2 ;  /* 0x0000000000027941 */ /* 0x000fea0003800000 */
.L_x_4292:
        /* <DEDUP_REMOVED lines=15> */
.L_x_4295:
[----:B------:R-:W-:Y:S05]  /*17c20*/  BSYNC B2 ;  /* 0x0000000000027941 */ /* 0x000fea0003800000 */
.L_x_4294:
        /* <DEDUP_REMOVED lines=21> */
.L_x_4297:
[----:B------:R-:W-:Y:S05]  /*17d80*/  BSYNC B2 ;  /* 0x0000000000027941 */ /* 0x000fea0003800000 */
.L_x_4296:
        /* <DEDUP_REMOVED lines=15> */
.L_x_4299:
[----:B------:R-:W-:Y:S05]  /*17e80*/  BSYNC B2 ;  /* 0x0000000000027941 */ /* 0x000fea0003800000 */
.L_x_4298:
        /* <DEDUP_REMOVED lines=15> */
.L_x_4301:
[----:B------:R-:W-:Y:S05]  /*17f80*/  BSYNC B2 ;  /* 0x0000000000027941 */ /* 0x000fea0003800000 */
.L_x_4300:
        /* <DEDUP_REMOVED lines=15> */
.L_x_4303:
[----:B------:R-:W-:Y:S05]  /*18080*/  BSYNC B2 ;  /* 0x0000000000027941 */ /* 0x000fea0003800000 */
.L_x_4302:
        /* <DEDUP_REMOVED lines=21> */
.L_x_4305:
[----:B------:R-:W-:Y:S05]  /*181e0*/  BSYNC B2 ;  /* 0x0000000000027941 */ /* 0x000fea0003800000 */
.L_x_4304:
        /* <DEDUP_REMOVED lines=15> */
.L_x_4307:
[----:B------:R-:W-:Y:S05]  /*182e0*/  BSYNC B2 ;  /* 0x0000000000027941 */ /* 0x000fea0003800000 */
.L_x_4306:
        /* <DEDUP_REMOVED lines=15> */
.L_x_4309:
[----:B------:R-:W-:Y:S05]  /*183e0*/  BSYNC B2 ;  /* 0x0000000000027941 */ /* 0x000fea0003800000 */
.L_x_4308:
        /* <DEDUP_REMOVED lines=15> */
.L_x_4311:
[----:B------:R-:W-:Y:S05]  /*184e0*/  BSYNC B2 ;  /* 0x0000000000027941 */ /* 0x000fea0003800000 */
.L_x_4310:
        /* <DEDUP_REMOVED lines=21> */
.L_x_4313:
[----:B------:R-:W-:Y:S05]  /*18640*/  BSYNC B2 ;  /* 0x0000000000027941 */ /* 0x000fea0003800000 */
.L_x_4312:
        /* <DEDUP_REMOVED lines=15> */
.L_x_4315:
[----:B------:R-:W-:Y:S05]  /*18740*/  BSYNC B2 ;  /* 0x0000000000027941 */ /* 0x000fea0003800000 */
.L_x_4314:
        /* <DEDUP_REMOVED lines=15> */
.L_x_4317:
[----:B------:R-:W-:Y:S05]  /*18840*/  BSYNC B2 ;  /* 0x0000000000027941 */ /* 0x000fea0003800000 */
.L_x_4316:
        /* <DEDUP_REMOVED lines=15> */
.L_x_4319:
[----:B------:R-:W-:Y:S05]  /*18940*/  BSYNC B2 ;  /* 0x0000000000027941 */ /* 0x000fea0003800000 */
.L_x_4318:
        /* <DEDUP_REMOVED lines=21> */
.L_x_4321:
[----:B------:R-:W-:Y:S05]  /*18aa0*/  BSYNC B2 ;  /* 0x0000000000027941 */ /* 0x000fea0003800000 */
.L_x_4320:
        /* <DEDUP_REMOVED lines=15> */
.L_x_4323:
[----:B------:R-:W-:Y:S05]  /*18ba0*/  BSYNC B2 ;  /* 0x0000000000027941 */ /* 0x000fea0003800000 */
.L_x_4322:
        /* <DEDUP_REMOVED lines=15> */
.L_x_4325:
[----:B------:R-:W-:Y:S05]  /*18ca0*/  BSYNC B2 ;  /* 0x0000000000027941 */ /* 0x000fea0003800000 */
.L_x_4324:
        /* <DEDUP_REMOVED lines=15> */
.L_x_4327:
[----:B------:R-:W-:Y:S05]  /*18da0*/  BSYNC B2 ;  /* 0x0000000000027941 */ /* 0x000fea0003800000 */
.L_x_4326:
        /* <DEDUP_REMOVED lines=21> */
.L_x_4329:
[----:B------:R-:W-:Y:S05]  /*18f00*/  BSYNC B2 ;  /* 0x0000000000027941 */ /* 0x000fea0003800000 */
.L_x_4328:
        /* <DEDUP_REMOVED lines=15> */
.L_x_4331:
[----:B------:R-:W-:Y:S05]  /*19000*/  BSYNC B2 ;  /* 0x0000000000027941 */ /* 0x000fea0003800000 */
.L_x_4330:
        /* <DEDUP_REMOVED lines=15> */
.L_x_4333:
[----:B------:R-:W-:Y:S05]  /*19100*/  BSYNC B2 ;  /* 0x0000000000027941 */ /* 0x000fea0003800000 */
.L_x_4332:
        /* <DEDUP_REMOVED lines=15> */
.L_x_4335:
[----:B------:R-:W-:Y:S05]  /*19200*/  BSYNC B2 ;  /* 0x0000000000027941 */ /* 0x000fea0003800000 */
.L_x_4334:
        /* <DEDUP_REMOVED lines=21> */
.L_x_4337:
[----:B------:R-:W-:Y:S05]  /*19360*/  BSYNC B2 ;  /* 0x0000000000027941 */ /* 0x000fea0003800000 */
.L_x_4336:
        /* <DEDUP_REMOVED lines=15> */
.L_x_4339:
[----:B------:R-:W-:Y:S05]  /*19460*/  BSYNC B2 ;  /* 0x0000000000027941 */ /* 0x000fea0003800000 */
.L_x_4338:
        /* <DEDUP_REMOVED lines=15> */
.L_x_4341:
[----:B------:R-:W-:Y:S05]  /*19560*/  BSYNC B2 ;  /* 0x0000000000027941 */ /* 0x000fea0003800000 */
.L_x_4340:
        /* <DEDUP_REMOVED lines=15> */
.L_x_4343:
[----:B------:R-:W-:Y:S05]  /*19660*/  BSYNC B2 ;  /* 0x0000000000027941 */ /* 0x000fea0003800000 */
.L_x_4342:
        /* <DEDUP_REMOVED lines=21> */
.L_x_4345:
[----:B------:R-:W-:Y:S05]  /*197c0*/  BSYNC B2 ;  /* 0x0000000000027941 */ /* 0x000fea0003800000 */
.L_x_4344:
        /* <DEDUP_REMOVED lines=15> */
.L_x_4347:
[----:B------:R-:W-:Y:S05]  /*198c0*/  BSYNC B2 ;  /* 0x0000000000027941 */ /* 0x000fea0003800000 */
.L_x_4346:
        /* <DEDUP_REMOVED lines=15> */
.L_x_4349:
[----:B------:R-:W-:Y:S05]  /*199c0*/  BSYNC B2 ;  /* 0x0000000000027941 */ /* 0x000fea0003800000 */
.L_x_4348:
        /* <DEDUP_REMOVED lines=15> */
.L_x_4351:
[----:B------:R-:W-:Y:S05]  /*19ac0*/  BSYNC B2 ;  /* 0x0000000000027941 */ /* 0x000fea0003800000 */
.L_x_4350:
        /* <DEDUP_REMOVED lines=21> */
.L_x_4353:
[----:B------:R-:W-:Y:S05]  /*19c20*/  BSYNC B2 ;  /* 0x0000000000027941 */ /* 0x000fea0003800000 */
.L_x_4352:
        /* <DEDUP_REMOVED lines=15> */
.L_x_4355:
[----:B------:R-:W-:Y:S05]  /*19d20*/  BSYNC B2 ;  /* 0x0000000000027941 */ /* 0x000fea0003800000 */
.L_x_4354:
        /* <DEDUP_REMOVED lines=15> */
.L_x_4357:
[----:B------:R-:W-:Y:S05]  /*19e20*/  BSYNC B2 ;  /* 0x0000000000027941 */ /* 0x000fea0003800000 */
.L_x_4356:
        /* <DEDUP_REMOVED lines=15> */
.L_x_4359:
[----:B------:R-:W-:Y:S05]  /*19f20*/  BSYNC B2 ;  /* 0x0000000000027941 */ /* 0x000fea0003800000 */
.L_x_4358:
        /* <DEDUP_REMOVED lines=21> */
.L_x_4361:
[----:B------:R-:W-:Y:S05]  /*1a080*/  BSYNC B2 ;  /* 0x0000000000027941 */ /* 0x000fea0003800000 */
.L_x_4360:
        /* <DEDUP_REMOVED lines=15> */
.L_x_4363:
[----:B------:R-:W-:Y:S05]  /*1a180*/  BSYNC B2 ;  /* 0x0000000000027941 */ /* 0x000fea0003800000 */
.L_x_4362:
        /* <DEDUP_REMOVED lines=15> */
.L_x_4365:
[----:B------:R-:W-:Y:S05]  /*1a280*/  BSYNC B2 ;  /* 0x0000000000027941 */ /* 0x000fea0003800000 */
.L_x_4364:
        /* <DEDUP_REMOVED lines=15> */
.L_x_4367:
[----:B------:R-:W-:Y:S05]  /*1a380*/  BSYNC B2 ;  /* 0x0000000000027941 */ /* 0x000fea0003800000 */
.L_x_4366:
        /* <DEDUP_REMOVED lines=21> */
.L_x_4369:
[----:B------:R-:W-:Y:S05]  /*1a4e0*/  BSYNC B2 ;  /* 0x0000000000027941 */ /* 0x000fea0003800000 */
.L_x_4368:
        /* <DEDUP_REMOVED lines=15> */
.L_x_4371:
[----:B------:R-:W-:Y:S05]  /*1a5e0*/  BSYNC B2 ;  /* 0x0000000000027941 */ /* 0x000fea0003800000 */
.L_x_4370:
        /* <DEDUP_REMOVED lines=15> */
.L_x_4373:
[----:B------:R-:W-:Y:S05]  /*1a6e0*/  BSYNC B2 ;  /* 0x0000000000027941 */ /* 0x000fea0003800000 */
.L_x_4372:
        /* <DEDUP_REMOVED lines=15> */
.L_x_4375:
[----:B------:R-:W-:Y:S05]  /*1a7e0*/  BSYNC B2 ;  /* 0x0000000000027941 */ /* 0x000fea0003800000 */
.L_x_4374:
        /* <DEDUP_REMOVED lines=21> */
.L_x_4377:
[----:B------:R-:W-:Y:S05]  /*1a940*/  BSYNC B2 ;  /* 0x0000000000027941 */ /* 0x000fea0003800000 */
.L_x_4376:
        /* <DEDUP_REMOVED lines=15> */
.L_x_4379:
[----:B------:R-:W-:Y:S05]  /*1aa40*/  BSYNC B2 ;  /* 0x0000000000027941 */ /* 0x000fea0003800000 */
.L_x_4378:
        /* <DEDUP_REMOVED lines=15> */
.L_x_4381:
[----:B------:R-:W-:Y:S05]  /*1ab40*/  BSYNC B2 ;  /* 0x0000000000027941 */ /* 0x000fea0003800000 */
.L_x_4380:
        /* <DEDUP_REMOVED lines=15> */
.L_x_4383:
[----:B------:R-:W-:Y:S05]  /*1ac40*/  BSYNC B2 ;  /* 0x0000000000027941 */ /* 0x000fea0003800000 */
.L_x_4382:
        /* <DEDUP_REMOVED lines=21> */
.L_x_4385:
[----:B------:R-:W-:Y:S05]  /*1ada0*/  BSYNC B2 ;  /* 0x0000000000027941 */ /* 0x000fea0003800000 */
.L_x_4384:
        /* <DEDUP_REMOVED lines=15> */
.L_x_4387:
[----:B------:R-:W-:Y:S05]  /*1aea0*/  BSYNC B2 ;  /* 0x0000000000027941 */ /* 0x000fea0003800000 */
.L_x_4386:
        /* <DEDUP_REMOVED lines=15> */
.L_x_4389:
[----:B------:R-:W-:Y:S05]  /*1afa0*/  BSYNC B2 ;  /* 0x0000000000027941 */ /* 0x000fea0003800000 */
.L_x_4388:
        /* <DEDUP_REMOVED lines=15> */
.L_x_4391:
[----:B------:R-:W-:Y:S05]  /*1b0a0*/  BSYNC B2 ;  /* 0x0000000000027941 */ /* 0x000fea0003800000 */
.L_x_4390:
        /* <DEDUP_REMOVED lines=21> */
.L_x_4393:
[----:B------:R-:W-:Y:S05]  /*1b200*/  BSYNC B2 ;  /* 0x0000000000027941 */ /* 0x000fea0003800000 */
.L_x_4392:
        /* <DEDUP_REMOVED lines=15> */
.L_x_4395:
[----:B------:R-:W-:Y:S05]  /*1b300*/  BSYNC B2 ;  /* 0x0000000000027941 */ /* 0x000fea0003800000 */
.L_x_4394:
        /* <DEDUP_REMOVED lines=15> */
.L_x_4397:
[----:B------:R-:W-:Y:S05]  /*1b400*/  BSYNC B2 ;  /* 0x0000000000027941 */ /* 0x000fea0003800000 */
.L_x_4396:
        /* <DEDUP_REMOVED lines=15> */
.L_x_4399:
[----:B------:R-:W-:Y:S05]  /*1b500*/  BSYNC B2 ;  /* 0x0000000000027941 */ /* 0x000fea0003800000 */
.L_x_4398:
        /* <DEDUP_REMOVED lines=21> */
.L_x_4401:
[----:B------:R-:W-:Y:S05]  /*1b660*/  BSYNC B2 ;  /* 0x0000000000027941 */ /* 0x000fea0003800000 */
.L_x_4400:
        /* <DEDUP_REMOVED lines=12> */
[----:B------:R-:W-:Y:S05]  /*1b730*/  CALL.REL.NOINC `($__internal_16_$__cuda_sm3x_div_rn_noftz_f32_slowpath) ;  /* 0x000000b000f07944 */ /* 0x000fea0003c00000 */
[----:B------:R-:W-:-:S07]  /*1b740*/  MOV R129, R2 ;  /* 0x0000000200817202 */ /* 0x000fce0000000f00 */
.L_x_4403:
[----:B------:R-:W-:Y:S05]  /*1b750*/  BSYNC B2 ;  /* 0x0000000000027941 */ /* 0x000fea0003800000 */
.L_x_4402:
        /* <DEDUP_REMOVED lines=14> */
.L_x_4405:
[----:B------:R-:W-:Y:S05]  /*1b840*/  BSYNC B2 ;  /* 0x0000000000027941 */ /* 0x000fea0003800000 */
.L_x_4404:
        /* <DEDUP_REMOVED lines=14> */
.L_x_4407:
[----:B------:R-:W-:Y:S05]  /*1b930*/  BSYNC B2 ;  /* 0x0000000000027941 */ /* 0x000fea0003800000 */
.L_x_4406:
        /* <DEDUP_REMOVED lines=20> */
.L_x_4409:
[----:B------:R-:W-:Y:S05]  /*1ba80*/  BSYNC B2 ;  /* 0x0000000000027941 */ /* 0x000fea0003800000 */
.L_x_4408:
        /* <DEDUP_REMOVED lines=14> */
.L_x_4411:
[----:B------:R-:W-:Y:S05]  /*1bb70*/  BSYNC B2 ;  /* 0x0000000000027941 */ /* 0x000fea0003800000 */
.L_x_4410:
        /* <DEDUP_REMOVED lines=14> */
.L_x_4413:
[----:B------:R-:W-:Y:S05]  /*1bc60*/  BSYNC B2 ;  /* 0x0000000000027941 */ /* 0x000fea0003800000 */
.L_x_4412:
        /* <DEDUP_REMOVED lines=13> */
[----:B------:R-:W-:Y:S05]  /*1bd40*/  CALL.REL.NOINC `($__internal_16_$__cuda_sm3x_div_rn_noftz_f32_slowpath) ;  /* 0x000000ac006c7944 */ /* 0x000fea0003c00000 */
.L_x_4415:
[----:B------:R-:W-:Y:S05]  /*1bd50*/  BSYNC B2 ;  /* 0x0000000000027941 */ /* 0x000fea0003800000 */
.L_x_4414:
        /* <DEDUP_REMOVED lines=20> */
.L_x_4417:
[----:B------:R-:W-:Y:S05]  /*1bea0*/  BSYNC B2 ;  /* 0x0000000000027941 */ /* 0x000fea0003800000 */
.L_x_4416:
        /* <DEDUP_REMOVED lines=14> */
.L_x_4419:
[----:B------:R-:W-:Y:S05]  /*1bf90*/  BSYNC B2 ;  /* 0x0000000000027941 */ /* 0x000fea0003800000 */
.L_x_4418:
        /* <DEDUP_REMOVED lines=14> */
.L_x_4421:
[----:B------:R-:W-:Y:S05]  /*1c080*/  BSYNC B2 ;  /* 0x0000000000027941 */ /* 0x000fea0003800000 */
.L_x_4420:
        /* <DEDUP_REMOVED lines=14> */
.L_x_4423:
[----:B------:R-:W-:Y:S05]  /*1c170*/  BSYNC B2 ;  /* 0x0000000000027941 */ /* 0x000fea0003800000 */
.L_x_4422:
        /* <DEDUP_REMOVED lines=20> */
.L_x_4425:
[----:B------:R-:W-:Y:S05]  /*1c2c0*/  BSYNC B2 ;  /* 0x0000000000027941 */ /* 0x000fea0003800000 */
.L_x_4424:
        /* <DEDUP_REMOVED lines=14> */
.L_x_4427:
[----:B------:R-:W-:Y:S05]  /*1c3b0*/  BSYNC B2 ;  /* 0x0000000000027941 */ /* 0x000fea0003800000 */
.L_x_4426:
        /* <DEDUP_REMOVED lines=14> */
.L_x_4429:
[----:B------:R-:W-:Y:S05]  /*1c4a0*/  BSYNC B2 ;  /* 0x0000000000027941 */ /* 0x000fea0003800000 */
.L_x_4428:
        /* <DEDUP_REMOVED lines=14> */
.L_x_4431:
[----:B------:R-:W-:Y:S05]  /*1c590*/  BSYNC B2 ;  /* 0x0000000000027941 */ /* 0x000fea0003800000 */
.L_x_4430:
        /* <DEDUP_REMOVED lines=20> */
.L_x_4433:
[----:B------:R-:W-:Y:S05]  /*1c6e0*/  BSYNC B2 ;  /* 0x0000000000027941 */ /* 0x000fea0003800000 */
.L_x_4432:
        /* <DEDUP_REMOVED lines=14> */
.L_x_4435:
[----:B------:R-:W-:Y:S05]  /*1c7d0*/  BSYNC B2 ;  /* 0x0000000000027941 */ /* 0x000fea0003800000 */
.L_x_4434:
        /* <DEDUP_REMOVED lines=14> */
.L_x_4437:
[----:B------:R-:W-:Y:S05]  /*1c8c0*/  BSYNC B2 ;  /* 0x0000000000027941 */ /* 0x000fea0003800000 */
.L_x_4436:
        /* <DEDUP_REMOVED lines=14> */
.L_x_4439:
[----:B------:R-:W-:Y:S05]  /*1c9b0*/  BSYNC B2 ;  /* 0x0000000000027941 */ /* 0x000fea0003800000 */
.L_x_4438:
        /* <DEDUP_REMOVED lines=20> */
.L_x_4441:
[----:B------:R-:W-:Y:S05]  /*1cb00*/  BSYNC B2 ;  /* 0x0000000000027941 */ /* 0x000fea0003800000 */
.L_x_4440:
        /* <DEDUP_REMOVED lines=14> */
.L_x_4443:
[----:B------:R-:W-:Y:S05]  /*1cbf0*/  BSYNC B2 ;  /* 0x0000000000027941 */ /* 0x000fea0003800000 */
.L_x_4442:
        /* <DEDUP_REMOVED lines=14> */
.L_x_4445:
[----:B------:R-:W-:Y:S05]  /*1cce0*/  BSYNC B2 ;  /* 0x0000000000027941 */ /* 0x000fea0003800000 */
.L_x_4444:
        /* <DEDUP_REMOVED lines=14> */
.L_x_4447:
[----:B------:R-:W-:Y:S05]  /*1cdd0*/  BSYNC B2 ;  /* 0x0000000000027941 */ /* 0x000fea0003800000 */
.L_x_4446:
        /* <DEDUP_REMOVED lines=20> */
.L_x_4449:
[----:B------:R-:W-:Y:S05]  /*1cf20*/  BSYNC B2 ;  /* 0x0000000000027941 */ /* 0x000fea0003800000 */
.L_x_4448:
        /* <DEDUP_REMOVED lines=14> */
.L_x_4451:
[----:B------:R-:W-:Y:S05]  /*1d010*/  BSYNC B2 ;  /* 0x0000000000027941 */ /* 0x000fea0003800000 */
.L_x_4450:
        /* <DEDUP_REMOVED lines=14> */
.L_x_4453:
[----:B------:R-:W-:Y:S05]  /*1d100*/  BSYNC B2 ;  /* 0x0000000000027941 */ /* 0x000fea0003800000 */
.L_x_4452:
        /* <DEDUP_REMOVED lines=14> */
.L_x_4455:
[----:B------:R-:W-:Y:S05]  /*1d1f0*/  BSYNC B2 ;  /* 0x0000000000027941 */ /* 0x000fea0003800000 */
.L_x_4454:
        /* <DEDUP_REMOVED lines=20> */
.L_x_4457:
[----:B------:R-:W-:Y:S05]  /*1d340*/  BSYNC B2 ;  /* 0x0000000000027941 */ /* 0x000fea0003800000 */
.L_x_4456:
        /* <DEDUP_REMOVED lines=14> */
.L_x_4459:
[----:B------:R-:W-:Y:S05]  /*1d430*/  BSYNC B2 ;  /* 0x0000000000027941 */ /* 0x000fea0003800000 */
.L_x_4458:
        /* <DEDUP_REMOVED lines=14> */
.L_x_4461:
[----:B------:R-:W-:Y:S05]  /*1d520*/  BSYNC B2 ;  /* 0x0000000000027941 */ /* 0x000fea0003800000 */
.L_x_4460:
        /* <DEDUP_REMOVED lines=14> */
.L_x_4463:
[----:B------:R-:W-:Y:S05]  /*1d610*/  BSYNC B2 ;  /* 0x0000000000027941 */ /* 0x000fea0003800000 */
.L_x_4462:
        /* <DEDUP_REMOVED lines=20> */
.L_x_4465:
[----:B------:R-:W-:Y:S05]  /*1d760*/  BSYNC B2 ;  /* 0x0000000000027941 */ /* 0x000fea0003800000 */
.L_x_4464:
        /* <DEDUP_REMOVED lines=14> */
.L_x_4467:
[----:B------:R-:W-:Y:S05]  /*1d850*/  BSYNC B2 ;  /* 0x0000000000027941 */ /* 0x000fea0003800000 */
.L_x_4466:
        /* <DEDUP_REMOVED lines=14> */
.L_x_4469:
[----:B------:R-:W-:Y:S05]  /*1d940*/  BSYNC B2 ;  /* 0x0000000000027941 */ /* 0x000fea0003800000 */
.L_x_4468:
        /* <DEDUP_REMOVED lines=14> */
.L_x_4471:
[----:B------:R-:W-:Y:S05]  /*1da30*/  BSYNC B2 ;  /* 0x0000000000027941 */ /* 0x000fea0003800000 */
.L_x_4470:
        /* <DEDUP_REMOVED lines=20> */
.L_x_4473:
[----:B------:R-:W-:Y:S05]  /*1db80*/  BSYNC B2 ;  /* 0x0000000000027941 */ /* 0x000fea0003800000 */
.L_x_4472:
        /* <DEDUP_REMOVED lines=14> */
.L_x_4475:
[----:B------:R-:W-:Y:S05]  /*1dc70*/  BSYNC B2 ;  /* 0x0000000000027941 */ /* 0x000fea0003800000 */
.L_x_4474:
        /* <DEDUP_REMOVED lines=14> */
.L_x_4477:
[----:B------:R-:W-:Y:S05]  /*1dd60*/  BSYNC B2 ;  /* 0x0000000000027941 */ /* 0x000fea0003800000 */
.L_x_4476:
        /* <DEDUP_REMOVED lines=14> */
.L_x_4479:
[----:B------:R-:W-:Y:S05]  /*1de50*/  BSYNC B2 ;  /* 0x0000000000027941 */ /* 0x000fea0003800000 */
.L_x_4478:
        /* <DEDUP_REMOVED lines=20> */
.L_x_4481:
[----:B------:R-:W-:Y:S05]  /*1dfa0*/  BSYNC B2 ;  /* 0x0000000000027941 */ /* 0x000fea0003800000 */
.L_x_4480:
        /* <DEDUP_REMOVED lines=14> */
.L_x_4483:
[----:B------:R-:W-:Y:S05]  /*1e090*/  BSYNC B2 ;  /* 0x0000000000027941 */ /* 0x000fea0003800000 */
.L_x_4482:
        /* <DEDUP_REMOVED lines=14> */
.L_x_4485:
[----:B------:R-:W-:Y:S05]  /*1e180*/  BSYNC B2 ;  /* 0x0000000000027941 */ /* 0x000fea0003800000 */
.L_x_4484:
        /* <DEDUP_REMOVED lines=14> */
.L_x_4487:
[----:B------:R-:W-:Y:S05]  /*1e270*/  BSYNC B2 ;  /* 0x0000000000027941 */ /* 0x000fea0003800000 */
.L_x_4486:
        /* <DEDUP_REMOVED lines=20> */
.L_x_4489:
[----:B------:R-:W-:Y:S05]  /*1e3c0*/  BSYNC B2 ;  /* 0x0000000000027941 */ /* 0x000fea0003800000 */
.L_x_4488:
        /* <DEDUP_REMOVED lines=14> */
.L_x_4491:
[----:B------:R-:W-:Y:S05]  /*1e4b0*/  BSYNC B2 ;  /* 0x0000000000027941 */ /* 0x000fea0003800000 */
.L_x_4490:
        /* <DEDUP_REMOVED lines=14> */
.L_x_4493:
[----:B------:R-:W-:Y:S05]  /*1e5a0*/  BSYNC B2 ;  /* 0x0000000000027941 */ /* 0x000fea0003800000 */
.L_x_4492:
        /* <DEDUP_REMOVED lines=14> */
.L_x_4495:
[----:B------:R-:W-:Y:S05]  /*1e690*/  BSYNC B2 ;  /* 0x0000000000027941 */ /* 0x000fea0003800000 */
.L_x_4494:
        /* <DEDUP_REMOVED lines=20> */
.L_x_4497:
[----:B------:R-:W-:Y:S05]  /*1e7e0*/  BSYNC B2 ;  /* 0x0000000000027941 */ /* 0x000fea0003800000 */
.L_x_4496:
        /* <DEDUP_REMOVED lines=14> */
.L_x_4499:
[----:B------:R-:W-:Y:S05]  /*1e8d0*/  BSYNC B2 ;  /* 0x0000000000027941 */ /* 0x000fea0003800000 */
.L_x_4498:
        /* <DEDUP_REMOVED lines=14> */
.L_x_4501:
[----:B------:R-:W-:Y:S05]  /*1e9c0*/  BSYNC B2 ;  /* 0x0000000000027941 */ /* 0x000fea0003800000 */
.L_x_4500:
        /* <DEDUP_REMOVED lines=15> */
.L_x_4503:
[----:B------:R-:W-:Y:S05]  /*1eac0*/  BSYNC B2 ;  /* 0x0000000000027941 */ /* 0x000fea0003800000 */
.L_x_4502:
        /* <DEDUP_REMOVED lines=20> */
.L_x_4505:
[----:B------:R-:W-:Y:S05]  /*1ec10*/  BSYNC B2 ;  /* 0x0000000000027941 */ /* 0x000fea0003800000 */
.L_x_4504:
        /* <DEDUP_REMOVED lines=14> */
.L_x_4507:
[----:B------:R-:W-:Y:S05]  /*1ed00*/  BSYNC B2 ;  /* 0x0000000000027941 */ /* 0x000fea0003800000 */
.L_x_4506:
        /* <DEDUP_REMOVED lines=14> */
.L_x_4509:
[----:B------:R-:W-:Y:S05]  /*1edf0*/  BSYNC B2 ;  /* 0x0000000000027941 */ /* 0x000fea0003800000 */
.L_x_4508:
        /* <DEDUP_REMOVED lines=15> */
.L_x_4511:
[----:B------:R-:W-:Y:S05]  /*1eef0*/  BSYNC B2 ;  /* 0x0000000000027941 */ /* 0x000fea0003800000 */
.L_x_4510:
        /* <DEDUP_REMOVED lines=20> */
.L_x_4513:
[----:B------:R-:W-:Y:S05]  /*1f040*/  BSYNC B2 ;  /* 0x0000000000027941 */ /* 0x000fea0003800000 */
.L_x_4512:
        /* <DEDUP_REMOVED lines=14> */
.L_x_4515:
[----:B------:R-:W-:Y:S05]  /*1f130*/  BSYNC B2 ;  /* 0x0000000000027941 */ /* 0x000fea0003800000 */
.L_x_4514:
        /* <DEDUP_REMOVED lines=14> */
.L_x_4517:
[----:B------:R-:W-:Y:S05]  /*1f220*/  BSYNC B2 ;  /* 0x0000000000027941 */ /* 0x000fea0003800000 */
.L_x_4516:
        /* <DEDUP_REMOVED lines=14> */
.L_x_4519:
[----:B------:R-:W-:Y:S05]  /*1f310*/  BSYNC B2 ;  /* 0x0000000000027941 */ /* 0x000fea0003800000 */
.L_x_4518:
        /* <DEDUP_REMOVED lines=18> */
[----:B0-----:R-:W-:Y:S05]  /*1f440*/  CALL.REL.NOINC `($__internal_16_$__cuda_sm3x_div_rn_noftz_f32_slowpath) ;  /* 0x0000007400ac7944 */ /* 0x001fea0003c00000 */
[----:B------:R-:W-:-:S07]  /*1f450*/  MOV R3, R2 ;  /* 0x0000000200037202 */ /* 0x000fce0000000f00 */
.L_x_4521:
[----:B------:R-:W-:Y:S05]  /*1f460*/  BSYNC B2 ;  /* 0x0000000000027941 */ /* 0x000fea0003800000 */
.L_x_4520:
        /* <DEDUP_REMOVED lines=14> */
.L_x_4523:
[----:B------:R-:W-:Y:S05]  /*1f550*/  BSYNC B2 ;  /* 0x0000000000027941 */ /* 0x000fea0003800000 */
.L_x_4522:
        /* <DEDUP_REMOVED lines=14> */
.L_x_4525:
[----:B------:R-:W-:Y:S05]  /*1f640*/  BSYNC B2 ;  /* 0x0000000000027941 */ /* 0x000fea0003800000 */
.L_x_4524:
        /* <DEDUP_REMOVED lines=14> */
.L_x_4527:
[----:B------:R-:W-:Y:S05]  /*1f730*/  BSYNC B2 ;  /* 0x0000000000027941 */ /* 0x000fea0003800000 */
.L_x_4526:
        /* <DEDUP_REMOVED lines=20> */
.L_x_4529:
[----:B------:R-:W-:Y:S05]  /*1f880*/  BSYNC B2 ;  /* 0x0000000000027941 */ /* 0x000fea0003800000 */
.L_x_4528:
        /* <DEDUP_REMOVED lines=14> */
.L_x_4531:
[----:B------:R-:W-:Y:S05]  /*1f970*/  BSYNC B2 ;  /* 0x0000000000027941 */ /* 0x000fea0003800000 */
.L_x_4530:
        /* <DEDUP_REMOVED lines=14> */
.L_x_4533:
[----:B------:R-:W-:Y:S05]  /*1fa60*/  BSYNC B2 ;  /* 0x0000000000027941 */ /* 0x000fea0003800000 */
.L_x_4532:
        /* <DEDUP_REMOVED lines=14> */
.L_x_4535:
[----:B------:R-:W-:Y:S05]  /*1fb50*/  BSYNC B2 ;  /* 0x0000000000027941 */ /* 0x000fea0003800000 */
.L_x_4534:
        /* <DEDUP_REMOVED lines=20> */
.L_x_4537:
[----:B------:R-:W-:Y:S05]  /*1fca0*/  BSYNC B2 ;  /* 0x0000000000027941 */ /* 0x000fea0003800000 */
.L_x_4536:
        /* <DEDUP_REMOVED lines=14> */
.L_x_4539:
[----:B------:R-:W-:Y:S05]  /*1fd90*/  BSYNC B2 ;  /* 0x0000000000027941 */ /* 0x000fea0003800000 */
.L_x_4538:
        /* <DEDUP_REMOVED lines=14> */
.L_x_4541:
[----:B------:R-:W-:Y:S05]  /*1fe80*/  BSYNC B2 ;  /* 0x0000000000027941 */ /* 0x000fea0003800000 */
.L_x_4540:
        /* <DEDUP_REMOVED lines=14> */
.L_x_4543:
[----:B------:R-:W-:Y:S05]  /*1ff70*/  BSYNC B2 ;  /* 0x0000000000027941 */ /* 0x000fea0003800000 */
.L_x_4542:
        /* <DEDUP_REMOVED lines=20> */
.L_x_4545:
[----:B------:R-:W-:Y:S05]  /*200c0*/  BSYNC B2 ;  /* 0x0000000000027941 */ /* 0x000fea0003800000 */
.L_x_4544:
        /* <DEDUP_REMOVED lines=14> */
.L_x_4547:
[----:B------:R-:W-:Y:S05]  /*201b0*/  BSYNC B2 ;  /* 0x0000000000027941 */ /* 0x000fea0003800000 */
.L_x_4546:
        /* <DEDUP_REMOVED lines=14> */
.L_x_4549:
[----:B------:R-:W-:Y:S05]  /*202a0*/  BSYNC B2 ;  /* 0x0000000000027941 */ /* 0x000fea0003800000 */
.L_x_4548:
        /* <DEDUP_REMOVED lines=14> */
.L_x_4551:
[----:B------:R-:W-:Y:S05]  /*20390*/  BSYNC B2 ;  /* 0x0000000000027941 */ /* 0x000fea0003800000 */
.L_x_4550:
        /* <DEDUP_REMOVED lines=20> */
.L_x_4553:
[----:B------:R-:W-:Y:S05]  /*204e0*/  BSYNC B2 ;  /* 0x0000000000027941 */ /* 0x000fea0003800000 */
.L_x_4552:
        /* <DEDUP_REMOVED lines=14> */
.L_x_4555:
[----:B------:R-:W-:Y:S05]  /*205d0*/  BSYNC B2 ;  /* 0x0000000000027941 */ /* 0x000fea0003800000 */
.L_x_4554:
        /* <DEDUP_REMOVED lines=14> */
.L_x_4557:
[----:B------:R-:W-:Y:S05]  /*206c0*/  BSYNC B2 ;  /* 0x0000000000027941 */ /* 0x000fea0003800000 */
.L_x_4556:
        /* <DEDUP_REMOVED lines=14> */
.L_x_4559:
[----:B------:R-:W-:Y:S05]  /*207b0*/  BSYNC B2 ;  /* 0x0000000000027941 */ /* 0x000fea0003800000 */
.L_x_4558:
        /* <DEDUP_REMOVED lines=20> */
.L_x_4561:
[----:B------:R-:W-:Y:S05]  /*20900*/  BSYNC B2 ;  /* 0x0000000000027941 */ /* 0x000fea0003800000 */
.L_x_4560:
        /* <DEDUP_REMOVED lines=14> */
.L_x_4563:
[----:B------:R-:W-:Y:S05]  /*209f0*/  BSYNC B2 ;  /* 0x0000000000027941 */ /* 0x000fea0003800000 */
.L_x_4562:
        /* <DEDUP_REMOVED lines=14> */
.L_x_4565:
[----:B------:R-:W-:Y:S05]  /*20ae0*/  BSYNC B2 ;  /* 0x0000000000027941 */ /* 0x000fea0003800000 */
.L_x_4564:
        /* <DEDUP_REMOVED lines=14> */
.L_x_4567:
[----:B------:R-:W-:Y:S05]  /*20bd0*/  BSYNC B2 ;  /* 0x0000000000027941 */ /* 0x000fea0003800000 */
.L_x_4566:
        /* <DEDUP_REMOVED lines=20> */
.L_x_4569:
[----:B------:R-:W-:Y:S05]  /*20d20*/  BSYNC B2 ;  /* 0x0000000000027941 */ /* 0x000fea0003800000 */
.L_x_4568:
        /* <DEDUP_REMOVED lines=14> */
.L_x_4571:
[----:B------:R-:W-:Y:S05]  /*20e10*/  BSYNC B2 ;  /* 0x0000000000027941 */ /* 0x000fea0003800000 */
.L_x_4570:
        /* <DEDUP_REMOVED lines=14> */
.L_x_4573:
[----:B------:R-:W-:Y:S05]  /*20f00*/  BSYNC B2 ;  /* 0x0000000000027941 */ /* 0x000fea0003800000 */
.L_x_4572:
        /* <DEDUP_REMOVED lines=14> */
.L_x_4575:
[----:B------:R-:W-:Y:S05]  /*20ff0*/  BSYNC B2 ;  /* 0x0000000000027941 */ /* 0x000fea0003800000 */
.L_x_4574:
        /* <DEDUP_REMOVED lines=20> */
.L_x_4577:
[----:B------:R-:W-:Y:S05]  /*21140*/  BSYNC B2 ;  /* 0x0000000000027941 */ /* 0x000fea0003800000 */
.L_x_4576:
        /* <DEDUP_REMOVED lines=14> */
.L_x_4579:
[----:B------:R-:W-:Y:S05]  /*21230*/  BSYNC B2 ;  /* 0x0000000000027941 */ /* 0x000fea0003800000 */
.L_x_4578:
        /* <DEDUP_REMOVED lines=14> */
.L_x_4581:
[----:B------:R-:W-:Y:S05]  /*21320*/  BSYNC B2 ;  /* 0x0000000000027941 */ /* 0x000fea0003800000 */
.L_x_4580:
        /* <DEDUP_REMOVED lines=14> */
.L_x_4583:
[----:B------:R-:W-:Y:S05]  /*21410*/  BSYNC B2 ;  /* 0x0000000000027941 */ /* 0x000fea0003800000 */
.L_x_4582:
        /* <DEDUP_REMOVED lines=20> */
.L_x_4585:
[----:B------:R-:W-:Y:S05]  /*21560*/  BSYNC B2 ;  /* 0x0000000000027941 */ /* 0x000fea0003800000 */
.L_x_4584:
        /* <DEDUP_REMOVED lines=14> */
.L_x_4587:
[----:B------:R-:W-:Y:S05]  /*21650*/  BSYNC B2 ;  /* 0x0000000000027941 */ /* 0x000fea0003800000 */
.L_x_4586:
        /* <DEDUP_REMOVED lines=14> */
.L_x_4589:
[----:B------:R-:W-:Y:S05]  /*21740*/  BSYNC B2 ;  /* 0x0000000000027941 */ /* 0x000fea0003800000 */
.L_x_4588:
        /* <DEDUP_REMOVED lines=14> */
.L_x_4591:
[----:B------:R-:W-:Y:S05]  /*21830*/  BSYNC B2 ;  /* 0x0000000000027941 */ /* 0x000fea0003800000 */
.L_x_4590:
        /* <DEDUP_REMOVED lines=20> */
.L_x_4593:
[----:B------:R-:W-:Y:S05]  /*21980*/  BSYNC B2 ;  /* 0x0000000000027941 */ /* 0x000fea0003800000 */
.L_x_4592:
        /* <DEDUP_REMOVED lines=14> */
.L_x_4595:
[----:B------:R-:W-:Y:S05]  /*21a70*/  BSYNC B2 ;  /* 0x0000000000027941 */ /* 0x000fea0003800000 */
.L_x_4594:
        /* <DEDUP_REMOVED lines=14> */
.L_x_4597:
[----:B------:R-:W-:Y:S05]  /*21b60*/  BSYNC B2 ;  /* 0x0000000000027941 */ /* 0x000fea0003800000 */
.L_x_4596:
        /* <DEDUP_REMOVED lines=14> */
.L_x_4599:
[----:B------:R-:W-:Y:S05]  /*21c50*/  BSYNC B2 ;  /* 0x0000000000027941 */ /* 0x000fea0003800000 */
.L_x_4598:
        /* <DEDUP_REMOVED lines=20> */
.L_x_4601:
[----:B------:R-:W-:Y:S05]  /*21da0*/  BSYNC B2 ;  /* 0x0000000000027941 */ /* 0x000fea0003800000 */
.L_x_4600:
        /* <DEDUP_REMOVED lines=14> */
.L_x_4603:
[----:B------:R-:W-:Y:S05]  /*21e90*/  BSYNC B2 ;  /* 0x0000000000027941 */ /* 0x000fea0003800000 */
.L_x_4602:
        /* <DEDUP_REMOVED lines=14> */
.L_x_4605:
[----:B------:R-:W-:Y:S05]  /*21f80*/  BSYNC B2 ;  /* 0x0000000000027941 */ /* 0x000fea0003800000 */
.L_x_4604:
        /* <DEDUP_REMOVED lines=14> */
.L_x_4607:
[----:B------:R-:W-:Y:S05]  /*22070*/  BSYNC B2 ;  /* 0x0000000000027941 */ /* 0x000fea0003800000 */
.L_x_4606:
        /* <DEDUP_REMOVED lines=20> */
.L_x_4609:
[----:B------:R-:W-:Y:S05]  /*221c0*/  BSYNC B2 ;  /* 0x0000000000027941 */ /* 0x000fea0003800000 */
.L_x_4608:
        /* <DEDUP_REMOVED lines=14> */
.L_x_4611:
[----:B------:R-:W-:Y:S05]  /*222b0*/  BSYNC B2 ;  /* 0x0000000000027941 */ /* 0x000fea0003800000 */
.L_x_4610:
        /* <DEDUP_REMOVED lines=14> */
.L_x_4613:
[----:B------:R-:W-:Y:S05]  /*223a0*/  BSYNC B2 ;  /* 0x0000000000027941 */ /* 0x000fea0003800000 */
.L_x_4612:
        /* <DEDUP_REMOVED lines=14> */
.L_x_4615:
[----:B------:R-:W-:Y:S05]  /*22490*/  BSYNC B2 ;  /* 0x0000000000027941 */ /* 0x000fea0003800000 */
.L_x_4614:
        /* <DEDUP_REMOVED lines=20> */
.L_x_4617:
[----:B------:R-:W-:Y:S05]  /*225e0*/  BSYNC B2 ;  /* 0x0000000000027941 */ /* 0x000fea0003800000 */
.L_x_4616:
        /* <DEDUP_REMOVED lines=14> */
.L_x_4619:
[----:B------:R-:W-:Y:S05]  /*226d0*/  BSYNC B2 ;  /* 0x0000000000027941 */ /* 0x000fea0003800000 */
.L_x_4618:
        /* <DEDUP_REMOVED lines=14> */
.L_x_4621:
[----:B------:R-:W-:Y:S05]  /*227c0*/  BSYNC B2 ;  /* 0x0000000000027941 */ /* 0x000fea0003800000 */
.L_x_4620:
        /* <DEDUP_REMOVED lines=14> */
.L_x_4623:
[----:B------:R-:W-:Y:S05]  /*228b0*/  BSYNC B2 ;  /* 0x0000000000027941 */ /* 0x000fea0003800000 */
.L_x_4622:
        /* <DEDUP_REMOVED lines=20> */
.L_x_4625:
[----:B------:R-:W-:Y:S05]  /*22a00*/  BSYNC B2 ;  /* 0x0000000000027941 */ /* 0x000fea0003800000 */
.L_x_4624:
        /* <DEDUP_REMOVED lines=14> */
.L_x_4627:
[----:B------:R-:W-:Y:S05]  /*22af0*/  BSYNC B2 ;  /* 0x0000000000027941 */ /* 0x000fea0003800000 */
.L_x_4626:
        /* <DEDUP_REMOVED lines=14> */
.L_x_4629:
[----:B------:R-:W-:Y:S05]  /*22be0*/  BSYNC B2 ;  /* 0x0000000000027941 */ /* 0x000fea0003800000 */
.L_x_4628:
        /* <DEDUP_REMOVED lines=14> */
.L_x_4631:
[----:B------:R-:W-:Y:S05]  /*22cd0*/  BSYNC B2 ;  /* 0x0000000000027941 */ /* 0x000fea0003800000 */
.L_x_4630:
        /* <DEDUP_REMOVED lines=20> */
.L_x_4633:
[----:B------:R-:W-:Y:S05]  /*22e20*/  BSYNC B2 ;  /* 0x0000000000027941 */ /* 0x000fea0003800000 */
.L_x_4632:
        /* <DEDUP_REMOVED lines=14> */
.L_x_4635:
[----:B------:R-:W-:Y:S05]  /*22f10*/  BSYNC B2 ;  /* 0x0000000000027941 */ /* 0x000fea0003800000 */
.L_x_4634:
        /* <DEDUP_REMOVED lines=14> */
.L_x_4637:
[----:B------:R-:W-:Y:S05]  /*23000*/  BSYNC B2 ;  /* 0x0000000000027941 */ /* 0x000fea0003800000 */
.L_x_4636:
        /* <DEDUP_REMOVED lines=14> */
.L_x_4639:
[----:B------:R-:W-:Y:S05]  /*230f0*/  BSYNC B2 ;  /* 0x0000000000027941 */ /* 0x000fea0003800000 */
.L_x_4638:
        /* <DEDUP_REMOVED lines=20> */
.L_x_4641:
[----:B------:R-:W-:Y:S05]  /*23240*/  BSYNC B2 ;  /* 0x0000000000027941 */ /* 0x000fea0003800000 */
.L_x_4640:
        /* <DEDUP_REMOVED lines=14> */
.L_x_4643:
[----:B------:R-:W-:Y:S05]  /*23330*/  BSYNC B2 ;  /* 0x0000000000027941 */ /* 0x000fea0003800000 */
.L_x_4642:
        /* <DEDUP_REMOVED lines=14> */
.L_x_4645:
[----:B------:R-:W-:Y:S05]  /*23420*/  BSYNC B2 ;  /* 0x0000000000027941 */ /* 0x000fea0003800000 */
.L_x_4644:
        /* <DEDUP_REMOVED lines=14> */
.L_x_4647:
[----:B------:R-:W-:Y:S05]  /*23510*/  BSYNC B2 ;  /* 0x0000000000027941 */ /* 0x000fea0003800000 */
.L_x_4646:
        /* <DEDUP_REMOVED lines=20> */
.L_x_4649:
[----:B------:R-:W-:Y:S05]  /*23660*/  BSYNC B2 ;  /* 0x0000000000027941 */ /* 0x000fea0003800000 */
.L_x_4648:
        /* <DEDUP_REMOVED lines=14> */
.L_x_4651:
[----:B------:R-:W-:Y:S05]  /*23750*/  BSYNC B2 ;  /* 0x0000000000027941 */ /* 0x000fea0003800000 */
.L_x_4650:
        /* <DEDUP_REMOVED lines=14> */
.L_x_4653:
[----:B------:R-:W-:Y:S05]  /*23840*/  BSYNC B2 ;  /* 0x0000000000027941 */ /* 0x000fea0003800000 */
.L_x_4652:
        /* <DEDUP_REMOVED lines=14> */
.L_x_4655:
[----:B------:R-:W-:Y:S05]  /*23930*/  BSYNC B2 ;  /* 0x0000000000027941 */ /* 0x000fea0003800000 */
.L_x_4654:
        /* <DEDUP_REMOVED lines=20> */
.L_x_4657:
[----:B------:R-:W-:Y:S05]  /*23a80*/  BSYNC B2 ;  /* 0x0000000000027941 */ /* 0x000fea0003800000 */
.L_x_4656:
        /* <DEDUP_REMOVED lines=14> */
.L_x_4659:
[----:B------:R-:W-:Y:S05]  /*23b70*/  BSYNC B2 ;  /* 0x0000000000027941 */ /* 0x000fea0003800000 */
.L_x_4658:
        /* <DEDUP_REMOVED lines=14> */
.L_x_4661:
[----:B------:R-:W-:Y:S05]  /*23c60*/  BSYNC B2 ;  /* 0x0000000000027941 */ /* 0x000fea0003800000 */
.L_x_4660:
        /* <DEDUP_REMOVED lines=14> */
.L_x_4663:
[----:B------:R-:W-:Y:S05]  /*23d50*/  BSYNC B2 ;  /* 0x0000000000027941 */ /* 0x000fea0003800000 */
.L_x_4662:
        /* <DEDUP_REMOVED lines=20> */
.L_x_4665:
[----:B------:R-:W-:Y:S05]  /*23ea0*/  BSYNC B2 ;  /* 0x0000000000027941 */ /* 0x000fea0003800000 */
.L_x_4664:
        /* <DEDUP_REMOVED lines=14> */
.L_x_4667:
[----:B------:R-:W-:Y:S05]  /*23f90*/  BSYNC B2 ;  /* 0x0000000000027941 */ /* 0x000fea0003800000 */
.L_x_4666:
        /* <DEDUP_REMOVED lines=14> */
.L_x_4669:
[----:B------:R-:W-:Y:S05]  /*24080*/  BSYNC B2 ;  /* 0x0000000000027941 */ /* 0x000fea0003800000 */
.L_x_4668:
        /* <DEDUP_REMOVED lines=14> */
.L_x_4671:
[----:B------:R-:W-:Y:S05]  /*24170*/  BSYNC B2 ;  /* 0x0000000000027941 */ /* 0x000fea0003800000 */
.L_x_4670:
        /* <DEDUP_REMOVED lines=20> */
.L_x_4673:
[----:B------:R-:W-:Y:S05]  /*242c0*/  BSYNC B2 ;  /* 0x0000000000027941 */ /* 0x000fea0003800000 */
.L_x_4672:
        /* <DEDUP_REMOVED lines=14> */
.L_x_4675:
[----:B------:R-:W-:Y:S05]  /*243b0*/  BSYNC B2 ;  /* 0x0000000000027941 */ /* 0x000fea0003800000 */
.L_x_4674:
        /* <DEDUP_REMOVED lines=14> */
.L_x_4677:
[----:B------:R-:W-:Y:S05]  /*244a0*/  BSYNC B2 ;  /* 0x0000000000027941 */ /* 0x000fea0003800000 */
.L_x_4676:
        /* <DEDUP_REMOVED lines=14> */
.L_x_4679:
[----:B------:R-:W-:Y:S05]  /*24590*/  BSYNC B2 ;  /* 0x0000000000027941 */ /* 0x000fea0003800000 */
.L_x_4678:
        /* <DEDUP_REMOVED lines=20> */
.L_x_4681:
[----:B------:R-:W-:Y:S05]  /*246e0*/  BSYNC B2 ;  /* 0x0000000000027941 */ /* 0x000fea0003800000 */
.L_x_4680:
        /* <DEDUP_REMOVED lines=14> */
.L_x_4683:
[----:B------:R-:W-:Y:S05]  /*247d0*/  BSYNC B2 ;  /* 0x0000000000027941 */ /* 0x000fea0003800000 */
.L_x_4682:
        /* <DEDUP_REMOVED lines=14> */
.L_x_4685:
[----:B------:R-:W-:Y:S05]  /*248c0*/  BSYNC B2 ;  /* 0x0000000000027941 */ /* 0x000fea0003800000 */
.L_x_4684:
        /* <DEDUP_REMOVED lines=14> */
.L_x_4687:
[----:B------:R-:W-:Y:S05]  /*249b0*/  BSYNC B2 ;  /* 0x0000000000027941 */ /* 0x000fea0003800000 */
.L_x_4686:
        /* <DEDUP_REMOVED lines=20> */
.L_x_4689:
[----:B------:R-:W-:Y:S05]  /*24b00*/  BSYNC B2 ;  /* 0x0000000000027941 */ /* 0x000fea0003800000 */
.L_x_4688:
        /* <DEDUP_REMOVED lines=14> */
.L_x_4691:
[----:B------:R-:W-:Y:S05]  /*24bf0*/  BSYNC B2 ;  /* 0x0000000000027941 */ /* 0x000fea0003800000 */
.L_x_4690:
        /* <DEDUP_REMOVED lines=14> */
.L_x_4693:
[----:B------:R-:W-:Y:S05]  /*24ce0*/  BSYNC B2 ;  /* 0x0000000000027941 */ /* 0x000fea0003800000 */
.L_x_4692:
        /* <DEDUP_REMOVED lines=14> */
.L_x_4695:
[----:B------:R-:W-:Y:S05]  /*24dd0*/  BSYNC B2 ;  /* 0x0000000000027941 */ /* 0x000fea0003800000 */
.L_x_4694:
        /* <DEDUP_REMOVED lines=20> */
.L_x_4697:
[----:B------:R-:W-:Y:S05]  /*24f20*/  BSYNC B2 ;  /* 0x0000000000027941 */ /* 0x000fea0003800000 */
.L_x_4696:
        /* <DEDUP_REMOVED lines=14> */
.L_x_4699:
[----:B------:R-:W-:Y:S05]  /*25010*/  BSYNC B2 ;  /* 0x0000000000027941 */ /* 0x000fea0003800000 */
.L_x_4698:
        /* <DEDUP_REMOVED lines=14> */
.L_x_4701:
[----:B------:R-:W-:Y:S05]  /*25100*/  BSYNC B2 ;  /* 0x0000000000027941 */ /* 0x000fea0003800000 */
.L_x_4700:
        /* <DEDUP_REMOVED lines=14> */
.L_x_4703:
[----:B------:R-:W-:Y:S05]  /*251f0*/  BSYNC B2 ;  /* 0x0000000000027941 */ /* 0x000fea0003800000 */
.L_x_4702:
        /* <DEDUP_REMOVED lines=20> */
.L_x_4705:
[----:B------:R-:W-:Y:S05]  /*25340*/  BSYNC B2 ;  /* 0x0000000000027941 */ /* 0x000fea0003800000 */
.L_x_4704:
        /* <DEDUP_REMOVED lines=14> */
.L_x_4707:
[----:B------:R-:W-:Y:S05]  /*25430*/  BSYNC B2 ;  /* 0x0000000000027941 */ /* 0x000fea0003800000 */
.L_x_4706:
        /* <DEDUP_REMOVED lines=14> */
.L_x_4709:
[----:B------:R-:W-:Y:S05]  /*25520*/  BSYNC B2 ;  /* 0x0000000000027941 */ /* 0x000fea0003800000 */
.L_x_4708:
        /* <DEDUP_REMOVED lines=14> */
.L_x_4711:
[----:B------:R-:W-:Y:S05]  /*25610*/  BSYNC B2 ;  /* 0x0000000000027941 */ /* 0x000fea0003800000 */
.L_x_4710:
        /* <DEDUP_REMOVED lines=20> */
.L_x_4713:
[----:B------:R-:W-:Y:S05]  /*25760*/  BSYNC B2 ;  /* 0x0000000000027941 */ /* 0x000fea0003800000 */
.L_x_4712:
        /* <DEDUP_REMOVED lines=14> */
.L_x_4715:
[----:B------:R-:W-:Y:S05]  /*25850*/  BSYNC B2 ;  /* 0x0000000000027941 */ /* 0x000fea0003800000 */
.L_x_4714:
        /* <DEDUP_REMOVED lines=14> */
.L_x_4717:
[----:B------:R-:W-:Y:S05]  /*25940*/  BSYNC B2 ;  /* 0x0000000000027941 */ /* 0x000fea0003800000 */
.L_x_4716:
        /* <DEDUP_REMOVED lines=14> */
.L_x_4719:
[----:B------:R-:W-:Y:S05]  /*25a30*/  BSYNC B2 ;  /* 0x0000000000027941 */ /* 0x000fea0003800000 */
.L_x_4718:
        /* <DEDUP_REMOVED lines=20> */
.L_x_4721:
[----:B------:R-:W-:Y:S05]  /*25b80*/  BSYNC B2 ;  /* 0x0000000000027941 */ /* 0x000fea0003800000 */
.L_x_4720:
        /* <DEDUP_REMOVED lines=14> */
.L_x_4723:
[----:B------:R-:W-:Y:S05]  /*25c70*/  BSYNC B2 ;  /* 0x0000000000027941 */ /* 0x000fea0003800000 */
.L_x_4722:
        /* <DEDUP_REMOVED lines=14> */
.L_x_4725:
[----:B------:R-:W-:Y:S05]  /*25d60*/  BSYNC B2 ;  /* 0x0000000000027941 */ /* 0x000fea0003800000 */
.L_x_4724:
        /* <DEDUP_REMOVED lines=14> */
.L_x_4727:
[----:B------:R-:W-:Y:S05]  /*25e50*/  BSYNC B2 ;  /* 0x0000000000027941 */ /* 0x000fea0003800000 */
.L_x_4726:
        /* <DEDUP_REMOVED lines=20> */
.L_x_4729:
[----:B------:R-:W-:Y:S05]  /*25fa0*/  BSYNC B2 ;  /* 0x0000000000027941 */ /* 0x000fea0003800000 */
.L_x_4728:
        /* <DEDUP_REMOVED lines=14> */
.L_x_4731:
[----:B------:R-:W-:Y:S05]  /*26090*/  BSYNC B2 ;  /* 0x0000000000027941 */ /* 0x000fea0003800000 */
.L_x_4730:
        /* <DEDUP_REMOVED lines=14> */
.L_x_4733:
[----:B------:R-:W-:Y:S05]  /*26180*/  BSYNC B2 ;  /* 0x0000000000027941 */ /* 0x000fea0003800000 */
.L_x_4732:
        /* <DEDUP_REMOVED lines=14> */
.L_x_4735:
[----:B------:R-:W-:Y:S05]  /*26270*/  BSYNC B2 ;  /* 0x0000000000027941 */ /* 0x000fea0003800000 */
.L_x_4734:
        /* <DEDUP_REMOVED lines=20> */
.L_x_4737:
[----:B------:R-:W-:Y:S05]  /*263c0*/  BSYNC B2 ;  /* 0x0000000000027941 */ /* 0x000fea0003800000 */
.L_x_4736:
        /* <DEDUP_REMOVED lines=14> */
.L_x_4739:
[----:B------:R-:W-:Y:S05]  /*264b0*/  BSYNC B2 ;  /* 0x0000000000027941 */ /* 0x000fea0003800000 */
.L_x_4738:
        /* <DEDUP_REMOVED lines=14> */
.L_x_4741:
[----:B------:R-:W-:Y:S05]  /*265a0*/  BSYNC B2 ;  /* 0x0000000000027941 */ /* 0x000fea0003800000 */
.L_x_4740:
        /* <DEDUP_REMOVED lines=14> */
.L_x_4743:
[----:B------:R-:W-:Y:S05]  /*26690*/  BSYNC B2 ;  /* 0x0000000000027941 */ /* 0x000fea0003800000 */
.L_x_4742:
        /* <DEDUP_REMOVED lines=20> */
.L_x_4745:
[----:B------:R-:W-:Y:S05]  /*267e0*/  BSYNC B2 ;  /* 0x0000000000027941 */ /* 0x000fea0003800000 */
.L_x_4744:
        /* <DEDUP_REMOVED lines=14> */
.L_x_4747:
[----:B------:R-:W-:Y:S05]  /*268d0*/  BSYNC B2 ;  /* 0x0000000000027941 */ /* 0x000fea0003800000 */
.L_x_4746:
        /* <DEDUP_REMOVED lines=14> */
.L_x_4749:
[----:B------:R-:W-:Y:S05]  /*269c0*/  BSYNC B2 ;  /* 0x0000000000027941 */ /* 0x000fea0003800000 */
.L_x_4748:
        /* <DEDUP_REMOVED lines=14> */
.L_x_4751:
[----:B------:R-:W-:Y:S05]  /*26ab0*/  BSYNC B2 ;  /* 0x0000000000027941 */ /* 0x000fea0003800000 */
.L_x_4750:
[----:B------:R-:W-:Y:S02]  /*26ac0*/  F2FP.F16.F32.PACK_AB R4, R4, R3 ;  /* 0x000000030404723e */ /* 0x000fe400000000ff */
[----:B------:R-:W-:-:S05]  /*26ad0*/  F2FP.F16.F32.PACK_AB R5, R2, R5 ;  /* 0x000000050205723e */ /* 0x000fca00000000ff */
[----:B------:R-:W-:Y:S01]  /*26ae0*/  STG.E.64 desc[UR8][R124.64+0x3f00], R4 ;  /* 0x003f00047c007986 */ /* 0x000fe2000c101b08 */
[----:B------:R-:W-:Y:S05]  /*26af0*/  EXIT ;  /* 0x000000000000794d */ /* 0x000fea0003800000 */
        .weak           $__internal_16_$__cuda_sm3x_div_rn_noftz_f32_slowpath
        .type           $__internal_16_$__cuda_sm3x_div_rn_noftz_f32_slowpath,@function
        .size           $__internal_16_$__cuda_sm3x_div_rn_noftz_f32_slowpath,(.L_x_11262 - $__internal_16_$__cuda_sm3x_div_rn_noftz_f32_slowpath)
$__internal_16_$__cuda_sm3x_div_rn_noftz_f32_slowpath:
        /* <DEDUP_REMOVED lines=35> */
.L_x_4753:
        /* <DEDUP_REMOVED lines=51> */
.L_x_4760:
[----:B------:R-:W-:-:S04]  /*27060*/  LOP3.LUT R2, R2, 0x80000000, RZ, 0xc0, !PT ;  /* 0x8000000002027812 */ /* 0x000fc800078ec0ff */
[----:B------:R-:W-:Y:S01]  /*27070*/  LOP3.LUT R2, R2, 0x7f800000, RZ, 0xfc, !PT ;  /* 0x7f80000002027812 */ /* 0x000fe200078efcff */
[----:B------:R-:W-:Y:S06]  /*27080*/  BRA `(.L_x_4761) ;  /* 0x0000000000047947 */ /* 0x000fec0003800000 */
.L_x_4759:
[----:B------:R-:W-:-:S07]  /*27090*/  LEA R2, R189, R2, 0x17 ;  /* 0x00000002bd027211 */ /* 0x000fce00078eb8ff */
.L_x_4761:
[----:B------:R-:W-:Y:S05]  /*270a0*/  BSYNC B1 ;  /* 0x0000000000017941 */ /* 0x000fea0003800000 */
.L_x_4758:
[----:B------:R-:W-:Y:S05]  /*270b0*/  BRA `(.L_x_4762) ;  /* 0x0000000000207947 */ /* 0x000fea0003800000 */
.L_x_4757:
[----:B------:R-:W-:-:S04]  /*270c0*/  LOP3.LUT R2, R193, 0x80000000, R2, 0x48, !PT ;  /* 0x80000000c1027812 */ /* 0x000fc800078e4802 */
[----:B------:R-:W-:Y:S01]  /*270d0*/  LOP3.LUT R2, R2, 0x7f800000, RZ, 0xfc, !PT ;  /* 0x7f80000002027812 */ /* 0x000fe200078efcff */
[----:B------:R-:W-:Y:S06]  /*270e0*/  BRA `(.L_x_4762) ;  /* 0x0000000000147947 */ /* 0x000fec0003800000 */
.L_x_4756:
[----:B------:R-:W-:Y:S01]  /*270f0*/  LOP3.LUT R2, R193, 0x80000000, R2, 0x48, !PT ;  /* 0x80000000c1027812 */ /* 0x000fe200078e4802 */
[----:B------:R-:W-:Y:S06]  /*27100*/  BRA `(.L_x_4762) ;  /* 0x00000000000c7947 */ /* 0x000fec0003800000 */
.L_x_4755:
[----:B------:R-:W0:Y:S01]  /*27110*/  MUFU.RSQ R2, -QNAN ;  /* 0xffc0000000027908 */ /* 0x000e220000001400 */
[----:B------:R-:W-:Y:S05]  /*27120*/  BRA `(.L_x_4762) ;  /* 0x0000000000047947 */ /* 0x000fea0003800000 */
.L_x_4754:
[----:B------:R-:W-:-:S07]  /*27130*/  FADD.FTZ R2, R2, R183 ;  /* 0x000000b702027221 */ /* 0x000fce0000010000 */
.L_x_4762:
[----:B------:R-:W-:Y:S05]  /*27140*/  BSYNC B0 ;  /* 0x0000000000007941 */ /* 0x000fea0003800000 */
.L_x_4752:
[----:B------:R-:W-:-:S06]  /*27150*/  HFMA2.MMA R131, -RZ, RZ, 0, 0 ;  /* 0x00000000ff837435 */ /* 0x000fcc00000001ff */
[----:B0-----:R-:W-:Y:S05]  /*27160*/  RET.REL.NODEC R130 `(_ZN18transformer_engine34scaled_masked_softmax_warp_forwardI6__halfS1_fLi13EEEvPT0_PKT_PKhT1_iii) ;  /* 0xfffffd8c82a47950 */ /* 0x001fea0003c3ffff */
.L_x_4763:
        /* <DEDUP_REMOVED lines=9> */
.L_x_11262:


//--------------------- .text._ZN18transformer_engine34scaled_masked_softmax_warp_forwardI6__halfS1_fLi12EEEvPT0_PKT_PKhT1_iii --------------------------
	.section	.text._ZN18transformer_engine34scaled_masked_softmax_warp_forwardI6__halfS1_fLi12EEEvPT0_PKT_PKhT1_iii,"ax",@progbits
	.align	128
        .global         _ZN18transformer_engine34scaled_masked_softmax_warp_forwardI6__halfS1_fLi12EEEvPT0_PKT_PKhT1_iii
        .type           _ZN18transformer_engine34scaled_masked_softmax_warp_forwardI6__halfS1_fLi12EEEvPT0_PKT_PKhT1_iii,@function
        .size           _ZN18transformer_engine34scaled_masked_softmax_warp_forwardI6__halfS1_fLi12EEEvPT0_PKT_PKhT1_iii,(.L_x_11263 - _ZN18transformer_engine34scaled_masked_softmax_warp_forwardI6__halfS1_fLi12EEEvPT0_PKT_PKhT1_iii)
        .other          _ZN18transformer_engine34scaled_masked_softmax_warp_forwardI6__halfS1_fLi12EEEvPT0_PKT_PKhT1_iii,@"STO_CUDA_ENTRY STV_DEFAULT"
_ZN18transformer_engine34scaled_masked_softmax_warp_forwardI6__halfS1_fLi12EEEvPT0_PKT_PKhT1_iii:
.text._ZN18transformer_engine34scaled_masked_softmax_warp_forwardI6__halfS1_fLi12EEEvPT0_PKT_PKhT1_iii:
        /* <DEDUP_REMOVED lines=77> */
.L_x_4765:
[----:B------:R-:W-:Y:S05]  /*04d0*/  BSYNC B0 ;  /* 0x0000000000007941 */ /* 0x000fea0003800000 */
.L_x_4764:
        /* <DEDUP_REMOVED lines=33> */
.L_x_4767:
[----:B------:R-:W-:Y:S05]  /*06f0*/  BSYNC B0 ;  /* 0x0000000000007941 */ /* 0x000fea0003800000 */
.L_x_4766:
        /* <DEDUP_REMOVED lines=35> */
.L_x_4769:
[----:B------:R-:W-:Y:S05]  /*0930*/  BSYNC B0 ;  /* 0x0000000000007941 */ /* 0x000fea0003800000 */
.L_x_4768:
        /* <DEDUP_REMOVED lines=33> */
.L_x_4771:
[----:B------:R-:W-:Y:S05]  /*0b50*/  BSYNC B0 ;  /* 0x0000000000007941 */ /* 0x000fea0003800000 */
.L_x_4770:
        /* <DEDUP_REMOVED lines=35> */
.L_x_4773:
[----:B------:R-:W-:Y:S05]  /*0d90*/  BSYNC B0 ;  /* 0x0000000000007941 */ /* 0x000fea0003800000 */
.L_x_4772:
        /* <DEDUP_REMOVED lines=33> */
.L_x_4775:
[----:B------:R-:W-:Y:S05]  /*0fb0*/  BSYNC B0 ;  /* 0x0000000000007941 */ /* 0x000fea0003800000 */
.L_x_4774:
        /* <DEDUP_REMOVED lines=35> */
.L_x_4777:
[----:B------:R-:W-:Y:S05]  /*11f0*/  BSYNC B0 ;  /* 0x0000000000007941 */ /* 0x000fea0003800000 */
.L_x_4776:
        /* <DEDUP_REMOVED lines=33> */
.L_x_4779:
[----:B------:R-:W-:Y:S05]  /*1410*/  BSYNC B0 ;  /* 0x0000000000007941 */ /* 0x000fea0003800000 */
.L_x_4778:
        /* <DEDUP_REMOVED lines=35> */
.L_x_4781:
[----:B------:R-:W-:Y:S05]  /*1650*/  BSYNC B0 ;  /* 0x0000000000007941 */ /* 0x000fea0003800000 */
.L_x_4780:
        /* <DEDUP_REMOVED lines=33> */
.L_x_4783:
[----:B------:R-:W-:Y:S05]  /*1870*/  BSYNC B0 ;  /* 0x0000000000007941 */ /* 0x000fea0003800000 */
.L_x_4782:
        /* <DEDUP_REMOVED lines=35> */
.L_x_4785:
[----:B------:R-:W-:Y:S05]  /*1ab0*/  BSYNC B0 ;  /* 0x0000000000007941 */ /* 0x000fea0003800000 */
.L_x_4784:
        /* <DEDUP_REMOVED lines=33> */
.L_x_4787:
[----:B------:R-:W-:Y:S05]  /*1cd0*/  BSYNC B0 ;  /* 0x0000000000007941 */ /* 0x000fea0003800000 */
.L_x_4786:
        /* <DEDUP_REMOVED lines=35> */
.L_x_4789:
[----:B------:R-:W-:Y:S05]  /*1f10*/  BSYNC B0 ;  /* 0x0000000000007941 */ /* 0x000fea0003800000 */
.L_x_4788:
        /* <DEDUP_REMOVED lines=33> */
.L_x_4791:
[----:B------:R-:W-:Y:S05]  /*2130*/  BSYNC B0 ;  /* 0x0000000000007941 */ /* 0x000fea0003800000 */
.L_x_4790:
        /* <DEDUP_REMOVED lines=35> */
.L_x_4793:
[----:B------:R-:W-:Y:S05]  /*2370*/  BSYNC B0 ;  /* 0x0000000000007941 */ /* 0x000fea0003800000 */
.L_x_4792:
        /* <DEDUP_REMOVED lines=33> */
.L_x_4795:
[----:B------:R-:W-:Y:S05]  /*2590*/  BSYNC B0 ;  /* 0x0000000000007941 */ /* 0x000fea0003800000 */
.L_x_4794:
        /* <DEDUP_REMOVED lines=35> */
.L_x_4797:
[----:B------:R-:W-:Y:S05]  /*27d0*/  BSYNC B0 ;  /* 0x0000000000007941 */ /* 0x000fea0003800000 */
.L_x_4796:
        /* <DEDUP_REMOVED lines=33> */
.L_x_4799:
[----:B------:R-:W-:Y:S05]  /*29f0*/  BSYNC B0 ;  /* 0x0000000000007941 */ /* 0x000fea0003800000 */
.L_x_4798:
        /* <DEDUP_REMOVED lines=24> */
[----:B------:R-:W-:Y:S01]  /*2b80*/  MOV R6, 0xc61c4000 ;  /* 0xc61c400000067802 */ /* 0x000fe20000000f00 */
[--C-:B------:R-:W-:Y:S02]  /*2b90*/  @P5 HADD2.F32 R90, -RZ, R7.reuse.H0_H0 ;  /* 0x20000007ff5a5230 */ /* 0x100fe40000004100 */
[----:B------:R-:W-:Y:S01]  /*2ba0*/  @P6 HADD2.F32 R91, -RZ, R7.H1_H1 ;  /* 0x30000007ff5b6230 */ /* 0x000fe20000004100 */
[----:B------:R-:W1:Y:S01]  /*2bb0*/  @P4 LDC R94, c[0x0][0x228] ;  /* 0x00008a00ff5e4b82 */ /* 0x000e620000000800 */
[----:B------:R-:W-:-:S07]  /*2bc0*/  HFMA2.MMA R7, -RZ, RZ, -6.109375, 2 ;  /* 0xc61c4000ff077435 */ /* 0x000fce00000001ff */
[----:B------:R-:W2:Y:S08]  /*2bd0*/  @P5 LDC R97, c[0x0][0x228] ;  /* 0x00008a00ff615b82 */ /* 0x000eb00000000800 */
[----:B------:R-:W3:Y:S01]  /*2be0*/  @P6 LDC R96, c[0x0][0x228] ;  /* 0x00008a00ff606b82 */ /* 0x000ee20000000800 */
[----:B0-----:R-:W-:Y:S01]  /*2bf0*/  @P1 FMUL R5, R86, R95 ;  /* 0x0000005f56051220 */ /* 0x001fe20000400000 */
[----:B-1----:R-:W-:Y:S01]  /*2c00*/  @P4 FMUL R6, R87, R94 ;  /* 0x0000005e57064220 */ /* 0x002fe20000400000 */
[----:B--2---:R-:W-:Y:S01]  /*2c10*/  @P5 FMUL R7, R90, R97 ;  /* 0x000000615a075220 */ /* 0x004fe20000400000 */
[----:B---3--:R-:W-:-:S07]  /*2c20*/  @P6 FMUL R8, R91, R96 ;  /* 0x000000605b086220 */ /* 0x008fce0000400000 */
.L_x_4801:
[----:B------:R-:W-:Y:S05]  /*2c30*/  BSYNC B0 ;  /* 0x0000000000007941 */ /* 0x000fea0003800000 */
.L_x_4800:
        /* <DEDUP_REMOVED lines=33> */
.L_x_4803:
[----:B------:R-:W-:Y:S05]  /*2e50*/  BSYNC B0 ;  /* 0x0000000000007941 */ /* 0x000fea0003800000 */
.L_x_4802:
        /* <DEDUP_REMOVED lines=35> */
.L_x_4805:
[----:B------:R-:W-:Y:S05]  /*3090*/  BSYNC B0 ;  /* 0x0000000000007941 */ /* 0x000fea0003800000 */
.L_x_4804:
        /* <DEDUP_REMOVED lines=33> */
.L_x_4807:
[----:B------:R-:W-:Y:S05]  /*32b0*/  BSYNC B0 ;  /* 0x0000000000007941 */ /* 0x000fea0003800000 */
.L_x_4806:
        /* <DEDUP_REMOVED lines=35> */
.L_x_4809:
[----:B------:R-:W-:Y:S05]  /*34f0*/  BSYNC B0 ;  /* 0x0000000000007941 */ /* 0x000fea0003800000 */
.L_x_4808:
        /* <DEDUP_REMOVED lines=33> */
.L_x_4811:
[----:B------:R-:W-:Y:S05]  /*3710*/  BSYNC B0 ;  /* 0x0000000000007941 */ /* 0x000fea0003800000 */
.L_x_4810:
        /* <DEDUP_REMOVED lines=35> */
.L_x_4813:
[----:B------:R-:W-:Y:S05]  /*3950*/  BSYNC B0 ;  /* 0x0000000000007941 */ /* 0x000fea0003800000 */
.L_x_4812:
        /* <DEDUP_REMOVED lines=33> */
.L_x_4815:
[----:B------:R-:W-:Y:S05]  /*3b70*/  BSYNC B0 ;  /* 0x0000000000007941 */ /* 0x000fea0003800000 */
.L_x_4814:
        /* <DEDUP_REMOVED lines=35> */
.L_x_4817:
[----:B------:R-:W-:Y:S05]  /*3db0*/  BSYNC B0 ;  /* 0x0000000000007941 */ /* 0x000fea0003800000 */
.L_x_4816:
        /* <DEDUP_REMOVED lines=33> */
.L_x_4819:
[----:B------:R-:W-:Y:S05]  /*3fd0*/  BSYNC B0 ;  /* 0x0000000000007941 */ /* 0x000fea0003800000 */
.L_x_4818:
        /* <DEDUP_REMOVED lines=45> */
.L_x_4821:
[----:B------:R-:W-:Y:S05]  /*42b0*/  BSYNC B0 ;  /* 0x0000000000007941 */ /* 0x000fea0003800000 */
.L_x_4820:
        /* <DEDUP_REMOVED lines=28> */
.L_x_4823:
[----:B------:R-:W-:Y:S05]  /*4480*/  BSYNC B0 ;  /* 0x0000000000007941 */ /* 0x000fea0003800000 */
.L_x_4822:
        /* <DEDUP_REMOVED lines=28> */
.L_x_4825:
[----:B------:R-:W-:Y:S05]  /*4650*/  BSYNC B0 ;  /* 0x0000000000007941 */ /* 0x000fea0003800000 */
.L_x_4824:
        /* <DEDUP_REMOVED lines=28> */
.L_x_4827:
[----:B------:R-:W-:Y:S05]  /*4820*/  BSYNC B0 ;  /* 0x0000000000007941 */ /* 0x000fea0003800000 */
.L_x_4826:
        /* <DEDUP_REMOVED lines=1586> */
[----:B------:R-:W-:Y:S05]  /*ab50*/  CALL.REL.NOINC `($__internal_17_$__cuda_sm3x_div_rn_noftz_f32_slowpath) ;  /* 0x0000008000cc7944 */ /* 0x000fea0003c00000 */
[----:B------:R-:W-:-:S07]  /*ab60*/  MOV R139, R0 ;  /* 0x00000000008b7202 */ /* 0x000fce0000000f00 */
.L_x_4829:
[----:B------:R-:W-:Y:S05]  /*ab70*/  BSYNC B2 ;  /* 0x0000000000027941 */ /* 0x000fea0003800000 */
.L_x_4828:
        /* <DEDUP_REMOVED lines=12> */
[----:B------:R-:W-:Y:S05]  /*ac40*/  CALL.REL.NOINC `($__internal_17_$__cuda_sm3x_div_rn_noftz_f32_slowpath) ;  /* 0x0000008000907944 */ /* 0x000fea0003c00000 */
[----:B------:R-:W-:-:S07]  /*ac50*/  MOV R140, R0 ;  /* 0x00000000008c7202 */ /* 0x000fce0000000f00 */
.L_x_4831:
[----:B------:R-:W-:Y:S05]  /*ac60*/  BSYNC B2 ;  /* 0x0000000000027941 */ /* 0x000fea0003800000 */
.L_x_4830:
        /* <DEDUP_REMOVED lines=14> */
.L_x_4833:
[----:B------:R-:W-:Y:S05]  /*ad50*/  BSYNC B2 ;  /* 0x0000000000027941 */ /* 0x000fea0003800000 */
.L_x_4832:
        /* <DEDUP_REMOVED lines=13> */
[----:B------:R-:W-:Y:S05]  /*ae30*/  CALL.REL.NOINC `($__internal_17_$__cuda_sm3x_div_rn_noftz_f32_slowpath) ;  /* 0x0000008000147944 */ /* 0x000fea0003c00000 */
.L_x_4835:
[----:B------:R-:W-:Y:S05]  /*ae40*/  BSYNC B2 ;  /* 0x0000000000027941 */ /* 0x000fea0003800000 */
.L_x_4834:
[----:B------:R-:W-:Y:S01]  /*ae50*/  ULDC.64 UR4, c[0x0][0x210] ;  /* 0x0000840000047ab9 */ /* 0x000fe20000000a00 */
[----:B------:R-:W-:Y:S02]  /*ae60*/  F2FP.F16.F32.PACK_AB R60, R140, R139 ;  /* 0x0000008b8c3c723e */ /* 0x000fe400000000ff */
[----:B------:R-:W-:Y:S01]  /*ae70*/  LEA R58, P1, R2, UR4, 0x1 ;  /* 0x00000004023a7c11 */ /* 0x000fe2000f8208ff */
[----:B------:R-:W-:Y:S01]  /*ae80*/  ULDC UR4, c[0x0][0x230] ;  /* 0x00008c0000047ab9 */ /* 0x000fe20000000800 */
[----:B------:R-:W-:Y:S02]  /*ae90*/  F2FP.F16.F32.PACK_AB R61, R0, R141 ;  /* 0x0000008d003d723e */ /* 0x000fe400000000ff */
        /* <DEDUP_REMOVED lines=16> */
[----:B------:R-:W-:Y:S05]  /*afa0*/  CALL.REL.NOINC `($__internal_17_$__cuda_sm3x_div_rn_noftz_f32_slowpath) ;  /* 0x0000007c00b87944 */ /* 0x000fea0003c00000 */
[----:B------:R-:W-:-:S07]  /*afb0*/  MOV R2, R0 ;  /* 0x0000000000027202 */ /* 0x000fce0000000f00 */
.L_x_4837:
[----:B------:R-:W-:Y:S05]  /*afc0*/  BSYNC B2 ;  /* 0x0000000000027941 */ /* 0x000fea0003800000 */
.L_x_4836:
        /* <DEDUP_REMOVED lines=14> */
.L_x_4839:
[----:B------:R-:W-:Y:S05]  /*b0b0*/  BSYNC B2 ;  /* 0x0000000000027941 */ /* 0x000fea0003800000 */
.L_x_4838:
        /* <DEDUP_REMOVED lines=14> */
.L_x_4841:
[----:B------:R-:W-:Y:S05]  /*b1a0*/  BSYNC B2 ;  /* 0x0000000000027941 */ /* 0x000fea0003800000 */
.L_x_4840:
        /* <DEDUP_REMOVED lines=13> */
[----:B------:R-:W-:Y:S05]  /*b280*/  CALL.REL.NOINC `($__internal_17_$__cuda_sm3x_div_rn_noftz_f32_slowpath) ;  /* 0x0000007c00007944 */ /* 0x000fea0003c00000 */
.L_x_4843:
[----:B------:R-:W-:Y:S05]  /*b290*/  BSYNC B2 ;  /* 0x0000000000027941 */ /* 0x000fea0003800000 */
.L_x_4842:
        /* <DEDUP_REMOVED lines=20> */
.L_x_4845:
[----:B------:R-:W-:Y:S05]  /*b3e0*/  BSYNC B2 ;  /* 0x0000000000027941 */ /* 0x000fea0003800000 */
.L_x_4844:
        /* <DEDUP_REMOVED lines=14> */
.L_x_4847:
[----:B------:R-:W-:Y:S05]  /*b4d0*/  BSYNC B2 ;  /* 0x0000000000027941 */ /* 0x000fea0003800000 */
.L_x_4846:
        /* <DEDUP_REMOVED lines=14> */
.L_x_4849:
[----:B------:R-:W-:Y:S05]  /*b5c0*/  BSYNC B2 ;  /* 0x0000000000027941 */ /* 0x000fea0003800000 */
.L_x_4848:
        /* <DEDUP_REMOVED lines=14> */
.L_x_4851:
[----:B------:R-:W-:Y:S05]  /*b6b0*/  BSYNC B2 ;  /* 0x0000000000027941 */ /* 0x000fea0003800000 */
.L_x_4850:
        /* <DEDUP_REMOVED lines=20> */
.L_x_4853:
[----:B------:R-:W-:Y:S05]  /*b800*/  BSYNC B2 ;  /* 0x0000000000027941 */ /* 0x000fea0003800000 */
.L_x_4852:
        /* <DEDUP_REMOVED lines=14> */
.L_x_4855:
[----:B------:R-:W-:Y:S05]  /*b8f0*/  BSYNC B2 ;  /* 0x0000000000027941 */ /* 0x000fea0003800000 */
.L_x_4854:
        /* <DEDUP_REMOVED lines=14> */
.L_x_4857:
[----:B------:R-:W-:Y:S05]  /*b9e0*/  BSYNC B2 ;  /* 0x0000000000027941 */ /* 0x000fea0003800000 */
.L_x_4856:
        /* <DEDUP_REMOVED lines=14> */
.L_x_4859:
[----:B------:R-:W-:Y:S05]  /*bad0*/  BSYNC B2 ;  /* 0x0000000000027941 */ /* 0x000fea0003800000 */
.L_x_4858:
        /* <DEDUP_REMOVED lines=20> */
.L_x_4861:
[----:B------:R-:W-:Y:S05]  /*bc20*/  BSYNC B2 ;  /* 0x0000000000027941 */ /* 0x000fea0003800000 */
.L_x_4860:
        /* <DEDUP_REMOVED lines=14> */
.L_x_4863:
[----:B------:R-:W-:Y:S05]  /*bd10*/  BSYNC B2 ;  /* 0x0000000000027941 */ /* 0x000fea0003800000 */
.L_x_4862:
        /* <DEDUP_REMOVED lines=14> */
.L_x_4865:
[----:B------:R-:W-:Y:S05]  /*be00*/  BSYNC B2 ;  /* 0x0000000000027941 */ /* 0x000fea0003800000 */
.L_x_4864:
        /* <DEDUP_REMOVED lines=14> */
.L_x_4867:
[----:B------:R-:W-:Y:S05]  /*bef0*/  BSYNC B2 ;  /* 0x0000000000027941 */ /* 0x000fea0003800000 */
.L_x_4866:
        /* <DEDUP_REMOVED lines=20> */
.L_x_4869:
[----:B------:R-:W-:Y:S05]  /*c040*/  BSYNC B2 ;  /* 0x0000000000027941 */ /* 0x000fea0003800000 */
.L_x_4868:
        /* <DEDUP_REMOVED lines=14> */
.L_x_4871:
[----:B------:R-:W-:Y:S05]  /*c130*/  BSYNC B2 ;  /* 0x0000000000027941 */ /* 0x000fea0003800000 */
.L_x_4870:
        /* <DEDUP_REMOVED lines=14> */
.L_x_4873:
[----:B------:R-:W-:Y:S05]  /*c220*/  BSYNC B2 ;  /* 0x0000000000027941 */ /* 0x000fea0003800000 */
.L_x_4872:
        /* <DEDUP_REMOVED lines=14> */
.L_x_4875:
[----:B------:R-:W-:Y:S05]  /*c310*/  BSYNC B2 ;  /* 0x0000000000027941 */ /* 0x000fea0003800000 */
.L_x_4874:
        /* <DEDUP_REMOVED lines=20> */
.L_x_4877:
[----:B------:R-:W-:Y:S05]  /*c460*/  BSYNC B2 ;  /* 0x0000000000027941 */ /* 0x000fea0003800000 */
.L_x_4876:
        /* <DEDUP_REMOVED lines=14> */
.L_x_4879:
[----:B------:R-:W-:Y:S05]  /*c550*/  BSYNC B2 ;  /* 0x0000000000027941 */ /* 0x000fea0003800000 */
.L_x_4878:
        /* <DEDUP_REMOVED lines=14> */
.L_x_4881:
[----:B------:R-:W-:Y:S05]  /*c640*/  BSYNC B2 ;  /* 0x0000000000027941 */ /* 0x000fea0003800000 */
.L_x_4880:
        /* <DEDUP_REMOVED lines=14> */
.L_x_4883:
[----:B------:R-:W-:Y:S05]  /*c730*/  BSYNC B2 ;  /* 0x0000000000027941 */ /* 0x000fea0003800000 */
.L_x_4882:
        /* <DEDUP_REMOVED lines=20> */
.L_x_4885:
[----:B------:R-:W-:Y:S05]  /*c880*/  BSYNC B2 ;  /* 0x0000000000027941 */ /* 0x000fea0003800000 */
.L_x_4884:
        /* <DEDUP_REMOVED lines=14> */
.L_x_4887:
[----:B------:R-:W-:Y:S05]  /*c970*/  BSYNC B2 ;  /* 0x0000000000027941 */ /* 0x000fea0003800000 */
.L_x_4886:
        /* <DEDUP_REMOVED lines=14> */
.L_x_4889:
[----:B------:R-:W-:Y:S05]  /*ca60*/  BSYNC B2 ;  /* 0x0000000000027941 */ /* 0x000fea0003800000 */
.L_x_4888:
        /* <DEDUP_REMOVED lines=14> */
.L_x_4891:
[----:B------:R-:W-:Y:S05]  /*cb50*/  BSYNC B2 ;  /* 0x0000000000027941 */ /* 0x000fea0003800000 */
.L_x_4890:
        /* <DEDUP_REMOVED lines=20> */
.L_x_4893:
[----:B------:R-:W-:Y:S05]  /*cca0*/  BSYNC B2 ;  /* 0x0000000000027941 */ /* 0x000fea0003800000 */
.L_x_4892:
        /* <DEDUP_REMOVED lines=14> */
.L_x_4895:
[----:B------:R-:W-:Y:S05]  /*cd90*/  BSYNC B2 ;  /* 0x0000000000027941 */ /* 0x000fea0003800000 */
.L_x_4894:
        /* <DEDUP_REMOVED lines=14> */
.L_x_4897:
[----:B------:R-:W-:Y:S05]  /*ce80*/  BSYNC B2 ;  /* 0x0000000000027941 */ /* 0x000fea0003800000 */
.L_x_4896:
        /* <DEDUP_REMOVED lines=14> */
.L_x_4899:
[----:B------:R-:W-:Y:S05]  /*cf70*/  BSYNC B2 ;  /* 0x0000000000027941 */ /* 0x000fea0003800000 */
.L_x_4898:
        /* <DEDUP_REMOVED lines=20> */
.L_x_4901:
[----:B------:R-:W-:Y:S05]  /*d0c0*/  BSYNC B2 ;  /* 0x0000000000027941 */ /* 0x000fea0003800000 */
.L_x_4900:
        /* <DEDUP_REMOVED lines=14> */
.L_x_4903:
[----:B------:R-:W-:Y:S05]  /*d1b0*/  BSYNC B2 ;  /* 0x0000000000027941 */ /* 0x000fea0003800000 */
.L_x_4902:
        /* <DEDUP_REMOVED lines=14> */
.L_x_4905:
[----:B------:R-:W-:Y:S05]  /*d2a0*/  BSYNC B2 ;  /* 0x0000000000027941 */ /* 0x000fea0003800000 */
.L_x_4904:
        /* <DEDUP_REMOVED lines=14> */
.L_x_4907:
[----:B------:R-:W-:Y:S05]  /*d390*/  BSYNC B2 ;  /* 0x0000000000027941 */ /* 0x000fea0003800000 */
.L_x_4906:
        /* <DEDUP_REMOVED lines=20> */
.L_x_4909:
[----:B------:R-:W-:Y:S05]  /*d4e0*/  BSYNC B2 ;  /* 0x0000000000027941 */ /* 0x000fea0003800000 */
.L_x_4908:
        /* <DEDUP_REMOVED lines=14> */
.L_x_4911:
[----:B------:R-:W-:Y:S05]  /*d5d0*/  BSYNC B2 ;  /* 0x0000000000027941 */ /* 0x000fea0003800000 */
.L_x_4910:
        /* <DEDUP_REMOVED lines=14> */
.L_x_4913:
[----:B------:R-:W-:Y:S05]  /*d6c0*/  BSYNC B2 ;  /* 0x0000000000027941 */ /* 0x000fea0003800000 */
.L_x_4912:
        /* <DEDUP_REMOVED lines=14> */
.L_x_4915:
[----:B------:R-:W-:Y:S05]  /*d7b0*/  BSYNC B2 ;  /* 0x0000000000027941 */ /* 0x000fea0003800000 */
.L_x_4914:
        /* <DEDUP_REMOVED lines=20> */
.L_x_4917:
[----:B------:R-:W-:Y:S05]  /*d900*/  BSYNC B2 ;  /* 0x0000000000027941 */ /* 0x000fea0003800000 */
.L_x_4916:
        /* <DEDUP_REMOVED lines=14> */
.L_x_4919:
[----:B------:R-:W-:Y:S05]  /*d9f0*/  BSYNC B2 ;  /* 0x0000000000027941 */ /* 0x000fea0003800000 */
.L_x_4918:
        /* <DEDUP_REMOVED lines=14> */
.L_x_4921:
[----:B------:R-:W-:Y:S05]  /*dae0*/  BSYNC B2 ;  /* 0x0000000000027941 */ /* 0x000fea0003800000 */
.L_x_4920:
        /* <DEDUP_REMOVED lines=14> */
.L_x_4923:
[----:B------:R-:W-:Y:S05]  /*dbd0*/  BSYNC B2 ;  /* 0x0000000000027941 */ /* 0x000fea0003800000 */
.L_x_4922:
        /* <DEDUP_REMOVED lines=20> */
.L_x_4925:
[----:B------:R-:W-:Y:S05]  /*dd20*/  BSYNC B2 ;  /* 0x0000000000027941 */ /* 0x000fea0003800000 */
.L_x_4924:
        /* <DEDUP_REMOVED lines=14> */
.L_x_4927:
[----:B------:R-:W-:Y:S05]  /*de10*/  BSYNC B2 ;  /* 0x0000000000027941 */ /* 0x000fea0003800000 */
.L_x_4926:
        /* <DEDUP_REMOVED lines=14> */
.L_x_4929:
[----:B------:R-:W-:Y:S05]  /*df00*/  BSYNC B2 ;  /* 0x0000000000027941 */ /* 0x000fea0003800000 */
.L_x_4928:
        /* <DEDUP_REMOVED lines=14> */
.L_x_4931:
[----:B------:R-:W-:Y:S05]  /*dff0*/  BSYNC B2 ;  /* 0x0000000000027941 */ /* 0x000fea0003800000 */
.L_x_4930:
        /* <DEDUP_REMOVED lines=20> */
.L_x_4933:
[----:B------:R-:W-:Y:S05]  /*e140*/  BSYNC B2 ;  /* 0x0000000000027941 */ /* 0x000fea0003800000 */
.L_x_4932:
        /* <DEDUP_REMOVED lines=14> */
.L_x_4935:
[----:B------:R-:W-:Y:S05]  /*e230*/  BSYNC B2 ;  /* 0x0000000000027941 */ /* 0x000fea0003800000 */
.L_x_4934:
        /* <DEDUP_REMOVED lines=14> */
.L_x_4937:
[----:B------:R-:W-:Y:S05]  /*e320*/  BSYNC B2 ;  /* 0x0000000000027941 */ /* 0x000fea0003800000 */
.L_x_4936:
        /* <DEDUP_REMOVED lines=14> */
.L_x_4939:
[----:B------:R-:W-:Y:S05]  /*e410*/  BSYNC B2 ;  /* 0x0000000000027941 */ /* 0x000fea0003800000 */
.L_x_4938:
        /* <DEDUP_REMOVED lines=20> */
.L_x_4941:
[----:B------:R-:W-:Y:S05]  /*e560*/  BSYNC B2 ;  /* 0x0000000000027941 */ /* 0x000fea0003800000 */
.L_x_4940:
        /* <DEDUP_REMOVED lines=14> */
.L_x_4943:
[----:B------:R-:W-:Y:S05]  /*e650*/  BSYNC B2 ;  /* 0x0000000000027941 */ /* 0x000fea0003800000 */
.L_x_4942:
        /* <DEDUP_REMOVED lines=14> */
.L_x_4945:
[----:B------:R-:W-:Y:S05]  /*e740*/  BSYNC B2 ;  /* 0x0000000000027941 */ /* 0x000fea0003800000 */
.L_x_4944:
        /* <DEDUP_REMOVED lines=14> */
.L_x_4947:
[----:B------:R-:W-:Y:S05]  /*e830*/  BSYNC B2 ;  /* 0x0000000000027941 */ /* 0x000fea0003800000 */
.L_x_4946:
        /* <DEDUP_REMOVED lines=20> */
.L_x_4949:
[----:B------:R-:W-:Y:S05]  /*e980*/  BSYNC B2 ;  /* 0x0000000000027941 */ /* 0x000fea0003800000 */
.L_x_4948:
        /* <DEDUP_REMOVED lines=14> */
.L_x_4951:
[----:B------:R-:W-:Y:S05]  /*ea70*/  BSYNC B2 ;  /* 0x0000000000027941 */ /* 0x000fea0003800000 */
.L_x_4950:
        /* <DEDUP_REMOVED lines=14> */
.L_x_4953:
[----:B------:R-:W-:Y:S05]  /*eb60*/  BSYNC B2 ;  /* 0x0000000000027941 */ /* 0x000fea0003800000 */
.L_x_4952:
        /* <DEDUP_REMOVED lines=14> */
.L_x_4955:
[----:B------:R-:W-:Y:S05]  /*ec50*/  BSYNC B2 ;  /* 0x0000000000027941 */ /* 0x000fea0003800000 */
.L_x_4954:
        /* <DEDUP_REMOVED lines=20> */
.L_x_4957:
[----:B------:R-:W-:Y:S05]  /*eda0*/  BSYNC B2 ;  /* 0x0000000000027941 */ /* 0x000fea0003800000 */
.L_x_4956:
        /* <DEDUP_REMOVED lines=14> */
.L_x_4959:
[----:B------:R-:W-:Y:S05]  /*ee90*/  BSYNC B2 ;  /* 0x0000000000027941 */ /* 0x000fea0003800000 */
.L_x_4958:
        /* <DEDUP_REMOVED lines=14> */
.L_x_4961:
[----:B------:R-:W-:Y:S05]  /*ef80*/  BSYNC B2 ;  /* 0x0000000000027941 */ /* 0x000fea0003800000 */
.L_x_4960:
        /* <DEDUP_REMOVED lines=14> */
.L_x_4963:
[----:B------:R-:W-:Y:S05]  /*f070*/  BSYNC B2 ;  /* 0x0000000000027941 */ /* 0x000fea0003800000 */
.L_x_4962:
        /* <DEDUP_REMOVED lines=20> */
.L_x_4965:
[----:B------:R-:W-:Y:S05]  /*f1c0*/  BSYNC B2 ;  /* 0x0000000000027941 */ /* 0x000fea0003800000 */
.L_x_4964:
        /* <DEDUP_REMOVED lines=14> */
.L_x_4967:
[----:B------:R-:W-:Y:S05]  /*f2b0*/  BSYNC B2 ;  /* 0x0000000000027941 */ /* 0x000fea0003800000 */
.L_x_4966:
        /* <DEDUP_REMOVED lines=14> */
.L_x_4969:
[----:B------:R-:W-:Y:S05]  /*f3a0*/  BSYNC B2 ;  /* 0x0000000000027941 */ /* 0x000fea0003800000 */
.L_x_4968:
        /* <DEDUP_REMOVED lines=14> */
.L_x_4971:
[----:B------:R-:W-:Y:S05]  /*f490*/  BSYNC B2 ;  /* 0x0000000000027941 */ /* 0x000fea0003800000 */
.L_x_4970:
        /* <DEDUP_REMOVED lines=20> */
.L_x_4973:
[----:B------:R-:W-:Y:S05]  /*f5e0*/  BSYNC B2 ;  /* 0x0000000000027941 */ /* 0x000fea0003800000 */
.L_x_4972:
        /* <DEDUP_REMOVED lines=14> */
.L_x_4975:
[----:B------:R-:W-:Y:S05]  /*f6d0*/  BSYNC B2 ;  /* 0x0000000000027941 */ /* 0x000fea0003800000 */
.L_x_4974:
        /* <DEDUP_REMOVED lines=14> */
.L_x_4977:
[----:B------:R-:W-:Y:S05]  /*f7c0*/  BSYNC B2 ;  /* 0x0000000000027941 */ /* 0x000fea0003800000 */
.L_x_4976:
        /* <DEDUP_REMOVED lines=14> */
.L_x_4979:
[----:B------:R-:W-:Y:S05]  /*f8b0*/  BSYNC B2 ;  /* 0x0000000000027941 */ /* 0x000fea0003800000 */
.L_x_4978:
        /* <DEDUP_REMOVED lines=20> */
.L_x_4981:
[----:B------:R-:W-:Y:S05]  /*fa00*/  BSYNC B2 ;  /* 0x0000000000027941 */ /* 0x000fea0003800000 */
.L_x_4980:
        /* <DEDUP_REMOVED lines=14> */
.L_x_4983:
[----:B------:R-:W-:Y:S05]  /*faf0*/  BSYNC B2 ;  /* 0x0000000000027941 */ /* 0x000fea0003800000 */
.L_x_4982:
        /* <DEDUP_REMOVED lines=14> */
.L_x_4985:
[----:B------:R-:W-:Y:S05]  /*fbe0*/  BSYNC B2 ;  /* 0x0000000000027941 */ /* 0x000fea0003800000 */
.L_x_4984:
        /* <DEDUP_REMOVED lines=14> */
.L_x_4987:
[----:B------:R-:W-:Y:S05]  /*fcd0*/  BSYNC B2 ;  /* 0x0000000000027941 */ /* 0x000fea0003800000 */
.L_x_4986:
        /* <DEDUP_REMOVED lines=20> */
.L_x_4989:
[----:B------:R-:W-:Y:S05]  /*fe20*/  BSYNC B2 ;  /* 0x0000000000027941 */ /* 0x000fea0003800000 */
.L_x_4988:
        /* <DEDUP_REMOVED lines=14> */
.L_x_4991:
[----:B------:R-:W-:Y:S05]  /*ff10*/  BSYNC B2 ;  /* 0x0000000000027941 */ /* 0x000fea0003800000 */
.L_x_4990:
        /* <DEDUP_REMOVED lines=14> */
.L_x_4993:
[----:B------:R-:W-:Y:S05]  /*10000*/  BSYNC B2 ;  /* 0x0000000000027941 */ /* 0x000fea0003800000 */
.L_x_4992:
        /* <DEDUP_REMOVED lines=14> */
.L_x_4995:
[----:B------:R-:W-:Y:S05]  /*100f0*/  BSYNC B2 ;  /* 0x0000000000027941 */ /* 0x000fea0003800000 */
.L_x_4994:
        /* <DEDUP_REMOVED lines=20> */
.L_x_4997:
[----:B------:R-:W-:Y:S05]  /*10240*/  BSYNC B2 ;  /* 0x0000000000027941 */ /* 0x000fea0003800000 */
.L_x_4996:
        /* <DEDUP_REMOVED lines=14> */
.L_x_4999:
[----:B------:R-:W-:Y:S05]  /*10330*/  BSYNC B2 ;  /* 0x0000000000027941 */ /* 0x000fea0003800000 */
.L_x_4998:
        /* <DEDUP_REMOVED lines=14> */
.L_x_5001:
[----:B------:R-:W-:Y:S05]  /*10420*/  BSYNC B2 ;  /* 0x0000000000027941 */ /* 0x000fea0003800000 */
.L_x_5000:
        /* <DEDUP_REMOVED lines=14> */
.L_x_5003:
[----:B------:R-:W-:Y:S05]  /*10510*/  BSYNC B2 ;  /* 0x0000000000027941 */ /* 0x000fea0003800000 */
.L_x_5002:
        /* <DEDUP_REMOVED lines=20> */
.L_x_5005:
[----:B------:R-:W-:Y:S05]  /*10660*/  BSYNC B2 ;  /* 0x0000000000027941 */ /* 0x000fea0003800000 */
.L_x_5004:
        /* <DEDUP_REMOVED lines=14> */
.L_x_5007:
[----:B------:R-:W-:Y:S05]  /*10750*/  BSYNC B2 ;  /* 0x0000000000027941 */ /* 0x000fea0003800000 */
.L_x_5006:
        /* <DEDUP_REMOVED lines=14> */
.L_x_5009:
[----:B------:R-:W-:Y:S05]  /*10840*/  BSYNC B2 ;  /* 0x0000000000027941 */ /* 0x000fea0003800000 */
.L_x_5008:
        /* <DEDUP_REMOVED lines=14> */
.L_x_5011:
[----:B------:R-:W-:Y:S05]  /*10930*/  BSYNC B2 ;  /* 0x0000000000027941 */ /* 0x000fea0003800000 */
.L_x_5010:
        /* <DEDUP_REMOVED lines=20> */
.L_x_5013:
[----:B------:R-:W-:Y:S05]  /*10a80*/  BSYNC B2 ;  /* 0x0000000000027941 */ /* 0x000fea0003800000 */
.L_x_5012:
        /* <DEDUP_REMOVED lines=14> */
.L_x_5015:
[----:B------:R-:W-:Y:S05]  /*10b70*/  BSYNC B2 ;  /* 0x0000000000027941 */ /* 0x000fea0003800000 */
.L_x_5014:
        /* <DEDUP_REMOVED lines=14> */
.L_x_5017:
[----:B------:R-:W-:Y:S05]  /*10c60*/  BSYNC B2 ;  /* 0x0000000000027941 */ /* 0x000fea0003800000 */
.L_x_5016:
        /* <DEDUP_REMOVED lines=14> */
.L_x_5019:
[----:B------:R-:W-:Y:S05]  /*10d50*/  BSYNC B2 ;  /* 0x0000000000027941 */ /* 0x000fea0003800000 */
.L_x_5018:
        /* <DEDUP_REMOVED lines=20> */
.L_x_5021:
[----:B------:R-:W-:Y:S05]  /*10ea0*/  BSYNC B2 ;  /* 0x0000000000027941 */ /* 0x000fea0003800000 */
.L_x_5020:
        /* <DEDUP_REMOVED lines=14> */
.L_x_5023:
[----:B------:R-:W-:Y:S05]  /*10f90*/  BSYNC B2 ;  /* 0x0000000000027941 */ /* 0x000fea0003800000 */
.L_x_5022:
        /* <DEDUP_REMOVED lines=14> */
.L_x_5025:
[----:B------:R-:W-:Y:S05]  /*11080*/  BSYNC B2 ;  /* 0x0000000000027941 */ /* 0x000fea0003800000 */
.L_x_5024:
        /* <DEDUP_REMOVED lines=14> */
.L_x_5027:
[----:B------:R-:W-:Y:S05]  /*11170*/  BSYNC B2 ;  /* 0x0000000000027941 */ /* 0x000fea0003800000 */
.L_x_5026:
        /* <DEDUP_REMOVED lines=20> */
.L_x_5029:
[----:B------:R-:W-:Y:S05]  /*112c0*/  BSYNC B2 ;  /* 0x0000000000027941 */ /* 0x000fea0003800000 */
.L_x_5028:
        /* <DEDUP_REMOVED lines=14> */
.L_x_5031:
[----:B------:R-:W-:Y:S05]  /*113b0*/  BSYNC B2 ;  /* 0x0000000000027941 */ /* 0x000fea0003800000 */
.L_x_5030:
        /* <DEDUP_REMOVED lines=14> */
.L_x_5033:
[----:B------:R-:W-:Y:S05]  /*114a0*/  BSYNC B2 ;  /* 0x0000000000027941 */ /* 0x000fea0003800000 */
.L_x_5032:
        /* <DEDUP_REMOVED lines=14> */
.L_x_5035:
[----:B------:R-:W-:Y:S05]  /*11590*/  BSYNC B2 ;  /* 0x0000000000027941 */ /* 0x000fea0003800000 */
.L_x_5034:
        /* <DEDUP_REMOVED lines=20> */
.L_x_5037:
[----:B------:R-:W-:Y:S05]  /*116e0*/  BSYNC B2 ;  /* 0x0000000000027941 */ /* 0x000fea0003800000 */
.L_x_5036:
        /* <DEDUP_REMOVED lines=14> */
.L_x_5039:
[----:B------:R-:W-:Y:S05]  /*117d0*/  BSYNC B2 ;  /* 0x0000000000027941 */ /* 0x000fea0003800000 */
.L_x_5038:
        /* <DEDUP_REMOVED lines=14> */
.L_x_5041:
[----:B------:R-:W-:Y:S05]  /*118c0*/  BSYNC B2 ;  /* 0x0000000000027941 */ /* 0x000fea0003800000 */
.L_x_5040:
        /* <DEDUP_REMOVED lines=14> */
.L_x_5043:
[----:B------:R-:W-:Y:S05]  /*119b0*/  BSYNC B2 ;  /* 0x0000000000027941 */ /* 0x000fea0003800000 */
.L_x_5042:
        /* <DEDUP_REMOVED lines=20> */
.L_x_5045:
[----:B------:R-:W-:Y:S05]  /*11b00*/  BSYNC B2 ;  /* 0x0000000000027941 */ /* 0x000fea0003800000 */
.L_x_5044:
        /* <DEDUP_REMOVED lines=14> */
.L_x_5047:
[----:B------:R-:W-:Y:S05]  /*11bf0*/  BSYNC B2 ;  /* 0x0000000000027941 */ /* 0x000fea0003800000 */
.L_x_5046:
        /* <DEDUP_REMOVED lines=14> */
.L_x_5049:
[----:B------:R-:W-:Y:S05]  /*11ce0*/  BSYNC B2 ;  /* 0x0000000000027941 */ /* 0x000fea0003800000 */
.L_x_5048:
        /* <DEDUP_REMOVED lines=14> */
.L_x_5051:
[----:B------:R-:W-:Y:S05]  /*11dd0*/  BSYNC B2 ;  /* 0x0000000000027941 */ /* 0x000fea0003800000 */
.L_x_5050:
        /* <DEDUP_REMOVED lines=20> */
.L_x_5053:
[----:B------:R-:W-:Y:S05]  /*11f20*/  BSYNC B2 ;  /* 0x0000000000027941 */ /* 0x000fea0003800000 */
.L_x_5052:
        /* <DEDUP_REMOVED lines=14> */
.L_x_5055:
[----:B------:R-:W-:Y:S05]  /*12010*/  BSYNC B2 ;  /* 0x0000000000027941 */ /* 0x000fea0003800000 */
.L_x_5054:
        /* <DEDUP_REMOVED lines=14> */
.L_x_5057:
[----:B------:R-:W-:Y:S05]  /*12100*/  BSYNC B2 ;  /* 0x0000000000027941 */ /* 0x000fea0003800000 */
.L_x_5056:
        /* <DEDUP_REMOVED lines=14> */
.L_x_5059:
[----:B------:R-:W-:Y:S05]  /*121f0*/  BSYNC B2 ;  /* 0x0000000000027941 */ /* 0x000fea0003800000 */
.L_x_5058:
        /* <DEDUP_REMOVED lines=20> */
.L_x_5061:
[----:B------:R-:W-:Y:S05]  /*12340*/  BSYNC B2 ;  /* 0x0000000000027941 */ /* 0x000fea0003800000 */
.L_x_5060:
        /* <DEDUP_REMOVED lines=14> */
.L_x_5063:
[----:B------:R-:W-:Y:S05]  /*12430*/  BSYNC B2 ;  /* 0x0000000000027941 */ /* 0x000fea0003800000 */
.L_x_5062:
        /* <DEDUP_REMOVED lines=14> */
.L_x_5065:
[----:B------:R-:W-:Y:S05]  /*12520*/  BSYNC B2 ;  /* 0x0000000000027941 */ /* 0x000fea0003800000 */
.L_x_5064:
        /* <DEDUP_REMOVED lines=14> */
.L_x_5067:
[----:B------:R-:W-:Y:S05]  /*12610*/  BSYNC B2 ;  /* 0x0000000000027941 */ /* 0x000fea0003800000 */
.L_x_5066:
        /* <DEDUP_REMOVED lines=20> */
.L_x_5069:
[----:B------:R-:W-:Y:S05]  /*12760*/  BSYNC B2 ;  /* 0x0000000000027941 */ /* 0x000fea0003800000 */
.L_x_5068:
        /* <DEDUP_REMOVED lines=14> */
.L_x_5071:
[----:B------:R-:W-:Y:S05]  /*12850*/  BSYNC B2 ;  /* 0x0000000000027941 */ /* 0x000fea0003800000 */
.L_x_5070:
        /* <DEDUP_REMOVED lines=14> */
.L_x_5073:
[----:B------:R-:W-:Y:S05]  /*12940*/  BSYNC B2 ;  /* 0x0000000000027941 */ /* 0x000fea0003800000 */
.L_x_5072:
        /* <DEDUP_REMOVED lines=14> */
.L_x_5075:
[----:B------:R-:W-:Y:S05]  /*12a30*/  BSYNC B2 ;  /* 0x0000000000027941 */ /* 0x000fea0003800000 */
.L_x_5074:
        /* <DEDUP_REMOVED lines=20> */
.L_x_5077:
[----:B------:R-:W-:Y:S05]  /*12b80*/  BSYNC B2 ;  /* 0x0000000000027941 */ /* 0x000fea0003800000 */
.L_x_5076:
        /* <DEDUP_REMOVED lines=14> */
.L_x_5079:
[----:B------:R-:W-:Y:S05]  /*12c70*/  BSYNC B2 ;  /* 0x0000000000027941 */ /* 0x000fea0003800000 */
.L_x_5078:
        /* <DEDUP_REMOVED lines=14> */
.L_x_5081:
[----:B------:R-:W-:Y:S05]  /*12d60*/  BSYNC B2 ;  /* 0x0000000000027941 */ /* 0x000fea0003800000 */
.L_x_5080:
        /* <DEDUP_REMOVED lines=13> */
.L_x_5083:
[----:B------:R-:W-:Y:S05]  /*12e40*/  BSYNC B2 ;  /* 0x0000000000027941 */ /* 0x000fea0003800000 */
.L_x_5082:
[----:B------:R-:W-:Y:S02]  /*12e50*/  F2FP.F16.F32.PACK_AB R2, R3, R2 ;  /* 0x000000020302723e */ /* 0x000fe400000000ff */
[----:B------:R-:W-:-:S05]  /*12e60*/  F2FP.F16.F32.PACK_AB R3, R0, R5 ;  /* 0x000000050003723e */ /* 0x000fca00000000ff */
[----:B------:R-:W-:Y:S01]  /*12e70*/  STG.E.64 desc[UR8][R58.64+0x1f00], R2 ;  /* 0x001f00023a007986 */ /* 0x000fe2000c101b08 */
[----:B------:R-:W-:Y:S05]  /*12e80*/  EXIT ;  /* 0x000000000000794d */ /* 0x000fea0003800000 */
        .weak           $__internal_17_$__cuda_sm3x_div_rn_noftz_f32_slowpath
        .type           $__internal_17_$__cuda_sm3x_div_rn_noftz_f32_slowpath,@function
        .size           $__internal_17_$__cuda_sm3x_div_rn_noftz_f32_slowpath,(.L_x_11263 - $__internal_17_$__cuda_sm3x_div_rn_noftz_f32_slowpath)
$__internal_17_$__cuda_sm3x_div_rn_noftz_f32_slowpath:
        /* <DEDUP_REMOVED lines=35> */
.L_x_5085:
        /* <DEDUP_REMOVED lines=51> */
.L_x_5092:
[----:B------:R-:W-:-:S04]  /*133f0*/  LOP3.LUT R0, R0, 0x80000000, RZ, 0xc0, !PT ;  /* 0x8000000000007812 */ /* 0x000fc800078ec0ff */
[----:B------:R-:W-:Y:S01]  /*13400*/  LOP3.LUT R0, R0, 0x7f800000, RZ, 0xfc, !PT ;  /* 0x7f80000000007812 */ /* 0x000fe200078efcff */
[----:B------:R-:W-:Y:S06]  /*13410*/  BRA `(.L_x_5093) ;  /* 0x0000000000047947 */ /* 0x000fec0003800000 */
.L_x_5091:
[----:B------:R-:W-:-:S07]  /*13420*/  LEA R0, R61, R0, 0x17 ;  /* 0x000000003d007211 */ /* 0x000fce00078eb8ff */
.L_x_5093:
[----:B------:R-:W-:Y:S05]  /*13430*/  BSYNC B1 ;  /* 0x0000000000017941 */ /* 0x000fea0003800000 */
.L_x_5090:
[----:B------:R-:W-:Y:S05]  /*13440*/  BRA `(.L_x_5094) ;  /* 0x0000000000207947 */ /* 0x000fea0003800000 */
.L_x_5089:
[----:B------:R-:W-:-:S04]  /*13450*/  LOP3.LUT R0, R143, 0x80000000, R0, 0x48, !PT ;  /* 0x800000008f007812 */ /* 0x000fc800078e4800 */
[----:B------:R-:W-:Y:S01]  /*13460*/  LOP3.LUT R0, R0, 0x7f800000, RZ, 0xfc, !PT ;  /* 0x7f80000000007812 */ /* 0x000fe200078efcff */
[----:B------:R-:W-:Y:S06]  /*13470*/  BRA `(.L_x_5094) ;  /* 0x0000000000147947 */ /* 0x000fec0003800000 */
.L_x_5088:
[----:B------:R-:W-:Y:S01]  /*13480*/  LOP3.LUT R0, R143, 0x80000000, R0, 0x48, !PT ;  /* 0x800000008f007812 */ /* 0x000fe200078e4800 */
[----:B------:R-:W-:Y:S06]  /*13490*/  BRA `(.L_x_5094) ;  /* 0x00000000000c7947 */ /* 0x000fec0003800000 */
.L_x_5087:
[----:B------:R-:W0:Y:S01]  /*134a0*/  MUFU.RSQ R0, -QNAN ;  /* 0xffc0000000007908 */ /* 0x000e220000001400 */
[----:B------:R-:W-:Y:S05]  /*134b0*/  BRA `(.L_x_5094) ;  /* 0x0000000000047947 */ /* 0x000fea0003800000 */
.L_x_5086:
[----:B------:R-:W-:-:S07]  /*134c0*/  FADD.FTZ R0, R0, R89 ;  /* 0x0000005900007221 */ /* 0x000fce0000010000 */
.L_x_5094:
[----:B------:R-:W-:Y:S05]  /*134d0*/  BSYNC B0 ;  /* 0x0000000000007941 */ /* 0x000fea0003800000 */
.L_x_5084:
[----:B------:R-:W-:-:S06]  /*134e0*/  HFMA2.MMA R61, -RZ, RZ, 0, 0 ;  /* 0x00000000ff3d7435 */ /* 0x000fcc00000001ff */
[----:B0-----:R-:W-:Y:S05]  /*134f0*/  RET.REL.NODEC R60 `(_ZN18transformer_engine34scaled_masked_softmax_warp_forwardI6__halfS1_fLi12EEEvPT0_PKT_PKhT1_iii) ;  /* 0xfffffec83cc07950 */ /* 0x001fea0003c3ffff */
.L_x_5095:
        /* <DEDUP_REMOVED lines=16> */
.L_x_11263:


//--------------------- .text._ZN18transformer_engine34scaled_masked_softmax_warp_forwardI6__halfS1_fLi11EEEvPT0_PKT_PKhT1_iii --------------------------
	.section	.text._ZN18transformer_engine34scaled_masked_softmax_warp_forwardI6__halfS1_fLi11EEEvPT0_PKT_PKhT1_iii,"ax",@progbits
	.align	128
        .global         _ZN18transformer_engine34scaled_masked_softmax_warp_forwardI6__halfS1_fLi11EEEvPT0_PKT_PKhT1_iii
        .type           _ZN18transformer_engine34scaled_masked_softmax_warp_forwardI6__halfS1_fLi11EEEvPT0_PKT_PKhT1_iii,@function
        .size           _ZN18transformer_engine34scaled_masked_softmax_warp_forwardI6__halfS1_fLi11EEEvPT0_PKT_PKhT1_iii,(.L_x_11264 - _ZN18transformer_engine34scaled_masked_softmax_warp_forwardI6__halfS1_fLi11EEEvPT0_PKT_PKhT1_iii)
        .other          _ZN18transformer_engine34scaled_masked_softmax_warp_forwardI6__halfS1_fLi11EEEvPT0_PKT_PKhT1_iii,@"STO_CUDA_ENTRY STV_DEFAULT"
_ZN18transformer_engine34scaled_masked_softmax_warp_forwardI6__halfS1_fLi11EEEvPT0_PKT_PKhT1_iii:
.text._ZN18transformer_engine34scaled_masked_softmax_warp_forwardI6__halfS1_fLi11EEEvPT0_PKT_PKhT1_iii:
        /* <DEDUP_REMOVED lines=66> */
[----:B------:R-:W-:Y:S01]  /*0420*/  @P4 HADD2.F32 R6, -RZ, R4.H1_H1 ;  /* 0x30000004ff064230 */ /* 0x000fe20000004100 */
[----:B------:R-:W-:Y:S01]  /*0430*/  HFMA2.MMA R4, -RZ, RZ, -6.109375, 2 ;  /* 0xc61c4000ff047435 */ /* 0x000fe200000001ff */
        /* <DEDUP_REMOVED lines=9> */
.L_x_5097:
[----:B------:R-:W-:Y:S05]  /*04d0*/  BSYNC B0 ;  /* 0x0000000000007941 */ /* 0x000fea0003800000 */
.L_x_5096:
        /* <DEDUP_REMOVED lines=33> */
.L_x_5099:
[----:B------:R-:W-:Y:S05]  /*06f0*/  BSYNC B0 ;  /* 0x0000000000007941 */ /* 0x000fea0003800000 */
.L_x_5098:
        /* <DEDUP_REMOVED lines=35> */
.L_x_5101:
[----:B------:R-:W-:Y:S05]  /*0930*/  BSYNC B0 ;  /* 0x0000000000007941 */ /* 0x000fea0003800000 */
.L_x_5100:
        /* <DEDUP_REMOVED lines=33> */
.L_x_5103:
[----:B------:R-:W-:Y:S05]  /*0b50*/  BSYNC B0 ;  /* 0x0000000000007941 */ /* 0x000fea0003800000 */
.L_x_5102:
        /* <DEDUP_REMOVED lines=35> */
.L_x_5105:
[----:B------:R-:W-:Y:S05]  /*0d90*/  BSYNC B0 ;  /* 0x0000000000007941 */ /* 0x000fea0003800000 */
.L_x_5104:
        /* <DEDUP_REMOVED lines=33> */
.L_x_5107:
[----:B------:R-:W-:Y:S05]  /*0fb0*/  BSYNC B0 ;  /* 0x0000000000007941 */ /* 0x000fea0003800000 */
.L_x_5106:
        /* <DEDUP_REMOVED lines=23> */
[--C-:B---3--:R-:W-:Y:S02]  /*1130*/  @P1 HADD2.F32 R5, -RZ, R6.reuse.H0_H0 ;  /* 0x20000006ff051230 */ /* 0x108fe40000004100 */
[----:B------:R-:W-:Y:S02]  /*1140*/  @P4 HADD2.F32 R6, -RZ, R6.H1_H1 ;  /* 0x30000006ff064230 */ /* 0x000fe40000004100 */
        /* <DEDUP_REMOVED lines=10> */
.L_x_5109:
[----:B------:R-:W-:Y:S05]  /*11f0*/  BSYNC B0 ;  /* 0x0000000000007941 */ /* 0x000fea0003800000 */
.L_x_5108:
        /* <DEDUP_REMOVED lines=33> */
.L_x_5111:
[----:B------:R-:W-:Y:S05]  /*1410*/  BSYNC B0 ;  /* 0x0000000000007941 */ /* 0x000fea0003800000 */
.L_x_5110:
        /* <DEDUP_REMOVED lines=35> */
.L_x_5113:
[----:B------:R-:W-:Y:S05]  /*1650*/  BSYNC B0 ;  /* 0x0000000000007941 */ /* 0x000fea0003800000 */
.L_x_5112:
        /* <DEDUP_REMOVED lines=33> */
.L_x_5115:
[----:B------:R-:W-:Y:S05]  /*1870*/  BSYNC B0 ;  /* 0x0000000000007941 */ /* 0x000fea0003800000 */
.L_x_5114:
        /* <DEDUP_REMOVED lines=35> */
.L_x_5117:
[----:B------:R-:W-:Y:S05]  /*1ab0*/  BSYNC B0 ;  /* 0x0000000000007941 */ /* 0x000fea0003800000 */
.L_x_5116:
        /* <DEDUP_REMOVED lines=33> */
.L_x_5119:
[----:B------:R-:W-:Y:S05]  /*1cd0*/  BSYNC B0 ;  /* 0x0000000000007941 */ /* 0x000fea0003800000 */
.L_x_5118:
        /* <DEDUP_REMOVED lines=34> */
[----:B------:R-:W-:Y:S01]  /*1f00*/  @P4 HADD2.F32 R9, -RZ, R16.H1_H1 ;  /* 0x30000010ff094230 */ /* 0x000fe20000004100 */
[----:B------:R-:W-:Y:S01]  /*1f10*/  MOV R16, 0xc61c4000 ;  /* 0xc61c400000107802 */ /* 0x000fe20000000f00 */
        /* <DEDUP_REMOVED lines=9> */
.L_x_5121:
[----:B------:R-:W-:Y:S05]  /*1fb0*/  BSYNC B0 ;  /* 0x0000000000007941 */ /* 0x000fea0003800000 */
.L_x_5120:
        /* <DEDUP_REMOVED lines=28> */
.L_x_5123:
[----:B------:R-:W-:Y:S05]  /*2180*/  BSYNC B0 ;  /* 0x0000000000007941 */ /* 0x000fea0003800000 */
.L_x_5122:
        /* <DEDUP_REMOVED lines=28> */
.L_x_5125:
[----:B------:R-:W-:Y:S05]  /*2350*/  BSYNC B0 ;  /* 0x0000000000007941 */ /* 0x000fea0003800000 */
.L_x_5124:
        /* <DEDUP_REMOVED lines=28> */
.L_x_5127:
[----:B------:R-:W-:Y:S05]  /*2520*/  BSYNC B0 ;  /* 0x0000000000007941 */ /* 0x000fea0003800000 */
.L_x_5126:
        /* <DEDUP_REMOVED lines=817> */
[----:B------:R-:W-:Y:S05]  /*5840*/  CALL.REL.NOINC `($__internal_18_$__cuda_sm3x_div_rn_noftz_f32_slowpath) ;  /* 0x00000040004c7944 */ /* 0x000fea0003c00000 */
[----:B------:R-:W-:-:S07]  /*5850*/  MOV R73, R0 ;  /* 0x0000000000497202 */ /* 0x000fce0000000f00 */
.L_x_5129:
[----:B------:R-:W-:Y:S05]  /*5860*/  BSYNC B2 ;  /* 0x0000000000027941 */ /* 0x000fea0003800000 */
.L_x_5128:
        /* <DEDUP_REMOVED lines=12> */
[----:B------:R-:W-:Y:S05]  /*5930*/  CALL.REL.NOINC `($__internal_18_$__cuda_sm3x_div_rn_noftz_f32_slowpath) ;  /* 0x0000004000107944 */ /* 0x000fea0003c00000 */
[----:B------:R-:W-:-:S07]  /*5940*/  MOV R76, R0 ;  /* 0x00000000004c7202 */ /* 0x000fce0000000f00 */
.L_x_5131:
[----:B------:R-:W-:Y:S05]  /*5950*/  BSYNC B2 ;  /* 0x0000000000027941 */ /* 0x000fea0003800000 */
.L_x_5130:
        /* <DEDUP_REMOVED lines=14> */
.L_x_5133:
[----:B------:R-:W-:Y:S05]  /*5a40*/  BSYNC B2 ;  /* 0x0000000000027941 */ /* 0x000fea0003800000 */
.L_x_5132:
        /* <DEDUP_REMOVED lines=14> */
.L_x_5135:
[----:B------:R-:W-:Y:S05]  /*5b30*/  BSYNC B2 ;  /* 0x0000000000027941 */ /* 0x000fea0003800000 */
.L_x_5134:
        /* <DEDUP_REMOVED lines=21> */
[----:B------:R-:W-:Y:S05]  /*5c90*/  CALL.REL.NOINC `($__internal_18_$__cuda_sm3x_div_rn_noftz_f32_slowpath) ;  /* 0x0000003c00387944 */ /* 0x000fea0003c00000 */
[----:B------:R-:W-:-:S07]  /*5ca0*/  MOV R46, R0 ;  /* 0x00000000002e7202 */ /* 0x000fce0000000f00 */
.L_x_5137:
[----:B------:R-:W-:Y:S05]  /*5cb0*/  BSYNC B2 ;  /* 0x0000000000027941 */ /* 0x000fea0003800000 */
.L_x_5136:
        /* <DEDUP_REMOVED lines=12> */
[----:B------:R-:W-:Y:S05]  /*5d80*/  CALL.REL.NOINC `($__internal_18_$__cuda_sm3x_div_rn_noftz_f32_slowpath) ;  /* 0x0000003800fc7944 */ /* 0x000fea0003c00000 */
[----:B------:R-:W-:-:S07]  /*5d90*/  MOV R47, R0 ;  /* 0x00000000002f7202 */ /* 0x000fce0000000f00 */
.L_x_5139:
[----:B------:R-:W-:Y:S05]  /*5da0*/  BSYNC B2 ;  /* 0x0000000000027941 */ /* 0x000fea0003800000 */
.L_x_5138:
        /* <DEDUP_REMOVED lines=14> */
.L_x_5141:
[----:B------:R-:W-:Y:S05]  /*5e90*/  BSYNC B2 ;  /* 0x0000000000027941 */ /* 0x000fea0003800000 */
.L_x_5140:
        /* <DEDUP_REMOVED lines=14> */
.L_x_5143:
[----:B------:R-:W-:Y:S05]  /*5f80*/  BSYNC B2 ;  /* 0x0000000000027941 */ /* 0x000fea0003800000 */
.L_x_5142:
        /* <DEDUP_REMOVED lines=20> */
.L_x_5145:
[----:B------:R-:W-:Y:S05]  /*60d0*/  BSYNC B2 ;  /* 0x0000000000027941 */ /* 0x000fea0003800000 */
.L_x_5144:
        /* <DEDUP_REMOVED lines=14> */
.L_x_5147:
[----:B------:R-:W-:Y:S05]  /*61c0*/  BSYNC B2 ;  /* 0x0000000000027941 */ /* 0x000fea0003800000 */
.L_x_5146:
        /* <DEDUP_REMOVED lines=14> */
.L_x_5149:
[----:B------:R-:W-:Y:S05]  /*62b0*/  BSYNC B2 ;  /* 0x0000000000027941 */ /* 0x000fea0003800000 */
.L_x_5148:
        /* <DEDUP_REMOVED lines=14> */
.L_x_5151:
[----:B------:R-:W-:Y:S05]  /*63a0*/  BSYNC B2 ;  /* 0x0000000000027941 */ /* 0x000fea0003800000 */
.L_x_5150:
        /* <DEDUP_REMOVED lines=20> */
.L_x_5153:
[----:B------:R-:W-:Y:S05]  /*64f0*/  BSYNC B2 ;  /* 0x0000000000027941 */ /* 0x000fea0003800000 */
.L_x_5152:
        /* <DEDUP_REMOVED lines=14> */
.L_x_5155:
[----:B------:R-:W-:Y:S05]  /*65e0*/  BSYNC B2 ;  /* 0x0000000000027941 */ /* 0x000fea0003800000 */
.L_x_5154:
        /* <DEDUP_REMOVED lines=14> */
.L_x_5157:
[----:B------:R-:W-:Y:S05]  /*66d0*/  BSYNC B2 ;  /* 0x0000000000027941 */ /* 0x000fea0003800000 */
.L_x_5156:
        /* <DEDUP_REMOVED lines=14> */
.L_x_5159:
[----:B------:R-:W-:Y:S05]  /*67c0*/  BSYNC B2 ;  /* 0x0000000000027941 */ /* 0x000fea0003800000 */
.L_x_5158:
        /* <DEDUP_REMOVED lines=20> */
.L_x_5161:
[----:B------:R-:W-:Y:S05]  /*6910*/  BSYNC B2 ;  /* 0x0000000000027941 */ /* 0x000fea0003800000 */
.L_x_5160:
        /* <DEDUP_REMOVED lines=14> */
.L_x_5163:
[----:B------:R-:W-:Y:S05]  /*6a00*/  BSYNC B2 ;  /* 0x0000000000027941 */ /* 0x000fea0003800000 */
.L_x_5162:
        /* <DEDUP_REMOVED lines=14> */
.L_x_5165:
[----:B------:R-:W-:Y:S05]  /*6af0*/  BSYNC B2 ;  /* 0x0000000000027941 */ /* 0x000fea0003800000 */
.L_x_5164:
        /* <DEDUP_REMOVED lines=14> */
.L_x_5167:
[----:B------:R-:W-:Y:S05]  /*6be0*/  BSYNC B2 ;  /* 0x0000000000027941 */ /* 0x000fea0003800000 */
.L_x_5166:
        /* <DEDUP_REMOVED lines=20> */
.L_x_5169:
[----:B------:R-:W-:Y:S05]  /*6d30*/  BSYNC B2 ;  /* 0x0000000000027941 */ /* 0x000fea0003800000 */
.L_x_5168:
        /* <DEDUP_REMOVED lines=14> */
.L_x_5171:
[----:B------:R-:W-:Y:S05]  /*6e20*/  BSYNC B2 ;  /* 0x0000000000027941 */ /* 0x000fea0003800000 */
.L_x_5170:
        /* <DEDUP_REMOVED lines=14> */
.L_x_5173:
[----:B------:R-:W-:Y:S05]  /*6f10*/  BSYNC B2 ;  /* 0x0000000000027941 */ /* 0x000fea0003800000 */
.L_x_5172:
        /* <DEDUP_REMOVED lines=14> */
.L_x_5175:
[----:B------:R-:W-:Y:S05]  /*7000*/  BSYNC B2 ;  /* 0x0000000000027941 */ /* 0x000fea0003800000 */
.L_x_5174:
        /* <DEDUP_REMOVED lines=20> */
.L_x_5177:
[----:B------:R-:W-:Y:S05]  /*7150*/  BSYNC B2 ;  /* 0x0000000000027941 */ /* 0x000fea0003800000 */
.L_x_5176:
        /* <DEDUP_REMOVED lines=14> */
.L_x_5179:
[----:B------:R-:W-:Y:S05]  /*7240*/  BSYNC B2 ;  /* 0x0000000000027941 */ /* 0x000fea0003800000 */
.L_x_5178:
        /* <DEDUP_REMOVED lines=14> */
.L_x_5181:
[----:B------:R-:W-:Y:S05]  /*7330*/  BSYNC B2 ;  /* 0x0000000000027941 */ /* 0x000fea0003800000 */
.L_x_5180:
        /* <DEDUP_REMOVED lines=14> */
.L_x_5183:
[----:B------:R-:W-:Y:S05]  /*7420*/  BSYNC B2 ;  /* 0x0000000000027941 */ /* 0x000fea0003800000 */
.L_x_5182:
        /* <DEDUP_REMOVED lines=20> */
.L_x_5185:
[----:B------:R-:W-:Y:S05]  /*7570*/  BSYNC B2 ;  /* 0x0000000000027941 */ /* 0x000fea0003800000 */
.L_x_5184:
        /* <DEDUP_REMOVED lines=14> */
.L_x_5187:
[----:B------:R-:W-:Y:S05]  /*7660*/  BSYNC B2 ;  /* 0x0000000000027941 */ /* 0x000fea0003800000 */
.L_x_5186:
        /* <DEDUP_REMOVED lines=14> */
.L_x_5189:
[----:B------:R-:W-:Y:S05]  /*7750*/  BSYNC B2 ;  /* 0x0000000000027941 */ /* 0x000fea0003800000 */
.L_x_5188:
        /* <DEDUP_REMOVED lines=14> */
.L_x_5191:
[----:B------:R-:W-:Y:S05]  /*7840*/  BSYNC B2 ;  /* 0x0000000000027941 */ /* 0x000fea0003800000 */
.L_x_5190:
        /* <DEDUP_REMOVED lines=18> */
[----:B------:R-:W-:Y:S05]  /*7970*/  CALL.REL.NOINC `($__internal_18_$__cuda_sm3x_div_rn_noftz_f32_slowpath) ;  /* 0x0000002000007944 */ /* 0x000fea0003c00000 */
[----:B------:R-:W-:-:S07]  /*7980*/  MOV R35, R0 ;  /* 0x0000000000237202 */ /* 0x000fce0000000f00 */
.L_x_5193:
[----:B------:R-:W-:Y:S05]  /*7990*/  BSYNC B2 ;  /* 0x0000000000027941 */ /* 0x000fea0003800000 */
.L_x_5192:
        /* <DEDUP_REMOVED lines=14> */
.L_x_5195:
[----:B------:R-:W-:Y:S05]  /*7a80*/  BSYNC B2 ;  /* 0x0000000000027941 */ /* 0x000fea0003800000 */
.L_x_5194:
        /* <DEDUP_REMOVED lines=14> */
.L_x_5197:
[----:B------:R-:W-:Y:S05]  /*7b70*/  BSYNC B2 ;  /* 0x0000000000027941 */ /* 0x000fea0003800000 */
.L_x_5196:
        /* <DEDUP_REMOVED lines=14> */
.L_x_5199:
[----:B------:R-:W-:Y:S05]  /*7c60*/  BSYNC B2 ;  /* 0x0000000000027941 */ /* 0x000fea0003800000 */
.L_x_5198:
        /* <DEDUP_REMOVED lines=20> */
.L_x_5201:
[----:B------:R-:W-:Y:S05]  /*7db0*/  BSYNC B2 ;  /* 0x0000000000027941 */ /* 0x000fea0003800000 */
.L_x_5200:
        /* <DEDUP_REMOVED lines=14> */
.L_x_5203:
[----:B------:R-:W-:Y:S05]  /*7ea0*/  BSYNC B2 ;  /* 0x0000000000027941 */ /* 0x000fea0003800000 */
.L_x_5202:
        /* <DEDUP_REMOVED lines=14> */
.L_x_5205:
[----:B------:R-:W-:Y:S05]  /*7f90*/  BSYNC B2 ;  /* 0x0000000000027941 */ /* 0x000fea0003800000 */
.L_x_5204:
        /* <DEDUP_REMOVED lines=14> */
.L_x_5207:
[----:B------:R-:W-:Y:S05]  /*8080*/  BSYNC B2 ;  /* 0x0000000000027941 */ /* 0x000fea0003800000 */
.L_x_5206:
        /* <DEDUP_REMOVED lines=20> */
.L_x_5209:
[----:B------:R-:W-:Y:S05]  /*81d0*/  BSYNC B2 ;  /* 0x0000000000027941 */ /* 0x000fea0003800000 */
.L_x_5208:
        /* <DEDUP_REMOVED lines=14> */
.L_x_5211:
[----:B------:R-:W-:Y:S05]  /*82c0*/  BSYNC B2 ;  /* 0x0000000000027941 */ /* 0x000fea0003800000 */
.L_x_5210:
        /* <DEDUP_REMOVED lines=14> */
.L_x_5213:
[----:B------:R-:W-:Y:S05]  /*83b0*/  BSYNC B2 ;  /* 0x0000000000027941 */ /* 0x000fea0003800000 */
.L_x_5212:
        /* <DEDUP_REMOVED lines=14> */
.L_x_5215:
[----:B------:R-:W-:Y:S05]  /*84a0*/  BSYNC B2 ;  /* 0x0000000000027941 */ /* 0x000fea0003800000 */
.L_x_5214:
        /* <DEDUP_REMOVED lines=20> */
.L_x_5217:
[----:B------:R-:W-:Y:S05]  /*85f0*/  BSYNC B2 ;  /* 0x0000000000027941 */ /* 0x000fea0003800000 */
.L_x_5216:
        /* <DEDUP_REMOVED lines=14> */
.L_x_5219:
[----:B------:R-:W-:Y:S05]  /*86e0*/  BSYNC B2 ;  /* 0x0000000000027941 */ /* 0x000fea0003800000 */
.L_x_5218:
        /* <DEDUP_REMOVED lines=14> */
.L_x_5221:
[----:B------:R-:W-:Y:S05]  /*87d0*/  BSYNC B2 ;  /* 0x0000000000027941 */ /* 0x000fea0003800000 */
.L_x_5220:
        /* <DEDUP_REMOVED lines=14> */
.L_x_5223:
[----:B------:R-:W-:Y:S05]  /*88c0*/  BSYNC B2 ;  /* 0x0000000000027941 */ /* 0x000fea0003800000 */
.L_x_5222:
        /* <DEDUP_REMOVED lines=20> */
.L_x_5225:
[----:B------:R-:W-:Y:S05]  /*8a10*/  BSYNC B2 ;  /* 0x0000000000027941 */ /* 0x000fea0003800000 */
.L_x_5224:
        /* <DEDUP_REMOVED lines=14> */
.L_x_5227:
[----:B------:R-:W-:Y:S05]  /*8b00*/  BSYNC B2 ;  /* 0x0000000000027941 */ /* 0x000fea0003800000 */
.L_x_5226:
        /* <DEDUP_REMOVED lines=14> */
.L_x_5229:
[----:B------:R-:W-:Y:S05]  /*8bf0*/  BSYNC B2 ;  /* 0x0000000000027941 */ /* 0x000fea0003800000 */
.L_x_5228:
        /* <DEDUP_REMOVED lines=14> */
.L_x_5231:
[----:B------:R-:W-:Y:S05]  /*8ce0*/  BSYNC B2 ;  /* 0x0000000000027941 */ /* 0x000fea0003800000 */
.L_x_5230:
        /* <DEDUP_REMOVED lines=20> */
.L_x_5233:
[----:B------:R-:W-:Y:S05]  /*8e30*/  BSYNC B2 ;  /* 0x0000000000027941 */ /* 0x000fea0003800000 */
.L_x_5232:
        /* <DEDUP_REMOVED lines=14> */
.L_x_5235:
[----:B------:R-:W-:Y:S05]  /*8f20*/  BSYNC B2 ;  /* 0x0000000000027941 */ /* 0x000fea0003800000 */
.L_x_5234:
        /* <DEDUP_REMOVED lines=14> */
.L_x_5237:
[----:B------:R-:W-:Y:S05]  /*9010*/  BSYNC B2 ;  /* 0x0000000000027941 */ /* 0x000fea0003800000 */
.L_x_5236:
        /* <DEDUP_REMOVED lines=14> */
.L_x_5239:
[----:B------:R-:W-:Y:S05]  /*9100*/  BSYNC B2 ;  /* 0x0000000000027941 */ /* 0x000fea0003800000 */
.L_x_5238:
        /* <DEDUP_REMOVED lines=20> */
.L_x_5241:
[----:B------:R-:W-:Y:S05]  /*9250*/  BSYNC B2 ;  /* 0x0000000000027941 */ /* 0x000fea0003800000 */
.L_x_5240:
        /* <DEDUP_REMOVED lines=14> */
.L_x_5243:
[----:B------:R-:W-:Y:S05]  /*9340*/  BSYNC B2 ;  /* 0x0000000000027941 */ /* 0x000fea0003800000 */
.L_x_5242:
        /* <DEDUP_REMOVED lines=14> */
.L_x_5245:
[----:B------:R-:W-:Y:S05]  /*9430*/  BSYNC B2 ;  /* 0x0000000000027941 */ /* 0x000fea0003800000 */
.L_x_5244:
        /* <DEDUP_REMOVED lines=14> */
.L_x_5247:
[----:B------:R-:W-:Y:S05]  /*9520*/  BSYNC B2 ;  /* 0x0000000000027941 */ /* 0x000fea0003800000 */
.L_x_5246:
        /* <DEDUP_REMOVED lines=20> */
.L_x_5249:
[----:B------:R-:W-:Y:S05]  /*9670*/  BSYNC B2 ;  /* 0x0000000000027941 */ /* 0x000fea0003800000 */
.L_x_5248:
        /* <DEDUP_REMOVED lines=14> */
.L_x_5251:
[----:B------:R-:W-:Y:S05]  /*9760*/  BSYNC B2 ;  /* 0x0000000000027941 */ /* 0x000fea0003800000 */
.L_x_5250:
        /* <DEDUP_REMOVED lines=14> */
.L_x_5253:
[----:B------:R-:W-:Y:S05]  /*9850*/  BSYNC B2 ;  /* 0x0000000000027941 */ /* 0x000fea0003800000 */
.L_x_5252:
        /* <DEDUP_REMOVED lines=13> */
.L_x_5255:
[----:B------:R-:W-:Y:S05]  /*9930*/  BSYNC B2 ;  /* 0x0000000000027941 */ /* 0x000fea0003800000 */
.L_x_5254:
[----:B------:R-:W-:Y:S02]  /*9940*/  F2FP.F16.F32.PACK_AB R4, R6, R7 ;  /* 0x000000070604723e */ /* 0x000fe400000000ff */
[----:B------:R-:W-:-:S05]  /*9950*/  F2FP.F16.F32.PACK_AB R5, R0, R5 ;  /* 0x000000050005723e */ /* 0x000fca00000000ff */
[----:B------:R-:W-:Y:S01]  /*9960*/  STG.E.64 desc[UR10][R48.64+0xf00], R4 ;  /* 0x000f000430007986 */ /* 0x000fe2000c101b0a */
[----:B------:R-:W-:Y:S05]  /*9970*/  EXIT ;  /* 0x000000000000794d */ /* 0x000fea0003800000 */
        .weak           $__internal_18_$__cuda_sm3x_div_rn_noftz_f32_slowpath
        .type           $__internal_18_$__cuda_sm3x_div_rn_noftz_f32_slowpath,@function
        .size           $__internal_18_$__cuda_sm3x_div_rn_noftz_f32_slowpath,(.L_x_11264 - $__internal_18_$__cuda_sm3x_div_rn_noftz_f32_slowpath)
$__internal_18_$__cuda_sm3x_div_rn_noftz_f32_slowpath:
        /* <DEDUP_REMOVED lines=35> */
.L_x_5257:
        /* <DEDUP_REMOVED lines=51> */
.L_x_5264:
[----:B------:R-:W-:-:S04]  /*9ee0*/  LOP3.LUT R78, R78, 0x80000000, RZ, 0xc0, !PT ;  /* 0x800000004e4e7812 */ /* 0x000fc800078ec0ff */
[----:B------:R-:W-:Y:S01]  /*9ef0*/  LOP3.LUT R78, R78, 0x7f800000, RZ, 0xfc, !PT ;  /* 0x7f8000004e4e7812 */ /* 0x000fe200078efcff */
[----:B------:R-:W-:Y:S06]  /*9f00*/  BRA `(.L_x_5265) ;  /* 0x0000000000047947 */ /* 0x000fec0003800000 */
.L_x_5263:
[----:B------:R-:W-:-:S07]  /*9f10*/  LEA R78, R75, R78, 0x17 ;  /* 0x0000004e4b4e7211 */ /* 0x000fce00078eb8ff */
.L_x_5265:
[----:B------:R-:W-:Y:S05]  /*9f20*/  BSYNC B1 ;  /* 0x0000000000017941 */ /* 0x000fea0003800000 */
.L_x_5262:
[----:B------:R-:W-:Y:S01]  /*9f30*/  MOV R0, R78 ;  /* 0x0000004e00007202 */ /* 0x000fe20000000f00 */
[----:B------:R-:W-:Y:S06]  /*9f40*/  BRA `(.L_x_5266) ;  /* 0x0000000000207947 */ /* 0x000fec0003800000 */
.L_x_5261:
[----:B------:R-:W-:-:S04]  /*9f50*/  LOP3.LUT R0, R80, 0x80000000, R0, 0x48, !PT ;  /* 0x8000000050007812 */ /* 0x000fc800078e4800 */
[----:B------:R-:W-:Y:S01]  /*9f60*/  LOP3.LUT R0, R0, 0x7f800000, RZ, 0xfc, !PT ;  /* 0x7f80000000007812 */ /* 0x000fe200078efcff */
[----:B------:R-:W-:Y:S06]  /*9f70*/  BRA `(.L_x_5266) ;  /* 0x0000000000147947 */ /* 0x000fec0003800000 */
.L_x_5260:
[----:B------:R-:W-:Y:S01]  /*9f80*/  LOP3.LUT R0, R80, 0x80000000, R0, 0x48, !PT ;  /* 0x8000000050007812 */ /* 0x000fe200078e4800 */
[----:B------:R-:W-:Y:S06]  /*9f90*/  BRA `(.L_x_5266) ;  /* 0x00000000000c7947 */ /* 0x000fec0003800000 */
.L_x_5259:
[----:B------:R-:W0:Y:S01]  /*9fa0*/  MUFU.RSQ R0, -QNAN ;  /* 0xffc0000000007908 */ /* 0x000e220000001400 */
[----:B------:R-:W-:Y:S05]  /*9fb0*/  BRA `(.L_x_5266) ;  /* 0x0000000000047947 */ /* 0x000fea0003800000 */
.L_x_5258:
[----:B------:R-:W-:-:S07]  /*9fc0*/  FADD.FTZ R0, R0, R2 ;  /* 0x0000000200007221 */ /* 0x000fce0000010000 */
.L_x_5266:
[----:B------:R-:W-:Y:S05]  /*9fd0*/  BSYNC B0 ;  /* 0x0000000000007941 */ /* 0x000fea0003800000 */
.L_x_5256:
[----:B------:R-:W-:Y:S01]  /*9fe0*/  HFMA2.MMA R75, -RZ, RZ, 0, 0 ;  /* 0x00000000ff4b7435 */ /* 0x000fe200000001ff */
[----:B------:R-:W-:-:S05]  /*9ff0*/  MOV R74, R52 ;  /* 0x00000034004a7202 */ /* 0x000fca0000000f00 */
[----:B0-----:R-:W-:Y:S05]  /*a000*/  RET.REL.NODEC R74 `(_ZN18transformer_engine34scaled_masked_softmax_warp_forwardI6__halfS1_fLi11EEEvPT0_PKT_PKhT1_iii) ;  /* 0xffffff5c4afc7950 */ /* 0x001fea0003c3ffff */
.L_x_5267:
        /* <DEDUP_REMOVED lines=15> */
.L_x_11264:


//--------------------- .text._ZN18transformer_engine34scaled_masked_softmax_warp_forwardI6__halfS1_fLi10EEEvPT0_PKT_PKhT1_iii --------------------------
	.section	.text._ZN18transformer_engine34scaled_masked_softmax_warp_forwardI6__halfS1_fLi10EEEvPT0_PKT_PKhT1_iii,"ax",@progbits
	.align	128
        .global         _ZN18transformer_engine34scaled_masked_softmax_warp_forwardI6__halfS1_fLi10EEEvPT0_PKT_PKhT1_iii
        .type           _ZN18transformer_engine34scaled_masked_softmax_warp_forwardI6__halfS1_fLi10EEEvPT0_PKT_PKhT1_iii,@function
        .size           _ZN18transformer_engine34scaled_masked_softmax_warp_forwardI6__halfS1_fLi10EEEvPT0_PKT_PKhT1_iii,(.L_x_11265 - _ZN18transformer_engine34scaled_masked_softmax_warp_forwardI6__halfS1_fLi10EEEvPT0_PKT_PKhT1_iii)
        .other          _ZN18transformer_engine34scaled_masked_softmax_warp_forwardI6__halfS1_fLi10EEEvPT0_PKT_PKhT1_iii,@"STO_CUDA_ENTRY STV_DEFAULT"
_ZN18transformer_engine34scaled_masked_softmax_warp_forwardI6__halfS1_fLi10EEEvPT0_PKT_PKhT1_iii:
.text._ZN18transformer_engine34scaled_masked_softmax_warp_forwardI6__halfS1_fLi10EEEvPT0_PKT_PKhT1_iii:
        /* <DEDUP_REMOVED lines=77> */
.L_x_5269:
[----:B------:R-:W-:Y:S05]  /*04d0*/  BSYNC B0 ;  /* 0x0000000000007941 */ /* 0x000fea0003800000 */
.L_x_5268:
        /* <DEDUP_REMOVED lines=33> */
.L_x_5271:
[----:B------:R-:W-:Y:S05]  /*06f0*/  BSYNC B0 ;  /* 0x0000000000007941 */ /* 0x000fea0003800000 */
.L_x_5270:
        /* <DEDUP_REMOVED lines=35> */
.L_x_5273:
[----:B------:R-:W-:Y:S05]  /*0930*/  BSYNC B0 ;  /* 0x0000000000007941 */ /* 0x000fea0003800000 */
.L_x_5272:
        /* <DEDUP_REMOVED lines=33> */
.L_x_5275:
[----:B------:R-:W-:Y:S05]  /*0b50*/  BSYNC B0 ;  /* 0x0000000000007941 */ /* 0x000fea0003800000 */
.L_x_5274:
        /* <DEDUP_REMOVED lines=32> */
[----:B---3--:R-:W-:-:S07]  /*0d60*/  @P3 HADD2.F32 R13, -RZ, R32.H0_H0 ;  /* 0x20000020ff0d3230 */ /* 0x008fce0000004100 */
[----:B------:R-:W1:Y:S01]  /*0d70*/  @P4 LDC R35, c[0x0][0x228] ;  /* 0x00008a00ff234b82 */ /* 0x000e620000000800 */
[--C-:B------:R-:W-:Y:S02]  /*0d80*/  @P5 HADD2.F32 R19, -RZ, R33.reuse.H0_H0 ;  /* 0x20000021ff135230 */ /* 0x100fe40000004100 */
[----:B------:R-:W-:-:S05]  /*0d90*/  @P6 HADD2.F32 R33, -RZ, R33.H1_H1 ;  /* 0x30000021ff216230 */ /* 0x000fca0000004100 */
[----:B------:R-:W2:Y:S08]  /*0da0*/  @P5 LDC R37, c[0x0][0x228] ;  /* 0x00008a00ff255b82 */ /* 0x000eb00000000800 */
[----:B------:R-:W3:Y:S01]  /*0db0*/  @P6 LDC R39, c[0x0][0x228] ;  /* 0x00008a00ff276b82 */ /* 0x000ee20000000800 */
[----:B0-----:R-:W-:Y:S01]  /*0dc0*/  @P3 FMUL R42, R13, R34 ;  /* 0x000000220d2a3220 */ /* 0x001fe20000400000 */
[----:B------:R-:W-:Y:S01]  /*0dd0*/  @P4 HADD2.F32 R13, -RZ, R32.H1_H1 ;  /* 0x30000020ff0d4230 */ /* 0x000fe20000004100 */
[----:B------:R-:W-:-:S02]  /*0de0*/  MOV R34, 0xc61c4000 ;  /* 0xc61c400000227802 */ /* 0x000fc40000000f00 */
[----:B------:R-:W-:Y:S02]  /*0df0*/  MOV R32, 0xc61c4000 ;  /* 0xc61c400000207802 */ /* 0x000fe40000000f00 */
[----:B-1----:R-:W-:Y:S01]  /*0e00*/  @P4 FMUL R34, R13, R35 ;  /* 0x000000230d224220 */ /* 0x002fe20000400000 */
[----:B--2---:R-:W-:Y:S01]  /*0e10*/  @P5 FMUL R40, R19, R37 ;  /* 0x0000002513285220 */ /* 0x004fe20000400000 */
[----:B---3--:R-:W-:-:S07]  /*0e20*/  @P6 FMUL R32, R33, R39 ;  /* 0x0000002721206220 */ /* 0x008fce0000400000 */
.L_x_5277:
[----:B------:R-:W-:Y:S05]  /*0e30*/  BSYNC B0 ;  /* 0x0000000000007941 */ /* 0x000fea0003800000 */
.L_x_5276:
        /* <DEDUP_REMOVED lines=23> */
[----:B------:R-:W-:Y:S01]  /*0fb0*/  HFMA2.MMA R18, -RZ, RZ, -6.109375, 2 ;  /* 0xc61c4000ff127435 */ /* 0x000fe200000001ff */
[----:B------:R-:W-:-:S03]  /*0fc0*/  MOV R20, 0xc61c4000 ;  /* 0xc61c400000147802 */ /* 0x000fc60000000f00 */
[----:B-1----:R-:W-:Y:S02]  /*0fd0*/  @P3 FMUL R20, R13, R35 ;  /* 0x000000230d143220 */ /* 0x002fe40000400000 */
[----:B--2---:R-:W-:Y:S01]  /*0fe0*/  @P4 FMUL R18, R33, R37 ;  /* 0x0000002521124220 */ /* 0x004fe20000400000 */
[----:B---3--:R-:W-:-:S07]  /*0ff0*/  @P5 FMUL R28, R19, R39 ;  /* 0x00000027131c5220 */ /* 0x008fce0000400000 */
.L_x_5279:
[----:B------:R-:W-:Y:S05]  /*1000*/  BSYNC B0 ;  /* 0x0000000000007941 */ /* 0x000fea0003800000 */
.L_x_5278:
        /* <DEDUP_REMOVED lines=28> */
.L_x_5281:
[----:B------:R-:W-:Y:S05]  /*11d0*/  BSYNC B0 ;  /* 0x0000000000007941 */ /* 0x000fea0003800000 */
.L_x_5280:
        /* <DEDUP_REMOVED lines=28> */
.L_x_5283:
[----:B------:R-:W-:Y:S05]  /*13a0*/  BSYNC B0 ;  /* 0x0000000000007941 */ /* 0x000fea0003800000 */
.L_x_5282:
        /* <DEDUP_REMOVED lines=433> */
[----:B------:R-:W-:Y:S05]  /*2ec0*/  CALL.REL.NOINC `($__internal_19_$__cuda_sm3x_div_rn_noftz_f32_slowpath) ;  /* 0x0000001c00ac7944 */ /* 0x000fea0003c00000 */
[----:B------:R-:W-:-:S07]  /*2ed0*/  MOV R40, R0 ;  /* 0x0000000000287202 */ /* 0x000fce0000000f00 */
.L_x_5285:
[----:B------:R-:W-:Y:S05]  /*2ee0*/  BSYNC B2 ;  /* 0x0000000000027941 */ /* 0x000fea0003800000 */
.L_x_5284:
        /* <DEDUP_REMOVED lines=11> */
[----:B------:R-:W-:Y:S05]  /*2fa0*/  CALL.REL.NOINC `($__internal_19_$__cuda_sm3x_div_rn_noftz_f32_slowpath) ;  /* 0x0000001c00747944 */ /* 0x000fea0003c00000 */
[----:B------:R-:W-:-:S07]  /*2fb0*/  MOV R41, R0 ;  /* 0x0000000000297202 */ /* 0x000fce0000000f00 */
.L_x_5287:
[----:B------:R-:W-:Y:S05]  /*2fc0*/  BSYNC B2 ;  /* 0x0000000000027941 */ /* 0x000fea0003800000 */
.L_x_5286:
        /* <DEDUP_REMOVED lines=13> */
.L_x_5289:
[----:B------:R-:W-:Y:S05]  /*30a0*/  BSYNC B2 ;  /* 0x0000000000027941 */ /* 0x000fea0003800000 */
.L_x_5288:
        /* <DEDUP_REMOVED lines=13> */
.L_x_5291:
[----:B------:R-:W-:Y:S05]  /*3180*/  BSYNC B2 ;  /* 0x0000000000027941 */ /* 0x000fea0003800000 */
.L_x_5290:
        /* <DEDUP_REMOVED lines=21> */
[----:B------:R-:W-:Y:S05]  /*32e0*/  CALL.REL.NOINC `($__internal_19_$__cuda_sm3x_div_rn_noftz_f32_slowpath) ;  /* 0x0000001800a47944 */ /* 0x000fea0003c00000 */
[----:B------:R-:W-:-:S07]  /*32f0*/  MOV R7, R0 ;  /* 0x0000000000077202 */ /* 0x000fce0000000f00 */
.L_x_5293:
[----:B------:R-:W-:Y:S05]  /*3300*/  BSYNC B2 ;  /* 0x0000000000027941 */ /* 0x000fea0003800000 */
.L_x_5292:
        /* <DEDUP_REMOVED lines=13> */
.L_x_5295:
[----:B------:R-:W-:Y:S05]  /*33e0*/  BSYNC B2 ;  /* 0x0000000000027941 */ /* 0x000fea0003800000 */
.L_x_5294:
        /* <DEDUP_REMOVED lines=13> */
.L_x_5297:
[----:B------:R-:W-:Y:S05]  /*34c0*/  BSYNC B2 ;  /* 0x0000000000027941 */ /* 0x000fea0003800000 */
.L_x_5296:
        /* <DEDUP_REMOVED lines=13> */
.L_x_5299:
[----:B------:R-:W-:Y:S05]  /*35a0*/  BSYNC B2 ;  /* 0x0000000000027941 */ /* 0x000fea0003800000 */
.L_x_5298:
[----:B------:R-:W-:Y:S02]  /*35b0*/  ULDC UR4, c[0x0][0x230] ;  /* 0x00008c0000047ab9 */ /* 0x000fe40000000800 */
[----:B------:R-:W-:Y:S02]  /*35c0*/  ISETP.GE.AND P0, PT, R6, UR4, PT ;  /* 0x0000000406007c0c */ /* 0x000fe4000bf06270 */
[----:B------:R-:W-:Y:S02]  /*35d0*/  F2FP.F16.F32.PACK_AB R6, R36, R7 ;  /* 0x000000072406723e */ /* 0x000fe400000000ff */
[----:B------:R-:W-:-:S05]  /*35e0*/  F2FP.F16.F32.PACK_AB R7, R0, R9 ;  /* 0x000000090007723e */ /* 0x000fca00000000ff */
        /* <DEDUP_REMOVED lines=16> */
.L_x_5301:
[----:B------:R-:W-:Y:S05]  /*36f0*/  BSYNC B2 ;  /* 0x0000000000027941 */ /* 0x000fea0003800000 */
.L_x_5300:
        /* <DEDUP_REMOVED lines=13> */
.L_x_5303:
[----:B------:R-:W-:Y:S05]  /*37d0*/  BSYNC B2 ;  /* 0x0000000000027941 */ /* 0x000fea0003800000 */
.L_x_5302:
        /* <DEDUP_REMOVED lines=13> */
.L_x_5305:
[----:B------:R-:W-:Y:S05]  /*38b0*/  BSYNC B2 ;  /* 0x0000000000027941 */ /* 0x000fea0003800000 */
.L_x_5304:
        /* <DEDUP_REMOVED lines=13> */
.L_x_5307:
[----:B------:R-:W-:Y:S05]  /*3990*/  BSYNC B2 ;  /* 0x0000000000027941 */ /* 0x000fea0003800000 */
.L_x_5306:
[----:B------:R-:W-:Y:S01]  /*39a0*/  ULDC UR4, c[0x0][0x230] ;  /* 0x00008c0000047ab9 */ /* 0x000fe20000000800 */
[----:B------:R-:W-:Y:S02]  /*39b0*/  F2FP.F16.F32.PACK_AB R8, R34, R7 ;  /* 0x000000072208723e */ /* 0x000fe400000000ff */
[----:B------:R-:W-:Y:S02]  /*39c0*/  ISETP.GE.AND P0, PT, R6, UR4, PT ;  /* 0x0000000406007c0c */ /* 0x000fe4000bf06270 */
[----:B------:R-:W-:-:S05]  /*39d0*/  F2FP.F16.F32.PACK_AB R9, R0, R9 ;  /* 0x000000090009723e */ /* 0x000fca00000000ff */
        /* <DEDUP_REMOVED lines=16> */
.L_x_5309:
[----:B------:R-:W-:Y:S05]  /*3ae0*/  BSYNC B2 ;  /* 0x0000000000027941 */ /* 0x000fea0003800000 */
.L_x_5308:
        /* <DEDUP_REMOVED lines=13> */
.L_x_5311:
[----:B------:R-:W-:Y:S05]  /*3bc0*/  BSYNC B2 ;  /* 0x0000000000027941 */ /* 0x000fea0003800000 */
.L_x_5310:
        /* <DEDUP_REMOVED lines=13> */
.L_x_5313:
[----:B------:R-:W-:Y:S05]  /*3ca0*/  BSYNC B2 ;  /* 0x0000000000027941 */ /* 0x000fea0003800000 */
.L_x_5312:
        /* <DEDUP_REMOVED lines=13> */
.L_x_5315:
[----:B------:R-:W-:Y:S05]  /*3d80*/  BSYNC B2 ;  /* 0x0000000000027941 */ /* 0x000fea0003800000 */
.L_x_5314:
        /* <DEDUP_REMOVED lines=20> */
.L_x_5317:
[----:B------:R-:W-:Y:S05]  /*3ed0*/  BSYNC B2 ;  /* 0x0000000000027941 */ /* 0x000fea0003800000 */
.L_x_5316:
        /* <DEDUP_REMOVED lines=13> */
.L_x_5319:
[----:B------:R-:W-:Y:S05]  /*3fb0*/  BSYNC B2 ;  /* 0x0000000000027941 */ /* 0x000fea0003800000 */
.L_x_5318:
        /* <DEDUP_REMOVED lines=13> */
.L_x_5321:
[----:B------:R-:W-:Y:S05]  /*4090*/  BSYNC B2 ;  /* 0x0000000000027941 */ /* 0x000fea0003800000 */
.L_x_5320:
        /* <DEDUP_REMOVED lines=13> */
.L_x_5323:
[----:B------:R-:W-:Y:S05]  /*4170*/  BSYNC B2 ;  /* 0x0000000000027941 */ /* 0x000fea0003800000 */
.L_x_5322:
        /* <DEDUP_REMOVED lines=20> */
.L_x_5325:
[----:B------:R-:W-:Y:S05]  /*42c0*/  BSYNC B2 ;  /* 0x0000000000027941 */ /* 0x000fea0003800000 */
.L_x_5324:
        /* <DEDUP_REMOVED lines=13> */
.L_x_5327:
[----:B------:R-:W-:Y:S05]  /*43a0*/  BSYNC B2 ;  /* 0x0000000000027941 */ /* 0x000fea0003800000 */
.L_x_5326:
        /* <DEDUP_REMOVED lines=13> */
.L_x_5329:
[----:B------:R-:W-:Y:S05]  /*4480*/  BSYNC B2 ;  /* 0x0000000000027941 */ /* 0x000fea0003800000 */
.L_x_5328:
        /* <DEDUP_REMOVED lines=13> */
.L_x_5331:
[----:B------:R-:W-:Y:S05]  /*4560*/  BSYNC B2 ;  /* 0x0000000000027941 */ /* 0x000fea0003800000 */
.L_x_5330:
        /* <DEDUP_REMOVED lines=20> */
.L_x_5333:
[----:B------:R-:W-:Y:S05]  /*46b0*/  BSYNC B2 ;  /* 0x0000000000027941 */ /* 0x000fea0003800000 */
.L_x_5332:
        /* <DEDUP_REMOVED lines=13> */
.L_x_5335:
[----:B------:R-:W-:Y:S05]  /*4790*/  BSYNC B2 ;  /* 0x0000000000027941 */ /* 0x000fea0003800000 */
.L_x_5334:
        /* <DEDUP_REMOVED lines=13> */
.L_x_5337:
[----:B------:R-:W-:Y:S05]  /*4870*/  BSYNC B2 ;  /* 0x0000000000027941 */ /* 0x000fea0003800000 */
.L_x_5336:
        /* <DEDUP_REMOVED lines=13> */
.L_x_5339:
[----:B------:R-:W-:Y:S05]  /*4950*/  BSYNC B2 ;  /* 0x0000000000027941 */ /* 0x000fea0003800000 */
.L_x_5338:
        /* <DEDUP_REMOVED lines=18> */
[----:B------:R-:W-:Y:S05]  /*4a80*/  CALL.REL.NOINC `($__internal_19_$__cuda_sm3x_div_rn_noftz_f32_slowpath) ;  /* 0x0000000000bc7944 */ /* 0x000fea0003c00000 */
[----:B------:R-:W-:-:S07]  /*4a90*/  MOV R2, R0 ;  /* 0x0000000000027202 */ /* 0x000fce0000000f00 */
.L_x_5341:
[----:B------:R-:W-:Y:S05]  /*4aa0*/  BSYNC B2 ;  /* 0x0000000000027941 */ /* 0x000fea0003800000 */
.L_x_5340:
        /* <DEDUP_REMOVED lines=13> */
.L_x_5343:
[----:B------:R-:W-:Y:S05]  /*4b80*/  BSYNC B2 ;  /* 0x0000000000027941 */ /* 0x000fea0003800000 */
.L_x_5342:
        /* <DEDUP_REMOVED lines=13> */
.L_x_5345:
[----:B------:R-:W-:Y:S05]  /*4c60*/  BSYNC B2 ;  /* 0x0000000000027941 */ /* 0x000fea0003800000 */
.L_x_5344:
        /* <DEDUP_REMOVED lines=12> */
.L_x_5347:
[----:B------:R-:W-:Y:S05]  /*4d30*/  BSYNC B2 ;  /* 0x0000000000027941 */ /* 0x000fea0003800000 */
.L_x_5346:
[----:B------:R-:W-:Y:S02]  /*4d40*/  F2FP.F16.F32.PACK_AB R2, R3, R2 ;  /* 0x000000020302723e */ /* 0x000fe400000000ff */
[----:B------:R-:W-:-:S05]  /*4d50*/  F2FP.F16.F32.PACK_AB R3, R0, R6 ;  /* 0x000000060003723e */ /* 0x000fca00000000ff */
[----:B------:R-:W-:Y:S01]  /*4d60*/  STG.E.64 desc[UR10][R4.64+0x700], R2 ;  /* 0x0007000204007986 */ /* 0x000fe2000c101b0a */
[----:B------:R-:W-:Y:S05]  /*4d70*/  EXIT ;  /* 0x000000000000794d */ /* 0x000fea0003800000 */
        .weak           $__internal_19_$__cuda_sm3x_div_rn_noftz_f32_slowpath
        .type           $__internal_19_$__cuda_sm3x_div_rn_noftz_f32_slowpath,@function
        .size           $__internal_19_$__cuda_sm3x_div_rn_noftz_f32_slowpath,(.L_x_11265 - $__internal_19_$__cuda_sm3x_div_rn_noftz_f32_slowpath)
$__internal_19_$__cuda_sm3x_div_rn_noftz_f32_slowpath:
        /* <DEDUP_REMOVED lines=35> */
.L_x_5349:
        /* <DEDUP_REMOVED lines=51> */
.L_x_5356:
[----:B------:R-:W-:-:S04]  /*52e0*/  LOP3.LUT R0, R0, 0x80000000, RZ, 0xc0, !PT ;  /* 0x8000000000007812 */ /* 0x000fc800078ec0ff */
[----:B------:R-:W-:Y:S01]  /*52f0*/  LOP3.LUT R0, R0, 0x7f800000, RZ, 0xfc, !PT ;  /* 0x7f80000000007812 */ /* 0x000fe200078efcff */
[----:B------:R-:W-:Y:S06]  /*5300*/  BRA `(.L_x_5357) ;  /* 0x0000000000047947 */ /* 0x000fec0003800000 */
.L_x_5355:
[----:B------:R-:W-:-:S07]  /*5310*/  LEA R0, R43, R0, 0x17 ;  /* 0x000000002b007211 */ /* 0x000fce00078eb8ff */
.L_x_5357:
[----:B------:R-:W-:Y:S05]  /*5320*/  BSYNC B1 ;  /* 0x0000000000017941 */ /* 0x000fea0003800000 */
.L_x_5354:
[----:B------:R-:W-:Y:S05]  /*5330*/  BRA `(.L_x_5358) ;  /* 0x0000000000207947 */ /* 0x000fea0003800000 */
.L_x_5353:
[----:B------:R-:W-:-:S04]  /*5340*/  LOP3.LUT R48, R48, 0x80000000, R51, 0x48, !PT ;  /* 0x8000000030307812 */ /* 0x000fc800078e4833 */
[----:B------:R-:W-:Y:S01]  /*5350*/  LOP3.LUT R0, R48, 0x7f800000, RZ, 0xfc, !PT ;  /* 0x7f80000030007812 */ /* 0x000fe200078efcff */
[----:B------:R-:W-:Y:S06]  /*5360*/  BRA `(.L_x_5358) ;  /* 0x0000000000147947 */ /* 0x000fec0003800000 */
.L_x_5352:
[----:B------:R-:W-:Y:S01]  /*5370*/  LOP3.LUT R0, R48, 0x80000000, R51, 0x48, !PT ;  /* 0x8000000030007812 */ /* 0x000fe200078e4833 */
[----:B------:R-:W-:Y:S06]  /*5380*/  BRA `(.L_x_5358) ;  /* 0x00000000000c7947 */ /* 0x000fec0003800000 */
.L_x_5351:
[----:B------:R-:W0:Y:S01]  /*5390*/  MUFU.RSQ R0, -QNAN ;  /* 0xffc0000000007908 */ /* 0x000e220000001400 */
[----:B------:R-:W-:Y:S05]  /*53a0*/  BRA `(.L_x_5358) ;  /* 0x0000000000047947 */ /* 0x000fea0003800000 */
.L_x_5350:
[----:B------:R-:W-:-:S07]  /*53b0*/  FADD.FTZ R0, R51, R10 ;  /* 0x0000000a33007221 */ /* 0x000fce0000010000 */
.L_x_5358:
[----:B------:R-:W-:Y:S05]  /*53c0*/  BSYNC B0 ;  /* 0x0000000000007941 */ /* 0x000fea0003800000 */
.L_x_5348:
[----:B------:R-:W-:Y:S01]  /*53d0*/  HFMA2.MMA R43, -RZ, RZ, 0, 0 ;  /* 0x00000000ff2b7435 */ /* 0x000fe200000001ff */
[----:B------:R-:W-:-:S05]  /*53e0*/  MOV R42, R8 ;  /* 0x00000008002a7202 */ /* 0x000fca0000000f00 */
[----:B0-----:R-:W-:Y:S05]  /*53f0*/  RET.REL.NODEC R42 `(_ZN18transformer_engine34scaled_masked_softmax_warp_forwardI6__halfS1_fLi10EEEvPT0_PKT_PKhT1_iii) ;  /* 0xffffffac2a007950 */ /* 0x001fea0003c3ffff */
.L_x_5359:
        /* <DEDUP_REMOVED lines=16> */
.L_x_11265:


//--------------------- .text._ZN18transformer_engine34scaled_masked_softmax_warp_forwardI6__halfS1_fLi9EEEvPT0_PKT_PKhT1_iii --------------------------
	.section	.text._ZN18transformer_engine34scaled_masked_softmax_warp_forwardI6__halfS1_fLi9EEEvPT0_PKT_PKhT1_iii,"ax",@progbits
	.align	128
        .global         _ZN18transformer_engine34scaled_masked_softmax_warp_forwardI6__halfS1_fLi9EEEvPT0_PKT_PKhT1_iii
        .type           _ZN18transformer_engine34scaled_masked_softmax_warp_forwardI6__halfS1_fLi9EEEvPT0_PKT_PKhT1_iii,@function
        .size           _ZN18transformer_engine34scaled_masked_softmax_warp_forwardI6__halfS1_fLi9EEEvPT0_PKT_PKhT1_iii,(.L_x_11266 - _ZN18transformer_engine34scaled_masked_softmax_warp_forwardI6__halfS1_fLi9EEEvPT0_PKT_PKhT1_iii)
        .other          _ZN18transformer_engine34scaled_masked_softmax_warp_forwardI6__halfS1_fLi9EEEvPT0_PKT_PKhT1_iii,@"STO_CUDA_ENTRY STV_DEFAULT"
_ZN18transformer_engine34scaled_masked_softmax_warp_forwardI6__halfS1_fLi9EEEvPT0_PKT_PKhT1_iii:
.text._ZN18transformer_engine34scaled_masked_softmax_warp_forwardI6__halfS1_fLi9EEEvPT0_PKT_PKhT1_iii:
        /* <DEDUP_REMOVED lines=15> */
[----:B------:R-:W1:Y:S01]  /*00f0*/  LDC R11, c[0x0][0xc] ;  /* 0x00000300ff0b7b82 */ /* 0x000e620000000800 */
[----:B------:R-:W-:Y:S02]  /*0100*/  MOV R37, 0xff800000 ;  /* 0xff80000000257802 */ /* 0x000fe40000000f00 */
[----:B------:R-:W-:Y:S02]  /*0110*/  MOV R21, 0xff800000 ;  /* 0xff80000000157802 */ /* 0x000fe40000000f00 */
[----:B------:R-:W-:-:S02]  /*0120*/  MOV R23, 0xff800000 ;  /* 0xff80000000177802 */ /* 0x000fc40000000f00 */
[----:B------:R-:W-:Y:S01]  /*0130*/  MOV R29, 0xff800000 ;  /* 0xff800000001d7802 */ /* 0x000fe20000000f00 */
[----:B------:R-:W4:Y:S01]  /*0140*/  LDC.64 R4, c[0x0][0x230] ;  /* 0x00008c00ff047b82 */ /* 0x000f220000000a00 */
[----:B------:R-:W-:Y:S02]  /*0150*/  MOV R17, 0xff800000 ;  /* 0xff80000000117802 */ /* 0x000fe40000000f00 */
[----:B------:R-:W-:Y:S02]  /*0160*/  MOV R19, 0xff800000 ;  /* 0xff80000000137802 */ /* 0x000fe40000000f00 */
        /* <DEDUP_REMOVED lines=51> */
[--C-:B---3--:R-:W-:Y:S02]  /*04a0*/  @P3 HADD2.F32 R6, -RZ, R30.reuse.H0_H0 ;  /* 0x2000001eff063230 */ /* 0x108fe40000004100 */
        /* <DEDUP_REMOVED lines=8> */
[----:B-1----:R-:W-:Y:S01]  /*0530*/  @P4 FMUL R14, R30, R12 ;  /* 0x0000000c1e0e4220 */ /* 0x002fe20000400000 */
[----:B------:R-:W-:-:S06]  /*0540*/  HFMA2.MMA R12, -RZ, RZ, -6.109375, 2 ;  /* 0xc61c4000ff0c7435 */ /* 0x000fcc00000001ff */
[----:B--2---:R-:W-:Y:S01]  /*0550*/  @P5 FMUL R12, R10, R16 ;  /* 0x000000100a0c5220 */ /* 0x004fe20000400000 */
[----:B---3--:R-:W-:-:S07]  /*0560*/  @P6 FMUL R6, R31, R20 ;  /* 0x000000141f066220 */ /* 0x008fce0000400000 */
.L_x_5361:
[----:B------:R-:W-:Y:S05]  /*0570*/  BSYNC B0 ;  /* 0x0000000000007941 */ /* 0x000fea0003800000 */
.L_x_5360:
[----:B------:R-:W-:Y:S04]  /*0580*/  BSSY B0, `(.L_x_5362) ;  /* 0x000001c000007945 */ /* 0x000fe80003800000 */
[----:B------:R-:W-:Y:S05]  /*0590*/  @P0 BRA `(.L_x_5363) ;  /* 0x0000000000680947 */ /* 0x000fea0003800000 */
[----:B------:R-:W2:Y:S04]  /*05a0*/  LDG.E R0, desc[UR8][R26.64+0x80] ;  /* 0x000080081a007981 */ /* 0x000ea8000c1e1900 */
[----:B------:R-:W3:Y:S01]  /*05b0*/  LDG.E.64 R30, desc[UR8][R24.64+0x100] ;  /* 0x00010008181e7981 */ /* 0x000ee2000c1e1b00 */
        /* <DEDUP_REMOVED lines=24> */
.L_x_5363:
[----:B------:R-:W-:Y:S05]  /*0740*/  BSYNC B0 ;  /* 0x0000000000007941 */ /* 0x000fea0003800000 */
.L_x_5362:
        /* <DEDUP_REMOVED lines=21> */
[--C-:B------:R-:W-:Y:S01]  /*08a0*/  @P4 HADD2.F32 R16, -RZ, R11.reuse.H1_H1 ;  /* 0x3000000bff104230 */ /* 0x100fe20000004100 */
[----:B------:R-:W-:Y:S01]  /*08b0*/  MOV R21, 0xc61c4000 ;  /* 0xc61c400000157802 */ /* 0x000fe20000000f00 */
[----:B-1----:R-:W-:Y:S01]  /*08c0*/  @P1 FMUL R23, R10, R31 ;  /* 0x0000001f0a171220 */ /* 0x002fe20000400000 */
[----:B------:R-:W-:Y:S01]  /*08d0*/  @P3 HADD2.F32 R10, -RZ, R11.H0_H0 ;  /* 0x2000000bff0a3230 */ /* 0x000fe20000004100 */
[----:B------:R-:W-:-:S06]  /*08e0*/  HFMA2.MMA R11, -RZ, RZ, -6.109375, 2 ;  /* 0xc61c4000ff0b7435 */ /* 0x000fcc00000001ff */
[----:B--2---:R-:W-:Y:S01]  /*08f0*/  @P3 FMUL R11, R10, R20 ;  /* 0x000000140a0b3220 */ /* 0x004fe20000400000 */
[----:B---3--:R-:W-:-:S07]  /*0900*/  @P4 FMUL R21, R16, R22 ;  /* 0x0000001610154220 */ /* 0x008fce0000400000 */
.L_x_5365:
[----:B------:R-:W-:Y:S05]  /*0910*/  BSYNC B0 ;  /* 0x0000000000007941 */ /* 0x000fea0003800000 */
.L_x_5364:
        /* <DEDUP_REMOVED lines=28> */
.L_x_5367:
[----:B------:R-:W-:Y:S05]  /*0ae0*/  BSYNC B0 ;  /* 0x0000000000007941 */ /* 0x000fea0003800000 */
.L_x_5366:
        /* <DEDUP_REMOVED lines=112> */
[----:B------:R-:W-:-:S03]  /*11f0*/  SHF.L.U32 R32, R26, 0x17, RZ ;  /* 0x000000171a207819 */ /* 0x000fc600000006ff */
[----:B------:R-:W-:Y:S02]  /*1200*/  FFMA.RM R26, R33, R18, 12582913 ;  /* 0x4b400001211a7423 */ /* 0x000fe40000004012 */
[----:B------:R-:W1:Y:S01]  /*1210*/  MUFU.EX2 R33, R28 ;  /* 0x0000001c00217308 */ /* 0x000e620000000800 */
[----:B--2---:R-:W-:Y:S01]  /*1220*/  FMUL R32, R32, R27 ;  /* 0x0000001b20207220 */ /* 0x004fe20000400000 */
        /* <DEDUP_REMOVED lines=30> */
[----:B------:R-:W-:Y:S01]  /*1410*/  SHF.L.U32 R21, R21, 0x17, RZ ;  /* 0x0000001715157819 */ /* 0x000fe200000006ff */
        /* <DEDUP_REMOVED lines=94> */
[----:B------:R-:W-:Y:S05]  /*1a00*/  CALL.REL.NOINC `($__internal_20_$__cuda_sm3x_div_rn_noftz_f32_slowpath) ;  /* 0x0000000c00f87944 */ /* 0x000fea0003c00000 */
[----:B------:R-:W-:-:S07]  /*1a10*/  MOV R9, R0 ;  /* 0x0000000000097202 */ /* 0x000fce0000000f00 */
.L_x_5369:
[----:B------:R-:W-:Y:S05]  /*1a20*/  BSYNC B2 ;  /* 0x0000000000027941 */ /* 0x000fea0003800000 */
.L_x_5368:
        /* <DEDUP_REMOVED lines=12> */
[----:B------:R-:W-:Y:S05]  /*1af0*/  CALL.REL.NOINC `($__internal_20_$__cuda_sm3x_div_rn_noftz_f32_slowpath) ;  /* 0x0000000c00bc7944 */ /* 0x000fea0003c00000 */
[----:B------:R-:W-:-:S07]  /*1b00*/  MOV R24, R0 ;  /* 0x0000000000187202 */ /* 0x000fce0000000f00 */
.L_x_5371:
[----:B------:R-:W-:Y:S05]  /*1b10*/  BSYNC B2 ;  /* 0x0000000000027941 */ /* 0x000fea0003800000 */
.L_x_5370:
        /* <DEDUP_REMOVED lines=14> */
.L_x_5373:
[----:B------:R-:W-:Y:S05]  /*1c00*/  BSYNC B2 ;  /* 0x0000000000027941 */ /* 0x000fea0003800000 */
.L_x_5372:
        /* <DEDUP_REMOVED lines=14> */
.L_x_5375:
[----:B------:R-:W-:Y:S05]  /*1cf0*/  BSYNC B2 ;  /* 0x0000000000027941 */ /* 0x000fea0003800000 */
.L_x_5374:
        /* <DEDUP_REMOVED lines=22> */
[----:B------:R-:W-:Y:S05]  /*1e60*/  CALL.REL.NOINC `($__internal_20_$__cuda_sm3x_div_rn_noftz_f32_slowpath) ;  /* 0x0000000800e07944 */ /* 0x000fea0003c00000 */
[----:B------:R-:W-:-:S07]  /*1e70*/  MOV R5, R0 ;  /* 0x0000000000057202 */ /* 0x000fce0000000f00 */
.L_x_5377:
[----:B------:R-:W-:Y:S05]  /*1e80*/  BSYNC B2 ;  /* 0x0000000000027941 */ /* 0x000fea0003800000 */
.L_x_5376:
        /* <DEDUP_REMOVED lines=14> */
.L_x_5379:
[----:B------:R-:W-:Y:S05]  /*1f70*/  BSYNC B2 ;  /* 0x0000000000027941 */ /* 0x000fea0003800000 */
.L_x_5378:
        /* <DEDUP_REMOVED lines=14> */
.L_x_5381:
[----:B------:R-:W-:Y:S05]  /*2060*/  BSYNC B2 ;  /* 0x0000000000027941 */ /* 0x000fea0003800000 */
.L_x_5380:
        /* <DEDUP_REMOVED lines=14> */
.L_x_5383:
[----:B------:R-:W-:Y:S05]  /*2150*/  BSYNC B2 ;  /* 0x0000000000027941 */ /* 0x000fea0003800000 */
.L_x_5382:
        /* <DEDUP_REMOVED lines=21> */
.L_x_5385:
[----:B------:R-:W-:Y:S05]  /*22b0*/  BSYNC B2 ;  /* 0x0000000000027941 */ /* 0x000fea0003800000 */
.L_x_5384:
        /* <DEDUP_REMOVED lines=14> */
.L_x_5387:
[----:B------:R-:W-:Y:S05]  /*23a0*/  BSYNC B2 ;  /* 0x0000000000027941 */ /* 0x000fea0003800000 */
.L_x_5386:
        /* <DEDUP_REMOVED lines=14> */
.L_x_5389:
[----:B------:R-:W-:Y:S05]  /*2490*/  BSYNC B2 ;  /* 0x0000000000027941 */ /* 0x000fea0003800000 */
.L_x_5388:
        /* <DEDUP_REMOVED lines=14> */
.L_x_5391:
[----:B------:R-:W-:Y:S05]  /*2580*/  BSYNC B2 ;  /* 0x0000000000027941 */ /* 0x000fea0003800000 */
.L_x_5390:
        /* <DEDUP_REMOVED lines=19> */
[----:B------:R-:W-:Y:S05]  /*26c0*/  CALL.REL.NOINC `($__internal_20_$__cuda_sm3x_div_rn_noftz_f32_slowpath) ;  /* 0x0000000000c87944 */ /* 0x000fea0003c00000 */
[----:B------:R-:W-:-:S07]  /*26d0*/  MOV R2, R0 ;  /* 0x0000000000027202 */ /* 0x000fce0000000f00 */
.L_x_5393:
[----:B------:R-:W-:Y:S05]  /*26e0*/  BSYNC B2 ;  /* 0x0000000000027941 */ /* 0x000fea0003800000 */
.L_x_5392:
        /* <DEDUP_REMOVED lines=14> */
.L_x_5395:
[----:B------:R-:W-:Y:S05]  /*27d0*/  BSYNC B2 ;  /* 0x0000000000027941 */ /* 0x000fea0003800000 */
.L_x_5394:
        /* <DEDUP_REMOVED lines=14> */
.L_x_5397:
[----:B------:R-:W-:Y:S05]  /*28c0*/  BSYNC B2 ;  /* 0x0000000000027941 */ /* 0x000fea0003800000 */
.L_x_5396:
        /* <DEDUP_REMOVED lines=13> */
.L_x_5399:
[----:B------:R-:W-:Y:S05]  /*29a0*/  BSYNC B2 ;  /* 0x0000000000027941 */ /* 0x000fea0003800000 */
.L_x_5398:
[----:B------:R-:W-:Y:S02]  /*29b0*/  F2FP.F16.F32.PACK_AB R2, R3, R2 ;  /* 0x000000020302723e */ /* 0x000fe400000000ff */
[----:B------:R-:W-:-:S05]  /*29c0*/  F2FP.F16.F32.PACK_AB R3, R0, R4 ;  /* 0x000000040003723e */ /* 0x000fca00000000ff */
[----:B------:R-:W-:Y:S01]  /*29d0*/  STG.E.64 desc[UR8][R6.64+0x300], R2 ;  /* 0x0003000206007986 */ /* 0x000fe2000c101b08 */
[----:B------:R-:W-:Y:S05]  /*29e0*/  EXIT ;  /* 0x000000000000794d */ /* 0x000fea0003800000 */
        .weak           $__internal_20_$__cuda_sm3x_div_rn_noftz_f32_slowpath
        .type           $__internal_20_$__cuda_sm3x_div_rn_noftz_f32_slowpath,@function
        .size           $__internal_20_$__cuda_sm3x_div_rn_noftz_f32_slowpath,(.L_x_11266 - $__internal_20_$__cuda_sm3x_div_rn_noftz_f32_slowpath)
$__internal_20_$__cuda_sm3x_div_rn_noftz_f32_slowpath:
        /* <DEDUP_REMOVED lines=35> */
.L_x_5401:
        /* <DEDUP_REMOVED lines=51> */
.L_x_5408:
[----:B------:R-:W-:-:S04]  /*2f50*/  LOP3.LUT R0, R0, 0x80000000, RZ, 0xc0, !PT ;  /* 0x8000000000007812 */ /* 0x000fc800078ec0ff */
[----:B------:R-:W-:Y:S01]  /*2f60*/  LOP3.LUT R0, R0, 0x7f800000, RZ, 0xfc, !PT ;  /* 0x7f80000000007812 */ /* 0x000fe200078efcff */
[----:B------:R-:W-:Y:S06]  /*2f70*/  BRA `(.L_x_5409) ;  /* 0x0000000000047947 */ /* 0x000fec0003800000 */
.L_x_5407:
[----:B------:R-:W-:-:S07]  /*2f80*/  LEA R0, R27, R0, 0x17 ;  /* 0x000000001b007211 */ /* 0x000fce00078eb8ff */
.L_x_5409:
[----:B------:R-:W-:Y:S05]  /*2f90*/  BSYNC B1 ;  /* 0x0000000000017941 */ /* 0x000fea0003800000 */
.L_x_5406:
[----:B------:R-:W-:Y:S05]  /*2fa0*/  BRA `(.L_x_5410) ;  /* 0x0000000000207947 */ /* 0x000fea0003800000 */
.L_x_5405:
[----:B------:R-:W-:-:S04]  /*2fb0*/  LOP3.LUT R0, R35, 0x80000000, R0, 0x48, !PT ;  /* 0x8000000023007812 */ /* 0x000fc800078e4800 */
[----:B------:R-:W-:Y:S01]  /*2fc0*/  LOP3.LUT R0, R0, 0x7f800000, RZ, 0xfc, !PT ;  /* 0x7f80000000007812 */ /* 0x000fe200078efcff */
[----:B------:R-:W-:Y:S06]  /*2fd0*/  BRA `(.L_x_5410) ;  /* 0x0000000000147947 */ /* 0x000fec0003800000 */
.L_x_5404:
[----:B------:R-:W-:Y:S01]  /*2fe0*/  LOP3.LUT R0, R35, 0x80000000, R0, 0x48, !PT ;  /* 0x8000000023007812 */ /* 0x000fe200078e4800 */
[----:B------:R-:W-:Y:S06]  /*2ff0*/  BRA `(.L_x_5410) ;  /* 0x00000000000c7947 */ /* 0x000fec0003800000 */
.L_x_5403:
[----:B------:R-:W0:Y:S01]  /*3000*/  MUFU.RSQ R0, -QNAN ;  /* 0xffc0000000007908 */ /* 0x000e220000001400 */
[----:B------:R-:W-:Y:S05]  /*3010*/  BRA `(.L_x_5410) ;  /* 0x0000000000047947 */ /* 0x000fea0003800000 */
.L_x_5402:
[----:B------:R-:W-:-:S07]  /*3020*/  FADD.FTZ R0, R0, R23 ;  /* 0x0000001700007221 */ /* 0x000fce0000010000 */
.L_x_5410:
[----:B------:R-:W-:Y:S05]  /*3030*/  BSYNC B0 ;  /* 0x0000000000007941 */ /* 0x000fea0003800000 */
.L_x_5400:
[----:B------:R-:W-:Y:S01]  /*3040*/  HFMA2.MMA R27, -RZ, RZ, 0, 0 ;  /* 0x00000000ff1b7435 */ /* 0x000fe200000001ff */
[----:B------:R-:W-:-:S05]  /*3050*/  MOV R26, R8 ;  /* 0x00000008001a7202 */ /* 0x000fca0000000f00 */
[----:B0-----:R-:W-:Y:S05]  /*3060*/  RET.REL.NODEC R26 `(_ZN18transformer_engine34scaled_masked_softmax_warp_forwardI6__halfS1_fLi9EEEvPT0_PKT_PKhT1_iii) ;  /* 0xffffffcc1ae47950 */ /* 0x001fea0003c3ffff */
.L_x_5411:
        /* <DEDUP_REMOVED lines=9> */
.L_x_11266:


//--------------------- .text._ZN18transformer_engine34scaled_masked_softmax_warp_forwardI6__halfS1_fLi8EEEvPT0_PKT_PKhT1_iii --------------------------
	.section	.text._ZN18transformer_engine34scaled_masked_softmax_warp_forwardI6__halfS1_fLi8EEEvPT0_PKT_PKhT1_iii,"ax",@progbits
	.align	128
        .global         _ZN18transformer_engine34scaled_masked_softmax_warp_forwardI6__halfS1_fLi8EEEvPT0_PKT_PKhT1_iii
        .type           _ZN18transformer_engine34scaled_masked_softmax_warp_forwardI6__halfS1_fLi8EEEvPT0_PKT_PKhT1_iii,@function
        .size           _ZN18transformer_engine34scaled_masked_softmax_warp_forwardI6__halfS1_fLi8EEEvPT0_PKT_PKhT1_iii,(.L_x_11267 - _ZN18transformer_engine34scaled_masked_softmax_warp_forwardI6__halfS1_fLi8EEEvPT0_PKT_PKhT1_iii)
        .other          _ZN18transformer_engine34scaled_masked_softmax_warp_forwardI6__halfS1_fLi8EEEvPT0_PKT_PKhT1_iii,@"STO_CUDA_ENTRY STV_DEFAULT"
_ZN18transformer_engine34scaled_masked_softmax_warp_forwardI6__halfS1_fLi8EEEvPT0_PKT_PKhT1_iii:
.text._ZN18transformer_engine34scaled_masked_softmax_warp_forwardI6__halfS1_fLi8EEEvPT0_PKT_PKhT1_iii:
        /* <DEDUP_REMOVED lines=34> */
[----:B------:R-:W-:Y:S01]  /*0220*/  IMAD.WIDE.U32 R14, R3, R2, R4 ;  /* 0x00000002030e7225 */ /* 0x000fe200078e0004 */
[----:B------:R-:W-:Y:S02]  /*0230*/  IADD3 R9, R9, R7, RZ ;  /* 0x0000000709097210 */ /* 0x000fe40007ffe0ff */
[----:B------:R-:W-:Y:S01]  /*0240*/  LEA R16, P1, R8, UR8, 0x1 ;  /* 0x0000000808107c11 */ /* 0x000fe2000f8208ff */
[----:B------:R-:W-:Y:S01]  /*0250*/  IMAD R3, R3, R0, R15 ;  /* 0x0000000003037224 */ /* 0x000fe200078e020f */
[----:B------:R-:W-:Y:S02]  /*0260*/  SEL R7, R2, RZ, P0 ;  /* 0x000000ff02077207 */ /* 0x000fe40000000000 */
[----:B------:R-:W-:Y:S01]  /*0270*/  LEA.HI.X R17, R8, UR9, R9, 0x1, P1 ;  /* 0x0000000908117c11 */ /* 0x000fe200088f0c09 */
[----:B------:R-:W-:Y:S01]  /*0280*/  ULDC.64 UR8, c[0x0][0x208] ;  /* 0x0000820000087ab9 */ /* 0x000fe20000000a00 */
[----:B------:R-:W-:Y:S02]  /*0290*/  ISETP.GE.AND P1, PT, R4, R7, PT ;  /* 0x000000070400720c */ /* 0x000fe40003f26270 */
[----:B------:R-:W-:-:S02]  /*02a0*/  IADD3 R14, P2, R14, UR10, RZ ;  /* 0x0000000a0e0e7c10 */ /* 0x000fc4000ff5e0ff */
[----:B------:R-:W-:Y:S02]  /*02b0*/  ISETP.GE.AND P0, PT, R10, R7, PT ;  /* 0x000000070a00720c */ /* 0x000fe40003f06270 */
[----:B------:R-:W-:Y:S02]  /*02c0*/  IADD3.X R15, R3, UR11, RZ, P2, !PT ;  /* 0x0000000b030f7c10 */ /* 0x000fe400097fe4ff */
[----:B------:R-:W-:Y:S02]  /*02d0*/  MOV R8, 0xff800000 ;  /* 0xff80000000087802 */ /* 0x000fe40000000f00 */
[----:B------:R-:W-:Y:S02]  /*02e0*/  MOV R3, 0xff800000 ;  /* 0xff80000000037802 */ /* 0x000fe40000000f00 */
[----:B------:R-:W-:Y:S01]  /*02f0*/  MOV R10, 0xff800000 ;  /* 0xff800000000a7802 */ /* 0x000fe20000000f00 */
[----:B------:R-:W-:Y:S06]  /*0300*/  @P1 BRA `(.L_x_5413) ;  /* 0x0000000000681947 */ /* 0x000fec0003800000 */
[----:B------:R-:W2:Y:S04]  /*0310*/  LDG.E R3, desc[UR8][R14.64] ;  /* 0x000000080e037981 */ /* 0x000ea8000c1e1900 */
[----:B------:R-:W3:Y:S01]  /*0320*/  LDG.E.64 R20, desc[UR8][R16.64] ;  /* 0x0000000810147981 */ /* 0x000ee2000c1e1b00 */
[----:B------:R-:W-:Y:S01]  /*0330*/  IMAD.MOV.U32 R12, RZ, RZ, -0x39e3c000 ;  /* 0xc61c4000ff0c7424 */ /* 0x000fe200078e00ff */
[----:B------:R-:W-:Y:S02]  /*0340*/  MOV R26, 0xc61c4000 ;  /* 0xc61c4000001a7802 */ /* 0x000fe40000000f00 */
[C---:B--2---:R-:W-:Y:S02]  /*0350*/  LOP3.LUT R7, R3.reuse, 0xff, RZ, 0xc0, !PT ;  /* 0x000000ff03077812 */ /* 0x044fe400078ec0ff */
[----:B------:R-:W-:-:S02]  /*0360*/  LOP3.LUT R9, R3, 0xff00, RZ, 0xc0, !PT ;  /* 0x0000ff0003097812 */ /* 0x000fc400078ec0ff */
[----:B------:R-:W-:Y:S02]  /*0370*/  ISETP.NE.AND P1, PT, R7, 0x1, PT ;  /* 0x000000010700780c */ /* 0x000fe40003f25270 */
[C---:B------:R-:W-:Y:S02]  /*0380*/  LOP3.LUT R7, R3.reuse, 0xff0000, RZ, 0xc0, !PT ;  /* 0x00ff000003077812 */ /* 0x040fe400078ec0ff */
[----:B------:R-:W-:Y:S02]  /*0390*/  LOP3.LUT R3, R3, 0xff000000, RZ, 0xc0, !PT ;  /* 0xff00000003037812 */ /* 0x000fe400078ec0ff */
[----:B------:R-:W-:Y:S02]  /*03a0*/  ISETP.NE.AND P2, PT, R9, 0x100, PT ;  /* 0x000001000900780c */ /* 0x000fe40003f45270 */
[----:B------:R-:W-:Y:S02]  /*03b0*/  ISETP.NE.AND P3, PT, R7, 0x10000, PT ;  /* 0x000100000700780c */ /* 0x000fe40003f65270 */
[----:B------:R-:W-:Y:S01]  /*03c0*/  ISETP.NE.AND P4, PT, R3, 0x1000000, PT ;  /* 0x010000000300780c */ /* 0x000fe20003f85270 */
[----:B------:R-:W-:-:S02]  /*03d0*/  HFMA2.MMA R3, -RZ, RZ, -6.109375, 2 ;  /* 0xc61c4000ff037435 */ /* 0x000fc400000001ff */
[----:B------:R-:W0:Y:S01]  /*03e0*/  @P1 LDC R24, c[0x0][0x228] ;  /* 0x00008a00ff181b82 */ /* 0x000e220000000800 */
[----:B---3--:R-:W-:-:S05]  /*03f0*/  @P1 HADD2.F32 R7, -RZ, R20.H0_H0 ;  /* 0x20000014ff071230 */ /* 0x008fca0000004100 */
[----:B------:R-:W-:Y:S02]  /*0400*/  @P2 HADD2.F32 R20, -RZ, R20.H1_H1 ;  /* 0x30000014ff142230 */ /* 0x000fe40000004100 */
[----:B------:R-:W1:Y:S08]  /*0410*/  @P2 LDC R9, c[0x0][0x228] ;  /* 0x00008a00ff092b82 */ /* 0x000e700000000800 */
[----:B------:R-:W2:Y:S08]  /*0420*/  @P3 LDC R28, c[0x0][0x228] ;  /* 0x00008a00ff1c3b82 */ /* 0x000eb00000000800 */
[----:B------:R-:W3:Y:S01]  /*0430*/  @P4 LDC R11, c[0x0][0x228] ;  /* 0x00008a00ff0b4b82 */ /* 0x000ee20000000800 */
[----:B0-----:R-:W-:Y:S01]  /*0440*/  @P1 FMUL R3, R7, R24 ;  /* 0x0000001807031220 */ /* 0x001fe20000400000 */
[--C-:B------:R-:W-:Y:S01]  /*0450*/  @P3 HADD2.F32 R7, -RZ, R21.reuse.H0_H0 ;  /* 0x20000015ff073230 */ /* 0x100fe20000004100 */
[----:B------:R-:W-:Y:S01]  /*0460*/  HFMA2.MMA R24, -RZ, RZ, -6.109375, 2 ;  /* 0xc61c4000ff187435 */ /* 0x000fe200000001ff */
[----:B------:R-:W-:-:S02]  /*0470*/  @P4 HADD2.F32 R21, -RZ, R21.H1_H1 ;  /* 0x30000015ff154230 */ /* 0x000fc40000004100 */
[----:B-1----:R-:W-:Y:S01]  /*0480*/  @P2 FMUL R12, R20, R9 ;  /* 0x00000009140c2220 */ /* 0x002fe20000400000 */
[----:B--2---:R-:W-:Y:S02]  /*0490*/  @P3 FMUL R26, R7, R28 ;  /* 0x0000001c071a3220 */ /* 0x004fe40000400000 */
[----:B---3--:R-:W-:-:S07]  /*04a0*/  @P4 FMUL R24, R21, R11 ;  /* 0x0000000b15184220 */ /* 0x008fce0000400000 */
.L_x_5413:
[----:B------:R-:W-:Y:S05]  /*04b0*/  BSYNC B0 ;  /* 0x0000000000007941 */ /* 0x000fea0003800000 */
.L_x_5412:
        /* <DEDUP_REMOVED lines=12> */
[----:B------:R-:W-:Y:S01]  /*0580*/  IMAD.MOV.U32 R8, RZ, RZ, -0x39e3c000 ;  /* 0xc61c4000ff087424 */ /* 0x000fe200078e00ff */
        /* <DEDUP_REMOVED lines=15> */
.L_x_5415:
[----:B------:R-:W-:Y:S05]  /*0680*/  BSYNC B0 ;  /* 0x0000000000007941 */ /* 0x000fea0003800000 */
.L_x_5414:
        /* <DEDUP_REMOVED lines=52> */
[-C--:B------:R-:W-:Y:S01]  /*09d0*/  FFMA.SAT R9, R11, R20.reuse, 0.5 ;  /* 0x3f0000000b097423 */ /* 0x080fe20000002014 */
[----:B------:R-:W-:Y:S01]  /*09e0*/  FFMA R28, R29, 1.4426950216293334961, -R28 ;  /* 0x3fb8aa3b1d1c7823 */ /* 0x000fe2000000081c */
[----:B------:R-:W-:Y:S01]  /*09f0*/  FFMA R17, R3, 1.925963033500011079e-08, R26 ;  /* 0x32a5706003117823 */ /* 0x000fe2000000001a */
[----:B------:R-:W-:Y:S01]  /*0a00*/  FFMA.SAT R3, R21, R20, 0.5 ;  /* 0x3f00000015037423 */ /* 0x000fe20000002014 */
[-C--:B------:R-:W-:Y:S01]  /*0a10*/  FFMA.RM R9, R9, R14.reuse, 12582913 ;  /* 0x4b40000109097423 */ /* 0x080fe2000000400e */
[----:B------:R-:W-:Y:S01]  /*0a20*/  FADD R24, R12, -12583039 ;  /* 0xcb40007f0c187421 */ /* 0x000fe20000000000 */
[----:B------:R-:W-:Y:S01]  /*0a30*/  FFMA R29, R29, 1.925963033500011079e-08, R28 ;  /* 0x32a570601d1d7823 */ /* 0x000fe2000000001c */
[----:B------:R-:W-:Y:S01]  /*0a40*/  FFMA.RM R3, R3, R14, 12582913 ;  /* 0x4b40000103037423 */ /* 0x000fe2000000400e */
[----:B------:R-:W-:Y:S01]  /*0a50*/  MUFU.EX2 R17, R17 ;  /* 0x0000001100117308 */ /* 0x000fe20000000800 */
[----:B------:R-:W-:-:S02]  /*0a60*/  FFMA R24, R23, 1.4426950216293334961, -R24 ;  /* 0x3fb8aa3b17187823 */ /* 0x000fc40000000818 */
[----:B------:R-:W-:Y:S02]  /*0a70*/  FADD R22, R3, -12583039 ;  /* 0xcb40007f03167421 */ /* 0x000fe40000000000 */
[----:B------:R-:W-:Y:S02]  /*0a80*/  FFMA R23, R23, 1.925963033500011079e-08, R24 ;  /* 0x32a5706017177823 */ /* 0x000fe40000000018 */
[C---:B------:R-:W-:Y:S01]  /*0a90*/  FFMA R22, R21.reuse, 1.4426950216293334961, -R22 ;  /* 0x3fb8aa3b15167823 */ /* 0x040fe20000000816 */
[----:B------:R-:W0:Y:S03]  /*0aa0*/  MUFU.EX2 R29, R29 ;  /* 0x0000001d001d7308 */ /* 0x000e260000000800 */
[----:B------:R-:W-:Y:S01]  /*0ab0*/  FFMA R21, R21, 1.925963033500011079e-08, R22 ;  /* 0x32a5706015157823 */ /* 0x000fe20000000016 */
[C---:B------:R-:W-:Y:S01]  /*0ac0*/  FADD R22, R9.reuse, -12583039 ;  /* 0xcb40007f09167421 */ /* 0x040fe20000000000 */
[----:B------:R-:W-:-:S03]  /*0ad0*/  SHF.L.U32 R9, R9, 0x17, RZ ;  /* 0x0000001709097819 */ /* 0x000fc600000006ff */
[C---:B------:R-:W-:Y:S01]  /*0ae0*/  FFMA R22, R11.reuse, 1.4426950216293334961, -R22 ;  /* 0x3fb8aa3b0b167823 */ /* 0x040fe20000000816 */
[----:B------:R-:W-:Y:S03]  /*0af0*/  MUFU.EX2 R23, R23 ;  /* 0x0000001700177308 */ /* 0x000fe60000000800 */
[----:B------:R-:W-:Y:S01]  /*0b00*/  FFMA R18, R11, 1.925963033500011079e-08, R22 ;  /* 0x32a570600b127823 */ /* 0x000fe20000000016 */
[----:B------:R-:W-:-:S04]  /*0b10*/  FFMA.SAT R11, R25, R20, 0.5 ;  /* 0x3f000000190b7423 */ /* 0x000fc80000002014 */
[----:B------:R-:W-:Y:S01]  /*0b20*/  FFMA.RM R11, R11, R14, 12582913 ;  /* 0x4b4000010b0b7423 */ /* 0x000fe2000000400e */
[----:B------:R-:W1:Y:S01]  /*0b30*/  MUFU.EX2 R21, R21 ;  /* 0x0000001500157308 */ /* 0x000e620000000800 */
[----:B0-----:R-:W-:Y:S01]  /*0b40*/  FMUL R29, R16, R29 ;  /* 0x0000001d101d7220 */ /* 0x001fe20000400000 */
[----:B------:R-:W-:Y:S02]  /*0b50*/  IMAD.SHL.U32 R16, R3, 0x800000, RZ ;  /* 0x0080000003107824 */ /* 0x000fe400078e00ff */
        /* <DEDUP_REMOVED lines=17> */
[----:B------:R-:W-:Y:S01]  /*0c70*/  SHF.L.U32 R24, R15, 0x17, RZ ;  /* 0x000000170f187819 */ /* 0x000fe200000006ff */
[----:B------:R-:W1:Y:S01]  /*0c80*/  MUFU.EX2 R20, R20 ;  /* 0x0000001400147308 */ /* 0x000e620000000800 */
[----:B------:R-:W-:-:S03]  /*0c90*/  SHF.L.U32 R15, R10, 0x17, RZ ;  /* 0x000000170a0f7819 */ /* 0x000fc600000006ff */
        /* <DEDUP_REMOVED lines=45> */
[----:B------:R-:W-:Y:S01]  /*0f70*/  IADD3 R15, R3, R17, RZ ;  /* 0x00000011030f7210 */ /* 0x000fe20007ffe0ff */
[----:B--2---:R-:W-:Y:S06]  /*0f80*/  @!P0 BRA `(.L_x_5417) ;  /* 0x00000000000c8947 */ /* 0x004fec0003800000 */
[----:B------:R-:W-:-:S07]  /*0f90*/  MOV R6, 0xfb0 ;  /* 0x00000fb000067802 */ /* 0x000fce0000000f00 */
[----:B------:R-:W-:Y:S05]  /*0fa0*/  CALL.REL.NOINC `($__internal_21_$__cuda_sm3x_div_rn_noftz_f32_slowpath) ;  /* 0x0000000400cc7944 */ /* 0x000fea0003c00000 */
[----:B------:R-:W-:-:S07]  /*0fb0*/  IMAD.MOV.U32 R13, RZ, RZ, R0 ;  /* 0x000000ffff0d7224 */ /* 0x000fce00078e0000 */
.L_x_5417:
[----:B------:R-:W-:Y:S05]  /*0fc0*/  BSYNC B0 ;  /* 0x0000000000007941 */ /* 0x000fea0003800000 */
.L_x_5416:
        /* <DEDUP_REMOVED lines=11> */
[----:B------:R-:W-:Y:S05]  /*1080*/  CALL.REL.NOINC `($__internal_21_$__cuda_sm3x_div_rn_noftz_f32_slowpath) ;  /* 0x0000000400947944 */ /* 0x000fea0003c00000 */
[----:B------:R-:W-:-:S07]  /*1090*/  MOV R14, R0 ;  /* 0x00000000000e7202 */ /* 0x000fce0000000f00 */
.L_x_5419:
[----:B------:R-:W-:Y:S05]  /*10a0*/  BSYNC B0 ;  /* 0x0000000000007941 */ /* 0x000fea0003800000 */
.L_x_5418:
        /* <DEDUP_REMOVED lines=13> */
.L_x_5421:
[----:B------:R-:W-:Y:S05]  /*1180*/  BSYNC B0 ;  /* 0x0000000000007941 */ /* 0x000fea0003800000 */
.L_x_5420:
        /* <DEDUP_REMOVED lines=11> */
[----:B------:R-:W-:-:S07]  /*1240*/  MOV R6, 0x1260 ;  /* 0x0000126000067802 */ /* 0x000fce0000000f00 */
[----:B------:R-:W-:Y:S05]  /*1250*/  CALL.REL.NOINC `($__internal_21_$__cuda_sm3x_div_rn_noftz_f32_slowpath) ;  /* 0x0000000400207944 */ /* 0x000fea0003c00000 */
[----:B------:R-:W-:-:S07]  /*1260*/  MOV R17, R0 ;  /* 0x0000000000117202 */ /* 0x000fce0000000f00 */
.L_x_5423:
[----:B------:R-:W-:Y:S05]  /*1270*/  BSYNC B0 ;  /* 0x0000000000007941 */ /* 0x000fea0003800000 */
.L_x_5422:
[----:B------:R-:W-:Y:S01]  /*1280*/  ULDC.64 UR4, c[0x0][0x210] ;  /* 0x0000840000047ab9 */ /* 0x000fe20000000a00 */
[----:B------:R-:W-:Y:S02]  /*1290*/  F2FP.F16.F32.PACK_AB R14, R14, R13 ;  /* 0x0000000d0e0e723e */ /* 0x000fe400000000ff */
[C---:B------:R-:W-:Y:S01]  /*12a0*/  LEA R4, P1, R2.reuse, UR4, 0x1 ;  /* 0x0000000402047c11 */ /* 0x040fe2000f8208ff */
[----:B------:R-:W-:Y:S02]  /*12b0*/  ULDC UR4, c[0x0][0x230] ;  /* 0x00008c0000047ab9 */ /* 0x000fe40000000800 */
[----:B------:R-:W-:Y:S02]  /*12c0*/  ISETP.GE.AND P0, PT, R5, UR4, PT ;  /* 0x0000000405007c0c */ /* 0x000fe4000bf06270 */
[----:B------:R-:W-:Y:S02]  /*12d0*/  LEA.HI.X R5, R2, UR5, R15, 0x1, P1 ;  /* 0x0000000502057c11 */ /* 0x000fe400088f0c0f */
[----:B------:R-:W-:-:S05]  /*12e0*/  F2FP.F16.F32.PACK_AB R15, R17, R20 ;  /* 0x00000014110f723e */ /* 0x000fca00000000ff */
        /* <DEDUP_REMOVED lines=14> */
[----:B0-----:R-:W-:Y:S05]  /*13d0*/  CALL.REL.NOINC `($__internal_21_$__cuda_sm3x_div_rn_noftz_f32_slowpath) ;  /* 0x0000000000c07944 */ /* 0x001fea0003c00000 */
[----:B------:R-:W-:-:S07]  /*13e0*/  MOV R2, R0 ;  /* 0x0000000000027202 */ /* 0x000fce0000000f00 */
.L_x_5425:
[----:B------:R-:W-:Y:S05]  /*13f0*/  BSYNC B0 ;  /* 0x0000000000007941 */ /* 0x000fea0003800000 */
.L_x_5424:
        /* <DEDUP_REMOVED lines=12> */
[----:B------:R-:W-:-:S07]  /*14c0*/  IMAD.MOV.U32 R3, RZ, RZ, R0 ;  /* 0x000000ffff037224 */ /* 0x000fce00078e0000 */
.L_x_5427:
[----:B------:R-:W-:Y:S05]  /*14d0*/  BSYNC B0 ;  /* 0x0000000000007941 */ /* 0x000fea0003800000 */
.L_x_5426:
        /* <DEDUP_REMOVED lines=13> */
.L_x_5429:
[----:B------:R-:W-:Y:S05]  /*15b0*/  BSYNC B0 ;  /* 0x0000000000007941 */ /* 0x000fea0003800000 */
.L_x_5428:
        /* <DEDUP_REMOVED lines=13> */
.L_x_5431:
[----:B------:R-:W-:Y:S05]  /*1690*/  BSYNC B0 ;  /* 0x0000000000007941 */ /* 0x000fea0003800000 */
.L_x_5430:
[----:B------:R-:W-:Y:S02]  /*16a0*/  F2FP.F16.F32.PACK_AB R2, R3, R2 ;  /* 0x000000020302723e */ /* 0x000fe400000000ff */
[----:B------:R-:W-:-:S05]  /*16b0*/  F2FP.F16.F32.PACK_AB R3, R7, R8 ;  /* 0x000000080703723e */ /* 0x000fca00000000ff */
[----:B------:R-:W-:Y:S01]  /*16c0*/  STG.E.64 desc[UR8][R4.64+0x100], R2 ;  /* 0x0001000204007986 */ /* 0x000fe2000c101b08 */
[----:B------:R-:W-:Y:S05]  /*16d0*/  EXIT ;  /* 0x000000000000794d */ /* 0x000fea0003800000 */
        .weak           $__internal_21_$__cuda_sm3x_div_rn_noftz_f32_slowpath
        .type           $__internal_21_$__cuda_sm3x_div_rn_noftz_f32_slowpath,@function
        .size           $__internal_21_$__cuda_sm3x_div_rn_noftz_f32_slowpath,(.L_x_11267 - $__internal_21_$__cuda_sm3x_div_rn_noftz_f32_slowpath)
$__internal_21_$__cuda_sm3x_div_rn_noftz_f32_slowpath:
        /* <DEDUP_REMOVED lines=33> */
[----:B------:R-:W-:Y:S02]  /*18f0*/  @!P1 FFMA R24, R12, 1.84467440737095516160e+19, RZ ;  /* 0x5f8000000c189823 */ /* 0x000fe400000000ff */
[----:B------:R-:W-:-:S07]  /*1900*/  @!P1 IADD3 R18, R18, 0x40, RZ ;  /* 0x0000004012129810 */ /* 0x000fce0007ffe0ff */
.L_x_5433:
        /* <DEDUP_REMOVED lines=51> */
.L_x_5440:
[----:B------:R-:W-:-:S04]  /*1c40*/  LOP3.LUT R0, R0, 0x80000000, RZ, 0xc0, !PT ;  /* 0x8000000000007812 */ /* 0x000fc800078ec0ff */
[----:B------:R-:W-:Y:S01]  /*1c50*/  LOP3.LUT R0, R0, 0x7f800000, RZ, 0xfc, !PT ;  /* 0x7f80000000007812 */ /* 0x000fe200078efcff */
[----:B------:R-:W-:Y:S06]  /*1c60*/  BRA `(.L_x_5441) ;  /* 0x0000000000047947 */ /* 0x000fec0003800000 */
.L_x_5439:
[----:B------:R-:W-:-:S07]  /*1c70*/  LEA R0, R17, R0, 0x17 ;  /* 0x0000000011007211 */ /* 0x000fce00078eb8ff */
.L_x_5441:
[----:B------:R-:W-:Y:S05]  /*1c80*/  BSYNC B2 ;  /* 0x0000000000027941 */ /* 0x000fea0003800000 */
.L_x_5438:
[----:B------:R-:W-:Y:S05]  /*1c90*/  BRA `(.L_x_5442) ;  /* 0x0000000000207947 */ /* 0x000fea0003800000 */
.L_x_5437:
[----:B------:R-:W-:-:S04]  /*1ca0*/  LOP3.LUT R0, R24, 0x80000000, R25, 0x48, !PT ;  /* 0x8000000018007812 */ /* 0x000fc800078e4819 */
[----:B------:R-:W-:Y:S01]  /*1cb0*/  LOP3.LUT R0, R0, 0x7f800000, RZ, 0xfc, !PT ;  /* 0x7f80000000007812 */ /* 0x000fe200078efcff */
[----:B------:R-:W-:Y:S06]  /*1cc0*/  BRA `(.L_x_5442) ;  /* 0x0000000000147947 */ /* 0x000fec0003800000 */
.L_x_5436:
[----:B------:R-:W-:Y:S01]  /*1cd0*/  LOP3.LUT R0, R24, 0x80000000, R25, 0x48, !PT ;  /* 0x8000000018007812 */ /* 0x000fe200078e4819 */
[----:B------:R-:W-:Y:S06]  /*1ce0*/  BRA `(.L_x_5442) ;  /* 0x00000000000c7947 */ /* 0x000fec0003800000 */
.L_x_5435:
[----:B------:R-:W0:Y:S01]  /*1cf0*/  MUFU.RSQ R0, -QNAN ;  /* 0xffc0000000007908 */ /* 0x000e220000001400 */
[----:B------:R-:W-:Y:S05]  /*1d00*/  BRA `(.L_x_5442) ;  /* 0x0000000000047947 */ /* 0x000fea0003800000 */
.L_x_5434:
[----:B------:R-:W-:-:S07]  /*1d10*/  FADD.FTZ R0, R25, R12 ;  /* 0x0000000c19007221 */ /* 0x000fce0000010000 */
.L_x_5442:
[----:B------:R-:W-:Y:S05]  /*1d20*/  BSYNC B1 ;  /* 0x0000000000017941 */ /* 0x000fea0003800000 */
.L_x_5432:
[----:B------:R-:W-:Y:S01]  /*1d30*/  HFMA2.MMA R17, -RZ, RZ, 0, 0 ;  /* 0x00000000ff117435 */ /* 0x000fe200000001ff */
[----:B------:R-:W-:-:S05]  /*1d40*/  MOV R16, R6 ;  /* 0x0000000600107202 */ /* 0x000fca0000000f00 */
[----:B0-----:R-:W-:Y:S05]  /*1d50*/  RET.REL.NODEC R16 `(_ZN18transformer_engine34scaled_masked_softmax_warp_forwardI6__halfS1_fLi8EEEvPT0_PKT_PKhT1_iii) ;  /* 0xffffffe010a87950 */ /* 0x001fea0003c3ffff */
.L_x_5443:
        /* <DEDUP_REMOVED lines=10> */
.L_x_11267:


//--------------------- .text._ZN18transformer_engine34scaled_masked_softmax_warp_forwardI6__halfS1_fLi7EEEvPT0_PKT_PKhT1_iii --------------------------
	.section	.text._ZN18transformer_engine34scaled_masked_softmax_warp_forwardI6__halfS1_fLi7EEEvPT0_PKT_PKhT1_iii,"ax",@progbits
	.align	128
        .global         _ZN18transformer_engine34scaled_masked_softmax_warp_forwardI6__halfS1_fLi7EEEvPT0_PKT_PKhT1_iii
        .type           _ZN18transformer_engine34scaled_masked_softmax_warp_forwardI6__halfS1_fLi7EEEvPT0_PKT_PKhT1_iii,@function
        .size           _ZN18transformer_engine34scaled_masked_softmax_warp_forwardI6__halfS1_fLi7EEEvPT0_PKT_PKhT1_iii,(.L_x_11268 - _ZN18transformer_engine34scaled_masked_softmax_warp_forwardI6__halfS1_fLi7EEEvPT0_PKT_PKhT1_iii)
        .other          _ZN18transformer_engine34scaled_masked_softmax_warp_forwardI6__halfS1_fLi7EEEvPT0_PKT_PKhT1_iii,@"STO_CUDA_ENTRY STV_DEFAULT"
_ZN18transformer_engine34scaled_masked_softmax_warp_forwardI6__halfS1_fLi7EEEvPT0_PKT_PKhT1_iii:
.text._ZN18transformer_engine34scaled_masked_softmax_warp_forwardI6__halfS1_fLi7EEEvPT0_PKT_PKhT1_iii:
[----:B------:R-:W-:Y:S01]  /*0000*/  LDC R1, c[0x0][0x28] ;  /* 0x00000a00ff017b82 */ /* 0x000fe20000000800 */
[----:B------:R-:W0:Y:S07]  /*0010*/  S2R R7, SR_CTAID.X ;  /* 0x0000000000077919 */ /* 0x000e2e0000002500 */
[----:B------:R-:W-:Y:S01]  /*0020*/  S2UR UR6, SR_CTAID.Z ;  /* 0x00000000000679c3 */ /* 0x000fe20000002700 */
[----:B------:R-:W-:Y:S01]  /*0030*/  ULDC UR4, c[0x0][0x10] ;  /* 0x0000040000047ab9 */ /* 0x000fe20000000800 */
[----:B------:R-:W-:Y:S01]  /*0040*/  ULDC.64 UR10, c[0x0][0x208] ;  /* 0x00008200000a7ab9 */ /* 0x000fe20000000a00 */
[----:B------:R-:W1:Y:S01]  /*0050*/  S2R R8, SR_TID.Y ;  /* 0x0000000000087919 */ /* 0x000e620000002200 */
[----:B------:R-:W-:Y:S01]  /*0060*/  BSSY B0, `(.L_x_5444) ;  /* 0x0000047000007945 */ /* 0x000fe20003800000 */
[----:B------:R-:W-:Y:S01]  /*0070*/  IMAD.MOV.U32 R12, RZ, RZ, -0x800000 ;  /* 0xff800000ff0c7424 */ /* 0x000fe200078e00ff */
[----:B------:R-:W-:Y:S01]  /*0080*/  MOV R11, 0xff800000 ;  /* 0xff800000000b7802 */ /* 0x000fe20000000f00 */
        /* <DEDUP_REMOVED lines=10> */
[----:B--2---:R-:W-:Y:S02]  /*0130*/  SHF.L.U32 R6, R6, 0x2, RZ ;  /* 0x0000000206067819 */ /* 0x004fe400000006ff */
        /* <DEDUP_REMOVED lines=10> */
[----:B------:R-:W-:Y:S01]  /*01e0*/  ISETP.GT.AND P1, PT, R20, 0x1, PT ;  /* 0x000000011400780c */ /* 0x000fe20003f24270 */
[----:B------:R-:W-:Y:S01]  /*01f0*/  IMAD.MOV.U32 R0, RZ, RZ, -0x800000 ;  /* 0xff800000ff007424 */ /* 0x000fe200078e00ff */
[C---:B------:R-:W-:Y:S01]  /*0200*/  SEL R3, R4.reuse, RZ, P0 ;  /* 0x000000ff04037207 */ /* 0x040fe20000000000 */
[----:B------:R-:W-:Y:S01]  /*0210*/  IMAD R2, R7, UR4, R8 ;  /* 0x0000000407027c24 */ /* 0x000fe2000f8e0208 */
[----:B------:R-:W-:Y:S02]  /*0220*/  SEL R5, R4, RZ, P1 ;  /* 0x000000ff04057207 */ /* 0x000fe40000800000 */
[----:B------:R-:W-:-:S02]  /*0230*/  ISETP.GE.AND P1, PT, R6, R3, PT ;  /* 0x000000030600720c */ /* 0x000fc40003f26270 */
[--C-:B------:R-:W-:Y:S02]  /*0240*/  SHF.R.S32.HI R7, RZ, 0x1f, R6.reuse ;  /* 0x0000001fff077819 */ /* 0x100fe40000011406 */
[----:B------:R-:W-:Y:S02]  /*0250*/  SHF.L.U32 R23, R2, 0x1, RZ ;  /* 0x0000000102177819 */ /* 0x000fe400000006ff */
[----:B------:R-:W-:Y:S01]  /*0260*/  ISETP.GE.AND P0, PT, R6, R5, PT ;  /* 0x000000050600720c */ /* 0x000fe20003f06270 */
[----:B------:R-:W-:Y:S01]  /*0270*/  IMAD.WIDE.U32 R2, R15, R4, R6 ;  /* 0x000000040f027225 */ /* 0x000fe200078e0006 */
[----:B------:R-:W-:-:S03]  /*0280*/  MOV R5, 0xff800000 ;  /* 0xff80000000057802 */ /* 0x000fc60000000f00 */
        /* <DEDUP_REMOVED lines=17> */
[----:B------:R-:W-:-:S02]  /*03a0*/  ISETP.NE.AND P2, PT, R0, 0x100, PT ;  /* 0x000001000000780c */ /* 0x000fc40003f45270 */
[----:B------:R-:W-:Y:S02]  /*03b0*/  ISETP.NE.AND P3, PT, R5, 0x10000, PT ;  /* 0x000100000500780c */ /* 0x000fe40003f65270 */
[----:B------:R-:W-:Y:S01]  /*03c0*/  ISETP.NE.AND P4, PT, R13, 0x1000000, PT ;  /* 0x010000000d00780c */ /* 0x000fe20003f85270 */
[----:B------:R-:W-:Y:S02]  /*03d0*/  IMAD.MOV.U32 R13, RZ, RZ, -0x39e3c000 ;  /* 0xc61c4000ff0d7424 */ /* 0x000fe400078e00ff */
[----:B------:R-:W0:Y:S01]  /*03e0*/  @P1 LDC R5, c[0x0][0x228] ;  /* 0x00008a00ff051b82 */ /* 0x000e220000000800 */
[----:B---3--:R-:W-:-:S05]  /*03f0*/  @P1 HADD2.F32 R0, -RZ, R10.H0_H0 ;  /* 0x2000000aff001230 */ /* 0x008fca0000004100 */
[----:B------:R-:W-:Y:S02]  /*0400*/  @P2 HADD2.F32 R10, -RZ, R10.H1_H1 ;  /* 0x3000000aff0a2230 */ /* 0x000fe40000004100 */
[----:B------:R-:W1:Y:S01]  /*0410*/  @P2 LDC R23, c[0x0][0x228] ;  /* 0x00008a00ff172b82 */ /* 0x000e620000000800 */
[--C-:B------:R-:W-:Y:S02]  /*0420*/  @P3 HADD2.F32 R16, -RZ, R11.reuse.H0_H0 ;  /* 0x2000000bff103230 */ /* 0x100fe40000004100 */
[----:B------:R-:W-:Y:S01]  /*0430*/  @P4 HADD2.F32 R18, -RZ, R11.H1_H1 ;  /* 0x3000000bff124230 */ /* 0x000fe20000004100 */
[----:B------:R-:W-:-:S04]  /*0440*/  MOV R11, 0xc61c4000 ;  /* 0xc61c4000000b7802 */ /* 0x000fc80000000f00 */
[----:B------:R-:W2:Y:S08]  /*0450*/  @P3 LDC R27, c[0x0][0x228] ;  /* 0x00008a00ff1b3b82 */ /* 0x000eb00000000800 */
[----:B------:R-:W3:Y:S01]  /*0460*/  @P4 LDC R29, c[0x0][0x228] ;  /* 0x00008a00ff1d4b82 */ /* 0x000ee20000000800 */
[----:B0-----:R-:W-:Y:S01]  /*0470*/  @P1 FMUL R13, R0, R5 ;  /* 0x00000005000d1220 */ /* 0x001fe20000400000 */
[----:B------:R-:W-:Y:S01]  /*0480*/  HFMA2.MMA R0, -RZ, RZ, -6.109375, 2 ;  /* 0xc61c4000ff007435 */ /* 0x000fe200000001ff */
[----:B------:R-:W-:-:S05]  /*0490*/  IMAD.MOV.U32 R5, RZ, RZ, -0x39e3c000 ;  /* 0xc61c4000ff057424 */ /* 0x000fca00078e00ff */
[----:B-1----:R-:W-:Y:S01]  /*04a0*/  @P2 FMUL R0, R10, R23 ;  /* 0x000000170a002220 */ /* 0x002fe20000400000 */
[----:B--2---:R-:W-:Y:S01]  /*04b0*/  @P3 FMUL R11, R16, R27 ;  /* 0x0000001b100b3220 */ /* 0x004fe20000400000 */
[----:B---3--:R-:W-:-:S07]  /*04c0*/  @P4 FMUL R5, R18, R29 ;  /* 0x0000001d12054220 */ /* 0x008fce0000400000 */
.L_x_5445:
[----:B------:R-:W-:Y:S05]  /*04d0*/  BSYNC B0 ;  /* 0x0000000000007941 */ /* 0x000fea0003800000 */
.L_x_5444:
[----:B------:R-:W-:Y:S04]  /*04e0*/  BSSY B0, `(.L_x_5446) ;  /* 0x0000024000007945 */ /* 0x000fe80003800000 */
[----:B------:R-:W-:Y:S05]  /*04f0*/  @P0 BRA `(.L_x_5447) ;  /* 0x0000000000880947 */ /* 0x000fea0003800000 */
[----:B------:R-:W-:Y:S02]  /*0500*/  ULDC.64 UR4, c[0x0][0x220] ;  /* 0x0000880000047ab9 */ /* 0x000fe40000000a00 */
[----:B------:R-:W-:-:S04]  /*0510*/  IADD3 R16, P0, P1, R8, UR4, R4 ;  /* 0x0000000408107c10 */ /* 0x000fc8000f91e004 */
[----:B------:R-:W-:Y:S01]  /*0520*/  IADD3.X R17, R14, UR5, R21, P0, P1 ;  /* 0x000000050e117c10 */ /* 0x000fe200087e2415 */
[----:B------:R-:W-:-:S04]  /*0530*/  ULDC.64 UR4, c[0x0][0x218] ;  /* 0x0000860000047ab9 */ /* 0x000fc80000000a00 */
[----:B------:R0:W2:Y:S01]  /*0540*/  LDG.E R16, desc[UR10][R16.64] ;  /* 0x0000000a10107981 */ /* 0x0000a2000c1e1900 */
[----:B------:R-:W-:-:S04]  /*0550*/  IADD3 R9, P0, R2, R4, RZ ;  /* 0x0000000402097210 */ /* 0x000fc80007f1e0ff */
[----:B------:R-:W-:Y:S02]  /*0560*/  IADD3.X R10, R21, R15, RZ, P0, !PT ;  /* 0x0000000f150a7210 */ /* 0x000fe400007fe4ff */
[----:B------:R-:W-:-:S04]  /*0570*/  LEA R8, P0, R9, UR4, 0x1 ;  /* 0x0000000409087c11 */ /* 0x000fc8000f8008ff */
[----:B------:R-:W-:-:S06]  /*0580*/  LEA.HI.X R9, R9, UR5, R10, 0x1, P0 ;  /* 0x0000000509097c11 */ /* 0x000fcc00080f0c0a */
[----:B------:R-:W3:Y:S01]  /*0590*/  LDG.E.64 R8, desc[UR10][R8.64] ;  /* 0x0000000a08087981 */ /* 0x000ee2000c1e1b00 */
[----:B------:R-:W-:Y:S01]  /*05a0*/  HFMA2.MMA R19, -RZ, RZ, -6.109375, 2 ;  /* 0xc61c4000ff137435 */ /* 0x000fe200000001ff */
[----:B------:R-:W-:Y:S01]  /*05b0*/  IMAD.MOV.U32 R25, RZ, RZ, -0x39e3c000 ;  /* 0xc61c4000ff197424 */ /* 0x000fe200078e00ff */
[----:B0-----:R-:W-:Y:S02]  /*05c0*/  MOV R17, 0xc61c4000 ;  /* 0xc61c400000117802 */ /* 0x001fe40000000f00 */
        /* <DEDUP_REMOVED lines=21> */
.L_x_5447:
[----:B------:R-:W-:Y:S05]  /*0720*/  BSYNC B0 ;  /* 0x0000000000007941 */ /* 0x000fea0003800000 */
.L_x_5446:
[CC--:B------:R-:W-:Y:S02]  /*0730*/  FSETP.GT.AND P0, PT, R13.reuse, R0.reuse, PT ;  /* 0x000000000d00720b */ /* 0x0c0fe40003f04000 */
[CC--:B------:R-:W-:Y:S02]  /*0740*/  FSETP.GT.AND P1, PT, R12.reuse, R25.reuse, PT ;  /* 0x000000190c00720b */ /* 0x0c0fe40003f24000 */
        /* <DEDUP_REMOVED lines=32> */
[----:B------:R-:W-:-:S04]  /*0950*/  IMAD.MOV.U32 R8, RZ, RZ, 0x3bbb989d ;  /* 0x3bbb989dff087424 */ /* 0x000fc800078e00ff */
[----:B------:R-:W0:Y:S01]  /*0960*/  SHFL.BFLY PT, R21, R14, 0x1, 0x1f ;  /* 0x0c201f000e157f89 */ /* 0x000e2200000e0000 */
[----:B-1----:R-:W-:-:S04]  /*0970*/  FSETP.GEU.AND P0, PT, R9, R10, PT ;  /* 0x0000000a0900720b */ /* 0x002fc80003f0e000 */
[----:B------:R-:W-:Y:S02]  /*0980*/  FSEL R16, R10, R9, !P0 ;  /* 0x000000090a107208 */ /* 0x000fe40004000000 */
[----:B------:R-:W-:-:S03]  /*0990*/  MOV R9, 0x437c0000 ;  /* 0x437c000000097802 */ /* 0x000fc60000000f00 */
        /* <DEDUP_REMOVED lines=24> */
[----:B------:R-:W-:Y:S01]  /*0b20*/  FFMA R26, R13, 1.925963033500011079e-08, R22 ;  /* 0x32a570600d1a7823 */ /* 0x000fe20000000016 */
[----:B------:R-:W-:Y:S01]  /*0b30*/  FADD R13, -R0, R12 ;  /* 0x0000000c000d7221 */ /* 0x000fe20000000100 */
[-C--:B------:R-:W-:Y:S01]  /*0b40*/  FFMA.RM R16, R24, R9.reuse, 12582913 ;  /* 0x4b40000118107423 */ /* 0x080fe20000004009 */
[----:B------:R-:W-:Y:S01]  /*0b50*/  FADD R22, R5, -12583039 ;  /* 0xcb40007f05167421 */ /* 0x000fe20000000000 */
[----:B------:R-:W-:Y:S01]  /*0b60*/  ISETP.GE.AND P0, PT, R20, 0x1, PT ;  /* 0x000000011400780c */ /* 0x000fe20003f06270 */
[-C--:B------:R-:W-:Y:S01]  /*0b70*/  FFMA.SAT R24, R13, R8.reuse, 0.5 ;  /* 0x3f0000000d187423 */ /* 0x080fe20000002008 */
[C---:B------:R-:W-:Y:S01]  /*0b80*/  FADD R12, R16.reuse, -12583039 ;  /* 0xcb40007f100c7421 */ /* 0x040fe20000000000 */
[----:B------:R-:W-:Y:S01]  /*0b90*/  FFMA R22, R23, 1.4426950216293334961, -R22 ;  /* 0x3fb8aa3b17167823 */ /* 0x000fe20000000816 */
[----:B------:R-:W-:Y:S01]  /*0ba0*/  SHF.L.U32 R16, R16, 0x17, RZ ;  /* 0x0000001710107819 */ /* 0x000fe200000006ff */
[----:B------:R-:W-:Y:S01]  /*0bb0*/  FFMA.RM R11, R24, R9, 12582913 ;  /* 0x4b400001180b7423 */ /* 0x000fe20000004009 */
[----:B------:R-:W-:Y:S01]  /*0bc0*/  FFMA R28, R21, 1.4426950216293334961, -R12 ;  /* 0x3fb8aa3b151c7823 */ /* 0x000fe2000000080c */
[----:B------:R-:W-:Y:S01]  /*0bd0*/  FFMA R22, R23, 1.925963033500011079e-08, R22 ;  /* 0x32a5706017167823 */ /* 0x000fe20000000016 */
[----:B------:R-:W-:Y:S01]  /*0be0*/  FFMA.SAT R23, R25, R8, 0.5 ;  /* 0x3f00000019177423 */ /* 0x000fe20000002008 */
[----:B------:R-:W-:Y:S01]  /*0bf0*/  FADD R24, R11, -12583039 ;  /* 0xcb40007f0b187421 */ /* 0x000fe20000000000 */
[----:B------:R0:W-:Y:S01]  /*0c00*/  MUFU.EX2 R12, R27 ;  /* 0x0000001b000c7308 */ /* 0x0001e20000000800 */
[----:B------:R-:W-:-:S02]  /*0c10*/  FFMA R28, R21, 1.925963033500011079e-08, R28 ;  /* 0x32a57060151c7823 */ /* 0x000fc4000000001c */
[----:B------:R-:W-:-:S04]  /*0c20*/  FFMA R24, R13, 1.4426950216293334961, -R24 ;  /* 0x3fb8aa3b0d187823 */ /* 0x000fc80000000818 */
[----:B------:R-:W-:Y:S01]  /*0c30*/  FFMA R24, R13, 1.925963033500011079e-08, R24 ;  /* 0x32a570600d187823 */ /* 0x000fe20000000018 */
[----:B------:R-:W-:Y:S01]  /*0c40*/  FFMA.RM R13, R23, R9, 12582913 ;  /* 0x4b400001170d7423 */ /* 0x000fe20000004009 */
[----:B0-----:R-:W-:Y:S01]  /*0c50*/  FADD R27, -R0, R17 ;  /* 0x00000011001b7221 */ /* 0x001fe20000000100 */
[----:B------:R0:W1:Y:S02]  /*0c60*/  MUFU.EX2 R23, R28 ;  /* 0x0000001c00177308 */ /* 0x0000640000000800 */
[----:B------:R-:W-:Y:S01]  /*0c70*/  FADD R17, R13, -12583039 ;  /* 0xcb40007f0d117421 */ /* 0x000fe20000000000 */
[----:B------:R-:W-:Y:S01]  /*0c80*/  FFMA.SAT R29, R27, R8, 0.5 ;  /* 0x3f0000001b1d7423 */ /* 0x000fe20000002008 */
[----:B------:R-:W-:-:S04]  /*0c90*/  IMAD.SHL.U32 R13, R13, 0x800000, RZ ;  /* 0x008000000d0d7824 */ /* 0x000fc800078e00ff */
[----:B------:R2:W3:Y:S01]  /*0ca0*/  MUFU.EX2 R21, R26 ;  /* 0x0000001a00157308 */ /* 0x0004e20000000800 */
[----:B0-----:R-:W-:Y:S01]  /*0cb0*/  FFMA.SAT R28, R19, R8, 0.5 ;  /* 0x3f000000131c7423 */ /* 0x001fe20000002008 */
[----:B------:R-:W-:-:S03]  /*0cc0*/  FFMA.RM R8, R29, R9, 12582913 ;  /* 0x4b4000011d087423 */ /* 0x000fc60000004009 */
[----:B------:R-:W-:Y:S01]  /*0cd0*/  FFMA.RM R9, R28, R9, 12582913 ;  /* 0x4b4000011c097423 */ /* 0x000fe20000004009 */
[----:B------:R-:W-:Y:S02]  /*0ce0*/  FADD R28, R8, -12583039 ;  /* 0xcb40007f081c7421 */ /* 0x000fe40000000000 */
[----:B------:R-:W0:Y:S01]  /*0cf0*/  MUFU.EX2 R24, R24 ;  /* 0x0000001800187308 */ /* 0x000e220000000800 */
[----:B--2---:R-:W-:Y:S01]  /*0d00*/  FFMA R26, R25, 1.4426950216293334961, -R17 ;  /* 0x3fb8aa3b191a7823 */ /* 0x004fe20000000811 */
[----:B------:R-:W-:Y:S01]  /*0d10*/  FFMA R28, R27, 1.4426950216293334961, -R28 ;  /* 0x3fb8aa3b1b1c7823 */ /* 0x000fe2000000081c */
[----:B-1----:R-:W-:Y:S02]  /*0d20*/  FMUL R23, R16, R23 ;  /* 0x0000001710177220 */ /* 0x002fe40000400000 */
[----:B------:R-:W-:Y:S01]  /*0d30*/  FFMA R26, R25, 1.925963033500011079e-08, R26 ;  /* 0x32a57060191a7823 */ /* 0x000fe2000000001a */
[----:B------:R-:W-:Y:S01]  /*0d40*/  FADD R25, R9, -12583039 ;  /* 0xcb40007f09197421 */ /* 0x000fe20000000000 */
[----:B------:R-:W-:Y:S01]  /*0d50*/  FFMA R28, R27, 1.925963033500011079e-08, R28 ;  /* 0x32a570601b1c7823 */ /* 0x000fe2000000001c */
[----:B------:R-:W1:Y:S01]  /*0d60*/  MUFU.EX2 R17, R22 ;  /* 0x0000001600117308 */ /* 0x000e620000000800 */
[----:B---3--:R-:W-:Y:S01]  /*0d70*/  FMUL R21, R18, R21 ;  /* 0x0000001512157220 */ /* 0x008fe20000400000 */
[----:B------:R-:W-:Y:S01]  /*0d80*/  FFMA R25, R19, 1.4426950216293334961, -R25 ;  /* 0x3fb8aa3b13197823 */ /* 0x000fe20000000819 */
[----:B------:R-:W-:-:S03]  /*0d90*/  IMAD.SHL.U32 R9, R9, 0x800000, RZ ;  /* 0x0080000009097824 */ /* 0x000fc600078e00ff */
[----:B------:R-:W-:Y:S01]  /*0da0*/  FFMA R27, R19, 1.925963033500011079e-08, R25 ;  /* 0x32a57060131b7823 */ /* 0x000fe20000000019 */
[----:B------:R-:W-:Y:S01]  /*0db0*/  SHF.L.U32 R25, R14, 0x17, RZ ;  /* 0x000000170e197819 */ /* 0x000fe200000006ff */
[----:B------:R-:W2:Y:S01]  /*0dc0*/  MUFU.EX2 R26, R26 ;  /* 0x0000001a001a7308 */ /* 0x000ea20000000800 */
[----:B------:R-:W-:Y:S02]  /*0dd0*/  SHF.L.U32 R19, R11, 0x17, RZ ;  /* 0x000000170b137819 */ /* 0x000fe400000006ff */
[----:B------:R-:W-:Y:S01]  /*0de0*/  SHF.L.U32 R11, R8, 0x17, RZ ;  /* 0x00000017080b7819 */ /* 0x000fe200000006ff */
[----:B------:R-:W-:Y:S01]  /*0df0*/  FMUL R25, R25, R12 ;  /* 0x0000000c19197220 */ /* 0x000fe20000400000 */
[----:B------:R-:W-:Y:S01]  /*0e00*/  SHF.L.U32 R12, R5, 0x17, RZ ;  /* 0x00000017050c7819 */ /* 0x000fe200000006ff */
[----:B0-----:R-:W-:Y:S02]  /*0e10*/  FMUL R19, R19, R24 ;  /* 0x0000001813137220 */ /* 0x001fe40000400000 */
[----:B------:R-:W0:Y:S01]  /*0e20*/  MUFU.EX2 R22, R28 ;  /* 0x0000001c00167308 */ /* 0x000e220000000800 */
[----:B------:R-:W-:Y:S01]  /*0e30*/  FADD R8, RZ, R25 ;  /* 0x00000019ff087221 */ /* 0x000fe20000000000 */
[----:B------:R-:W-:Y:S01]  /*0e40*/  FADD R16, RZ, R19 ;  /* 0x00000013ff107221 */ /* 0x000fe20000000000 */
[----:B-1----:R-:W-:-:S02]  /*0e50*/  FMUL R17, R12, R17 ;  /* 0x000000110c117220 */ /* 0x002fc40000400000 */
[----:B------:R-:W-:-:S03]  /*0e60*/  FADD R8, R8, R21 ;  /* 0x0000001508087221 */ /* 0x000fc60000000000 */
[----:B------:R-:W1:Y:S01]  /*0e70*/  MUFU.EX2 R14, R27 ;  /* 0x0000001b000e7308 */ /* 0x000e620000000800 */
[----:B--2---:R-:W-:Y:S01]  /*0e80*/  FMUL R13, R13, R26 ;  /* 0x0000001a0d0d7220 */ /* 0x004fe20000400000 */
[----:B------:R-:W-:-:S03]  /*0e90*/  FADD R8, R8, R23 ;  /* 0x0000001708087221 */ /* 0x000fc60000000000 */
[----:B------:R-:W-:Y:S01]  /*0ea0*/  FADD R16, R16, R13 ;  /* 0x0000000d10107221 */ /* 0x000fe20000000000 */
[----:B------:R-:W-:Y:S01]  /*0eb0*/  FADD R8, R8, R17 ;  /* 0x0000001108087221 */ /* 0x000fe20000000000 */
[----:B0-----:R-:W-:-:S04]  /*0ec0*/  FMUL R11, R11, R22 ;  /* 0x000000160b0b7220 */ /* 0x001fc80000400000 */
[----:B------:R-:W0:Y:S01]  /*0ed0*/  SHFL.BFLY PT, R5, R8, 0x10, 0x1f ;  /* 0x0e001f0008057f89 */ /* 0x000e2200000e0000 */
[----:B------:R-:W-:Y:S01]  /*0ee0*/  FADD R16, R16, R11 ;  /* 0x0000000b10107221 */ /* 0x000fe20000000000 */
[----:B-1----:R-:W-:-:S04]  /*0ef0*/  FMUL R9, R9, R14 ;  /* 0x0000000e09097220 */ /* 0x002fc80000400000 */
        /* <DEDUP_REMOVED lines=25> */
[----:B------:R-:W1:Y:S01]  /*1090*/  MUFU.RCP R5, R12 ;  /* 0x0000000c00057308 */ /* 0x000e620000001000 */
[----:B------:R-:W-:Y:S01]  /*10a0*/  FSET.BF.NEU.AND R10, R10, -10000, PT ;  /* 0xc61c40000a0a780a */ /* 0x000fe2000380d000 */
[----:B------:R-:W-:Y:S04]  /*10b0*/  BSSY B1, `(.L_x_5450) ;  /* 0x000000d000017945 */ /* 0x000fe80003800000 */
[----:B------:R-:W-:-:S04]  /*10c0*/  FMUL R0, R10, R25 ;  /* 0x000000190a007220 */ /* 0x000fc80000400000 */
[----:B------:R-:W2:Y:S01]  /*10d0*/  FCHK P0, R0, R12 ;  /* 0x0000000c00007302 */ /* 0x000ea20000000000 */
[----:B-1----:R-:W-:-:S04]  /*10e0*/  FFMA R4, -R12, R5, 1 ;  /* 0x3f8000000c047423 */ /* 0x002fc80000000105 */
[----:B------:R-:W-:-:S04]  /*10f0*/  FFMA R5, R5, R4, R5 ;  /* 0x0000000405057223 */ /* 0x000fc80000000005 */
[----:B0-----:R-:W-:-:S04]  /*1100*/  FFMA R8, R0, R5, RZ ;  /* 0x0000000500087223 */ /* 0x001fc800000000ff */
[----:B------:R-:W-:-:S04]  /*1110*/  FFMA R4, -R12, R8, R0 ;  /* 0x000000080c047223 */ /* 0x000fc80000000100 */
[----:B------:R-:W-:Y:S01]  /*1120*/  FFMA R8, R5, R4, R8 ;  /* 0x0000000405087223 */ /* 0x000fe20000000008 */
[----:B--2---:R-:W-:Y:S06]  /*1130*/  @!P0 BRA `(.L_x_5451) ;  /* 0x0000000000108947 */ /* 0x004fec0003800000 */
[----:B------:R-:W-:Y:S02]  /*1140*/  MOV R25, R12 ;  /* 0x0000000c00197202 */ /* 0x000fe40000000f00 */
[----:B------:R-:W-:-:S07]  /*1150*/  MOV R14, 0x1170 ;  /* 0x00001170000e7802 */ /* 0x000fce0000000f00 */
[----:B------:R-:W-:Y:S05]  /*1160*/  CALL.REL.NOINC `($__internal_22_$__cuda_sm3x_div_rn_noftz_f32_slowpath) ;  /* 0x0000000800487944 */ /* 0x000fea0003c00000 */
[----:B------:R-:W-:-:S07]  /*1170*/  MOV R8, R0 ;  /* 0x0000000000087202 */ /* 0x000fce0000000f00 */
.L_x_5451:
[----:B------:R-:W-:Y:S05]  /*1180*/  BSYNC B1 ;  /* 0x0000000000017941 */ /* 0x000fea0003800000 */
.L_x_5450:
        /* <DEDUP_REMOVED lines=13> */
[----:B------:R-:W-:Y:S05]  /*1260*/  CALL.REL.NOINC `($__internal_22_$__cuda_sm3x_div_rn_noftz_f32_slowpath) ;  /* 0x0000000800087944 */ /* 0x000fea0003c00000 */
[----:B------:R-:W-:-:S07]  /*1270*/  MOV R21, R0 ;  /* 0x0000000000157202 */ /* 0x000fce0000000f00 */
.L_x_5453:
[----:B------:R-:W-:Y:S05]  /*1280*/  BSYNC B1 ;  /* 0x0000000000017941 */ /* 0x000fea0003800000 */
.L_x_5452:
        /* <DEDUP_REMOVED lines=15> */
.L_x_5455:
[----:B------:R-:W-:Y:S05]  /*1380*/  BSYNC B1 ;  /* 0x0000000000017941 */ /* 0x000fea0003800000 */
.L_x_5454:
        /* <DEDUP_REMOVED lines=15> */
.L_x_5457:
[----:B------:R-:W-:Y:S05]  /*1480*/  BSYNC B1 ;  /* 0x0000000000017941 */ /* 0x000fea0003800000 */
.L_x_5456:
[----:B------:R-:W-:Y:S01]  /*1490*/  ULDC.64 UR4, c[0x0][0x210] ;  /* 0x0000840000047ab9 */ /* 0x000fe20000000a00 */
[----:B------:R-:W-:Y:S02]  /*14a0*/  F2FP.F16.F32.PACK_AB R20, R21, R8 ;  /* 0x000000081514723e */ /* 0x000fe400000000ff */
[C---:B------:R-:W-:Y:S02]  /*14b0*/  LEA R4, P0, R2.reuse, UR4, 0x1 ;  /* 0x0000000402047c11 */ /* 0x040fe4000f8008ff */
[----:B------:R-:W-:Y:S02]  /*14c0*/  F2FP.F16.F32.PACK_AB R21, R17, R16 ;  /* 0x000000101115723e */ /* 0x000fe400000000ff */
[----:B------:R-:W-:-:S05]  /*14d0*/  LEA.HI.X R5, R2, UR5, R15, 0x1, P0 ;  /* 0x0000000502057c11 */ /* 0x000fca00080f0c0f */
[----:B------:R1:W-:Y:S04]  /*14e0*/  STG.E.64 desc[UR10][R4.64], R20 ;  /* 0x0000001404007986 */ /* 0x0003e8000c101b0a */
.L_x_5449:
[----:B------:R-:W-:Y:S05]  /*14f0*/  BSYNC B0 ;  /* 0x0000000000007941 */ /* 0x000fea0003800000 */
.L_x_5448:
[----:B------:R-:W-:Y:S01]  /*1500*/  S2UR UR6, SR_CTAID.Y ;  /* 0x00000000000679c3 */ /* 0x000fe20000002600 */
[----:B-1----:R-:W1:Y:S01]  /*1510*/  S2R R5, SR_TID.Y ;  /* 0x0000000000057919 */ /* 0x002e620000002200 */
[----:B------:R-:W-:Y:S01]  /*1520*/  ULDC UR4, c[0x0][0x10] ;  /* 0x0000040000047ab9 */ /* 0x000fe20000000800 */
[----:B------:R-:W-:-:S05]  /*1530*/  ULDC UR5, c[0x0][0xc] ;  /* 0x0000030000057ab9 */ /* 0x000fca0000000800 */
[----:B------:R-:W2:Y:S08]  /*1540*/  S2UR UR7, SR_CTAID.Z ;  /* 0x00000000000779c3 */ /* 0x000eb00000002700 */
[----:B------:R-:W3:Y:S08]  /*1550*/  S2UR UR8, SR_CTAID.X ;  /* 0x00000000000879c3 */ /* 0x000ef00000002500 */
[----:B------:R-:W1:Y:S08]  /*1560*/  LDC R0, c[0x0][0x4] ;  /* 0x00000100ff007b82 */ /* 0x000e700000000800 */
[----:B------:R-:W4:Y:S01]  /*1570*/  LDC R17, c[0x0][0x22c] ;  /* 0x00008b00ff117b82 */ /* 0x000f220000000800 */
[----:B--2---:R-:W-:-:S04]  /*1580*/  UIMAD UR4, UR7, UR4, UR6 ;  /* 0x00000004070472a4 */ /* 0x004fc8000f8e0206 */
[----:B---3--:R-:W-:-:S06]  /*1590*/  UIMAD UR4, UR4, UR5, UR8 ;  /* 0x00000005040472a4 */ /* 0x008fcc000f8e0208 */
[----:B-1----:R-:W-:-:S04]  /*15a0*/  IMAD R0, R0, UR4, R5 ;  /* 0x0000000400007c24 */ /* 0x002fc8000f8e0205 */
[----:B----4-:R-:W-:-:S05]  /*15b0*/  IMAD R0, R0, -0x2, R17 ;  /* 0xfffffffe00007824 */ /* 0x010fca00078e0211 */
[----:B------:R-:W-:-:S13]  /*15c0*/  ISETP.GE.AND P0, PT, R0, 0x2, PT ;  /* 0x000000020000780c */ /* 0x000fda0003f06270 */
[----:B------:R-:W-:Y:S05]  /*15d0*/  @!P0 EXIT ;  /* 0x000000000000894d */ /* 0x000fea0003800000 */
[----:B------:R-:W-:Y:S05]  /*15e0*/  @P1 EXIT ;  /* 0x000000000000194d */ /* 0x000fea0003800000 */
[----:B------:R-:W1:Y:S01]  /*15f0*/  MUFU.RCP R4, R7 ;  /* 0x0000000700047308 */ /* 0x000e620000001000 */
[----:B------:R-:W-:Y:S01]  /*1600*/  FMUL R0, R6, R19 ;  /* 0x0000001306007220 */ /* 0x000fe20000400000 */
[----:B------:R-:W-:Y:S06]  /*1610*/  BSSY B0, `(.L_x_5458) ;  /* 0x000000c000007945 */ /* 0x000fec0003800000 */
[----:B------:R-:W2:Y:S01]  /*1620*/  FCHK P0, R0, R7 ;  /* 0x0000000700007302 */ /* 0x000ea20000000000 */
[----:B-1----:R-:W-:-:S04]  /*1630*/  FFMA R5, -R7, R4, 1 ;  /* 0x3f80000007057423 */ /* 0x002fc80000000104 */
[----:B------:R-:W-:-:S04]  /*1640*/  FFMA R5, R4, R5, R4 ;  /* 0x0000000504057223 */ /* 0x000fc80000000004 */
[----:B0-----:R-:W-:-:S04]  /*1650*/  FFMA R8, R0, R5, RZ ;  /* 0x0000000500087223 */ /* 0x001fc800000000ff */
[----:B------:R-:W-:-:S04]  /*1660*/  FFMA R4, -R7, R8, R0 ;  /* 0x0000000807047223 */ /* 0x000fc80000000100 */
[----:B------:R-:W-:Y:S01]  /*1670*/  FFMA R8, R5, R4, R8 ;  /* 0x0000000405087223 */ /* 0x000fe20000000008 */
[----:B--2---:R-:W-:Y:S06]  /*1680*/  @!P0 BRA `(.L_x_5459) ;  /* 0x0000000000108947 */ /* 0x004fec0003800000 */
[----:B------:R-:W-:Y:S01]  /*1690*/  IMAD.MOV.U32 R25, RZ, RZ, R7 ;  /* 0x000000ffff197224 */ /* 0x000fe200078e0007 */
[----:B------:R-:W-:-:S07]  /*16a0*/  MOV R14, 0x16c0 ;  /* 0x000016c0000e7802 */ /* 0x000fce0000000f00 */
[----:B------:R-:W-:Y:S05]  /*16b0*/  CALL.REL.NOINC `($__internal_22_$__cuda_sm3x_div_rn_noftz_f32_slowpath) ;  /* 0x0000000000f47944 */ /* 0x000fea0003c00000 */
[----:B------:R-:W-:-:S07]  /*16c0*/  MOV R8, R0 ;  /* 0x0000000000087202 */ /* 0x000fce0000000f00 */
.L_x_5459:
[----:B------:R-:W-:Y:S05]  /*16d0*/  BSYNC B0 ;  /* 0x0000000000007941 */ /* 0x000fea0003800000 */
.L_x_5458:
        /* <DEDUP_REMOVED lines=13> */
[----:B------:R-:W-:Y:S05]  /*17b0*/  CALL.REL.NOINC `($__internal_22_$__cuda_sm3x_div_rn_noftz_f32_slowpath) ;  /* 0x0000000000b47944 */ /* 0x000fea0003c00000 */
[----:B------:R-:W-:-:S07]  /*17c0*/  MOV R13, R0 ;  /* 0x00000000000d7202 */ /* 0x000fce0000000f00 */
.L_x_5461:
[----:B------:R-:W-:Y:S05]  /*17d0*/  BSYNC B0 ;  /* 0x0000000000007941 */ /* 0x000fea0003800000 */
.L_x_5460:
        /* <DEDUP_REMOVED lines=15> */
.L_x_5463:
[----:B------:R-:W-:Y:S05]  /*18d0*/  BSYNC B0 ;  /* 0x0000000000007941 */ /* 0x000fea0003800000 */
.L_x_5462:
        /* <DEDUP_REMOVED lines=11> */
[----:B------:R-:W-:Y:S01]  /*1990*/  MOV R0, R6 ;  /* 0x0000000600007202 */ /* 0x000fe20000000f00 */
[----:B------:R-:W-:Y:S01]  /*19a0*/  IMAD.MOV.U32 R25, RZ, RZ, R7 ;  /* 0x000000ffff197224 */ /* 0x000fe200078e0007 */
[----:B------:R-:W-:-:S07]  /*19b0*/  MOV R14, 0x19d0 ;  /* 0x000019d0000e7802 */ /* 0x000fce0000000f00 */
[----:B-1----:R-:W-:Y:S05]  /*19c0*/  CALL.REL.NOINC `($__internal_22_$__cuda_sm3x_div_rn_noftz_f32_slowpath) ;  /* 0x0000000000307944 */ /* 0x002fea0003c00000 */
[----:B------:R-:W-:-:S07]  /*19d0*/  MOV R5, R0 ;  /* 0x0000000000057202 */ /* 0x000fce0000000f00 */
.L_x_5465:
[----:B------:R-:W-:Y:S05]  /*19e0*/  BSYNC B0 ;  /* 0x0000000000007941 */ /* 0x000fea0003800000 */
.L_x_5464:
[----:B------:R-:W-:Y:S01]  /*19f0*/  ULDC UR4, c[0x0][0x230] ;  /* 0x00008c0000047ab9 */ /* 0x000fe20000000800 */
[----:B------:R-:W-:Y:S02]  /*1a00*/  F2FP.F16.F32.PACK_AB R4, R13, R8 ;  /* 0x000000080d04723e */ /* 0x000fe400000000ff */
[----:B------:R-:W-:Y:S01]  /*1a10*/  IADD3 R3, P0, R2, UR4, RZ ;  /* 0x0000000402037c10 */ /* 0x000fe2000ff1e0ff */
[----:B------:R-:W-:Y:S01]  /*1a20*/  ULDC.64 UR4, c[0x0][0x210] ;  /* 0x0000840000047ab9 */ /* 0x000fe20000000a00 */
[----:B------:R-:W-:Y:S02]  /*1a30*/  F2FP.F16.F32.PACK_AB R5, R5, R10 ;  /* 0x0000000a0505723e */ /* 0x000fe400000000ff */
[----:B-1----:R-:W-:Y:S02]  /*1a40*/  LEA.HI.X.SX32 R12, R12, R15, 0x1, P0 ;  /* 0x0000000f0c0c7211 */ /* 0x002fe400000f0eff */
[----:B------:R-:W-:-:S04]  /*1a50*/  LEA R2, P0, R3, UR4, 0x1 ;  /* 0x0000000403027c11 */ /* 0x000fc8000f8008ff */
[----:B------:R-:W-:-:S05]  /*1a60*/  LEA.HI.X R3, R3, UR5, R12, 0x1, P0 ;  /* 0x0000000503037c11 */ /* 0x000fca00080f0c0c */
[----:B------:R-:W-:Y:S01]  /*1a70*/  STG.E.64 desc[UR10][R2.64], R4 ;  /* 0x0000000402007986 */ /* 0x000fe2000c101b0a */
[----:B------:R-:W-:Y:S05]  /*1a80*/  EXIT ;  /* 0x000000000000794d */ /* 0x000fea0003800000 */
        .weak           $__internal_22_$__cuda_sm3x_div_rn_noftz_f32_slowpath
        .type           $__internal_22_$__cuda_sm3x_div_rn_noftz_f32_slowpath,@function
        .size           $__internal_22_$__cuda_sm3x_div_rn_noftz_f32_slowpath,(.L_x_11268 - $__internal_22_$__cuda_sm3x_div_rn_noftz_f32_slowpath)
$__internal_22_$__cuda_sm3x_div_rn_noftz_f32_slowpath:
[----:B------:R-:W-:Y:S01]  /*1a90*/  SHF.R.U32.HI R4, RZ, 0x17, R25 ;  /* 0x00000017ff047819 */ /* 0x000fe20000011619 */
[----:B------:R-:W-:Y:S01]  /*1aa0*/  BSSY B2, `(.L_x_5466) ;  /* 0x0000062000027945 */ /* 0x000fe20003800000 */
[----:B------:R-:W-:Y:S02]  /*1ab0*/  SHF.R.U32.HI R27, RZ, 0x17, R0 ;  /* 0x00000017ff1b7819 */ /* 0x000fe40000011600 */
[----:B------:R-:W-:Y:S02]  /*1ac0*/  LOP3.LUT R4, R4, 0xff, RZ, 0xc0, !PT ;  /* 0x000000ff04047812 */ /* 0x000fe400078ec0ff */
[----:B------:R-:W-:Y:S02]  /*1ad0*/  LOP3.LUT R27, R27, 0xff, RZ, 0xc0, !PT ;  /* 0x000000ff1b1b7812 */ /* 0x000fe400078ec0ff */
[----:B------:R-:W-:-:S03]  /*1ae0*/  IADD3 R18, R4, -0x1, RZ ;  /* 0xffffffff04127810 */ /* 0x000fc60007ffe0ff */
[----:B------:R-:W-:Y:S01]  /*1af0*/  VIADD R20, R27, 0xffffffff ;  /* 0xffffffff1b147836 */ /* 0x000fe20000000000 */
        /* <DEDUP_REMOVED lines=23> */
[----:B------:R-:W-:Y:S02]  /*1c70*/  @!P0 IMAD.MOV.U32 R5, RZ, RZ, -0x40 ;  /* 0xffffffc0ff058424 */ /* 0x000fe400078e00ff */
[----:B------:R-:W-:Y:S01]  /*1c80*/  @!P0 FFMA R0, R0, 1.84467440737095516160e+19, RZ ;  /* 0x5f80000000008823 */ /* 0x000fe200000000ff */
[----:B------:R-:W-:Y:S02]  /*1c90*/  @!P2 FFMA R25, R25, 1.84467440737095516160e+19, RZ ;  /* 0x5f8000001919a823 */ /* 0x000fe400000000ff */
[----:B------:R-:W-:-:S07]  /*1ca0*/  @!P2 IADD3 R5, R5, 0x40, RZ ;  /* 0x000000400505a810 */ /* 0x000fce0007ffe0ff */
.L_x_5467:
[----:B------:R-:W-:Y:S01]  /*1cb0*/  LEA R18, R4, 0xc0800000, 0x17 ;  /* 0xc080000004127811 */ /* 0x000fe200078eb8ff */
[----:B------:R-:W-:Y:S01]  /*1cc0*/  VIADD R27, R27, 0xffffff81 ;  /* 0xffffff811b1b7836 */ /* 0x000fe20000000000 */
[----:B------:R-:W-:Y:S02]  /*1cd0*/  BSSY B3, `(.L_x_5472) ;  /* 0x0000035000037945 */ /* 0x000fe40003800000 */
[----:B------:R-:W-:Y:S01]  /*1ce0*/  IADD3 R22, -R18, R25, RZ ;  /* 0x0000001912167210 */ /* 0x000fe20007ffe1ff */
[----:B------:R-:W-:-:S03]  /*1cf0*/  IMAD R0, R27, -0x800000, R0 ;  /* 0xff8000001b007824 */ /* 0x000fc600078e0200 */
        /* <DEDUP_REMOVED lines=46> */
.L_x_5474:
[----:B------:R-:W-:-:S04]  /*1fe0*/  LOP3.LUT R0, R0, 0x80000000, RZ, 0xc0, !PT ;  /* 0x8000000000007812 */ /* 0x000fc800078ec0ff */
[----:B------:R-:W-:Y:S01]  /*1ff0*/  LOP3.LUT R0, R0, 0x7f800000, RZ, 0xfc, !PT ;  /* 0x7f80000000007812 */ /* 0x000fe200078efcff */
[----:B------:R-:W-:Y:S06]  /*2000*/  BRA `(.L_x_5475) ;  /* 0x0000000000047947 */ /* 0x000fec0003800000 */
.L_x_5473:
[----:B------:R-:W-:-:S07]  /*2010*/  LEA R0, R5, R0, 0x17 ;  /* 0x0000000005007211 */ /* 0x000fce00078eb8ff */
.L_x_5475:
[----:B------:R-:W-:Y:S05]  /*2020*/  BSYNC B3 ;  /* 0x0000000000037941 */ /* 0x000fea0003800000 */
.L_x_5472:
[----:B------:R-:W-:Y:S05]  /*2030*/  BRA `(.L_x_5476) ;  /* 0x0000000000207947 */ /* 0x000fea0003800000 */
.L_x_5471:
[----:B------:R-:W-:-:S04]  /*2040*/  LOP3.LUT R0, R25, 0x80000000, R0, 0x48, !PT ;  /* 0x8000000019007812 */ /* 0x000fc800078e4800 */
[----:B------:R-:W-:Y:S01]  /*2050*/  LOP3.LUT R0, R0, 0x7f800000, RZ, 0xfc, !PT ;  /* 0x7f80000000007812 */ /* 0x000fe200078efcff */
[----:B------:R-:W-:Y:S06]  /*2060*/  BRA `(.L_x_5476) ;  /* 0x0000000000147947 */ /* 0x000fec0003800000 */
.L_x_5470:
[----:B------:R-:W-:Y:S01]  /*2070*/  LOP3.LUT R0, R25, 0x80000000, R0, 0x48, !PT ;  /* 0x8000000019007812 */ /* 0x000fe200078e4800 */
[----:B------:R-:W-:Y:S06]  /*2080*/  BRA `(.L_x_5476) ;  /* 0x00000000000c7947 */ /* 0x000fec0003800000 */
.L_x_5469:
[----:B------:R-:W0:Y:S01]  /*2090*/  MUFU.RSQ R0, -QNAN ;  /* 0xffc0000000007908 */ /* 0x000e220000001400 */
[----:B------:R-:W-:Y:S05]  /*20a0*/  BRA `(.L_x_5476) ;  /* 0x0000000000047947 */ /* 0x000fea0003800000 */
.L_x_5468:
[----:B------:R-:W-:-:S07]  /*20b0*/  FADD.FTZ R0, R0, R25 ;  /* 0x0000001900007221 */ /* 0x000fce0000010000 */
.L_x_5476:
[----:B------:R-:W-:Y:S05]  /*20c0*/  BSYNC B2 ;  /* 0x0000000000027941 */ /* 0x000fea0003800000 */
.L_x_5466:
[----:B------:R-:W-:Y:S01]  /*20d0*/  HFMA2.MMA R5, -RZ, RZ, 0, 0 ;  /* 0x00000000ff057435 */ /* 0x000fe200000001ff */
[----:B------:R-:W-:-:S05]  /*20e0*/  MOV R4, R14 ;  /* 0x0000000e00047202 */ /* 0x000fca0000000f00 */
[----:B0-----:R-:W-:Y:S05]  /*20f0*/  RET.REL.NODEC R4 `(_ZN18transformer_engine34scaled_masked_softmax_warp_forwardI6__halfS1_fLi7EEEvPT0_PKT_PKhT1_iii) ;  /* 0xffffffdc04c07950 */ /* 0x001fea0003c3ffff */
.L_x_5477:
        /* <DEDUP_REMOVED lines=16> */
.L_x_11268:


//--------------------- .text._ZN18transformer_engine34scaled_masked_softmax_warp_forwardI6__halfS1_fLi6EEEvPT0_PKT_PKhT1_iii --------------------------
	.section	.text._ZN18transformer_engine34scaled_masked_softmax_warp_forwardI6__halfS1_fLi6EEEvPT0_PKT_PKhT1_iii,"ax",@progbits
	.align	128
        .global         _ZN18transformer_engine34scaled_masked_softmax_warp_forwardI6__halfS1_fLi6EEEvPT0_PKT_PKhT1_iii
        .type           _ZN18transformer_engine34scaled_masked_softmax_warp_forwardI6__halfS1_fLi6EEEvPT0_PKT_PKhT1_iii,@function
        .size           _ZN18transformer_engine34scaled_masked_softmax_warp_forwardI6__halfS1_fLi6EEEvPT0_PKT_PKhT1_iii,(.L_x_11269 - _ZN18transformer_engine34scaled_masked_softmax_warp_forwardI6__halfS1_fLi6EEEvPT0_PKT_PKhT1_iii)
        .other          _ZN18transformer_engine34scaled_masked_softmax_warp_forwardI6__halfS1_fLi6EEEvPT0_PKT_PKhT1_iii,@"STO_CUDA_ENTRY STV_DEFAULT"
_ZN18transformer_engine34scaled_masked_softmax_warp_forwardI6__halfS1_fLi6EEEvPT0_PKT_PKhT1_iii:
.text._ZN18transformer_engine34scaled_masked_softmax_warp_forwardI6__halfS1_fLi6EEEvPT0_PKT_PKhT1_iii:
        /* <DEDUP_REMOVED lines=57> */
[----:B--2---:R-:W-:-:S05]  /*0390*/  HADD2.F32 R11, -RZ, R11.H0_H0 ;  /* 0x2000000bff0b7230 */ /* 0x004fca0000004100 */
[----:B------:R-:W-:-:S07]  /*03a0*/  FMUL R11, R11, UR10 ;  /* 0x0000000a0b0b7c20 */ /* 0x000fce0008400000 */
.L_x_5479:
[----:B------:R-:W-:Y:S05]  /*03b0*/  BSYNC B0 ;  /* 0x0000000000007941 */ /* 0x000fea0003800000 */
.L_x_5478:
[----:B------:R-:W-:Y:S04]  /*03c0*/  BSSY B0, `(.L_x_5480) ;  /* 0x000000a000007945 */ /* 0x000fe80003800000 */
[----:B------:R-:W-:Y:S05]  /*03d0*/  @P0 BRA `(.L_x_5481) ;  /* 0x0000000000200947 */ /* 0x000fea0003800000 */
[----:B------:R-:W2:Y:S01]  /*03e0*/  LDG.E.U8 R14, desc[UR6][R14.64+0x20] ;  /* 0x000020060e0e7981 */ /* 0x000ea2000c1e1100 */
[----:B------:R-:W-:Y:S01]  /*03f0*/  HFMA2.MMA R18, -RZ, RZ, -6.109375, 2 ;  /* 0xc61c4000ff127435 */ /* 0x000fe200000001ff */
[----:B--2---:R-:W-:-:S13]  /*0400*/  ISETP.NE.AND P0, PT, R14, 0x1, PT ;  /* 0x000000010e00780c */ /* 0x004fda0003f05270 */
[----:B------:R-:W-:Y:S05]  /*0410*/  @!P0 BRA `(.L_x_5481) ;  /* 0x0000000000108947 */ /* 0x000fea0003800000 */
[----:B------:R-:W2:Y:S01]  /*0420*/  LDG.E.U16 R16, desc[UR6][R16.64+0x40] ;  /* 0x0000400610107981 */ /* 0x000ea2000c1e1500 */
[----:B------:R-:W-:Y:S01]  /*0430*/  ULDC UR10, c[0x0][0x228] ;  /* 0x00008a00000a7ab9 */ /* 0x000fe20000000800 */
[----:B--2---:R-:W-:-:S05]  /*0440*/  HADD2.F32 R18, -RZ, R16.H0_H0 ;  /* 0x20000010ff127230 */ /* 0x004fca0000004100 */
[----:B------:R-:W-:-:S07]  /*0450*/  FMUL R18, R18, UR10 ;  /* 0x0000000a12127c20 */ /* 0x000fce0008400000 */
.L_x_5481:
[----:B------:R-:W-:Y:S05]  /*0460*/  BSYNC B0 ;  /* 0x0000000000007941 */ /* 0x000fea0003800000 */
.L_x_5480:
[----:B------:R-:W-:Y:S01]  /*0470*/  BSSY B0, `(.L_x_5482) ;  /* 0x0000010000007945 */ /* 0x000fe20003800000 */
[----:B------:R-:W-:Y:S02]  /*0480*/  IMAD.MOV.U32 R14, RZ, RZ, -0x800000 ;  /* 0xff800000ff0e7424 */ /* 0x000fe400078e00ff */
[----:B------:R-:W-:Y:S01]  /*0490*/  IMAD.MOV.U32 R15, RZ, RZ, -0x800000 ;  /* 0xff800000ff0f7424 */ /* 0x000fe200078e00ff */
[----:B------:R-:W-:Y:S06]  /*04a0*/  @P5 BRA `(.L_x_5483) ;  /* 0x0000000000305947 */ /* 0x000fec0003800000 */
[----:B------:R-:W2:Y:S02]  /*04b0*/  LDG.E.U8 R15, desc[UR6][R12.64] ;  /* 0x000000060c0f7981 */ /* 0x000ea4000c1e1100 */
[----:B--2---:R-:W-:Y:S01]  /*04c0*/  ISETP.NE.AND P0, PT, R15, 0x1, PT ;  /* 0x000000010f00780c */ /* 0x004fe20003f05270 */
[----:B------:R-:W-:-:S12]  /*04d0*/  IMAD.MOV.U32 R15, RZ, RZ, -0x39e3c000 ;  /* 0xc61c4000ff0f7424 */ /* 0x000fd800078e00ff */
[----:B------:R-:W-:Y:S05]  /*04e0*/  @!P0 BRA `(.L_x_5483) ;  /* 0x0000000000208947 */ /* 0x000fea0003800000 */
[----:B------:R-:W-:Y:S01]  /*04f0*/  IADD3 R15, P0, R2, R10, RZ ;  /* 0x0000000a020f7210 */ /* 0x000fe20007f1e0ff */
[----:B------:R-:W-:-:S03]  /*0500*/  ULDC UR4, c[0x0][0x228] ;  /* 0x00008a0000047ab9 */ /* 0x000fc60000000800 */
[----:B------:R-:W-:Y:S02]  /*0510*/  IADD3.X R20, R7, R19, RZ, P0, !PT ;  /* 0x0000001307147210 */ /* 0x000fe400007fe4ff */
[----:B------:R-:W-:-:S04]  /*0520*/  LEA R16, P0, R15, UR8, 0x1 ;  /* 0x000000080f107c11 */ /* 0x000fc8000f8008ff */
[----:B------:R-:W-:-:S05]  /*0530*/  LEA.HI.X R17, R15, UR9, R20, 0x1, P0 ;  /* 0x000000090f117c11 */ /* 0x000fca00080f0c14 */
[----:B------:R-:W2:Y:S02]  /*0540*/  LDG.E.U16 R16, desc[UR6][R16.64] ;  /* 0x0000000610107981 */ /* 0x000ea4000c1e1500 */
[----:B--2---:R-:W-:-:S05]  /*0550*/  HADD2.F32 R15, -RZ, R16.H0_H0 ;  /* 0x20000010ff0f7230 */ /* 0x004fca0000004100 */
[----:B------:R-:W-:-:S07]  /*0560*/  FMUL R15, R15, UR4 ;  /* 0x000000040f0f7c20 */ /* 0x000fce0008400000 */
.L_x_5483:
[----:B------:R-:W-:Y:S05]  /*0570*/  BSYNC B0 ;  /* 0x0000000000007941 */ /* 0x000fea0003800000 */
.L_x_5482:
[----:B------:R-:W-:Y:S04]  /*0580*/  BSSY B0, `(.L_x_5484) ;  /* 0x000000f000007945 */ /* 0x000fe80003800000 */
[----:B------:R-:W-:Y:S05]  /*0590*/  @P6 BRA `(.L_x_5485) ;  /* 0x0000000000346947 */ /* 0x000fea0003800000 */
[----:B------:R-:W2:Y:S01]  /*05a0*/  LDG.E.U8 R12, desc[UR6][R12.64+0x20] ;  /* 0x000020060c0c7981 */ /* 0x000ea2000c1e1100 */
[----:B------:R-:W-:Y:S01]  /*05b0*/  IMAD.MOV.U32 R14, RZ, RZ, -0x39e3c000 ;  /* 0xc61c4000ff0e7424 */ /* 0x000fe200078e00ff */
        /* <DEDUP_REMOVED lines=9> */
[----:B--2---:R-:W-:-:S05]  /*0650*/  HADD2.F32 R14, -RZ, R2.H0_H0 ;  /* 0x20000002ff0e7230 */ /* 0x004fca0000004100 */
[----:B------:R-:W-:-:S07]  /*0660*/  FMUL R14, R14, UR4 ;  /* 0x000000040e0e7c20 */ /* 0x000fce0008400000 */
.L_x_5485:
[----:B------:R-:W-:Y:S05]  /*0670*/  BSYNC B0 ;  /* 0x0000000000007941 */ /* 0x000fea0003800000 */
.L_x_5484:
        /* <DEDUP_REMOVED lines=115> */
[----:B------:R-:W-:Y:S05]  /*0db0*/  CALL.REL.NOINC `($__internal_23_$__cuda_sm3x_div_rn_noftz_f32_slowpath) ;  /* 0x0000000400907944 */ /* 0x000fea0003c00000 */
[----:B------:R-:W-:-:S07]  /*0dc0*/  IMAD.MOV.U32 R3, RZ, RZ, R0 ;  /* 0x000000ffff037224 */ /* 0x000fce00078e0000 */
.L_x_5489:
[----:B------:R-:W-:Y:S05]  /*0dd0*/  BSYNC B1 ;  /* 0x0000000000017941 */ /* 0x000fea0003800000 */
.L_x_5488:
[----:B------:R-:W-:Y:S01]  /*0de0*/  ULDC.64 UR4, c[0x0][0x210] ;  /* 0x0000840000047ab9 */ /* 0x000fe20000000a00 */
[----:B------:R-:W-:Y:S02]  /*0df0*/  F2FP.F16.F32.PACK_AB R3, RZ, R3 ;  /* 0x00000003ff03723e */ /* 0x000fe400000000ff */
        /* <DEDUP_REMOVED lines=19> */
[----:B------:R-:W-:Y:S05]  /*0f30*/  CALL.REL.NOINC `($__internal_23_$__cuda_sm3x_div_rn_noftz_f32_slowpath) ;  /* 0x0000000400307944 */ /* 0x000fea0003c00000 */
.L_x_5491:
[----:B------:R-:W-:Y:S05]  /*0f40*/  BSYNC B1 ;  /* 0x0000000000017941 */ /* 0x000fea0003800000 */
.L_x_5490:
[----:B------:R-:W-:-:S05]  /*0f50*/  F2FP.F16.F32.PACK_AB R0, RZ, R0 ;  /* 0x00000000ff00723e */ /* 0x000fca00000000ff */
[----:B------:R1:W-:Y:S02]  /*0f60*/  STG.E.U16 desc[UR6][R4.64+0x40], R0 ;  /* 0x0000400004007986 */ /* 0x0003e4000c101506 */
.L_x_5487:
[----:B------:R-:W-:Y:S05]  /*0f70*/  BSYNC B0 ;  /* 0x0000000000007941 */ /* 0x000fea0003800000 */
.L_x_5486:
        /* <DEDUP_REMOVED lines=44> */
[----:B------:R-:W-:-:S07]  /*1240*/  MOV R3, R0 ;  /* 0x0000000000037202 */ /* 0x000fce0000000f00 */
.L_x_5493:
[----:B------:R-:W-:Y:S05]  /*1250*/  BSYNC B0 ;  /* 0x0000000000007941 */ /* 0x000fea0003800000 */
.L_x_5492:
[----:B------:R-:W-:Y:S01]  /*1260*/  ULDC.64 UR4, c[0x0][0x210] ;  /* 0x0000840000047ab9 */ /* 0x000fe20000000a00 */
[----:B------:R-:W-:Y:S02]  /*1270*/  F2FP.F16.F32.PACK_AB R3, RZ, R3 ;  /* 0x00000003ff03723e */ /* 0x000fe400000000ff */
        /* <DEDUP_REMOVED lines=19> */
[----:B------:R-:W-:Y:S05]  /*13b0*/  CALL.REL.NOINC `($__internal_23_$__cuda_sm3x_div_rn_noftz_f32_slowpath) ;  /* 0x0000000000107944 */ /* 0x000fea0003c00000 */
.L_x_5495:
[----:B------:R-:W-:Y:S05]  /*13c0*/  BSYNC B0 ;  /* 0x0000000000007941 */ /* 0x000fea0003800000 */
.L_x_5494:
[----:B------:R-:W-:-:S05]  /*13d0*/  F2FP.F16.F32.PACK_AB R0, RZ, R0 ;  /* 0x00000000ff00723e */ /* 0x000fca00000000ff */
[----:B------:R-:W-:Y:S01]  /*13e0*/  STG.E.U16 desc[UR6][R4.64+0x40], R0 ;  /* 0x0000400004007986 */ /* 0x000fe2000c101506 */
[----:B------:R-:W-:Y:S05]  /*13f0*/  EXIT ;  /* 0x000000000000794d */ /* 0x000fea0003800000 */
        .weak           $__internal_23_$__cuda_sm3x_div_rn_noftz_f32_slowpath
        .type           $__internal_23_$__cuda_sm3x_div_rn_noftz_f32_slowpath,@function
        .size           $__internal_23_$__cuda_sm3x_div_rn_noftz_f32_slowpath,(.L_x_11269 - $__internal_23_$__cuda_sm3x_div_rn_noftz_f32_slowpath)
$__internal_23_$__cuda_sm3x_div_rn_noftz_f32_slowpath:
        /* <DEDUP_REMOVED lines=32> */
[----:B------:R-:W-:Y:S01]  /*1600*/  @!P1 FFMA R3, R3, 1.84467440737095516160e+19, RZ ;  /* 0x5f80000003039823 */ /* 0x000fe200000000ff */
[----:B------:R-:W-:-:S07]  /*1610*/  @!P1 VIADD R8, R8, 0x40 ;  /* 0x0000004008089836 */ /* 0x000fce0000000000 */
.L_x_5497:
[----:B------:R-:W-:Y:S01]  /*1620*/  LEA R18, R9, 0xc0800000, 0x17 ;  /* 0xc080000009127811 */ /* 0x000fe200078eb8ff */
[----:B------:R-:W-:Y:S01]  /*1630*/  VIADD R16, R16, 0xffffff81 ;  /* 0xffffff8110107836 */ /* 0x000fe20000000000 */
[----:B------:R-:W-:Y:S02]  /*1640*/  BSSY B3, `(.L_x_5502) ;  /* 0x0000035000037945 */ /* 0x000fe40003800000 */
[----:B------:R-:W-:Y:S01]  /*1650*/  IADD3 R19, -R18, R3, RZ ;  /* 0x0000000312137210 */ /* 0x000fe20007ffe1ff */
[----:B------:R-:W-:-:S03]  /*1660*/  IMAD R0, R16, -0x800000, R0 ;  /* 0xff80000010007824 */ /* 0x000fc600078e0200 */
        /* <DEDUP_REMOVED lines=46> */
.L_x_5504:
[----:B------:R-:W-:-:S04]  /*1950*/  LOP3.LUT R0, R0, 0x80000000, RZ, 0xc0, !PT ;  /* 0x8000000000007812 */ /* 0x000fc800078ec0ff */
[----:B------:R-:W-:Y:S01]  /*1960*/  LOP3.LUT R0, R0, 0x7f800000, RZ, 0xfc, !PT ;  /* 0x7f80000000007812 */ /* 0x000fe200078efcff */
[----:B------:R-:W-:Y:S06]  /*1970*/  BRA `(.L_x_5505) ;  /* 0x0000000000047947 */ /* 0x000fec0003800000 */
.L_x_5503:
[----:B------:R-:W-:-:S07]  /*1980*/  IMAD R0, R19, 0x800000, R0 ;  /* 0x0080000013007824 */ /* 0x000fce00078e0200 */
.L_x_5505:
[----:B------:R-:W-:Y:S05]  /*1990*/  BSYNC B3 ;  /* 0x0000000000037941 */ /* 0x000fea0003800000 */
.L_x_5502:
[----:B------:R-:W-:Y:S05]  /*19a0*/  BRA `(.L_x_5506) ;  /* 0x0000000000207947 */ /* 0x000fea0003800000 */
.L_x_5501:
[----:B------:R-:W-:-:S04]  /*19b0*/  LOP3.LUT R0, R3, 0x80000000, R0, 0x48, !PT ;  /* 0x8000000003007812 */ /* 0x000fc800078e4800 */
[----:B------:R-:W-:Y:S01]  /*19c0*/  LOP3.LUT R0, R0, 0x7f800000, RZ, 0xfc, !PT ;  /* 0x7f80000000007812 */ /* 0x000fe200078efcff */
[----:B------:R-:W-:Y:S06]  /*19d0*/  BRA `(.L_x_5506) ;  /* 0x0000000000147947 */ /* 0x000fec0003800000 */
.L_x_5500:
[----:B------:R-:W-:Y:S01]  /*19e0*/  LOP3.LUT R0, R3, 0x80000000, R0, 0x48, !PT ;  /* 0x8000000003007812 */ /* 0x000fe200078e4800 */
[----:B------:R-:W-:Y:S06]  /*19f0*/  BRA `(.L_x_5506) ;  /* 0x00000000000c7947 */ /* 0x000fec0003800000 */
.L_x_5499:
[----:B------:R-:W0:Y:S01]  /*1a00*/  MUFU.RSQ R0, -QNAN ;  /* 0xffc0000000007908 */ /* 0x000e220000001400 */
[----:B------:R-:W-:Y:S05]  /*1a10*/  BRA `(.L_x_5506) ;  /* 0x0000000000047947 */ /* 0x000fea0003800000 */
.L_x_5498:
[----:B------:R-:W-:-:S07]  /*1a20*/  FADD.FTZ R0, R0, R3 ;  /* 0x0000000300007221 */ /* 0x000fce0000010000 */
.L_x_5506:
[----:B------:R-:W-:Y:S05]  /*1a30*/  BSYNC B2 ;  /* 0x0000000000027941 */ /* 0x000fea0003800000 */
.L_x_5496:
[----:B------:R-:W-:Y:S01]  /*1a40*/  MOV R8, R14 ;  /* 0x0000000e00087202 */ /* 0x000fe20000000f00 */
[----:B------:R-:W-:-:S04]  /*1a50*/  IMAD.MOV.U32 R9, RZ, RZ, 0x0 ;  /* 0x00000000ff097424 */ /* 0x000fc800078e00ff */
[----:B0-----:R-:W-:Y:S05]  /*1a60*/  RET.REL.NODEC R8 `(_ZN18transformer_engine34scaled_masked_softmax_warp_forwardI6__halfS1_fLi6EEEvPT0_PKT_PKhT1_iii) ;  /* 0xffffffe408647950 */ /* 0x001fea0003c3ffff */
.L_x_5507:
        /* <DEDUP_REMOVED lines=9> */
.L_x_11269:


//--------------------- .text._ZN18transformer_engine34scaled_masked_softmax_warp_forwardI6__halfS1_fLi5EEEvPT0_PKT_PKhT1_iii --------------------------
	.section	.text._ZN18transformer_engine34scaled_masked_softmax_warp_forwardI6__halfS1_fLi5EEEvPT0_PKT_PKhT1_iii,"ax",@progbits
	.align	128
        .global         _ZN18transformer_engine34scaled_masked_softmax_warp_forwardI6__halfS1_fLi5EEEvPT0_PKT_PKhT1_iii
        .type           _ZN18transformer_engine34scaled_masked_softmax_warp_forwardI6__halfS1_fLi5EEEvPT0_PKT_PKhT1_iii,@function
        .size           _ZN18transformer_engine34scaled_masked_softmax_warp_forwardI6__halfS1_fLi5EEEvPT0_PKT_PKhT1_iii,(.L_x_11270 - _ZN18transformer_engine34scaled_masked_softmax_warp_forwardI6__halfS1_fLi5EEEvPT0_PKT_PKhT1_iii)
        .other          _ZN18transformer_engine34scaled_masked_softmax_warp_forwardI6__halfS1_fLi5EEEvPT0_PKT_PKhT1_iii,@"STO_CUDA_ENTRY STV_DEFAULT"
_ZN18transformer_engine34scaled_masked_softmax_warp_forwardI6__halfS1_fLi5EEEvPT0_PKT_PKhT1_iii:
.text._ZN18transformer_engine34scaled_masked_softmax_warp_forwardI6__halfS1_fLi5EEEvPT0_PKT_PKhT1_iii:
        /* <DEDUP_REMOVED lines=50> */
[----:B--2---:R-:W-:-:S05]  /*0320*/  HADD2.F32 R0, -RZ, R12.H0_H0 ;  /* 0x2000000cff007230 */ /* 0x004fca0000004100 */
[----:B------:R-:W-:-:S07]  /*0330*/  FMUL R0, R0, UR6 ;  /* 0x0000000600007c20 */ /* 0x000fce0008400000 */
.L_x_5509:
[----:B------:R-:W-:Y:S05]  /*0340*/  BSYNC B0 ;  /* 0x0000000000007941 */ /* 0x000fea0003800000 */
.L_x_5508:
        /* <DEDUP_REMOVED lines=16> */
[----:B--2---:R-:W-:-:S05]  /*0450*/  HADD2.F32 R3, -RZ, R10.H0_H0 ;  /* 0x2000000aff037230 */ /* 0x004fca0000004100 */
[----:B------:R-:W-:-:S07]  /*0460*/  FMUL R3, R3, UR6 ;  /* 0x0000000603037c20 */ /* 0x000fce0008400000 */
.L_x_5511:
[----:B------:R-:W-:Y:S05]  /*0470*/  BSYNC B0 ;  /* 0x0000000000007941 */ /* 0x000fea0003800000 */
.L_x_5510:
        /* <DEDUP_REMOVED lines=91> */
[----:B------:R-:W-:Y:S05]  /*0a30*/  CALL.REL.NOINC `($__internal_24_$__cuda_sm3x_div_rn_noftz_f32_slowpath) ;  /* 0x0000000000887944 */ /* 0x000fea0003c00000 */
.L_x_5515:
[----:B------:R-:W-:Y:S05]  /*0a40*/  BSYNC B1 ;  /* 0x0000000000017941 */ /* 0x000fea0003800000 */
.L_x_5514:
[----:B------:R-:W-:Y:S01]  /*0a50*/  ULDC.64 UR6, c[0x0][0x210] ;  /* 0x0000840000067ab9 */ /* 0x000fe20000000a00 */
[----:B------:R-:W-:Y:S02]  /*0a60*/  F2FP.F16.F32.PACK_AB R0, RZ, R3 ;  /* 0x00000003ff00723e */ /* 0x000fe400000000ff */
[----:B------:R-:W-:-:S04]  /*0a70*/  LEA R2, P0, R4, UR6, 0x1 ;  /* 0x0000000604027c11 */ /* 0x000fc8000f8008ff */
[----:B------:R-:W-:-:S05]  /*0a80*/  LEA.HI.X R3, R4, UR7, R7, 0x1, P0 ;  /* 0x0000000704037c11 */ /* 0x000fca00080f0c07 */
[----:B------:R0:W-:Y:S04]  /*0a90*/  STG.E.U16 desc[UR4][R2.64], R0 ;  /* 0x0000000002007986 */ /* 0x0001e8000c101504 */
.L_x_5513:
[----:B------:R-:W-:Y:S05]  /*0aa0*/  BSYNC B0 ;  /* 0x0000000000007941 */ /* 0x000fea0003800000 */
.L_x_5512:
        /* <DEDUP_REMOVED lines=16> */
[----:B0-----:R-:W-:Y:S05]  /*0bb0*/  CALL.REL.NOINC `($__internal_24_$__cuda_sm3x_div_rn_noftz_f32_slowpath) ;  /* 0x0000000000287944 */ /* 0x001fea0003c00000 */
.L_x_5517:
[----:B------:R-:W-:Y:S05]  /*0bc0*/  BSYNC B0 ;  /* 0x0000000000007941 */ /* 0x000fea0003800000 */
.L_x_5516:
[----:B------:R-:W-:Y:S01]  /*0bd0*/  ULDC UR6, c[0x0][0x230] ;  /* 0x00008c0000067ab9 */ /* 0x000fe20000000800 */
[----:B------:R-:W-:Y:S02]  /*0be0*/  F2FP.F16.F32.PACK_AB R0, RZ, R3 ;  /* 0x00000003ff00723e */ /* 0x000fe400000000ff */
[----:B------:R-:W-:Y:S01]  /*0bf0*/  IADD3 R4, P0, R4, UR6, RZ ;  /* 0x0000000604047c10 */ /* 0x000fe2000ff1e0ff */
[----:B------:R-:W-:-:S03]  /*0c00*/  ULDC.64 UR6, c[0x0][0x210] ;  /* 0x0000840000067ab9 */ /* 0x000fc60000000a00 */
[----:B0-----:R-:W-:Y:S02]  /*0c10*/  LEA.HI.X.SX32 R7, R2, R7, 0x1, P0 ;  /* 0x0000000702077211 */ /* 0x001fe400000f0eff */
[----:B------:R-:W-:-:S04]  /*0c20*/  LEA R2, P0, R4, UR6, 0x1 ;  /* 0x0000000604027c11 */ /* 0x000fc8000f8008ff */
[----:B------:R-:W-:-:S05]  /*0c30*/  LEA.HI.X R3, R4, UR7, R7, 0x1, P0 ;  /* 0x0000000704037c11 */ /* 0x000fca00080f0c07 */
[----:B------:R-:W-:Y:S01]  /*0c40*/  STG.E.U16 desc[UR4][R2.64], R0 ;  /* 0x0000000002007986 */ /* 0x000fe2000c101504 */
[----:B------:R-:W-:Y:S05]  /*0c50*/  EXIT ;  /* 0x000000000000794d */ /* 0x000fea0003800000 */
        .weak           $__internal_24_$__cuda_sm3x_div_rn_noftz_f32_slowpath
        .type           $__internal_24_$__cuda_sm3x_div_rn_noftz_f32_slowpath,@function
        .size           $__internal_24_$__cuda_sm3x_div_rn_noftz_f32_slowpath,(.L_x_11270 - $__internal_24_$__cuda_sm3x_div_rn_noftz_f32_slowpath)
$__internal_24_$__cuda_sm3x_div_rn_noftz_f32_slowpath:
        /* <DEDUP_REMOVED lines=34> */
.L_x_5519:
        /* <DEDUP_REMOVED lines=51> */
.L_x_5526:
[----:B------:R-:W-:-:S04]  /*11b0*/  LOP3.LUT R0, R0, 0x80000000, RZ, 0xc0, !PT ;  /* 0x8000000000007812 */ /* 0x000fc800078ec0ff */
[----:B------:R-:W-:Y:S01]  /*11c0*/  LOP3.LUT R0, R0, 0x7f800000, RZ, 0xfc, !PT ;  /* 0x7f80000000007812 */ /* 0x000fe200078efcff */
[----:B------:R-:W-:Y:S06]  /*11d0*/  BRA `(.L_x_5527) ;  /* 0x0000000000047947 */ /* 0x000fec0003800000 */
.L_x_5525:
[----:B------:R-:W-:-:S07]  /*11e0*/  IMAD R0, R11, 0x800000, R0 ;  /* 0x008000000b007824 */ /* 0x000fce00078e0200 */
.L_x_5527:
[----:B------:R-:W-:Y:S05]  /*11f0*/  BSYNC B3 ;  /* 0x0000000000037941 */ /* 0x000fea0003800000 */
.L_x_5524:
[----:B------:R-:W-:Y:S05]  /*1200*/  BRA `(.L_x_5528) ;  /* 0x0000000000207947 */ /* 0x000fea0003800000 */
.L_x_5523:
[----:B------:R-:W-:-:S04]  /*1210*/  LOP3.LUT R0, R3, 0x80000000, R0, 0x48, !PT ;  /* 0x8000000003007812 */ /* 0x000fc800078e4800 */
[----:B------:R-:W-:Y:S01]  /*1220*/  LOP3.LUT R0, R0, 0x7f800000, RZ, 0xfc, !PT ;  /* 0x7f80000000007812 */ /* 0x000fe200078efcff */
[----:B------:R-:W-:Y:S06]  /*1230*/  BRA `(.L_x_5528) ;  /* 0x0000000000147947 */ /* 0x000fec0003800000 */
.L_x_5522:
[----:B------:R-:W-:Y:S01]  /*1240*/  LOP3.LUT R0, R3, 0x80000000, R0, 0x48, !PT ;  /* 0x8000000003007812 */ /* 0x000fe200078e4800 */
[----:B------:R-:W-:Y:S06]  /*1250*/  BRA `(.L_x_5528) ;  /* 0x00000000000c7947 */ /* 0x000fec0003800000 */
.L_x_5521:
[----:B------:R-:W0:Y:S01]  /*1260*/  MUFU.RSQ R0, -QNAN ;  /* 0xffc0000000007908 */ /* 0x000e220000001400 */
[----:B------:R-:W-:Y:S05]  /*1270*/  BRA `(.L_x_5528) ;  /* 0x0000000000047947 */ /* 0x000fea0003800000 */
.L_x_5520:
[----:B------:R-:W-:-:S07]  /*1280*/  FADD.FTZ R0, R0, R3 ;  /* 0x0000000300007221 */ /* 0x000fce0000010000 */
.L_x_5528:
[----:B------:R-:W-:Y:S05]  /*1290*/  BSYNC B2 ;  /* 0x0000000000027941 */ /* 0x000fea0003800000 */
.L_x_5518:
[----:B------:R-:W-:Y:S02]  /*12a0*/  IMAD.MOV.U32 R16, RZ, RZ, R6 ;  /* 0x000000ffff107224 */ /* 0x000fe400078e0006 */
[----:B------:R-:W-:Y:S02]  /*12b0*/  IMAD.MOV.U32 R17, RZ, RZ, 0x0 ;  /* 0x00000000ff117424 */ /* 0x000fe400078e00ff */
[----:B0-----:R-:W-:Y:S02]  /*12c0*/  IMAD.MOV.U32 R3, RZ, RZ, R0 ;  /* 0x000000ffff037224 */ /* 0x001fe400078e0000 */
[----:B------:R-:W-:Y:S05]  /*12d0*/  RET.REL.NODEC R16 `(_ZN18transformer_engine34scaled_masked_softmax_warp_forwardI6__halfS1_fLi5EEEvPT0_PKT_PKhT1_iii) ;  /* 0xffffffec10487950 */ /* 0x000fea0003c3ffff */
.L_x_5529:
        /* <DEDUP_REMOVED lines=10> */
.L_x_11270:


//--------------------- .text._ZN18transformer_engine34scaled_masked_softmax_warp_forwardI6__halfS1_fLi4EEEvPT0_PKT_PKhT1_iii --------------------------
	.section	.text._ZN18transformer_engine34scaled_masked_softmax_warp_forwardI6__halfS1_fLi4EEEvPT0_PKT_PKhT1_iii,"ax",@progbits
	.align	128
        .global         _ZN18transformer_engine34scaled_masked_softmax_warp_forwardI6__halfS1_fLi4EEEvPT0_PKT_PKhT1_iii
        .type           _ZN18transformer_engine34scaled_masked_softmax_warp_forwardI6__halfS1_fLi4EEEvPT0_PKT_PKhT1_iii,@function
        .size           _ZN18transformer_engine34scaled_masked_softmax_warp_forwardI6__halfS1_fLi4EEEvPT0_PKT_PKhT1_iii,(.L_x_11271 - _ZN18transformer_engine34scaled_masked_softmax_warp_forwardI6__halfS1_fLi4EEEvPT0_PKT_PKhT1_iii)
        .other          _ZN18transformer_engine34scaled_masked_softmax_warp_forwardI6__halfS1_fLi4EEEvPT0_PKT_PKhT1_iii,@"STO_CUDA_ENTRY STV_DEFAULT"
_ZN18transformer_engine34scaled_masked_softmax_warp_forwardI6__halfS1_fLi4EEEvPT0_PKT_PKhT1_iii:
.text._ZN18transformer_engine34scaled_masked_softmax_warp_forwardI6__halfS1_fLi4EEEvPT0_PKT_PKhT1_iii:
        /* <DEDUP_REMOVED lines=52> */
.L_x_5531:
[----:B------:R-:W-:Y:S05]  /*0340*/  BSYNC B0 ;  /* 0x0000000000007941 */ /* 0x000fea0003800000 */
.L_x_5530:
        /* <DEDUP_REMOVED lines=18> */
.L_x_5533:
[----:B------:R-:W-:Y:S05]  /*0470*/  BSYNC B0 ;  /* 0x0000000000007941 */ /* 0x000fea0003800000 */
.L_x_5532:
        /* <DEDUP_REMOVED lines=81> */
[----:B------:R-:W-:Y:S05]  /*0990*/  CALL.REL.NOINC `($__internal_25_$__cuda_sm3x_div_rn_noftz_f32_slowpath) ;  /* 0x0000000000887944 */ /* 0x000fea0003c00000 */
.L_x_5537:
[----:B------:R-:W-:Y:S05]  /*09a0*/  BSYNC B1 ;  /* 0x0000000000017941 */ /* 0x000fea0003800000 */
.L_x_5536:
[----:B------:R-:W-:Y:S01]  /*09b0*/  ULDC.64 UR6, c[0x0][0x210] ;  /* 0x0000840000067ab9 */ /* 0x000fe20000000a00 */
[----:B------:R-:W-:Y:S02]  /*09c0*/  F2FP.F16.F32.PACK_AB R0, RZ, R3 ;  /* 0x00000003ff00723e */ /* 0x000fe400000000ff */
[----:B------:R-:W-:-:S04]  /*09d0*/  LEA R2, P0, R4, UR6, 0x1 ;  /* 0x0000000604027c11 */ /* 0x000fc8000f8008ff */
[----:B------:R-:W-:-:S05]  /*09e0*/  LEA.HI.X R3, R4, UR7, R7, 0x1, P0 ;  /* 0x0000000704037c11 */ /* 0x000fca00080f0c07 */
[----:B------:R0:W-:Y:S04]  /*09f0*/  STG.E.U16 desc[UR4][R2.64], R0 ;  /* 0x0000000002007986 */ /* 0x0001e8000c101504 */
.L_x_5535:
[----:B------:R-:W-:Y:S05]  /*0a00*/  BSYNC B0 ;  /* 0x0000000000007941 */ /* 0x000fea0003800000 */
.L_x_5534:
        /* <DEDUP_REMOVED lines=16> */
[----:B0-----:R-:W-:Y:S05]  /*0b10*/  CALL.REL.NOINC `($__internal_25_$__cuda_sm3x_div_rn_noftz_f32_slowpath) ;  /* 0x0000000000287944 */ /* 0x001fea0003c00000 */
.L_x_5539:
[----:B------:R-:W-:Y:S05]  /*0b20*/  BSYNC B0 ;  /* 0x0000000000007941 */ /* 0x000fea0003800000 */
.L_x_5538:
        /* <DEDUP_REMOVED lines=9> */
        .weak           $__internal_25_$__cuda_sm3x_div_rn_noftz_f32_slowpath
        .type           $__internal_25_$__cuda_sm3x_div_rn_noftz_f32_slowpath,@function
        .size           $__internal_25_$__cuda_sm3x_div_rn_noftz_f32_slowpath,(.L_x_11271 - $__internal_25_$__cuda_sm3x_div_rn_noftz_f32_slowpath)
$__internal_25_$__cuda_sm3x_div_rn_noftz_f32_slowpath:
        /* <DEDUP_REMOVED lines=34> */
.L_x_5541:
        /* <DEDUP_REMOVED lines=51> */
.L_x_5548:
[----:B------:R-:W-:-:S04]  /*1110*/  LOP3.LUT R0, R0, 0x80000000, RZ, 0xc0, !PT ;  /* 0x8000000000007812 */ /* 0x000fc800078ec0ff */
[----:B------:R-:W-:Y:S01]  /*1120*/  LOP3.LUT R0, R0, 0x7f800000, RZ, 0xfc, !PT ;  /* 0x7f80000000007812 */ /* 0x000fe200078efcff */
[----:B------:R-:W-:Y:S06]  /*1130*/  BRA `(.L_x_5549) ;  /* 0x0000000000047947 */ /* 0x000fec0003800000 */
.L_x_5547:
[----:B------:R-:W-:-:S07]  /*1140*/  IMAD R0, R11, 0x800000, R0 ;  /* 0x008000000b007824 */ /* 0x000fce00078e0200 */
.L_x_5549:
[----:B------:R-:W-:Y:S05]  /*1150*/  BSYNC B3 ;  /* 0x0000000000037941 */ /* 0x000fea0003800000 */
.L_x_5546:
[----:B------:R-:W-:Y:S05]  /*1160*/  BRA `(.L_x_5550) ;  /* 0x0000000000207947 */ /* 0x000fea0003800000 */
.L_x_5545:
[----:B------:R-:W-:-:S04]  /*1170*/  LOP3.LUT R0, R3, 0x80000000, R0, 0x48, !PT ;  /* 0x8000000003007812 */ /* 0x000fc800078e4800 */
[----:B------:R-:W-:Y:S01]  /*1180*/  LOP3.LUT R0, R0, 0x7f800000, RZ, 0xfc, !PT ;  /* 0x7f80000000007812 */ /* 0x000fe200078efcff */
[----:B------:R-:W-:Y:S06]  /*1190*/  BRA `(.L_x_5550) ;  /* 0x0000000000147947 */ /* 0x000fec0003800000 */
.L_x_5544:
[----:B------:R-:W-:Y:S01]  /*11a0*/  LOP3.LUT R0, R3, 0x80000000, R0, 0x48, !PT ;  /* 0x8000000003007812 */ /* 0x000fe200078e4800 */
[----:B------:R-:W-:Y:S06]  /*11b0*/  BRA `(.L_x_5550) ;  /* 0x00000000000c7947 */ /* 0x000fec0003800000 */
.L_x_5543:
[----:B------:R-:W0:Y:S01]  /*11c0*/  MUFU.RSQ R0, -QNAN ;  /* 0xffc0000000007908 */ /* 0x000e220000001400 */
[----:B------:R-:W-:Y:S05]  /*11d0*/  BRA `(.L_x_5550) ;  /* 0x0000000000047947 */ /* 0x000fea0003800000 */
.L_x_5542:
[----:B------:R-:W-:-:S07]  /*11e0*/  FADD.FTZ R0, R0, R3 ;  /* 0x0000000300007221 */ /* 0x000fce0000010000 */
.L_x_5550:
[----:B------:R-:W-:Y:S05]  /*11f0*/  BSYNC B2 ;  /* 0x0000000000027941 */ /* 0x000fea0003800000 */
.L_x_5540:
[----:B------:R-:W-:Y:S02]  /*1200*/  IMAD.MOV.U32 R16, RZ, RZ, R6 ;  /* 0x000000ffff107224 */ /* 0x000fe400078e0006 */
[----:B------:R-:W-:Y:S02]  /*1210*/  IMAD.MOV.U32 R17, RZ, RZ, 0x0 ;  /* 0x00000000ff117424 */ /* 0x000fe400078e00ff */
[----:B0-----:R-:W-:Y:S02]  /*1220*/  IMAD.MOV.U32 R3, RZ, RZ, R0 ;  /* 0x000000ffff037224 */ /* 0x001fe400078e0000 */
[----:B------:R-:W-:Y:S05]  /*1230*/  RET.REL.NODEC R16 `(_ZN18transformer_engine34scaled_masked_softmax_warp_forwardI6__halfS1_fLi4EEEvPT0_PKT_PKhT1_iii) ;  /* 0xffffffec10707950 */ /* 0x000fea0003c3ffff */
.L_x_5551:
        /* <DEDUP_REMOVED lines=12> */
.L_x_11271:


//--------------------- .text._ZN18transformer_engine34scaled_masked_softmax_warp_forwardI6__halfS1_fLi3EEEvPT0_PKT_PKhT1_iii --------------------------
	.section	.text._ZN18transformer_engine34scaled_masked_softmax_warp_forwardI6__halfS1_fLi3EEEvPT0_PKT_PKhT1_iii,"ax",@progbits
	.align	128
        .global         _ZN18transformer_engine34scaled_masked_softmax_warp_forwardI6__halfS1_fLi3EEEvPT0_PKT_PKhT1_iii
        .type           _ZN18transformer_engine34scaled_masked_softmax_warp_forwardI6__halfS1_fLi3EEEvPT0_PKT_PKhT1_iii,@function
        .size           _ZN18transformer_engine34scaled_masked_softmax_warp_forwardI6__halfS1_fLi3EEEvPT0_PKT_PKhT1_iii,(.L_x_11272 - _ZN18transformer_engine34scaled_masked_softmax_warp_forwardI6__halfS1_fLi3EEEvPT0_PKT_PKhT1_iii)
        .other          _ZN18transformer_engine34scaled_masked_softmax_warp_forwardI6__halfS1_fLi3EEEvPT0_PKT_PKhT1_iii,@"STO_CUDA_ENTRY STV_DEFAULT"
_ZN18transformer_engine34scaled_masked_softmax_warp_forwardI6__halfS1_fLi3EEEvPT0_PKT_PKhT1_iii:
.text._ZN18transformer_engine34scaled_masked_softmax_warp_forwardI6__halfS1_fLi3EEEvPT0_PKT_PKhT1_iii:
        /* <DEDUP_REMOVED lines=52> */
.L_x_5553:
[----:B------:R-:W-:Y:S05]  /*0340*/  BSYNC B0 ;  /* 0x0000000000007941 */ /* 0x000fea0003800000 */
.L_x_5552:
        /* <DEDUP_REMOVED lines=18> */
.L_x_5555:
[----:B------:R-:W-:Y:S05]  /*0470*/  BSYNC B0 ;  /* 0x0000000000007941 */ /* 0x000fea0003800000 */
.L_x_5554:
        /* <DEDUP_REMOVED lines=71> */
[----:B------:R-:W-:Y:S05]  /*08f0*/  CALL.REL.NOINC `($__internal_26_$__cuda_sm3x_div_rn_noftz_f32_slowpath) ;  /* 0x00000000008c7944 */ /* 0x000fea0003c00000 */
[----:B------:R-:W-:-:S07]  /*0900*/  IMAD.MOV.U32 R3, RZ, RZ, R0 ;  /* 0x000000ffff037224 */ /* 0x000fce00078e0000 */
.L_x_5559:
[----:B------:R-:W-:Y:S05]  /*0910*/  BSYNC B1 ;  /* 0x0000000000017941 */ /* 0x000fea0003800000 */
.L_x_5558:
[----:B------:R-:W-:Y:S01]  /*0920*/  ULDC.64 UR6, c[0x0][0x210] ;  /* 0x0000840000067ab9 */ /* 0x000fe20000000a00 */
[----:B------:R-:W-:Y:S02]  /*0930*/  F2FP.F16.F32.PACK_AB R0, RZ, R3 ;  /* 0x00000003ff00723e */ /* 0x000fe400000000ff */
[----:B------:R-:W-:-:S04]  /*0940*/  LEA R2, P0, R4, UR6, 0x1 ;  /* 0x0000000604027c11 */ /* 0x000fc8000f8008ff */
[----:B------:R-:W-:-:S05]  /*0950*/  LEA.HI.X R3, R4, UR7, R8, 0x1, P0 ;  /* 0x0000000704037c11 */ /* 0x000fca00080f0c08 */
[----:B------:R1:W-:Y:S04]  /*0960*/  STG.E.U16 desc[UR4][R2.64], R0 ;  /* 0x0000000002007986 */ /* 0x0003e8000c101504 */
.L_x_5557:
[----:B------:R-:W-:Y:S05]  /*0970*/  BSYNC B0 ;  /* 0x0000000000007941 */ /* 0x000fea0003800000 */
.L_x_5556:
        /* <DEDUP_REMOVED lines=17> */
.L_x_5561:
[----:B------:R-:W-:Y:S05]  /*0a90*/  BSYNC B0 ;  /* 0x0000000000007941 */ /* 0x000fea0003800000 */
.L_x_5560:
[----:B------:R-:W-:Y:S01]  /*0aa0*/  ULDC UR6, c[0x0][0x230] ;  /* 0x00008c0000067ab9 */ /* 0x000fe20000000800 */
[----:B------:R-:W-:Y:S02]  /*0ab0*/  F2FP.F16.F32.PACK_AB R0, RZ, R3 ;  /* 0x00000003ff00723e */ /* 0x000fe400000000ff */
[----:B------:R-:W-:Y:S01]  /*0ac0*/  IADD3 R4, P0, R4, UR6, RZ ;  /* 0x0000000604047c10 */ /* 0x000fe2000ff1e0ff */
[----:B------:R-:W-:-:S04]  /*0ad0*/  ULDC.64 UR6, c[0x0][0x210] ;  /* 0x0000840000067ab9 */ /* 0x000fc80000000a00 */
[----:B------:R-:W-:Y:S01]  /*0ae0*/  IMAD.X R9, R9, 0x1, R8, P0 ;  /* 0x0000000109097824 */ /* 0x000fe200000e0608 */
[----:B------:R-:W-:-:S04]  /*0af0*/  LEA R2, P0, R4, UR6, 0x1 ;  /* 0x0000000604027c11 */ /* 0x000fc8000f8008ff */
[----:B------:R-:W-:-:S05]  /*0b00*/  LEA.HI.X R3, R4, UR7, R9, 0x1, P0 ;  /* 0x0000000704037c11 */ /* 0x000fca00080f0c09 */
[----:B------:R-:W-:Y:S01]  /*0b10*/  STG.E.U16 desc[UR4][R2.64], R0 ;  /* 0x0000000002007986 */ /* 0x000fe2000c101504 */
[----:B------:R-:W-:Y:S05]  /*0b20*/  EXIT ;  /* 0x000000000000794d */ /* 0x000fea0003800000 */
        .weak           $__internal_26_$__cuda_sm3x_div_rn_noftz_f32_slowpath
        .type           $__internal_26_$__cuda_sm3x_div_rn_noftz_f32_slowpath,@function
        .size           $__internal_26_$__cuda_sm3x_div_rn_noftz_f32_slowpath,(.L_x_11272 - $__internal_26_$__cuda_sm3x_div_rn_noftz_f32_slowpath)
$__internal_26_$__cuda_sm3x_div_rn_noftz_f32_slowpath:
        /* <DEDUP_REMOVED lines=34> */
.L_x_5563:
        /* <DEDUP_REMOVED lines=51> */
.L_x_5570:
[----:B------:R-:W-:-:S04]  /*1080*/  LOP3.LUT R0, R0, 0x80000000, RZ, 0xc0, !PT ;  /* 0x8000000000007812 */ /* 0x000fc800078ec0ff */
[----:B------:R-:W-:Y:S01]  /*1090*/  LOP3.LUT R0, R0, 0x7f800000, RZ, 0xfc, !PT ;  /* 0x7f80000000007812 */ /* 0x000fe200078efcff */
[----:B------:R-:W-:Y:S06]  /*10a0*/  BRA `(.L_x_5571) ;  /* 0x0000000000047947 */ /* 0x000fec0003800000 */
.L_x_5569:
[----:B------:R-:W-:-:S07]  /*10b0*/  IMAD R0, R11, 0x800000, R0 ;  /* 0x008000000b007824 */ /* 0x000fce00078e0200 */
.L_x_5571:
[----:B------:R-:W-:Y:S05]  /*10c0*/  BSYNC B3 ;  /* 0x0000000000037941 */ /* 0x000fea0003800000 */
.L_x_5568:
[----:B------:R-:W-:Y:S05]  /*10d0*/  BRA `(.L_x_5572) ;  /* 0x0000000000207947 */ /* 0x000fea0003800000 */
.L_x_5567:
[----:B------:R-:W-:-:S04]  /*10e0*/  LOP3.LUT R0, R3, 0x80000000, R0, 0x48, !PT ;  /* 0x8000000003007812 */ /* 0x000fc800078e4800 */
[----:B------:R-:W-:Y:S01]  /*10f0*/  LOP3.LUT R0, R0, 0x7f800000, RZ, 0xfc, !PT ;  /* 0x7f80000000007812 */ /* 0x000fe200078efcff */
[----:B------:R-:W-:Y:S06]  /*1100*/  BRA `(.L_x_5572) ;  /* 0x0000000000147947 */ /* 0x000fec0003800000 */
.L_x_5566:
[----:B------:R-:W-:Y:S01]  /*1110*/  LOP3.LUT R0, R3, 0x80000000, R0, 0x48, !PT ;  /* 0x8000000003007812 */ /* 0x000fe200078e4800 */
[----:B------:R-:W-:Y:S06]  /*1120*/  BRA `(.L_x_5572) ;  /* 0x00000000000c7947 */ /* 0x000fec0003800000 */
.L_x_5565:
[----:B------:R-:W0:Y:S01]  /*1130*/  MUFU.RSQ R0, -QNAN ;  /* 0xffc0000000007908 */ /* 0x000e220000001400 */
[----:B------:R-:W-:Y:S05]  /*1140*/  BRA `(.L_x_5572) ;  /* 0x0000000000047947 */ /* 0x000fea0003800000 */
.L_x_5564:
[----:B------:R-:W-:-:S07]  /*1150*/  FADD.FTZ R0, R0, R3 ;  /* 0x0000000300007221 */ /* 0x000fce0000010000 */
.L_x_5572:
[----:B------:R-:W-:Y:S05]  /*1160*/  BSYNC B2 ;  /* 0x0000000000027941 */ /* 0x000fea0003800000 */
.L_x_5562:
[----:B------:R-:W-:-:S04]  /*1170*/  IMAD.MOV.U32 R3, RZ, RZ, 0x0 ;  /* 0x00000000ff037424 */ /* 0x000fc800078e00ff */
[----:B0-----:R-:W-:Y:S05]  /*1180*/  RET.REL.NODEC R2 `(_ZN18transformer_engine34scaled_masked_softmax_warp_forwardI6__halfS1_fLi3EEEvPT0_PKT_PKhT1_iii) ;  /* 0xffffffec029c7950 */ /* 0x001fea0003c3ffff */
.L_x_5573:
        /* <DEDUP_REMOVED lines=15> */
.L_x_11272:


//--------------------- .text._ZN18transformer_engine34scaled_masked_softmax_warp_forwardI6__halfS1_fLi2EEEvPT0_PKT_PKhT1_iii --------------------------
	.section	.text._ZN18transformer_engine34scaled_masked_softmax_warp_forwardI6__halfS1_fLi2EEEvPT0_PKT_PKhT1_iii,"ax",@progbits
	.align	128
        .global         _ZN18transformer_engine34scaled_masked_softmax_warp_forwardI6__halfS1_fLi2EEEvPT0_PKT_PKhT1_iii
        .type           _ZN18transformer_engine34scaled_masked_softmax_warp_forwardI6__halfS1_fLi2EEEvPT0_PKT_PKhT1_iii,@function
        .size           _ZN18transformer_engine34scaled_masked_softmax_warp_forwardI6__halfS1_fLi2EEEvPT0_PKT_PKhT1_iii,(.L_x_11273 - _ZN18transformer_engine34scaled_masked_softmax_warp_forwardI6__halfS1_fLi2EEEvPT0_PKT_PKhT1_iii)
        .other          _ZN18transformer_engine34scaled_masked_softmax_warp_forwardI6__halfS1_fLi2EEEvPT0_PKT_PKhT1_iii,@"STO_CUDA_ENTRY STV_DEFAULT"
_ZN18transformer_engine34scaled_masked_softmax_warp_forwardI6__halfS1_fLi2EEEvPT0_PKT_PKhT1_iii:
.text._ZN18transformer_engine34scaled_masked_softmax_warp_forwardI6__halfS1_fLi2EEEvPT0_PKT_PKhT1_iii:
        /* <DEDUP_REMOVED lines=52> */
.L_x_5575:
[----:B------:R-:W-:Y:S05]  /*0340*/  BSYNC B0 ;  /* 0x0000000000007941 */ /* 0x000fea0003800000 */
.L_x_5574:
        /* <DEDUP_REMOVED lines=18> */
.L_x_5577:
[----:B------:R-:W-:Y:S05]  /*0470*/  BSYNC B0 ;  /* 0x0000000000007941 */ /* 0x000fea0003800000 */
.L_x_5576:
        /* <DEDUP_REMOVED lines=61> */
[----:B------:R-:W-:Y:S05]  /*0850*/  CALL.REL.NOINC `($__internal_27_$__cuda_sm3x_div_rn_noftz_f32_slowpath) ;  /* 0x0000000000847944 */ /* 0x000fea0003c00000 */
.L_x_5581:
[----:B------:R-:W-:Y:S05]  /*0860*/  BSYNC B1 ;  /* 0x0000000000017941 */ /* 0x000fea0003800000 */
.L_x_5580:
[----:B------:R-:W-:Y:S01]  /*0870*/  ULDC.64 UR6, c[0x0][0x210] ;  /* 0x0000840000067ab9 */ /* 0x000fe20000000a00 */
[----:B------:R-:W-:Y:S02]  /*0880*/  F2FP.F16.F32.PACK_AB R3, RZ, R3 ;  /* 0x00000003ff03723e */ /* 0x000fe400000000ff */
[----:B------:R-:W-:-:S04]  /*0890*/  LEA R10, P0, R4, UR6, 0x1 ;  /* 0x00000006040a7c11 */ /* 0x000fc8000f8008ff */
[----:B------:R-:W-:-:S05]  /*08a0*/  LEA.HI.X R11, R4, UR7, R2, 0x1, P0 ;  /* 0x00000007040b7c11 */ /* 0x000fca00080f0c02 */
[----:B------:R0:W-:Y:S04]  /*08b0*/  STG.E.U16 desc[UR4][R10.64], R3 ;  /* 0x000000030a007986 */ /* 0x0001e8000c101504 */
.L_x_5579:
[----:B------:R-:W-:Y:S05]  /*08c0*/  BSYNC B0 ;  /* 0x0000000000007941 */ /* 0x000fea0003800000 */
.L_x_5578:
        /* <DEDUP_REMOVED lines=16> */
.L_x_5583:
[----:B------:R-:W-:Y:S05]  /*09d0*/  BSYNC B0 ;  /* 0x0000000000007941 */ /* 0x000fea0003800000 */
.L_x_5582:
        /* <DEDUP_REMOVED lines=9> */
        .weak           $__internal_27_$__cuda_sm3x_div_rn_noftz_f32_slowpath
        .type           $__internal_27_$__cuda_sm3x_div_rn_noftz_f32_slowpath,@function
        .size           $__internal_27_$__cuda_sm3x_div_rn_noftz_f32_slowpath,(.L_x_11273 - $__internal_27_$__cuda_sm3x_div_rn_noftz_f32_slowpath)
$__internal_27_$__cuda_sm3x_div_rn_noftz_f32_slowpath:
        /* <DEDUP_REMOVED lines=34> */
.L_x_5585:
        /* <DEDUP_REMOVED lines=51> */
.L_x_5592:
[----:B------:R-:W-:-:S04]  /*0fc0*/  LOP3.LUT R0, R0, 0x80000000, RZ, 0xc0, !PT ;  /* 0x8000000000007812 */ /* 0x000fc800078ec0ff */
[----:B------:R-:W-:Y:S01]  /*0fd0*/  LOP3.LUT R0, R0, 0x7f800000, RZ, 0xfc, !PT ;  /* 0x7f80000000007812 */ /* 0x000fe200078efcff */
[----:B------:R-:W-:Y:S06]  /*0fe0*/  BRA `(.L_x_5593) ;  /* 0x0000000000047947 */ /* 0x000fec0003800000 */
.L_x_5591:
[----:B------:R-:W-:-:S07]  /*0ff0*/  IMAD R0, R11, 0x800000, R0 ;  /* 0x008000000b007824 */ /* 0x000fce00078e0200 */
.L_x_5593:
[----:B------:R-:W-:Y:S05]  /*1000*/  BSYNC B3 ;  /* 0x0000000000037941 */ /* 0x000fea0003800000 */
.L_x_5590:
[----:B------:R-:W-:Y:S05]  /*1010*/  BRA `(.L_x_5594) ;  /* 0x0000000000207947 */ /* 0x000fea0003800000 */
.L_x_5589:
[----:B------:R-:W-:-:S04]  /*1020*/  LOP3.LUT R0, R3, 0x80000000, R0, 0x48, !PT ;  /* 0x8000000003007812 */ /* 0x000fc800078e4800 */
[----:B------:R-:W-:Y:S01]  /*1030*/  LOP3.LUT R0, R0, 0x7f800000, RZ, 0xfc, !PT ;  /* 0x7f80000000007812 */ /* 0x000fe200078efcff */
[----:B------:R-:W-:Y:S06]  /*1040*/  BRA `(.L_x_5594) ;  /* 0x0000000000147947 */ /* 0x000fec0003800000 */
.L_x_5588:
[----:B------:R-:W-:Y:S01]  /*1050*/  LOP3.LUT R0, R3, 0x80000000, R0, 0x48, !PT ;  /* 0x8000000003007812 */ /* 0x000fe200078e4800 */
[----:B------:R-:W-:Y:S06]  /*1060*/  BRA `(.L_x_5594) ;  /* 0x00000000000c7947 */ /* 0x000fec0003800000 */
.L_x_5587:
[----:B------:R-:W0:Y:S01]  /*1070*/  MUFU.RSQ R0, -QNAN ;  /* 0xffc0000000007908 */ /* 0x000e220000001400 */
[----:B------:R-:W-:Y:S05]  /*1080*/  BRA `(.L_x_5594) ;  /* 0x0000000000047947 */ /* 0x000fea0003800000 */
.L_x_5586:
[----:B------:R-:W-:-:S07]  /*1090*/  FADD.FTZ R0, R0, R3 ;  /* 0x0000000300007221 */ /* 0x000fce0000010000 */
.L_x_5594:
[----:B------:R-:W-:Y:S05]  /*10a0*/  BSYNC B2 ;  /* 0x0000000000027941 */ /* 0x000fea0003800000 */
.L_x_5584:
[----:B------:R-:W-:Y:S02]  /*10b0*/  IMAD.MOV.U32 R10, RZ, RZ, R6 ;  /* 0x000000ffff0a7224 */ /* 0x000fe400078e0006 */
[----:B------:R-:W-:Y:S02]  /*10c0*/  IMAD.MOV.U32 R11, RZ, RZ, 0x0 ;  /* 0x00000000ff0b7424 */ /* 0x000fe400078e00ff */
[----:B0-----:R-:W-:Y:S02]  /*10d0*/  IMAD.MOV.U32 R3, RZ, RZ, R0 ;  /* 0x000000ffff037224 */ /* 0x001fe400078e0000 */
[----:B------:R-:W-:Y:S05]  /*10e0*/  RET.REL.NODEC R10 `(_ZN18transformer_engine34scaled_masked_softmax_warp_forwardI6__halfS1_fLi2EEEvPT0_PKT_PKhT1_iii) ;  /* 0xffffffec0ac47950 */ /* 0x000fea0003c3ffff */
.L_x_5595:
        /* <DEDUP_REMOVED lines=9> */
.L_x_11273:


//--------------------- .text._ZN18transformer_engine34scaled_masked_softmax_warp_forwardI6__halfS1_fLi1EEEvPT0_PKT_PKhT1_iii --------------------------
	.section	.text._ZN18transformer_engine34scaled_masked_softmax_warp_forwardI6__halfS1_fLi1EEEvPT0_PKT_PKhT1_iii,"ax",@progbits
	.align	128
        .global         _ZN18transformer_engine34scaled_masked_softmax_warp_forwardI6__halfS1_fLi1EEEvPT0_PKT_PKhT1_iii
        .type           _ZN18transformer_engine34scaled_masked_softmax_warp_forwardI6__halfS1_fLi1EEEvPT0_PKT_PKhT1_iii,@function
        .size           _ZN18transformer_engine34scaled_masked_softmax_warp_forwardI6__halfS1_fLi1EEEvPT0_PKT_PKhT1_iii,(.L_x_11274 - _ZN18transformer_engine34scaled_masked_softmax_warp_forwardI6__halfS1_fLi1EEEvPT0_PKT_PKhT1_iii)
        .other          _ZN18transformer_engine34scaled_masked_softmax_warp_forwardI6__halfS1_fLi1EEEvPT0_PKT_PKhT1_iii,@"STO_CUDA_ENTRY STV_DEFAULT"
_ZN18transformer_engine34scaled_masked_softmax_warp_forwardI6__halfS1_fLi1EEEvPT0_PKT_PKhT1_iii:
.text._ZN18transformer_engine34scaled_masked_softmax_warp_forwardI6__halfS1_fLi1EEEvPT0_PKT_PKhT1_iii:
        /* <DEDUP_REMOVED lines=52> */
.L_x_5597:
[----:B------:R-:W-:Y:S05]  /*0340*/  BSYNC B0 ;  /* 0x0000000000007941 */ /* 0x000fea0003800000 */
.L_x_5596:
        /* <DEDUP_REMOVED lines=18> */
.L_x_5599:
[----:B------:R-:W-:Y:S05]  /*0470*/  BSYNC B0 ;  /* 0x0000000000007941 */ /* 0x000fea0003800000 */
.L_x_5598:
        /* <DEDUP_REMOVED lines=51> */
[----:B------:R-:W-:Y:S05]  /*07b0*/  CALL.REL.NOINC `($__internal_28_$__cuda_sm3x_div_rn_noftz_f32_slowpath) ;  /* 0x0000000000847944 */ /* 0x000fea0003c00000 */
.L_x_5603:
[----:B------:R-:W-:Y:S05]  /*07c0*/  BSYNC B1 ;  /* 0x0000000000017941 */ /* 0x000fea0003800000 */
.L_x_5602:
[----:B------:R-:W-:Y:S01]  /*07d0*/  ULDC.64 UR6, c[0x0][0x210] ;  /* 0x0000840000067ab9 */ /* 0x000fe20000000a00 */
[----:B------:R-:W-:Y:S02]  /*07e0*/  F2FP.F16.F32.PACK_AB R3, RZ, R3 ;  /* 0x00000003ff03723e */ /* 0x000fe400000000ff */
[----:B------:R-:W-:-:S04]  /*07f0*/  LEA R12, P0, R4, UR6, 0x1 ;  /* 0x00000006040c7c11 */ /* 0x000fc8000f8008ff */
[----:B------:R-:W-:-:S05]  /*0800*/  LEA.HI.X R13, R4, UR7, R2, 0x1, P0 ;  /* 0x00000007040d7c11 */ /* 0x000fca00080f0c02 */
[----:B------:R0:W-:Y:S04]  /*0810*/  STG.E.U16 desc[UR4][R12.64], R3 ;  /* 0x000000030c007986 */ /* 0x0001e8000c101504 */
.L_x_5601:
[----:B------:R-:W-:Y:S05]  /*0820*/  BSYNC B0 ;  /* 0x0000000000007941 */ /* 0x000fea0003800000 */
.L_x_5600:
        /* <DEDUP_REMOVED lines=16> */
.L_x_5605:
[----:B------:R-:W-:Y:S05]  /*0930*/  BSYNC B0 ;  /* 0x0000000000007941 */ /* 0x000fea0003800000 */
.L_x_5604:
        /* <DEDUP_REMOVED lines=9> */
        .weak           $__internal_28_$__cuda_sm3x_div_rn_noftz_f32_slowpath
        .type           $__internal_28_$__cuda_sm3x_div_rn_noftz_f32_slowpath,@function
        .size           $__internal_28_$__cuda_sm3x_div_rn_noftz_f32_slowpath,(.L_x_11274 - $__internal_28_$__cuda_sm3x_div_rn_noftz_f32_slowpath)
$__internal_28_$__cuda_sm3x_div_rn_noftz_f32_slowpath:
        /* <DEDUP_REMOVED lines=34> */
.L_x_5607:
        /* <DEDUP_REMOVED lines=31> */
[-CC-:B------:R-:W-:Y:S01]  /*0de0*/  FFMA.RM R8, R20, R18.reuse, R17.reuse ;  /* 0x0000001214087223 */ /* 0x180fe20000004011 */
[----:B------:R-:W-:Y:S02]  /*0df0*/  ISETP.NE.AND P3, PT, R14, RZ, PT ;  /* 0x000000ff0e00720c */ /* 0x000fe40003f65270 */
[----:B------:R-:W-:Y:S01]  /*0e00*/  LOP3.LUT R12, R3, 0x7fffff, RZ, 0xc0, !PT ;  /* 0x007fffff030c7812 */ /* 0x000fe200078ec0ff */
[----:B------:R-:W-:Y:S01]  /*0e10*/  FFMA.RP R3, R20, R18, R17 ;  /* 0x0000001214037223 */ /* 0x000fe20000008011 */
[----:B------:R-:W-:Y:S01]  /*0e20*/  ISETP.NE.AND P1, PT, R14, RZ, PT ;  /* 0x000000ff0e00720c */ /* 0x000fe20003f25270 */
[----:B------:R-:W-:Y:S01]  /*0e30*/  IMAD.MOV R14, RZ, RZ, -R14 ;  /* 0x000000ffff0e7224 */ /* 0x000fe200078e0a0e */
[----:B------:R-:W-:Y:S02]  /*0e40*/  LOP3.LUT R12, R12, 0x800000, RZ, 0xfc, !PT ;  /* 0x008000000c0c7812 */ /* 0x000fe400078efcff */
[----:B------:R-:W-:-:S02]  /*0e50*/  FSETP.NEU.FTZ.AND P0, PT, R3, R8, PT ;  /* 0x000000080300720b */ /* 0x000fc40003f1d000 */
[----:B------:R-:W-:Y:S02]  /*0e60*/  SHF.L.U32 R13, R12, R13, RZ ;  /* 0x0000000d0c0d7219 */ /* 0x000fe400000006ff */
[----:B------:R-:W-:Y:S02]  /*0e70*/  SEL R3, R14, RZ, P3 ;  /* 0x000000ff0e037207 */ /* 0x000fe40001800000 */
[----:B------:R-:W-:Y:S02]  /*0e80*/  ISETP.NE.AND P1, PT, R13, RZ, P1 ;  /* 0x000000ff0d00720c */ /* 0x000fe40000f25270 */
[----:B------:R-:W-:Y:S02]  /*0e90*/  SHF.R.U32.HI R3, RZ, R3, R12 ;  /* 0x00000003ff037219 */ /* 0x000fe4000001160c */
[----:B------:R-:W-:Y:S02]  /*0ea0*/  PLOP3.LUT P0, PT, P0, P1, PT, 0xa8, 0x0 ;  /* 0x000000000000781c */ /* 0x000fe40000703570 */
[----:B------:R-:W-:-:S02]  /*0eb0*/  SHF.R.U32.HI R13, RZ, 0x1, R3 ;  /* 0x00000001ff0d7819 */ /* 0x000fc40000011603 */
[----:B------:R-:W-:-:S04]  /*0ec0*/  SEL R8, RZ, 0x1, !P0 ;  /* 0x00000001ff087807 */ /* 0x000fc80004000000 */
[----:B------:R-:W-:-:S04]  /*0ed0*/  LOP3.LUT R8, R8, 0x1, R13, 0xf8, !PT ;  /* 0x0000000108087812 */ /* 0x000fc800078ef80d */
[----:B------:R-:W-:-:S05]  /*0ee0*/  LOP3.LUT R8, R8, R3, RZ, 0xc0, !PT ;  /* 0x0000000308087212 */ /* 0x000fca00078ec0ff */
[----:B------:R-:W-:-:S05]  /*0ef0*/  IMAD.IADD R13, R13, 0x1, R8 ;  /* 0x000000010d0d7824 */ /* 0x000fca00078e0208 */
[----:B------:R-:W-:Y:S01]  /*0f00*/  LOP3.LUT R0, R13, R0, RZ, 0xfc, !PT ;  /* 0x000000000d007212 */ /* 0x000fe200078efcff */
[----:B------:R-:W-:Y:S06]  /*0f10*/  BRA `(.L_x_5615) ;  /* 0x0000000000107947 */ /* 0x000fec0003800000 */
.L_x_5614:
[----:B------:R-:W-:-:S04]  /*0f20*/  LOP3.LUT R0, R0, 0x80000000, RZ, 0xc0, !PT ;  /* 0x8000000000007812 */ /* 0x000fc800078ec0ff */
[----:B------:R-:W-:Y:S01]  /*0f30*/  LOP3.LUT R0, R0, 0x7f800000, RZ, 0xfc, !PT ;  /* 0x7f80000000007812 */ /* 0x000fe200078efcff */
[----:B------:R-:W-:Y:S06]  /*0f40*/  BRA `(.L_x_5615) ;  /* 0x0000000000047947 */ /* 0x000fec0003800000 */
.L_x_5613:
[----:B------:R-:W-:-:S07]  /*0f50*/  IMAD R0, R13, 0x800000, R0 ;  /* 0x008000000d007824 */ /* 0x000fce00078e0200 */
.L_x_5615:
[----:B------:R-:W-:Y:S05]  /*0f60*/  BSYNC B3 ;  /* 0x0000000000037941 */ /* 0x000fea0003800000 */
.L_x_5612:
[----:B------:R-:W-:Y:S05]  /*0f70*/  BRA `(.L_x_5616) ;  /* 0x0000000000207947 */ /* 0x000fea0003800000 */
.L_x_5611:
[----:B------:R-:W-:-:S04]  /*0f80*/  LOP3.LUT R0, R3, 0x80000000, R0, 0x48, !PT ;  /* 0x8000000003007812 */ /* 0x000fc800078e4800 */
[----:B------:R-:W-:Y:S01]  /*0f90*/  LOP3.LUT R0, R0, 0x7f800000, RZ, 0xfc, !PT ;  /* 0x7f80000000007812 */ /* 0x000fe200078efcff */
[----:B------:R-:W-:Y:S06]  /*0fa0*/  BRA `(.L_x_5616) ;  /* 0x0000000000147947 */ /* 0x000fec0003800000 */
.L_x_5610:
[----:B------:R-:W-:Y:S01]  /*0fb0*/  LOP3.LUT R0, R3, 0x80000000, R0, 0x48, !PT ;  /* 0x8000000003007812 */ /* 0x000fe200078e4800 */
[----:B------:R-:W-:Y:S06]  /*0fc0*/  BRA `(.L_x_5616) ;  /* 0x00000000000c7947 */ /* 0x000fec0003800000 */
.L_x_5609:
[----:B------:R-:W0:Y:S01]  /*0fd0*/  MUFU.RSQ R0, -QNAN ;  /* 0xffc0000000007908 */ /* 0x000e220000001400 */
[----:B------:R-:W-:Y:S05]  /*0fe0*/  BRA `(.L_x_5616) ;  /* 0x0000000000047947 */ /* 0x000fea0003800000 */
.L_x_5608:
[----:B------:R-:W-:-:S07]  /*0ff0*/  FADD.FTZ R0, R0, R3 ;  /* 0x0000000300007221 */ /* 0x000fce0000010000 */
.L_x_5616:
[----:B------:R-:W-:Y:S05]  /*1000*/  BSYNC B2 ;  /* 0x0000000000027941 */ /* 0x000fea0003800000 */
.L_x_5606:
[----:B------:R-:W-:Y:S02]  /*1010*/  IMAD.MOV.U32 R12, RZ, RZ, R6 ;  /* 0x000000ffff0c7224 */ /* 0x000fe400078e0006 */
[----:B------:R-:W-:Y:S02]  /*1020*/  IMAD.MOV.U32 R13, RZ, RZ, 0x0 ;  /* 0x00000000ff0d7424 */ /* 0x000fe400078e00ff */
[----:B0-----:R-:W-:Y:S02]  /*1030*/  IMAD.MOV.U32 R3, RZ, RZ, R0 ;  /* 0x000000ffff037224 */ /* 0x001fe400078e0000 */
[----:B------:R-:W-:Y:S05]  /*1040*/  RET.REL.NODEC R12 `(_ZN18transformer_engine34scaled_masked_softmax_warp_forwardI6__halfS1_fLi1EEEvPT0_PKT_PKhT1_iii) ;  /* 0xffffffec0cec7950 */ /* 0x000fea0003c3ffff */
.L_x_5617:
        /* <DEDUP_REMOVED lines=11> */
.L_x_11274:


//--------------------- .text._ZN18transformer_engine34scaled_masked_softmax_warp_forwardI6__halfS1_fLi0EEEvPT0_PKT_PKhT1_iii --------------------------
	.section	.text._ZN18transformer_engine34scaled_masked_softmax_warp_forwardI6__halfS1_fLi0EEEvPT0_PKT_PKhT1_iii,"ax",@progbits
	.align	128
        .global         _ZN18transformer_engine34scaled_masked_softmax_warp_forwardI6__halfS1_fLi0EEEvPT0_PKT_PKhT1_iii
        .type           _ZN18transformer_engine34scaled_masked_softmax_warp_forwardI6__halfS1_fLi0EEEvPT0_PKT_PKhT1_iii,@function
        .size           _ZN18transformer_engine34scaled_masked_softmax_warp_forwardI6__halfS1_fLi0EEEvPT0_PKT_PKhT1_iii,(.L_x_11275 - _ZN18transformer_engine34scaled_masked_softmax_warp_forwardI6__halfS1_fLi0EEEvPT0_PKT_PKhT1_iii)
        .other          _ZN18transformer_engine34scaled_masked_softmax_warp_forwardI6__halfS1_fLi0EEEvPT0_PKT_PKhT1_iii,@"STO_CUDA_ENTRY STV_DEFAULT"
_ZN18transformer_engine34scaled_masked_softmax_warp_forwardI6__halfS1_fLi0EEEvPT0_PKT_PKhT1_iii:
.text._ZN18transformer_engine34scaled_masked_softmax_warp_forwardI6__halfS1_fLi0EEEvPT0_PKT_PKhT1_iii:
        /* <DEDUP_REMOVED lines=53> */
[----:B--2---:R-:W-:-:S05]  /*0350*/  HADD2.F32 R0, -RZ, R16.H0_H0 ;  /* 0x20000010ff007230 */ /* 0x004fca0000004100 */
[----:B------:R-:W-:-:S07]  /*0360*/  FMUL R0, R0, UR8 ;  /* 0x0000000800007c20 */ /* 0x000fce0008400000 */
.L_x_5619:
[----:B------:R-:W-:Y:S05]  /*0370*/  BSYNC B0 ;  /* 0x0000000000007941 */ /* 0x000fea0003800000 */
.L_x_5618:
[----:B------:R-:W-:Y:S04]  /*0380*/  BSSY B0, `(.L_x_5620) ;  /* 0x000001e000007945 */ /* 0x000fe80003800000 */
[----:B------:R-:W-:Y:S05]  /*0390*/  @P1 BRA `(.L_x_5621) ;  /* 0x0000000000701947 */ /* 0x000fea0003800000 */
[----:B------:R-:W0:Y:S01]  /*03a0*/  LDC R2, c[0x0][0x234] ;  /* 0x00008d00ff027b82 */ /* 0x000e220000000800 */
[----:B------:R-:W-:Y:S01]  /*03b0*/  SHF.R.S32.HI R13, RZ, 0x1f, R4 ;  /* 0x0000001fff0d7819 */ /* 0x000fe20000011404 */
[----:B------:R-:W-:Y:S01]  /*03c0*/  ULDC.64 UR8, c[0x0][0x220] ;  /* 0x0000880000087ab9 */ /* 0x000fe20000000a00 */
[----:B------:R-:W-:Y:S02]  /*03d0*/  MOV R12, R4 ;  /* 0x00000004000c7202 */ /* 0x000fe40000000f00 */
[----:B0-----:R-:W-:-:S13]  /*03e0*/  ISETP.NE.AND P1, PT, R2, 0x1, PT ;  /* 0x000000010200780c */ /* 0x001fda0003f25270 */
[----:B------:R-:W-:Y:S01]  /*03f0*/  @P1 IMAD R6, R11, UR7, R6 ;  /* 0x000000070b061c24 */ /* 0x000fe2000f8e0206 */
[----:B------:R-:W-:-:S03]  /*0400*/  SHF.R.S32.HI R11, RZ, 0x1f, R3 ;  /* 0x0000001fff0b7819 */ /* 0x000fc60000011403 */
[----:B------:R-:W-:-:S04]  /*0410*/  IMAD R6, R6, UR6, R9 ;  /* 0x0000000606067c24 */ /* 0x000fc8000f8e0209 */
[----:B------:R-:W-:-:S04]  /*0420*/  IMAD.SHL.U32 R6, R6, 0x2, RZ ;  /* 0x0000000206067824 */ /* 0x000fc800078e00ff */
        /* <DEDUP_REMOVED lines=19> */
.L_x_5621:
[----:B------:R-:W-:Y:S05]  /*0560*/  BSYNC B0 ;  /* 0x0000000000007941 */ /* 0x000fea0003800000 */
.L_x_5620:
[----:B------:R-:W-:Y:S05]  /*0570*/  @!P0 EXIT ;  /* 0x000000000000894d */ /* 0x000fea0003800000 */
[----:B------:R-:W-:Y:S01]  /*0580*/  ISETP.GE.AND P2, PT, R4, R3, PT ;  /* 0x000000030400720c */ /* 0x000fe20003f46270 */
[----:B------:R-:W-:-:S12]  /*0590*/  BSSY B0, `(.L_x_5622) ;  /* 0x0000028000007945 */ /* 0x000fd80003800000 */
[----:B------:R-:W-:Y:S05]  /*05a0*/  @P2 BRA `(.L_x_5623) ;  /* 0x0000000000982947 */ /* 0x000fea0003800000 */
[----:B------:R-:W-:Y:S02]  /*05b0*/  IMAD.MOV.U32 R6, RZ, RZ, 0x3bbb989d ;  /* 0x3bbb989dff067424 */ /* 0x000fe400078e00ff */
[C---:B------:R-:W-:Y:S01]  /*05c0*/  FADD R3, R0.reuse, -R0 ;  /* 0x8000000000037221 */ /* 0x040fe20000000000 */
[----:B------:R-:W-:Y:S01]  /*05d0*/  IMAD.MOV.U32 R9, RZ, RZ, 0x437c0000 ;  /* 0x437c0000ff097424 */ /* 0x000fe200078e00ff */
[----:B------:R-:W-:Y:S01]  /*05e0*/  FSET.BF.NEU.AND R0, R0, -10000, PT ;  /* 0xc61c40000000780a */ /* 0x000fe2000380d000 */
[----:B------:R-:W-:Y:S01]  /*05f0*/  BSSY B1, `(.L_x_5624) ;  /* 0x0000016000017945 */ /* 0x000fe20003800000 */
        /* <DEDUP_REMOVED lines=20> */
[----:B------:R-:W-:Y:S05]  /*0740*/  CALL.REL.NOINC `($__internal_29_$__cuda_sm3x_div_rn_noftz_f32_slowpath) ;  /* 0x0000000000e07944 */ /* 0x000fea0003c00000 */
.L_x_5625:
[----:B------:R-:W-:Y:S05]  /*0750*/  BSYNC B1 ;  /* 0x0000000000017941 */ /* 0x000fea0003800000 */
.L_x_5624:
[--C-:B------:R-:W-:Y:S01]  /*0760*/  SHF.R.S32.HI R9, RZ, 0x1f, R4.reuse ;  /* 0x0000001fff097819 */ /* 0x100fe20000011404 */
[----:B------:R-:W-:Y:S01]  /*0770*/  ULDC UR6, c[0x0][0x230] ;  /* 0x00008c0000067ab9 */ /* 0x000fe20000000800 */
[----:B------:R-:W-:Y:S01]  /*0780*/  IMAD.MOV.U32 R8, RZ, RZ, R4 ;  /* 0x000000ffff087224 */ /* 0x000fe200078e0004 */
[----:B------:R-:W-:Y:S01]  /*0790*/  USHF.R.S32.HI UR8, URZ, 0x1f, UR6 ;  /* 0x0000001f3f087899 */ /* 0x000fe20008011406 */
[----:B------:R-:W-:Y:S02]  /*07a0*/  F2FP.F16.F32.PACK_AB R3, RZ, R3 ;  /* 0x00000003ff03723e */ /* 0x000fe400000000ff */
[----:B------:R-:W-:Y:S01]  /*07b0*/  IMAD.WIDE.U32 R12, R7, UR6, R8 ;  /* 0x00000006070c7c25 */ /* 0x000fe2000f8e0008 */
[----:B------:R-:W-:-:S03]  /*07c0*/  ULDC.64 UR6, c[0x0][0x210] ;  /* 0x0000840000067ab9 */ /* 0x000fc60000000a00 */
[----:B------:R-:W-:Y:S01]  /*07d0*/  IMAD R9, R7, UR8, R13 ;  /* 0x0000000807097c24 */ /* 0x000fe2000f8e020d */
[----:B------:R-:W-:-:S04]  /*07e0*/  LEA R8, P0, R12, UR6, 0x1 ;  /* 0x000000060c087c11 */ /* 0x000fc8000f8008ff */
[----:B------:R-:W-:-:S05]  /*07f0*/  LEA.HI.X R9, R12, UR7, R9, 0x1, P0 ;  /* 0x000000070c097c11 */ /* 0x000fca00080f0c09 */
[----:B------:R0:W-:Y:S04]  /*0800*/  STG.E.U16 desc[UR4][R8.64], R3 ;  /* 0x0000000308007986 */ /* 0x0001e8000c101504 */
.L_x_5623:
[----:B------:R-:W-:Y:S05]  /*0810*/  BSYNC B0 ;  /* 0x0000000000007941 */ /* 0x000fea0003800000 */
.L_x_5622:
        /* <DEDUP_REMOVED lines=29> */
.L_x_5627:
[----:B------:R-:W-:Y:S05]  /*09f0*/  BSYNC B0 ;  /* 0x0000000000007941 */ /* 0x000fea0003800000 */
.L_x_5626:
[--C-:B------:R-:W-:Y:S01]  /*0a00*/  SHF.R.S32.HI R5, RZ, 0x1f, R4.reuse ;  /* 0x0000001fff057819 */ /* 0x100fe20000011404 */
[----:B------:R-:W-:Y:S01]  /*0a10*/  ULDC UR6, c[0x0][0x230] ;  /* 0x00008c0000067ab9 */ /* 0x000fe20000000800 */
[----:B------:R-:W-:Y:S01]  /*0a20*/  ULDC.64 UR8, c[0x0][0x210] ;  /* 0x0000840000087ab9 */ /* 0x000fe20000000a00 */
[----:B------:R-:W-:Y:S01]  /*0a30*/  USHF.R.S32.HI UR7, URZ, 0x1f, UR6 ;  /* 0x0000001f3f077899 */ /* 0x000fe20008011406 */
[----:B------:R-:W-:Y:S01]  /*0a40*/  F2FP.F16.F32.PACK_AB R0, RZ, R3 ;  /* 0x00000003ff00723e */ /* 0x000fe200000000ff */
        /* <DEDUP_REMOVED lines=8> */
        .weak           $__internal_29_$__cuda_sm3x_div_rn_noftz_f32_slowpath
        .type           $__internal_29_$__cuda_sm3x_div_rn_noftz_f32_slowpath,@function
        .size           $__internal_29_$__cuda_sm3x_div_rn_noftz_f32_slowpath,(.L_x_11275 - $__internal_29_$__cuda_sm3x_div_rn_noftz_f32_slowpath)
$__internal_29_$__cuda_sm3x_div_rn_noftz_f32_slowpath:
        /* <DEDUP_REMOVED lines=34> */
.L_x_5629:
        /* <DEDUP_REMOVED lines=51> */
.L_x_5636:
[----:B------:R-:W-:-:S04]  /*1020*/  LOP3.LUT R0, R0, 0x80000000, RZ, 0xc0, !PT ;  /* 0x8000000000007812 */ /* 0x000fc800078ec0ff */
[----:B------:R-:W-:Y:S01]  /*1030*/  LOP3.LUT R0, R0, 0x7f800000, RZ, 0xfc, !PT ;  /* 0x7f80000000007812 */ /* 0x000fe200078efcff */
[----:B------:R-:W-:Y:S06]  /*1040*/  BRA `(.L_x_5637) ;  /* 0x0000000000047947 */ /* 0x000fec0003800000 */
.L_x_5635:
[----:B------:R-:W-:-:S07]  /*1050*/  LEA R0, R9, R0, 0x17 ;  /* 0x0000000009007211 */ /* 0x000fce00078eb8ff */
.L_x_5637:
[----:B------:R-:W-:Y:S05]  /*1060*/  BSYNC B3 ;  /* 0x0000000000037941 */ /* 0x000fea0003800000 */
.L_x_5634:
[----:B------:R-:W-:Y:S05]  /*1070*/  BRA `(.L_x_5638) ;  /* 0x0000000000207947 */ /* 0x000fea0003800000 */
.L_x_5633:
[----:B------:R-:W-:-:S04]  /*1080*/  LOP3.LUT R0, R3, 0x80000000, R0, 0x48, !PT ;  /* 0x8000000003007812 */ /* 0x000fc800078e4800 */
[----:B------:R-:W-:Y:S01]  /*1090*/  LOP3.LUT R0, R0, 0x7f800000, RZ, 0xfc, !PT ;  /* 0x7f80000000007812 */ /* 0x000fe200078efcff */
[----:B------:R-:W-:Y:S06]  /*10a0*/  BRA `(.L_x_5638) ;  /* 0x0000000000147947 */ /* 0x000fec0003800000 */
.L_x_5632:
[----:B------:R-:W-:Y:S01]  /*10b0*/  LOP3.LUT R0, R3, 0x80000000, R0, 0x48, !PT ;  /* 0x8000000003007812 */ /* 0x000fe200078e4800 */
[----:B------:R-:W-:Y:S06]  /*10c0*/  BRA `(.L_x_5638) ;  /* 0x00000000000c7947 */ /* 0x000fec0003800000 */
.L_x_5631:
[----:B------:R-:W0:Y:S01]  /*10d0*/  MUFU.RSQ R0, -QNAN ;  /* 0xffc0000000007908 */ /* 0x000e220000001400 */
[----:B------:R-:W-:Y:S05]  /*10e0*/  BRA `(.L_x_5638) ;  /* 0x0000000000047947 */ /* 0x000fea0003800000 */
.L_x_5630:
[----:B------:R-:W-:-:S07]  /*10f0*/  FADD.FTZ R0, R0, R3 ;  /* 0x0000000300007221 */ /* 0x000fce0000010000 */
.L_x_5638:
[----:B------:R-:W-:Y:S05]  /*1100*/  BSYNC B2 ;  /* 0x0000000000027941 */ /* 0x000fea0003800000 */
.L_x_5628:
[----:B------:R-:W-:Y:S02]  /*1110*/  IMAD.MOV.U32 R8, RZ, RZ, R6 ;  /* 0x000000ffff087224 */ /* 0x000fe400078e0006 */
[----:B------:R-:W-:Y:S02]  /*1120*/  IMAD.MOV.U32 R9, RZ, RZ, 0x0 ;  /* 0x00000000ff097424 */ /* 0x000fe400078e00ff */
[----:B0-----:R-:W-:Y:S02]  /*1130*/  IMAD.MOV.U32 R3, RZ, RZ, R0 ;  /* 0x000000ffff037224 */ /* 0x001fe400078e0000 */
[----:B------:R-:W-:Y:S05]  /*1140*/  RET.REL.NODEC R8 `(_ZN18transformer_engine34scaled_masked_softmax_warp_forwardI6__halfS1_fLi0EEEvPT0_PKT_PKhT1_iii) ;  /* 0xffffffec08ac7950 */ /* 0x000fea0003c3ffff */
.L_x_5639:
        /* <DEDUP_REMOVED lines=11> */
.L_x_11275:


//--------------------- .text._ZN18transformer_engine35scaled_masked_softmax_warp_backwardI13__nv_bfloat16S1_fLi14EEEvPT0_PKT_S6_T1_ii --------------------------
	.section	.text._ZN18transformer_engine35scaled_masked_softmax_warp_backwardI13__nv_bfloat16S1_fLi14EEEvPT0_PKT_S6_T1_ii,"ax",@progbits
	.align	128
        .global         _ZN18transformer_engine35scaled_masked_softmax_warp_backwardI13__nv_bfloat16S1_fLi14EEEvPT0_PKT_S6_T1_ii
        .type           _ZN18transformer_engine35scaled_masked_softmax_warp_backwardI13__nv_bfloat16S1_fLi14EEEvPT0_PKT_S6_T1_ii,@function
        .size           _ZN18transformer_engine35scaled_masked_softmax_warp_backwardI13__nv_bfloat16S1_fLi14EEEvPT0_PKT_S6_T1_ii,(.L_x_11336 - _ZN18transformer_engine35scaled_masked_softmax_warp_backwardI13__nv_bfloat16S1_fLi14EEEvPT0_PKT_S6_T1_ii)
        .other          _ZN18transformer_engine35scaled_masked_softmax_warp_backwardI13__nv_bfloat16S1_fLi14EEEvPT0_PKT_S6_T1_ii,@"STO_CUDA_ENTRY STV_DEFAULT"
_ZN18transformer_engine35scaled_masked_softmax_warp_backwardI13__nv_bfloat16S1_fLi14EEEvPT0_PKT_S6_T1_ii:
.text._ZN18transformer_engine35scaled_masked_softmax_warp_backwardI13__nv_bfloat16S1_fLi14EEEvPT0_PKT_S6_T1_ii:
[----:B------:R-:W0:Y:S01]  /*0000*/  LDC R1, c[0x0][0x28] ;  /* 0x00000a00ff017b82 */ /* 0x000e220000000800 */
[----:B------:R-:W1:Y:S07]  /*0010*/  S2R R0, SR_TID.Y ;  /* 0x0000000000007919 */ /* 0x000e6e0000002200 */
[----:B------:R-:W1:Y:S01]  /*0020*/  S2UR UR4, SR_CTAID.X ;  /* 0x00000000000479c3 */ /* 0x000e620000002500 */
[----:B------:R-:W-:Y:S01]  /*0030*/  ULDC.64 UR6, c[0x0][0x220] ;  /* 0x0000880000067ab9 */ /* 0x000fe20000000a00 */
[----:B0-----:R-:W-:Y:S01]  /*0040*/  IADD3 R1, R1, -0xf80, RZ ;  /* 0xfffff08001017810 */ /* 0x001fe20007ffe0ff */
[----:B------:R-:W0:Y:S04]  /*0050*/  S2R R110, SR_TID.X ;  /* 0x00000000006e7919 */ /* 0x000e280000002100 */
[----:B------:R-:W-:Y:S01]  /*0060*/  STL [R1+0xdd0], R145 ;  /* 0x000dd09101007387 */ /* 0x000fe20000100800 */
[----:B------:R-:W1:Y:S03]  /*0070*/  LDC R109, c[0x0][0x4] ;  /* 0x00000100ff6d7b82 */ /* 0x000e660000000800 */
[----:B------:R-:W-:Y:S05]  /*0080*/  STL [R1+0xdcc], R151 ;  /* 0x000dcc9701007387 */ /* 0x000fea0000100800 */
[----:B------:R-:W2:Y:S01]  /*0090*/  LDC R38, c[0x0][0x230] ;  /* 0x00008c00ff267b82 */ /* 0x000ea20000000800 */
[----:B-1----:R-:W-:Y:S01]  /*00a0*/  IMAD R109, R109, UR4, R0 ;  /* 0x000000046d6d7c24 */ /* 0x002fe2000f8e0200 */
[----:B------:R-:W-:Y:S01]  /*00b0*/  ULDC UR4, c[0x0][0x22c] ;  /* 0x00008b0000047ab9 */ /* 0x000fe20000000800 */
[----:B0-----:R-:W-:-:S03]  /*00c0*/  SHF.L.U32 R110, R110, 0x2, RZ ;  /* 0x000000026e6e7819 */ /* 0x001fc600000006ff */
[----:B------:R-:W-:Y:S01]  /*00d0*/  IADD3 R39, -R109, UR4, RZ ;  /* 0x000000046d277c10 */ /* 0x000fe2000fffe1ff */
[----:B------:R-:W-:Y:S01]  /*00e0*/  ULDC.64 UR4, c[0x0][0x218] ;  /* 0x0000860000047ab9 */ /* 0x000fe20000000a00 */
[----:B------:R-:W-:Y:S01]  /*00f0*/  SHF.R.S32.HI R111, RZ, 0x1f, R110 ;  /* 0x0000001fff6f7819 */ /* 0x000fe2000001146e */
[----:B------:R-:W-:Y:S01]  /*0100*/  VIADD R2, R110, 0x2c80 ;  /* 0x00002c806e027836 */ /* 0x000fe20000000000 */
[----:B--2---:R-:W-:Y:S01]  /*0110*/  SHF.R.S32.HI R0, RZ, 0x1f, R38 ;  /* 0x0000001fff007819 */ /* 0x004fe20000011426 */
[----:B------:R-:W-:Y:S01]  /*0120*/  STL [R1+0x910], R39 ;  /* 0x0009102701007387 */ /* 0x000fe20000100800 */
[----:B------:R-:W-:-:S03]  /*0130*/  ISETP.GT.AND P0, PT, R39, RZ, PT ;  /* 0x000000ff2700720c */ /* 0x000fc60003f04270 */
[----:B------:R-:W-:Y:S01]  /*0140*/  IMAD R3, R0, R109, RZ ;  /* 0x0000006d00037224 */ /* 0x000fe200078e02ff */
[----:B------:R-:W-:Y:S01]  /*0150*/  SEL R206, R38, RZ, P0 ;  /* 0x000000ff26ce7207 */ /* 0x000fe20000000000 */
[----:B------:R-:W-:Y:S01]  /*0160*/  IMAD.WIDE.U32 R108, R109, R38, R110 ;  /* 0x000000266d6c7225 */ /* 0x000fe200078e006e */
[----:B------:R0:W-:Y:S02]  /*0170*/  STL [R1+0xd2c], R2 ;  /* 0x000d2c0201007387 */ /* 0x0001e40000100800 */
[----:B------:R-:W-:Y:S02]  /*0180*/  ISETP.GE.AND P4, PT, R2, R206, PT ;  /* 0x000000ce0200720c */ /* 0x000fe40003f86270 */
[----:B------:R-:W-:Y:S02]  /*0190*/  IADD3 R3, R109, R3, RZ ;  /* 0x000000036d037210 */ /* 0x000fe40007ffe0ff */
[C---:B------:R-:W-:Y:S02]  /*01a0*/  SHF.L.U32 R109, R108.reuse, 0x1, RZ ;  /* 0x000000016c6d7819 */ /* 0x040fe400000006ff */
[----:B------:R-:W-:-:S02]  /*01b0*/  SHF.L.U64.HI R108, R108, 0x1, R3 ;  /* 0x000000016c6c7819 */ /* 0x000fc40000010203 */
[C---:B------:R-:W-:Y:S01]  /*01c0*/  IADD3 R112, P1, R109.reuse, UR6, RZ ;  /* 0x000000066d707c10 */ /* 0x040fe2000ff3e0ff */
[----:B0-----:R-:W-:Y:S01]  /*01d0*/  VIADD R2, R110, 0x2d00 ;  /* 0x00002d006e027836 */ /* 0x001fe20000000000 */
[----:B------:R-:W-:Y:S01]  /*01e0*/  IADD3 R114, P0, R109, UR4, RZ ;  /* 0x000000046d727c10 */ /* 0x000fe2000ff1e0ff */
[----:B------:R-:W-:Y:S01]  /*01f0*/  STL [R1+0xda0], R109 ;  /* 0x000da06d01007387 */ /* 0x000fe20000100800 */
[C---:B------:R-:W-:Y:S02]  /*0200*/  IADD3.X R113, R108.reuse, UR7, RZ, P1, !PT ;  /* 0x000000076c717c10 */ /* 0x040fe40008ffe4ff */
[----:B------:R-:W-:Y:S01]  /*0210*/  IADD3.X R115, R108, UR5, RZ, P0, !PT ;  /* 0x000000056c737c10 */ /* 0x000fe200087fe4ff */
[----:B------:R-:W-:Y:S01]  /*0220*/  ULDC.64 UR4, c[0x0][0x208] ;  /* 0x0000820000047ab9 */ /* 0x000fe20000000a00 */
[----:B------:R-:W-:Y:S01]  /*0230*/  ISETP.GE.AND P5, PT, R2, R206, PT ;  /* 0x000000ce0200720c */ /* 0x000fe20003fa6270 */
[----:B------:R-:W2:Y:S04]  /*0240*/  @!P4 LDG.E.64 R26, desc[UR4][R112.64+0x5900] ;  /* 0x00590004701ac981 */ /* 0x000ea8000c1e1b00 */
[----:B------:R-:W3:Y:S04]  /*0250*/  @!P4 LDG.E.64 R6, desc[UR4][R114.64+0x5900] ;  /* 0x005900047206c981 */ /* 0x000ee8000c1e1b00 */
[----:B------:R-:W-:Y:S04]  /*0260*/  STL [R1+0xda4], R108 ;  /* 0x000da46c01007387 */ /* 0x000fe80000100800 */
[----:B------:R-:W4:Y:S04]  /*0270*/  @!P5 LDG.E.64 R16, desc[UR4][R112.64+0x5a00] ;  /* 0x005a00047010d981 */ /* 0x000f28000c1e1b00 */
[----:B------:R-:W4:Y:S04]  /*0280*/  @!P5 LDG.E.64 R14, desc[UR4][R114.64+0x5a00] ;  /* 0x005a0004720ed981 */ /* 0x000f28000c1e1b00 */
[----:B------:R0:W-:Y:S02]  /*0290*/  STL [R1+0xd30], R2 ;  /* 0x000d300201007387 */ /* 0x0001e40000100800 */
[----:B0-----:R-:W-:-:S04]  /*02a0*/  IADD3 R2, R110, 0x2d80, RZ ;  /* 0x00002d806e027810 */ /* 0x001fc80007ffe0ff */
[----:B------:R-:W-:Y:S01]  /*02b0*/  ISETP.GE.AND P6, PT, R2, R206, PT ;  /* 0x000000ce0200720c */ /* 0x000fe20003fc6270 */
[----:B------:R0:W-:-:S12]  /*02c0*/  STL [R1+0xd34], R2 ;  /* 0x000d340201007387 */ /* 0x0001d80000100800 */
[----:B------:R-:W4:Y:S01]  /*02d0*/  @!P6 LDG.E.64 R20, desc[UR4][R112.64+0x5b00] ;  /* 0x005b00047014e981 */ /* 0x000f22000c1e1b00 */
[----:B0-----:R-:W-:-:S03]  /*02e0*/  IADD3 R2, R110, 0x2e00, RZ ;  /* 0x00002e006e027810 */ /* 0x001fc60007ffe0ff */
[----:B------:R-:W4:Y:S01]  /*02f0*/  @!P6 LDG.E.64 R18, desc[UR4][R114.64+0x5b00] ;  /* 0x005b00047212e981 */ /* 0x000f22000c1e1b00 */
[----:B------:R-:W-:-:S03]  /*0300*/  ISETP.GE.AND P0, PT, R2, R206, PT ;  /* 0x000000ce0200720c */ /* 0x000fc60003f06270 */
[----:B------:R0:W-:Y:S10]  /*0310*/  STL [R1+0xd38], R2 ;  /* 0x000d380201007387 */ /* 0x0001f40000100800 */
[----:B------:R-:W4:Y:S01]  /*0320*/  @!P0 LDG.E.64 R22, desc[UR4][R112.64+0x5c00] ;  /* 0x005c000470168981 */ /* 0x000f22000c1e1b00 */
[----:B0-----:R-:W-:-:S03]  /*0330*/  VIADD R2, R110, 0x2e80 ;  /* 0x00002e806e027836 */ /* 0x001fc60000000000 */
[----:B------:R-:W4:Y:S02]  /*0340*/  @!P0 LDG.E.64 R24, desc[UR4][R114.64+0x5c00] ;  /* 0x005c000472188981 */ /* 0x000f24000c1e1b00 */
[----:B------:R-:W-:-:S13]  /*0350*/  ISETP.GE.AND P1, PT, R2, R206, PT ;  /* 0x000000ce0200720c */ /* 0x000fda0003f26270 */
[----:B------:R-:W4:Y:S04]  /*0360*/  @!P1 LDG.E.64 R34, desc[UR4][R112.64+0x5d00] ;  /* 0x005d000470229981 */ /* 0x000f28000c1e1b00 */
[----:B------:R-:W4:Y:S04]  /*0370*/  @!P1 LDG.E.64 R32, desc[UR4][R114.64+0x5d00] ;  /* 0x005d000472209981 */ /* 0x000f28000c1e1b00 */
[----:B------:R0:W-:Y:S02]  /*0380*/  STL [R1+0xd3c], R2 ;  /* 0x000d3c0201007387 */ /* 0x0001e40000100800 */
[----:B0-----:R-:W-:-:S04]  /*0390*/  IADD3 R2, R110, 0x2f00, RZ ;  /* 0x00002f006e027810 */ /* 0x001fc80007ffe0ff */
[----:B------:R-:W-:Y:S01]  /*03a0*/  ISETP.GE.AND P2, PT, R2, R206, PT ;  /* 0x000000ce0200720c */ /* 0x000fe20003f46270 */
[----:B------:R0:W-:-:S12]  /*03b0*/  STL [R1+0xd40], R2 ;  /* 0x000d400201007387 */ /* 0x0001d80000100800 */
[----:B------:R-:W4:Y:S04]  /*03c0*/  @!P2 LDG.E.64 R12, desc[UR4][R112.64+0x5e00] ;  /* 0x005e0004700ca981 */ /* 0x000f28000c1e1b00 */
[----:B------:R-:W4:Y:S01]  /*03d0*/  @!P2 LDG.E.64 R10, desc[UR4][R114.64+0x5e00] ;  /* 0x005e0004720aa981 */ /* 0x000f22000c1e1b00 */
[----:B0-----:R-:W-:-:S04]  /*03e0*/  IADD3 R2, R110, 0x2f80, RZ ;  /* 0x00002f806e027810 */ /* 0x001fc80007ffe0ff */
[----:B------:R-:W-:Y:S01]  /*03f0*/  ISETP.GE.AND P3, PT, R2, R206, PT ;  /* 0x000000ce0200720c */ /* 0x000fe20003f66270 */
[----:B------:R0:W-:-:S12]  /*0400*/  STL [R1+0xd44], R2 ;  /* 0x000d440201007387 */ /* 0x0001d80000100800 */
[----:B0-----:R-:W4:Y:S04]  /*0410*/  @!P3 LDG.E.64 R2, desc[UR4][R112.64+0x5f00] ;  /* 0x005f00047002b981 */ /* 0x001f28000c1e1b00 */
[----:B------:R-:W4:Y:S01]  /*0420*/  @!P3 LDG.E.64 R4, desc[UR4][R114.64+0x5f00] ;  /* 0x005f00047204b981 */ /* 0x000f22000c1e1b00 */
[----:B------:R-:W-:Y:S02]  /*0430*/  CS2R R28, SRZ ;  /* 0x00000000001c7805 */ /* 0x000fe4000001ff00 */
[----:B------:R-:W-:Y:S01]  /*0440*/  CS2R R30, SRZ ;  /* 0x00000000001e7805 */ /* 0x000fe2000001ff00 */
[----:B------:R-:W-:Y:S01]  /*0450*/  IMAD.MOV.U32 R9, RZ, RZ, RZ ;  /* 0x000000ffff097224 */ /* 0x000fe200078e00ff */
[----:B------:R-:W-:Y:S01]  /*0460*/  CS2R R182, SRZ ;  /* 0x0000000000b67805 */ /* 0x000fe2000001ff00 */
[----:B------:R-:W-:Y:S01]  /*0470*/  HFMA2.MMA R40, -RZ, RZ, 0, 0 ;  /* 0x00000000ff287435 */ /* 0x000fe200000001ff */
[----:B------:R-:W-:-:S02]  /*0480*/  CS2R R184, SRZ ;  /* 0x0000000000b87805 */ /* 0x000fc4000001ff00 */
[----:B------:R-:W-:Y:S02]  /*0490*/  CS2R R186, SRZ ;  /* 0x0000000000ba7805 */ /* 0x000fe4000001ff00 */
[----:B--2---:R-:W-:Y:S02]  /*04a0*/  @!P4 PRMT R0, R26, 0x7632, R0 ;  /* 0x000076321a00c816 */ /* 0x004fe40000000000 */
[----:B------:R-:W-:Y:S02]  /*04b0*/  @!P4 PRMT R8, R27, 0x7632, R8 ;  /* 0x000076321b08c816 */ /* 0x000fe40000000008 */
[----:B------:R-:W-:Y:S02]  /*04c0*/  @!P4 SHF.L.U32 R29, R0, 0x10, RZ ;  /* 0x00000010001dc819 */ /* 0x000fe400000006ff */
[----:B---3--:R-:W-:Y:S01]  /*04d0*/  @!P4 PRMT R0, R6, 0x7632, R0 ;  /* 0x000076320600c816 */ /* 0x008fe20000000000 */
[----:B------:R-:W-:Y:S01]  /*04e0*/  @!P4 IMAD.U32 R31, R26, 0x10000, RZ ;  /* 0x000100001a1fc824 */ /* 0x000fe200078e00ff */
[----:B------:R-:W-:-:S02]  /*04f0*/  @!P4 SHF.L.U32 R6, R6, 0x10, RZ ;  /* 0x000000100606c819 */ /* 0x000fc400000006ff */
[----:B------:R-:W-:Y:S01]  /*0500*/  @!P4 SHF.L.U32 R30, R27, 0x10, RZ ;  /* 0x000000101b1ec819 */ /* 0x000fe200000006ff */
[----:B------:R-:W-:Y:S01]  /*0510*/  @!P4 IMAD.U32 R28, R8, 0x10000, RZ ;  /* 0x00010000081cc824 */ /* 0x000fe200078e00ff */
[----:B------:R-:W-:Y:S01]  /*0520*/  STL [R1+0xa04], R31 ;  /* 0x000a041f01007387 */ /* 0x000fe20000100800 */
[----:B------:R-:W-:Y:S01]  /*0530*/  @!P4 FMUL R9, R31, R6 ;  /* 0x000000061f09c220 */ /* 0x000fe20000400000 */
[C---:B------:R-:W-:Y:S02]  /*0540*/  @!P4 PRMT R8, R7.reuse, 0x7632, R8 ;  /* 0x000076320708c816 */ /* 0x040fe40000000008 */
[----:B------:R-:W-:Y:S01]  /*0550*/  STL [R1+0xa0c], R30 ;  /* 0x000a0c1e01007387 */ /* 0x000fe20000100800 */
[----:B------:R-:W-:-:S03]  /*0560*/  @!P4 SHF.L.U32 R7, R7, 0x10, RZ ;  /* 0x000000100707c819 */ /* 0x000fc600000006ff */
[----:B------:R-:W-:Y:S01]  /*0570*/  STL [R1+0xa08], R29 ;  /* 0x000a081d01007387 */ /* 0x000fe20000100800 */
[----:B------:R-:W-:Y:S02]  /*0580*/  @!P4 SHF.L.U32 R0, R0, 0x10, RZ ;  /* 0x000000100000c819 */ /* 0x000fe400000006ff */
[----:B------:R-:W-:Y:S01]  /*0590*/  @!P4 SHF.L.U32 R8, R8, 0x10, RZ ;  /* 0x000000100808c819 */ /* 0x000fe200000006ff */
[----:B------:R-:W-:Y:S01]  /*05a0*/  STL [R1+0xa10], R28 ;  /* 0x000a101c01007387 */ /* 0x000fe20000100800 */
[----:B------:R-:W-:-:S03]  /*05b0*/  CS2R R26, SRZ ;  /* 0x00000000001a7805 */ /* 0x000fc6000001ff00 */
[----:B------:R0:W-:Y:S01]  /*05c0*/  STL [R1+0xa14], R9 ;  /* 0x000a140901007387 */ /* 0x0001e20000100800 */
[----:B------:R-:W-:Y:S01]  /*05d0*/  @!P4 FMUL R26, R30, R7 ;  /* 0x000000071e1ac220 */ /* 0x000fe20000400000 */
[----:B------:R-:W-:Y:S01]  /*05e0*/  @!P4 FMUL R183, R29, R0 ;  /* 0x000000001db7c220 */ /* 0x000fe20000400000 */
[----:B------:R-:W-:Y:S01]  /*05f0*/  @!P4 FMUL R182, R28, R8 ;  /* 0x000000081cb6c220 */ /* 0x000fe20000400000 */
[----:B0-----:R-:W-:Y:S01]  /*0600*/  VIADD R9, R110, 0x3000 ;  /* 0x000030006e097836 */ /* 0x001fe20000000000 */
[----:B----4-:R-:W-:-:S04]  /*0610*/  @!P5 PRMT R6, R17, 0x7632, R6 ;  /* 0x000076321106d816 */ /* 0x010fc80000000006 */
[----:B------:R-:W-:Y:S01]  /*0620*/  ISETP.GE.AND P4, PT, R9, R206, PT ;  /* 0x000000ce0900720c */ /* 0x000fe20003f86270 */
[----:B------:R-:W-:Y:S01]  /*0630*/  STL [R1+0xd48], R9 ;  /* 0x000d480901007387 */ /* 0x000fe20000100800 */
[----:B------:R-:W-:-:S03]  /*0640*/  @!P5 PRMT R0, R16, 0x7632, R0 ;  /* 0x000076321000d816 */ /* 0x000fc60000000000 */
[----:B------:R0:W-:Y:S01]  /*0650*/  STL [R1+0xa1c], R26 ;  /* 0x000a1c1a01007387 */ /* 0x0001e20000100800 */
[----:B------:R-:W-:Y:S01]  /*0660*/  CS2R R28, SRZ ;  /* 0x00000000001c7805 */ /* 0x000fe2000001ff00 */
[----:B------:R-:W-:Y:S01]  /*0670*/  @!P5 IMAD.U32 R40, R16, 0x10000, RZ ;  /* 0x000100001028d824 */ /* 0x000fe200078e00ff */
[----:B------:R-:W-:Y:S01]  /*0680*/  @!P5 SHF.L.U32 R29, R17, 0x10, RZ ;  /* 0x00000010111dd819 */ /* 0x000fe200000006ff */
[----:B------:R-:W-:Y:S01]  /*0690*/  STL [R1+0xa18], R183 ;  /* 0x000a18b701007387 */ /* 0x000fe20000100800 */
[----:B------:R-:W-:Y:S02]  /*06a0*/  @!P5 SHF.L.U32 R27, R0, 0x10, RZ ;  /* 0x00000010001bd819 */ /* 0x000fe400000006ff */
[----:B------:R-:W-:Y:S01]  /*06b0*/  @!P5 PRMT R7, R15, 0x7632, R7 ;  /* 0x000076320f07d816 */ /* 0x000fe20000000007 */
[----:B------:R-:W2:Y:S01]  /*06c0*/  @!P4 LDG.E.64 R30, desc[UR4][R112.64+0x6000] ;  /* 0x00600004701ec981 */ /* 0x000ea2000c1e1b00 */
[----:B0-----:R-:W-:Y:S01]  /*06d0*/  MOV R26, RZ ;  /* 0x000000ff001a7202 */ /* 0x001fe20000000f00 */
[----:B------:R-:W-:Y:S01]  /*06e0*/  @!P5 IMAD.U32 R26, R6, 0x10000, RZ ;  /* 0x00010000061ad824 */ /* 0x000fe200078e00ff */
[C---:B------:R-:W-:Y:S01]  /*06f0*/  @!P5 SHF.L.U32 R6, R14.reuse, 0x10, RZ ;  /* 0x000000100e06d819 */ /* 0x040fe200000006ff */
[----:B------:R-:W-:Y:S01]  /*0700*/  STL [R1+0xdd4], R183 ;  /* 0x000dd4b701007387 */ /* 0x000fe20000100800 */
[----:B------:R-:W-:Y:S01]  /*0710*/  IMAD.MOV.U32 R9, RZ, RZ, RZ ;  /* 0x000000ffff097224 */ /* 0x000fe200078e00ff */
[----:B------:R-:W-:-:S02]  /*0720*/  @!P5 PRMT R0, R14, 0x7632, R0 ;  /* 0x000076320e00d816 */ /* 0x000fc40000000000 */
[----:B------:R-:W-:Y:S01]  /*0730*/  STL [R1+0xa20], R182 ;  /* 0x000a20b601007387 */ /* 0x000fe20000100800 */
[----:B------:R-:W-:-:S03]  /*0740*/  @!P5 FMUL R9, R40, R6 ;  /* 0x000000062809d220 */ /* 0x000fc60000400000 */
[----:B------:R-:W-:Y:S01]  /*0750*/  STL [R1+0xdd8], R182 ;  /* 0x000dd8b601007387 */ /* 0x000fe20000100800 */
[----:B------:R-:W-:-:S03]  /*0760*/  HFMA2.MMA R17, -RZ, RZ, 0, 0 ;  /* 0x00000000ff117435 */ /* 0x000fc600000001ff */
[----:B------:R-:W-:Y:S01]  /*0770*/  STL [R1+0xa24], R40 ;  /* 0x000a242801007387 */ /* 0x000fe20000100800 */
[----:B------:R-:W-:-:S03]  /*0780*/  @!P5 SHF.L.U32 R8, R15, 0x10, RZ ;  /* 0x000000100f08d819 */ /* 0x000fc600000006ff */
[----:B------:R-:W-:Y:S01]  /*0790*/  STL [R1+0xa2c], R29 ;  /* 0x000a2c1d01007387 */ /* 0x000fe20000100800 */
[----:B------:R-:W-:Y:S01]  /*07a0*/  @!P5 SHF.L.U32 R0, R0, 0x10, RZ ;  /* 0x000000100000d819 */ /* 0x000fe200000006ff */
[----:B------:R-:W-:Y:S02]  /*07b0*/  @!P5 IMAD.U32 R7, R7, 0x10000, RZ ;  /* 0x000100000707d824 */ /* 0x000fe400078e00ff */
[----:B------:R-:W-:Y:S04]  /*07c0*/  STL [R1+0xa28], R27 ;  /* 0x000a281b01007387 */ /* 0x000fe80000100800 */
[----:B------:R-:W-:Y:S04]  /*07d0*/  STL [R1+0xa30], R26 ;  /* 0x000a301a01007387 */ /* 0x000fe80000100800 */
[----:B------:R0:W-:Y:S01]  /*07e0*/  STL [R1+0xa34], R9 ;  /* 0x000a340901007387 */ /* 0x0001e20000100800 */
[----:B------:R-:W-:-:S03]  /*07f0*/  @!P5 FMUL R28, R29, R8 ;  /* 0x000000081d1cd220 */ /* 0x000fc60000400000 */
[----:B------:R-:W3:Y:S01]  /*0800*/  @!P4 LDG.E.64 R14, desc[UR4][R114.64+0x6000] ;  /* 0x00600004720ec981 */ /* 0x000ee2000c1e1b00 */
[----:B------:R-:W-:Y:S01]  /*0810*/  @!P5 FMUL R184, R27, R0 ;  /* 0x000000001bb8d220 */ /* 0x000fe20000400000 */
[----:B------:R-:W-:Y:S01]  /*0820*/  @!P5 FMUL R17, R26, R7 ;  /* 0x000000071a11d220 */ /* 0x000fe20000400000 */
[----:B0-----:R-:W-:-:S04]  /*0830*/  IADD3 R9, R110, 0x3080, RZ ;  /* 0x000030806e097810 */ /* 0x001fc80007ffe0ff */
[----:B------:R-:W-:Y:S01]  /*0840*/  ISETP.GE.AND P5, PT, R9, R206, PT ;  /* 0x000000ce0900720c */ /* 0x000fe20003fa6270 */
[----:B------:R0:W-:Y:S01]  /*0850*/  STL [R1+0xd4c], R9 ;  /* 0x000d4c0901007387 */ /* 0x0001e20000100800 */
[----:B------:R-:W-:Y:S02]  /*0860*/  @!P6 PRMT R0, R20, 0x7632, R0 ;  /* 0x000076321400e816 */ /* 0x000fe40000000000 */
[----:B------:R-:W-:Y:S02]  /*0870*/  CS2R R40, SRZ ;  /* 0x0000000000287805 */ /* 0x000fe4000001ff00 */
[----:B------:R-:W-:Y:S01]  /*0880*/  MOV R27, RZ ;  /* 0x000000ff001b7202 */ /* 0x000fe20000000f00 */
[----:B------:R1:W-:Y:S01]  /*0890*/  STL [R1+0xa3c], R28 ;  /* 0x000a3c1c01007387 */ /* 0x0003e20000100800 */
[----:B------:R-:W-:Y:S01]  /*08a0*/  @!P6 PRMT R16, R21, 0x7632, R16 ;  /* 0x000076321510e816 */ /* 0x000fe20000000010 */
[----:B------:R-:W-:Y:S01]  /*08b0*/  @!P6 IMAD.U32 R27, R0, 0x10000, RZ ;  /* 0x00010000001be824 */ /* 0x000fe200078e00ff */
[----:B------:R-:W-:Y:S01]  /*08c0*/  @!P6 PRMT R0, R18, 0x7632, R0 ;  /* 0x000076321200e816 */ /* 0x000fe20000000000 */
[----:B------:R4:W-:Y:S04]  /*08d0*/  STL [R1+0xa40], R17 ;  /* 0x000a401101007387 */ /* 0x0009e80000100800 */
[----:B0-----:R-:W3:Y:S01]  /*08e0*/  @!P5 LDG.E.64 R8, desc[UR4][R112.64+0x6100] ;  /* 0x006100047008d981 */ /* 0x001ee2000c1e1b00 */
[----:B------:R-:W-:-:S02]  /*08f0*/  @!P6 SHF.L.U32 R40, R20, 0x10, RZ ;  /* 0x000000101428e819 */ /* 0x000fc400000006ff */
[----:B-1----:R-:W-:Y:S02]  /*0900*/  CS2R R28, SRZ ;  /* 0x00000000001c7805 */ /* 0x002fe4000001ff00 */
[----:B------:R-:W-:Y:S01]  /*0910*/  @!P6 SHF.L.U32 R18, R18, 0x10, RZ ;  /* 0x000000101212e819 */ /* 0x000fe200000006ff */
[----:B------:R-:W3:Y:S01]  /*0920*/  @!P5 LDG.E.64 R6, desc[UR4][R114.64+0x6100] ;  /* 0x006100047206d981 */ /* 0x000ee2000c1e1b00 */
[----:B----4-:R-:W-:Y:S01]  /*0930*/  HFMA2.MMA R17, -RZ, RZ, 0, 0 ;  /* 0x00000000ff117435 */ /* 0x010fe200000001ff */
[----:B------:R-:W-:Y:S01]  /*0940*/  IMAD.MOV.U32 R26, RZ, RZ, RZ ;  /* 0x000000ffff1a7224 */ /* 0x000fe200078e00ff */
[----:B------:R-:W-:Y:S01]  /*0950*/  @!P6 SHF.L.U32 R29, R21, 0x10, RZ ;  /* 0x00000010151de819 */ /* 0x000fe200000006ff */
[----:B------:R-:W-:Y:S01]  /*0960*/  STL [R1+0xa38], R184 ;  /* 0x000a38b801007387 */ /* 0x000fe20000100800 */
[----:B------:R-:W-:Y:S02]  /*0970*/  @!P6 SHF.L.U32 R26, R16, 0x10, RZ ;  /* 0x00000010101ae819 */ /* 0x000fe400000006ff */
[C---:B------:R-:W-:Y:S01]  /*0980*/  @!P6 PRMT R16, R19.reuse, 0x7632, R16 ;  /* 0x000076321310e816 */ /* 0x040fe20000000010 */
[----:B------:R-:W-:Y:S01]  /*0990*/  STL [R1+0xddc], R184 ;  /* 0x000ddcb801007387 */ /* 0x000fe20000100800 */
[----:B------:R-:W-:Y:S01]  /*09a0*/  @!P6 FMUL R17, R40, R18 ;  /* 0x000000122811e220 */ /* 0x000fe20000400000 */
[----:B------:R-:W-:-:S02]  /*09b0*/  @!P6 IMAD.U32 R19, R19, 0x10000, RZ ;  /* 0x000100001313e824 */ /* 0x000fc400078e00ff */
[----:B------:R-:W-:Y:S01]  /*09c0*/  STL [R1+0xa44], R40 ;  /* 0x000a442801007387 */ /* 0x000fe20000100800 */
[----:B------:R-:W-:-:S03]  /*09d0*/  @!P6 SHF.L.U32 R16, R16, 0x10, RZ ;  /* 0x000000101010e819 */ /* 0x000fc600000006ff */
[----:B------:R-:W-:Y:S04]  /*09e0*/  STL [R1+0xa4c], R29 ;  /* 0x000a4c1d01007387 */ /* 0x000fe80000100800 */
[----:B------:R-:W-:Y:S01]  /*09f0*/  STL [R1+0xa48], R27 ;  /* 0x000a481b01007387 */ /* 0x000fe20000100800 */
[----:B------:R-:W-:-:S03]  /*0a00*/  MOV R20, RZ ;  /* 0x000000ff00147202 */ /* 0x000fc60000000f00 */
[----:B------:R-:W-:Y:S01]  /*0a10*/  STL [R1+0xa50], R26 ;  /* 0x000a501a01007387 */ /* 0x000fe20000100800 */
[----:B------:R-:W-:Y:S02]  /*0a20*/  @!P6 IMAD.U32 R0, R0, 0x10000, RZ ;  /* 0x000100000000e824 */ /* 0x000fe400078e00ff */
[----:B------:R-:W-:Y:S01]  /*0a30*/  @!P6 FMUL R28, R29, R19 ;  /* 0x000000131d1ce220 */ /* 0x000fe20000400000 */
[----:B------:R0:W-:Y:S01]  /*0a40*/  STL [R1+0xa54], R17 ;  /* 0x000a541101007387 */ /* 0x0001e20000100800 */
[----:B------:R-:W-:Y:S01]  /*0a50*/  @!P6 FMUL R20, R26, R16 ;  /* 0x000000101a14e220 */ /* 0x000fe20000400000 */
[----:B------:R-:W-:Y:S01]  /*0a60*/  @!P6 FMUL R185, R27, R0 ;  /* 0x000000001bb9e220 */ /* 0x000fe20000400000 */
[----:B------:R-:W-:Y:S02]  /*0a70*/  @!P0 PRMT R0, R22, 0x7632, R0 ;  /* 0x0000763216008816 */ /* 0x000fe40000000000 */
[----:B0-----:R-:W-:Y:S01]  /*0a80*/  IADD3 R17, R110, 0x3100, RZ ;  /* 0x000031006e117810 */ /* 0x001fe20007ffe0ff */
[----:B------:R-:W-:-:S04]  /*0a90*/  HFMA2.MMA R26, -RZ, RZ, 0, 0 ;  /* 0x00000000ff1a7435 */ /* 0x000fc800000001ff */
[----:B------:R0:W-:Y:S01]  /*0aa0*/  STL [R1+0xd50], R17 ;  /* 0x000d501101007387 */ /* 0x0001e20000100800 */
[----:B------:R-:W-:-:S03]  /*0ab0*/  ISETP.GE.AND P6, PT, R17, R206, PT ;  /* 0x000000ce1100720c */ /* 0x000fc60003fc6270 */
[----:B------:R1:W-:Y:S01]  /*0ac0*/  STL [R1+0xa5c], R28 ;  /* 0x000a5c1c01007387 */ /* 0x0003e20000100800 */
[----:B------:R-:W-:-:S03]  /*0ad0*/  IMAD.MOV.U32 R27, RZ, RZ, RZ ;  /* 0x000000ffff1b7224 */ /* 0x000fc600078e00ff */
[----:B------:R4:W-:Y:S01]  /*0ae0*/  STL [R1+0xa60], R20 ;  /* 0x000a601401007387 */ /* 0x0009e20000100800 */
[C---:B------:R-:W-:Y:S02]  /*0af0*/  @!P0 PRMT R16, R23.reuse, 0x7632, R16 ;  /* 0x0000763217108816 */ /* 0x040fe40000000010 */
[----:B------:R-:W-:Y:S02]  /*0b00*/  CS2R R18, SRZ ;  /* 0x0000000000127805 */ /* 0x000fe4000001ff00 */
[----:B------:R-:W-:Y:S01]  /*0b10*/  @!P0 SHF.L.U32 R27, R22, 0x10, RZ ;  /* 0x00000010161b8819 */ /* 0x000fe200000006ff */
[----:B------:R-:W-:Y:S01]  /*0b20*/  @!P0 IMAD.U32 R26, R23, 0x10000, RZ ;  /* 0x00010000171a8824 */ /* 0x000fe200078e00ff */
[----:B0-----:R-:W-:Y:S01]  /*0b30*/  MOV R17, RZ ;  /* 0x000000ff00117202 */ /* 0x001fe20000000f00 */
[----:B-1----:R-:W3:Y:S01]  /*0b40*/  @!P6 LDG.E.64 R28, desc[UR4][R112.64+0x6200] ;  /* 0x00620004701ce981 */ /* 0x002ee2000c1e1b00 */
[----:B----4-:R-:W-:Y:S02]  /*0b50*/  CS2R R20, SRZ ;  /* 0x0000000000147805 */ /* 0x010fe4000001ff00 */
[----:B------:R-:W-:Y:S01]  /*0b60*/  @!P0 SHF.L.U32 R19, R16, 0x10, RZ ;  /* 0x0000001010138819 */ /* 0x000fe200000006ff */
[----:B------:R-:W-:Y:S01]  /*0b70*/  STL [R1+0xa58], R185 ;  /* 0x000a58b901007387 */ /* 0x000fe20000100800 */
[----:B------:R-:W-:-:S02]  /*0b80*/  @!P0 SHF.L.U32 R20, R0, 0x10, RZ ;  /* 0x0000001000148819 */ /* 0x000fc400000006ff */
[C---:B------:R-:W-:Y:S01]  /*0b90*/  @!P0 PRMT R0, R24.reuse, 0x7632, R0 ;  /* 0x0000763218008816 */ /* 0x040fe20000000000 */
[----:B------:R-:W-:Y:S01]  /*0ba0*/  @!P0 IMAD.U32 R24, R24, 0x10000, RZ ;  /* 0x0001000018188824 */ /* 0x000fe200078e00ff */
[----:B------:R-:W-:Y:S01]  /*0bb0*/  @!P0 PRMT R16, R25, 0x7632, R16 ;  /* 0x0000763219108816 */ /* 0x000fe20000000010 */
[----:B------:R-:W-:Y:S02]  /*0bc0*/  STL [R1+0xde0], R185 ;  /* 0x000de0b901007387 */ /* 0x000fe40000100800 */
[----:B------:R-:W-:Y:S01]  /*0bd0*/  @!P0 FMUL R17, R27, R24 ;  /* 0x000000181b118220 */ /* 0x000fe20000400000 */
[----:B------:R-:W-:Y:S01]  /*0be0*/  @!P0 SHF.L.U32 R25, R25, 0x10, RZ ;  /* 0x0000001019198819 */ /* 0x000fe200000006ff */
[----:B------:R-:W-:Y:S01]  /*0bf0*/  STL [R1+0xa64], R27 ;  /* 0x000a641b01007387 */ /* 0x000fe20000100800 */
[----:B------:R-:W-:-:S03]  /*0c00*/  @!P0 SHF.L.U32 R16, R16, 0x10, RZ ;  /* 0x0000001010108819 */ /* 0x000fc600000006ff */
[----:B------:R-:W-:Y:S04]  /*0c10*/  STL [R1+0xa6c], R26 ;  /* 0x000a6c1a01007387 */ /* 0x000fe80000100800 */
[----:B------:R-:W-:Y:S01]  /*0c20*/  STL [R1+0xa68], R20 ;  /* 0x000a681401007387 */ /* 0x000fe20000100800 */
[----:B------:R-:W-:-:S03]  /*0c30*/  @!P0 IMAD.U32 R0, R0, 0x10000, RZ ;  /* 0x0001000000008824 */ /* 0x000fc600078e00ff */
[----:B------:R-:W-:Y:S01]  /*0c40*/  STL [R1+0xa70], R19 ;  /* 0x000a701301007387 */ /* 0x000fe20000100800 */
[----:B------:R-:W-:-:S03]  /*0c50*/  @!P0 FMUL R21, R26, R25 ;  /* 0x000000191a158220 */ /* 0x000fc60000400000 */
[----:B------:R0:W-:Y:S01]  /*0c60*/  STL [R1+0xa74], R17 ;  /* 0x000a741101007387 */ /* 0x0001e20000100800 */
[----:B------:R-:W-:Y:S01]  /*0c70*/  @!P0 FMUL R18, R19, R16 ;  /* 0x0000001013128220 */ /* 0x000fe20000400000 */
[----:B------:R-:W-:Y:S01]  /*0c80*/  @!P0 FMUL R186, R20, R0 ;  /* 0x0000000014ba8220 */ /* 0x000fe20000400000 */
[----:B------:R-:W-:Y:S01]  /*0c90*/  @!P1 PRMT R0, R35, 0x7632, R0 ;  /* 0x0000763223009816 */ /* 0x000fe20000000000 */
[----:B------:R-:W4:Y:S01]  /*0ca0*/  @!P6 LDG.E.64 R22, desc[UR4][R114.64+0x6200] ;  /* 0x006200047216e981 */ /* 0x000f22000c1e1b00 */
[----:B0-----:R-:W-:-:S04]  /*0cb0*/  IADD3 R17, R110, 0x3180, RZ ;  /* 0x000031806e117810 */ /* 0x001fc80007ffe0ff */
[----:B------:R-:W-:Y:S01]  /*0cc0*/  ISETP.GE.AND P0, PT, R17, R206, PT ;  /* 0x000000ce1100720c */ /* 0x000fe20003f06270 */
[----:B------:R0:W-:Y:S01]  /*0cd0*/  STL [R1+0xd54], R17 ;  /* 0x000d541101007387 */ /* 0x0001e20000100800 */
[----:B------:R-:W-:-:S03]  /*0ce0*/  @!P1 SHF.L.U32 R41, R34, 0x10, RZ ;  /* 0x0000001022299819 */ /* 0x000fc600000006ff */
[----:B------:R-:W-:Y:S01]  /*0cf0*/  STL [R1+0xa7c], R21 ;  /* 0x000a7c1501007387 */ /* 0x000fe20000100800 */
[----:B------:R-:W-:-:S03]  /*0d00*/  @!P1 PRMT R34, R34, 0x7632, R34 ;  /* 0x0000763222229816 */ /* 0x000fc60000000022 */
[----:B------:R1:W-:Y:S01]  /*0d10*/  STL [R1+0xa80], R18 ;  /* 0x000a801201007387 */ /* 0x0003e20000100800 */
[----:B0-----:R-:W-:Y:S01]  /*0d20*/  HFMA2.MMA R17, -RZ, RZ, 0, 0 ;  /* 0x00000000ff117435 */ /* 0x001fe200000001ff */
[----:B------:R-:W-:Y:S01]  /*0d30*/  IMAD.MOV.U32 R40, RZ, RZ, RZ ;  /* 0x000000ffff287224 */ /* 0x000fe200078e00ff */
[----:B------:R-:W-:Y:S01]  /*0d40*/  @!P1 SHF.L.U32 R40, R35, 0x10, RZ ;  /* 0x0000001023289819 */ /* 0x000fe200000006ff */
[----:B------:R-:W4:Y:S01]  /*0d50*/  @!P0 LDG.E.64 R26, desc[UR4][R112.64+0x6300] ;  /* 0x00630004701a8981 */ /* 0x000f22000c1e1b00 */
[----:B------:R-:W-:-:S03]  /*0d60*/  @!P1 PRMT R16, R33, 0x7632, R16 ;  /* 0x0000763221109816 */ /* 0x000fc60000000010 */
[----:B------:R-:W4:Y:S01]  /*0d70*/  @!P0 LDG.E.64 R24, desc[UR4][R114.64+0x6300] ;  /* 0x0063000472188981 */ /* 0x000f22000c1e1b00 */
[----:B-1----:R-:W-:Y:S02]  /*0d80*/  CS2R R18, SRZ ;  /* 0x0000000000127805 */ /* 0x002fe4000001ff00 */
[----:B------:R-:W-:Y:S02]  /*0d90*/  @!P1 SHF.L.U32 R18, R0, 0x10, RZ ;  /* 0x0000001000129819 */ /* 0x000fe400000006ff */
[C---:B------:R-:W-:Y:S02]  /*0da0*/  @!P1 PRMT R0, R32.reuse, 0x7632, R0 ;  /* 0x0000763220009816 */ /* 0x040fe40000000000 */
[----:B------:R-:W-:Y:S02]  /*0db0*/  CS2R R20, SRZ ;  /* 0x0000000000147805 */ /* 0x000fe4000001ff00 */
[----:B------:R-:W-:Y:S01]  /*0dc0*/  @!P1 SHF.L.U32 R32, R32, 0x10, RZ ;  /* 0x0000001020209819 */ /* 0x000fe200000006ff */
[----:B------:R-:W-:Y:S01]  /*0dd0*/  @!P1 IMAD.U32 R20, R34, 0x10000, RZ ;  /* 0x0001000022149824 */ /* 0x000fe200078e00ff */
[----:B------:R-:W-:Y:S03]  /*0de0*/  STL [R1+0xa78], R186 ;  /* 0x000a78ba01007387 */ /* 0x000fe60000100800 */
[----:B------:R-:W-:Y:S01]  /*0df0*/  @!P1 FMUL R17, R41, R32 ;  /* 0x0000002029119220 */ /* 0x000fe20000400000 */
[----:B------:R-:W-:Y:S01]  /*0e00*/  STL [R1+0xde4], R186 ;  /* 0x000de4ba01007387 */ /* 0x000fe20000100800 */
[----:B------:R-:W-:-:S03]  /*0e10*/  @!P1 SHF.L.U32 R0, R0, 0x10, RZ ;  /* 0x0000001000009819 */ /* 0x000fc600000006ff */
[----:B------:R-:W-:Y:S01]  /*0e20*/  STL [R1+0xa84], R41 ;  /* 0x000a842901007387 */ /* 0x000fe20000100800 */
[----:B------:R-:W-:-:S03]  /*0e30*/  @!P1 IMAD.U32 R33, R33, 0x10000, RZ ;  /* 0x0001000021219824 */ /* 0x000fc600078e00ff */
[----:B------:R-:W-:Y:S01]  /*0e40*/  STL [R1+0xa8c], R40 ;  /* 0x000a8c2801007387 */ /* 0x000fe20000100800 */
[----:B------:R-:W-:-:S03]  /*0e50*/  @!P1 IMAD.U32 R16, R16, 0x10000, RZ ;  /* 0x0001000010109824 */ /* 0x000fc600078e00ff */
[----:B------:R-:W-:Y:S04]  /*0e60*/  STL [R1+0xa88], R20 ;  /* 0x000a881401007387 */ /* 0x000fe80000100800 */
[----:B------:R-:W-:Y:S04]  /*0e70*/  STL [R1+0xa90], R18 ;  /* 0x000a901201007387 */ /* 0x000fe80000100800 */
[----:B------:R0:W-:Y:S01]  /*0e80*/  STL [R1+0xa94], R17 ;  /* 0x000a941101007387 */ /* 0x0001e20000100800 */
[----:B------:R-:W-:Y:S01]  /*0e90*/  @!P1 FMUL R21, R40, R33 ;  /* 0x0000002128159220 */ /* 0x000fe20000400000 */
[----:B------:R-:W-:Y:S01]  /*0ea0*/  @!P1 FMUL R19, R20, R0 ;  /* 0x0000000014139220 */ /* 0x000fe20000400000 */
[----:B------:R-:W-:Y:S01]  /*0eb0*/  @!P1 FMUL R187, R18, R16 ;  /* 0x0000001012bb9220 */ /* 0x000fe20000400000 */
[----:B0-----:R-:W-:-:S04]  /*0ec0*/  IADD3 R17, R110, 0x3200, RZ ;  /* 0x000032006e117810 */ /* 0x001fc80007ffe0ff */
[----:B------:R-:W-:Y:S01]  /*0ed0*/  ISETP.GE.AND P1, PT, R17, R206, PT ;  /* 0x000000ce1100720c */ /* 0x000fe20003f26270 */
[----:B------:R-:W-:Y:S04]  /*0ee0*/  STL [R1+0xd58], R17 ;  /* 0x000d581101007387 */ /* 0x000fe80000100800 */
[----:B------:R0:W-:Y:S04]  /*0ef0*/  STL [R1+0xa9c], R21 ;  /* 0x000a9c1501007387 */ /* 0x0001e80000100800 */
[----:B------:R1:W-:Y:S04]  /*0f00*/  STL [R1+0xa98], R19 ;  /* 0x000a981301007387 */ /* 0x0003e80000100800 */
[----:B0-----:R-:W4:Y:S04]  /*0f10*/  @!P1 LDG.E.64 R20, desc[UR4][R114.64+0x6400] ;  /* 0x0064000472149981 */ /* 0x001f28000c1e1b00 */
[----:B-1----:R-:W4:Y:S01]  /*0f20*/  @!P1 LDG.E.64 R18, desc[UR4][R112.64+0x6400] ;  /* 0x0064000470129981 */ /* 0x002f22000c1e1b00 */
[C---:B------:R-:W-:Y:S01]  /*0f30*/  @!P2 PRMT R0, R12.reuse, 0x7632, R0 ;  /* 0x000076320c00a816 */ /* 0x040fe20000000000 */
[----:B------:R-:W-:Y:S01]  /*0f40*/  IMAD.MOV.U32 R46, RZ, RZ, RZ ;  /* 0x000000ffff2e7224 */ /* 0x000fe200078e00ff */
[----:B------:R-:W-:Y:S01]  /*0f50*/  MOV R35, RZ ;  /* 0x000000ff00237202 */ /* 0x000fe20000000f00 */
[----:B------:R-:W-:Y:S01]  /*0f60*/  HFMA2.MMA R41, -RZ, RZ, 0, 0 ;  /* 0x00000000ff297435 */ /* 0x000fe200000001ff */
[----:B------:R-:W-:-:S02]  /*0f70*/  @!P2 SHF.L.U32 R46, R12, 0x10, RZ ;  /* 0x000000100c2ea819 */ /* 0x000fc400000006ff */
[----:B------:R-:W-:Y:S02]  /*0f80*/  @!P2 SHF.L.U32 R35, R0, 0x10, RZ ;  /* 0x000000100023a819 */ /* 0x000fe400000006ff */
[----:B------:R-:W-:Y:S02]  /*0f90*/  @!P2 PRMT R16, R13, 0x7632, R16 ;  /* 0x000076320d10a816 */ /* 0x000fe40000000010 */
[----:B------:R-:W-:Y:S02]  /*0fa0*/  @!P2 PRMT R0, R10, 0x7632, R0 ;  /* 0x000076320a00a816 */ /* 0x000fe40000000000 */
[----:B------:R-:W-:Y:S02]  /*0fb0*/  @!P2 PRMT R12, R11, 0x7632, R12 ;  /* 0x000076320b0ca816 */ /* 0x000fe4000000000c */
[----:B------:R-:W-:Y:S01]  /*0fc0*/  CS2R R32, SRZ ;  /* 0x0000000000207805 */ /* 0x000fe2000001ff00 */
[----:B------:R-:W-:Y:S01]  /*0fd0*/  HFMA2.MMA R17, -RZ, RZ, 0, 0 ;  /* 0x00000000ff117435 */ /* 0x000fe200000001ff */
[----:B------:R-:W-:Y:S01]  /*0fe0*/  @!P2 SHF.L.U32 R32, R16, 0x10, RZ ;  /* 0x000000101020a819 */ /* 0x000fe200000006ff */
[----:B------:R-:W-:Y:S01]  /*0ff0*/  @!P2 IMAD.U32 R41, R13, 0x10000, RZ ;  /* 0x000100000d29a824 */ /* 0x000fe200078e00ff */
[----:B------:R-:W-:Y:S01]  /*1000*/  @!P2 SHF.L.U32 R11, R11, 0x10, RZ ;  /* 0x000000100b0ba819 */ /* 0x000fe200000006ff */
[----:B------:R-:W-:Y:S01]  /*1010*/  @!P2 IMAD.U32 R10, R10, 0x10000, RZ ;  /* 0x000100000a0aa824 */ /* 0x000fe200078e00ff */
[----:B------:R-:W-:Y:S01]  /*1020*/  @!P2 SHF.L.U32 R0, R0, 0x10, RZ ;  /* 0x000000100000a819 */ /* 0x000fe200000006ff */
[----:B------:R-:W-:Y:S01]  /*1030*/  @!P2 IMAD.U32 R12, R12, 0x10000, RZ ;  /* 0x000100000c0ca824 */ /* 0x000fe200078e00ff */
[----:B------:R-:W-:Y:S01]  /*1040*/  IADD3 R13, R110, 0x3280, RZ ;  /* 0x000032806e0d7810 */ /* 0x000fe20007ffe0ff */
[----:B------:R-:W-:Y:S01]  /*1050*/  IMAD.MOV.U32 R40, RZ, RZ, RZ ;  /* 0x000000ffff287224 */ /* 0x000fe200078e00ff */
[----:B------:R-:W-:Y:S01]  /*1060*/  MOV R43, RZ ;  /* 0x000000ff002b7202 */ /* 0x000fe20000000f00 */
[----:B------:R-:W-:Y:S01]  /*1070*/  @!P2 FMUL R43, R46, R10 ;  /* 0x0000000a2e2ba220 */ /* 0x000fe20000400000 */
[----:B------:R-:W-:Y:S01]  /*1080*/  @!P2 FMUL R40, R41, R11 ;  /* 0x0000000b2928a220 */ /* 0x000fe20000400000 */
[----:B------:R-:W-:Y:S01]  /*1090*/  @!P2 FMUL R33, R35, R0 ;  /* 0x000000002321a220 */ /* 0x000fe20000400000 */
[----:B------:R-:W-:Y:S01]  /*10a0*/  @!P2 FMUL R17, R32, R12 ;  /* 0x0000000c2011a220 */ /* 0x000fe20000400000 */
[----:B------:R-:W-:Y:S01]  /*10b0*/  ISETP.GE.AND P2, PT, R13, R206, PT ;  /* 0x000000ce0d00720c */ /* 0x000fe20003f46270 */
[----:B------:R-:W-:Y:S04]  /*10c0*/  STL [R1+0xaa0], R187 ;  /* 0x000aa0bb01007387 */ /* 0x000fe80000100800 */
[----:B------:R-:W-:Y:S04]  /*10d0*/  STL [R1+0xde8], R187 ;  /* 0x000de8bb01007387 */ /* 0x000fe80000100800 */
[----:B------:R-:W-:Y:S04]  /*10e0*/  STL [R1+0xaa4], R46 ;  /* 0x000aa42e01007387 */ /* 0x000fe80000100800 */
[----:B------:R-:W-:Y:S04]  /*10f0*/  STL [R1+0xaac], R41 ;  /* 0x000aac2901007387 */ /* 0x000fe80000100800 */
[----:B------:R0:W-:Y:S01]  /*1100*/  STL [R1+0xaa8], R35 ;  /* 0x000aa82301007387 */ /* 0x0001e20000100800 */
[----:B------:R-:W-:-:S03]  /*1110*/  @!P3 PRMT R0, R2, 0x7632, R0 ;  /* 0x000076320200b816 */ /* 0x000fc60000000000 */
[----:B------:R-:W-:Y:S04]  /*1120*/  STL [R1+0xab0], R32 ;  /* 0x000ab02001007387 */ /* 0x000fe80000100800 */
[----:B------:R-:W-:Y:S04]  /*1130*/  STL [R1+0xab4], R43 ;  /* 0x000ab42b01007387 */ /* 0x000fe80000100800 */
[----:B------:R-:W-:Y:S04]  /*1140*/  STL [R1+0xd5c], R13 ;  /* 0x000d5c0d01007387 */ /* 0x000fe80000100800 */
[----:B------:R1:W-:Y:S01]  /*1150*/  STL [R1+0xabc], R40 ;  /* 0x000abc2801007387 */ /* 0x0003e20000100800 */
[----:B0-----:R-:W-:-:S03]  /*1160*/  HFMA2.MMA R35, -RZ, RZ, 0, 0 ;  /* 0x00000000ff237435 */ /* 0x001fc600000001ff */
[----:B------:R0:W-:Y:S01]  /*1170*/  STL [R1+0xab8], R33 ;  /* 0x000ab82101007387 */ /* 0x0001e20000100800 */
[----:B------:R-:W-:-:S03]  /*1180*/  @!P3 PRMT R16, R3, 0x7632, R16 ;  /* 0x000076320310b816 */ /* 0x000fc60000000010 */
[----:B------:R-:W4:Y:S01]  /*1190*/  @!P2 LDG.E.64 R10, desc[UR4][R112.64+0x6500] ;  /* 0x00650004700aa981 */ /* 0x000f22000c1e1b00 */
[----:B-1----:R-:W-:Y:S02]  /*11a0*/  MOV R40, RZ ;  /* 0x000000ff00287202 */ /* 0x002fe40000000f00 */
[----:B------:R-:W-:Y:S01]  /*11b0*/  @!P3 SHF.L.U32 R40, R2, 0x10, RZ ;  /* 0x000000100228b819 */ /* 0x000fe200000006ff */
[----:B------:R-:W4:Y:S01]  /*11c0*/  @!P2 LDG.E.64 R12, desc[UR4][R114.64+0x6500] ;  /* 0x00650004720ca981 */ /* 0x000f22000c1e1b00 */
[----:B0-----:R-:W-:Y:S02]  /*11d0*/  CS2R R32, SRZ ;  /* 0x0000000000207805 */ /* 0x001fe4000001ff00 */
[C---:B------:R-:W-:Y:S02]  /*11e0*/  @!P3 PRMT R2, R5.reuse, 0x7632, R2 ;  /* 0x000076320502b816 */ /* 0x040fe40000000002 */
[----:B------:R-:W-:Y:S02]  /*11f0*/  @!P3 SHF.L.U32 R32, R0, 0x10, RZ ;  /* 0x000000100020b819 */ /* 0x000fe400000006ff */
[----:B------:R-:W-:Y:S01]  /*1200*/  @!P3 PRMT R0, R4, 0x7632, R0 ;  /* 0x000076320400b816 */ /* 0x000fe20000000000 */
[----:B------:R0:W-:Y:S01]  /*1210*/  STL [R1+0xac0], R17 ;  /* 0x000ac01101007387 */ /* 0x0001e20000100800 */
[----:B------:R-:W-:Y:S01]  /*1220*/  @!P3 SHF.L.U32 R5, R5, 0x10, RZ ;  /* 0x000000100505b819 */ /* 0x000fe200000006ff */
[----:B------:R-:W-:Y:S01]  /*1230*/  @!P3 IMAD.U32 R35, R3, 0x10000, RZ ;  /* 0x000100000323b824 */ /* 0x000fe200078e00ff */
[----:B------:R-:W-:Y:S01]  /*1240*/  @!P3 SHF.L.U32 R0, R0, 0x10, RZ ;  /* 0x000000100000b819 */ /* 0x000fe200000006ff */
[----:B------:R-:W-:Y:S01]  /*1250*/  @!P3 IMAD.U32 R4, R4, 0x10000, RZ ;  /* 0x000100000404b824 */ /* 0x000fe200078e00ff */
[----:B------:R-:W-:Y:S01]  /*1260*/  IADD3 R3, R110, 0x3300, RZ ;  /* 0x000033006e037810 */ /* 0x000fe20007ffe0ff */
[----:B------:R-:W-:-:S02]  /*1270*/  @!P3 IMAD.U32 R2, R2, 0x10000, RZ ;  /* 0x000100000202b824 */ /* 0x000fc400078e00ff */
[----:B0-----:R-:W-:Y:S01]  /*1280*/  IMAD.MOV.U32 R17, RZ, RZ, RZ ;  /* 0x000000ffff117224 */ /* 0x001fe200078e00ff */
[----:B------:R-:W-:Y:S02]  /*1290*/  @!P3 SHF.L.U32 R17, R16, 0x10, RZ ;  /* 0x000000101011b819 */ /* 0x000fe400000006ff */
[----:B------:R-:W-:Y:S02]  /*12a0*/  CS2R R188, SRZ ;  /* 0x0000000000bc7805 */ /* 0x000fe4000001ff00 */
[----:B------:R-:W-:Y:S01]  /*12b0*/  CS2R R190, SRZ ;  /* 0x0000000000be7805 */ /* 0x000fe2000001ff00 */
        /* <DEDUP_REMOVED lines=9> */
[----:B------:R-:W-:Y:S04]  /*1350*/  STL [R1+0xad4], R188 ;  /* 0x000ad4bc01007387 */ /* 0x000fe80000100800 */
[----:B------:R0:W-:Y:S04]  /*1360*/  STL [R1+0xd60], R3 ;  /* 0x000d600301007387 */ /* 0x0001e80000100800 */
[----:B------:R-:W4:Y:S04]  /*1370*/  @!P3 LDG.E.64 R4, desc[UR4][R114.64+0x6600] ;  /* 0x006600047204b981 */ /* 0x000f28000c1e1b00 */
[----:B0-----:R-:W4:Y:S01]  /*1380*/  @!P3 LDG.E.64 R2, desc[UR4][R112.64+0x6600] ;  /* 0x006600047002b981 */ /* 0x001f22000c1e1b00 */
[----:B--2---:R-:W-:-:S02]  /*1390*/  @!P4 PRMT R0, R30, 0x7632, R0 ;  /* 0x000076321e00c816 */ /* 0x004fc40000000000 */
[----:B------:R-:W-:Y:S01]  /*13a0*/  @!P4 PRMT R16, R31, 0x7632, R16 ;  /* 0x000076321f10c816 */ /* 0x000fe20000000010 */
[----:B------:R0:W-:Y:S01]  /*13b0*/  STL [R1+0xadc], R33 ;  /* 0x000adc2101007387 */ /* 0x0001e20000100800 */
[----:B------:R-:W-:Y:S01]  /*13c0*/  MOV R17, RZ ;  /* 0x000000ff00117202 */ /* 0x000fe20000000f00 */
[----:B------:R-:W-:Y:S01]  /*13d0*/  IMAD.MOV.U32 R40, RZ, RZ, RZ ;  /* 0x000000ffff287224 */ /* 0x000fe200078e00ff */
[----:B------:R-:W-:Y:S01]  /*13e0*/  @!P4 SHF.L.U32 R17, R30, 0x10, RZ ;  /* 0x000000101e11c819 */ /* 0x000fe200000006ff */
[----:B------:R-:W-:Y:S01]  /*13f0*/  STL [R1+0xdec], R188 ;  /* 0x000decbc01007387 */ /* 0x000fe20000100800 */
[----:B0-----:R-:W-:Y:S02]  /*1400*/  CS2R R32, SRZ ;  /* 0x0000000000207805 */ /* 0x001fe4000001ff00 */
[----:B------:R-:W-:Y:S01]  /*1410*/  @!P4 IMAD.U32 R33, R0, 0x10000, RZ ;  /* 0x000100000021c824 */ /* 0x000fe200078e00ff */
[----:B------:R-:W-:Y:S02]  /*1420*/  @!P4 SHF.L.U32 R32, R16, 0x10, RZ ;  /* 0x000000101020c819 */ /* 0x000fe400000006ff */
[C---:B---3--:R-:W-:Y:S01]  /*1430*/  @!P4 PRMT R0, R14.reuse, 0x7632, R0 ;  /* 0x000076320e00c816 */ /* 0x048fe20000000000 */
[----:B------:R-:W-:Y:S01]  /*1440*/  STL [R1+0xad8], R189 ;  /* 0x000ad8bd01007387 */ /* 0x000fe20000100800 */
[----:B------:R-:W-:-:S02]  /*1450*/  @!P4 SHF.L.U32 R14, R14, 0x10, RZ ;  /* 0x000000100e0ec819 */ /* 0x000fc400000006ff */
[----:B------:R-:W-:Y:S01]  /*1460*/  @!P4 PRMT R16, R15, 0x7632, R16 ;  /* 0x000076320f10c816 */ /* 0x000fe20000000010 */
[----:B------:R-:W-:Y:S01]  /*1470*/  STL [R1+0xdf0], R189 ;  /* 0x000df0bd01007387 */ /* 0x000fe20000100800 */
[----:B------:R-:W-:Y:S01]  /*1480*/  @!P4 SHF.L.U32 R40, R31, 0x10, RZ ;  /* 0x000000101f28c819 */ /* 0x000fe200000006ff */
[----:B------:R-:W-:Y:S01]  /*1490*/  HFMA2.MMA R31, -RZ, RZ, 0, 0 ;  /* 0x00000000ff1f7435 */ /* 0x000fe200000001ff */
[----:B------:R-:W-:Y:S01]  /*14a0*/  @!P4 SHF.L.U32 R16, R16, 0x10, RZ ;  /* 0x000000101010c819 */ /* 0x000fe200000006ff */
[----:B------:R-:W-:Y:S01]  /*14b0*/  STL [R1+0xae0], R190 ;  /* 0x000ae0be01007387 */ /* 0x000fe20000100800 */
[----:B------:R-:W-:Y:S02]  /*14c0*/  @!P4 IMAD.U32 R15, R15, 0x10000, RZ ;  /* 0x000100000f0fc824 */ /* 0x000fe400078e00ff */
[----:B------:R-:W-:Y:S01]  /*14d0*/  @!P4 FMUL R191, R17, R14 ;  /* 0x0000000e11bfc220 */ /* 0x000fe20000400000 */
[----:B------:R-:W-:Y:S01]  /*14e0*/  @!P4 IMAD.U32 R0, R0, 0x10000, RZ ;  /* 0x000100000000c824 */ /* 0x000fe200078e00ff */
[----:B------:R-:W-:Y:S01]  /*14f0*/  STL [R1+0xdf4], R190 ;  /* 0x000df4be01007387 */ /* 0x000fe20000100800 */
[----:B------:R-:W-:-:S03]  /*1500*/  CS2R R192, SRZ ;  /* 0x0000000000c07805 */ /* 0x000fc6000001ff00 */
[----:B------:R0:W-:Y:S01]  /*1510*/  STL [R1+0xae4], R17 ;  /* 0x000ae41101007387 */ /* 0x0001e20000100800 */
[----:B------:R-:W-:Y:S01]  /*1520*/  MOV R35, RZ ;  /* 0x000000ff00237202 */ /* 0x000fe20000000f00 */
[----:B------:R-:W-:Y:S01]  /*1530*/  @!P4 FMUL R35, R40, R15 ;  /* 0x0000000f2823c220 */ /* 0x000fe20000400000 */
[----:B------:R-:W-:Y:S01]  /*1540*/  @!P4 FMUL R31, R33, R0 ;  /* 0x00000000211fc220 */ /* 0x000fe20000400000 */
[----:B------:R-:W-:Y:S01]  /*1550*/  @!P4 FMUL R193, R32, R16 ;  /* 0x0000001020c1c220 */ /* 0x000fe20000400000 */
[----:B0-----:R-:W-:-:S04]  /*1560*/  IADD3 R17, R110, 0x3380, RZ ;  /* 0x000033806e117810 */ /* 0x001fc80007ffe0ff */
[----:B------:R-:W-:Y:S01]  /*1570*/  ISETP.GE.AND P4, PT, R17, R206, PT ;  /* 0x000000ce1100720c */ /* 0x000fe20003f86270 */
[----:B------:R0:W-:Y:S01]  /*1580*/  STL [R1+0xaec], R40 ;  /* 0x000aec2801007387 */ /* 0x0001e20000100800 */
[----:B------:R-:W-:Y:S02]  /*1590*/  @!P5 PRMT R0, R8, 0x7632, R0 ;  /* 0x000076320800d816 */ /* 0x000fe40000000000 */
[----:B------:R-:W-:Y:S01]  /*15a0*/  @!P5 PRMT R14, R9, 0x7632, R14 ;  /* 0x00007632090ed816 */ /* 0x000fe2000000000e */
[----:B------:R-:W-:Y:S01]  /*15b0*/  STL [R1+0xae8], R33 ;  /* 0x000ae82101007387 */ /* 0x000fe20000100800 */
[----:B------:R-:W-:-:S03]  /*15c0*/  IMAD.MOV.U32 R43, RZ, RZ, RZ ;  /* 0x000000ffff2b7224 */ /* 0x000fc600078e00ff */
[----:B------:R1:W-:Y:S01]  /*15d0*/  STL [R1+0xaf0], R32 ;  /* 0x000af02001007387 */ /* 0x0003e20000100800 */
[----:B------:R-:W-:Y:S02]  /*15e0*/  @!P5 SHF.L.U32 R43, R8, 0x10, RZ ;  /* 0x00000010082bd819 */ /* 0x000fe400000006ff */
[----:B------:R-:W-:Y:S01]  /*15f0*/  @!P5 PRMT R8, R7, 0x7632, R8 ;  /* 0x000076320708d816 */ /* 0x000fe20000000008 */
[----:B------:R-:W-:Y:S01]  /*1600*/  STL [R1+0xaf4], R191 ;  /* 0x000af4bf01007387 */ /* 0x000fe20000100800 */
[----:B0-----:R-:W-:Y:S02]  /*1610*/  CS2R R40, SRZ ;  /* 0x0000000000287805 */ /* 0x001fe4000001ff00 */
[----:B-1----:R-:W-:Y:S02]  /*1620*/  CS2R R32, SRZ ;  /* 0x0000000000207805 */ /* 0x002fe4000001ff00 */
[----:B------:R-:W-:Y:S01]  /*1630*/  @!P5 IMAD.U32 R33, R0, 0x10000, RZ ;  /* 0x000100000021d824 */ /* 0x000fe200078e00ff */
[----:B------:R-:W-:Y:S01]  /*1640*/  @!P5 SHF.L.U32 R32, R14, 0x10, RZ ;  /* 0x000000100e20d819 */ /* 0x000fe200000006ff */
[----:B------:R0:W-:Y:S01]  /*1650*/  STL [R1+0xd64], R17 ;  /* 0x000d641101007387 */ /* 0x0001e20000100800 */
[----:B------:R-:W-:-:S03]  /*1660*/  @!P5 PRMT R0, R6, 0x7632, R0 ;  /* 0x000076320600d816 */ /* 0x000fc60000000000 */
[----:B------:R-:W2:Y:S01]  /*1670*/  @!P4 LDG.E.64 R14, desc[UR4][R112.64+0x6700] ;  /* 0x00670004700ec981 */ /* 0x000ea2000c1e1b00 */
[----:B------:R-:W-:-:S03]  /*1680*/  @!P5 SHF.L.U32 R40, R9, 0x10, RZ ;  /* 0x000000100928d819 */ /* 0x000fc600000006ff */
[----:B------:R1:W-:Y:S01]  /*1690*/  STL [R1+0xafc], R35 ;  /* 0x000afc2301007387 */ /* 0x0003e20000100800 */
[----:B------:R-:W-:Y:S01]  /*16a0*/  @!P5 SHF.L.U32 R6, R6, 0x10, RZ ;  /* 0x000000100606d819 */ /* 0x000fe200000006ff */
[----:B------:R-:W-:Y:S01]  /*16b0*/  @!P5 IMAD.U32 R7, R7, 0x10000, RZ ;  /* 0x000100000707d824 */ /* 0x000fe200078e00ff */
[----:B------:R-:W-:Y:S01]  /*16c0*/  @!P5 SHF.L.U32 R8, R8, 0x10, RZ ;  /* 0x000000100808d819 */ /* 0x000fe200000006ff */
[----:B------:R-:W-:Y:S01]  /*16d0*/  @!P5 IMAD.U32 R0, R0, 0x10000, RZ ;  /* 0x000100000000d824 */ /* 0x000fe200078e00ff */
[----:B------:R-:W-:Y:S01]  /*16e0*/  STL [R1+0xdf8], R191 ;  /* 0x000df8bf01007387 */ /* 0x000fe20000100800 */
[----:B------:R-:W-:-:S03]  /*16f0*/  IADD3 R9, R110, 0x3400, RZ ;  /* 0x000034006e097810 */ /* 0x000fc60007ffe0ff */
[----:B0-----:R-:W3:Y:S01]  /*1700*/  @!P4 LDG.E.64 R16, desc[UR4][R114.64+0x6700] ;  /* 0x006700047210c981 */ /* 0x001ee2000c1e1b00 */
[----:B-1----:R-:W-:Y:S01]  /*1710*/  HFMA2.MMA R35, -RZ, RZ, 0, 0 ;  /* 0x00000000ff237435 */ /* 0x002fe200000001ff */
[----:B------:R-:W-:Y:S02]  /*1720*/  @!P5 FMUL R41, R43, R6 ;  /* 0x000000062b29d220 */ /* 0x000fe40000400000 */
[----:B------:R0:W-:Y:S01]  /*1730*/  STL [R1+0xaf8], R31 ;  /* 0x000af81f01007387 */ /* 0x0001e20000100800 */
[----:B------:R-:W-:Y:S02]  /*1740*/  @!P5 FMUL R192, R33, R0 ;  /* 0x0000000021c0d220 */ /* 0x000fe40000400000 */
[----:B------:R-:W-:Y:S01]  /*1750*/  @!P5 FMUL R35, R40, R7 ;  /* 0x000000072823d220 */ /* 0x000fe20000400000 */
[----:B0-----:R-:W-:Y:S01]  /*1760*/  MOV R31, RZ ;  /* 0x000000ff001f7202 */ /* 0x001fe20000000f00 */
[----:B------:R-:W-:Y:S01]  /*1770*/  @!P5 FMUL R31, R32, R8 ;  /* 0x00000008201fd220 */ /* 0x000fe20000400000 */
[----:B------:R-:W-:Y:S01]  /*1780*/  ISETP.GE.AND P5, PT, R9, R206, PT ;  /* 0x000000ce0900720c */ /* 0x000fe20003fa6270 */
[----:B------:R-:W-:Y:S04]  /*1790*/  STL [R1+0xb00], R193 ;  /* 0x000b00c101007387 */ /* 0x000fe80000100800 */
[----:B------:R-:W-:Y:S04]  /*17a0*/  STL [R1+0xdfc], R193 ;  /* 0x000dfcc101007387 */ /* 0x000fe80000100800 */
[----:B------:R-:W-:Y:S04]  /*17b0*/  STL [R1+0xb04], R43 ;  /* 0x000b042b01007387 */ /* 0x000fe80000100800 */
[----:B------:R-:W-:Y:S04]  /*17c0*/  STL [R1+0xb0c], R40 ;  /* 0x000b0c2801007387 */ /* 0x000fe80000100800 */
[----:B------:R-:W-:Y:S04]  /*17d0*/  STL [R1+0xb08], R33 ;  /* 0x000b082101007387 */ /* 0x000fe80000100800 */
[----:B------:R-:W-:Y:S04]  /*17e0*/  STL [R1+0xb10], R32 ;  /* 0x000b102001007387 */ /* 0x000fe80000100800 */
[----:B------:R-:W-:Y:S04]  /*17f0*/  STL [R1+0xb14], R41 ;  /* 0x000b142901007387 */ /* 0x000fe80000100800 */
[----:B------:R0:W-:Y:S01]  /*1800*/  STL [R1+0xd70], R9 ;  /* 0x000d700901007387 */ /* 0x0001e20000100800 */
[----:B------:R-:W-:-:S03]  /*1810*/  @!P6 PRMT R0, R28, 0x7632, R0 ;  /* 0x000076321c00e816 */ /* 0x000fc60000000000 */
[----:B------:R-:W3:Y:S04]  /*1820*/  @!P5 LDG.E.64 R6, desc[UR4][R114.64+0x6800] ;  /* 0x006800047206d981 */ /* 0x000ee8000c1e1b00 */
[----:B0-----:R-:W3:Y:S01]  /*1830*/  @!P5 LDG.E.64 R8, desc[UR4][R112.64+0x6800] ;  /* 0x006800047008d981 */ /* 0x001ee2000c1e1b00 */
[----:B------:R-:W-:-:S03]  /*1840*/  CS2R R40, SRZ ;  /* 0x0000000000287805 */ /* 0x000fc6000001ff00 */
[----:B------:R0:W-:Y:S01]  /*1850*/  STL [R1+0xb1c], R35 ;  /* 0x000b1c2301007387 */ /* 0x0001e20000100800 */
[----:B------:R-:W-:Y:S02]  /*1860*/  @!P6 SHF.L.U32 R41, R28, 0x10, RZ ;  /* 0x000000101c29e819 */ /* 0x000fe400000006ff */
[----:B------:R-:W-:Y:S02]  /*1870*/  @!P6 PRMT R30, R29, 0x7632, R30 ;  /* 0x000076321d1ee816 */ /* 0x000fe4000000001e */
[----:B----4-:R-:W-:Y:S01]  /*1880*/  @!P6 PRMT R28, R23, 0x7632, R28 ;  /* 0x00007632171ce816 */ /* 0x010fe2000000001c */
[----:B0-----:R-:W-:Y:S02]  /*1890*/  IMAD.MOV.U32 R35, RZ, RZ, RZ ;  /* 0x000000ffff237224 */ /* 0x001fe400078e00ff */
[----:B------:R-:W-:Y:S01]  /*18a0*/  @!P6 IMAD.U32 R35, R0, 0x10000, RZ ;  /* 0x000100000023e824 */ /* 0x000fe200078e00ff */
[C---:B------:R-:W-:Y:S02]  /*18b0*/  @!P6 PRMT R0, R22.reuse, 0x7632, R0 ;  /* 0x000076321600e816 */ /* 0x040fe40000000000 */
[----:B------:R-:W-:Y:S01]  /*18c0*/  @!P6 SHF.L.U32 R22, R22, 0x10, RZ ;  /* 0x000000101616e819 */ /* 0x000fe200000006ff */
[----:B------:R0:W-:Y:S01]  /*18d0*/  STL [R1+0xb20], R31 ;  /* 0x000b201f01007387 */ /* 0x0001e20000100800 */
[----:B------:R-:W-:-:S02]  /*18e0*/  CS2R R32, SRZ ;  /* 0x0000000000207805 */ /* 0x000fc4000001ff00 */
[----:B------:R-:W-:Y:S02]  /*18f0*/  @!P6 SHF.L.U32 R40, R29, 0x10, RZ ;  /* 0x000000101d28e819 */ /* 0x000fe400000006ff */
[----:B------:R-:W-:Y:S02]  /*1900*/  CS2R R194, SRZ ;  /* 0x0000000000c27805 */ /* 0x000fe4000001ff00 */
[----:B------:R-:W-:Y:S01]  /*1910*/  @!P6 SHF.L.U32 R0, R0, 0x10, RZ ;  /* 0x000000100000e819 */ /* 0x000fe200000006ff */
[----:B------:R-:W-:Y:S01]  /*1920*/  STL [R1+0xb18], R192 ;  /* 0x000b18c001007387 */ /* 0x000fe20000100800 */
[----:B------:R-:W-:Y:S01]  /*1930*/  @!P6 SHF.L.U32 R32, R30, 0x10, RZ ;  /* 0x000000101e20e819 */ /* 0x000fe200000006ff */
[----:B------:R-:W-:Y:S02]  /*1940*/  @!P6 IMAD.U32 R23, R23, 0x10000, RZ ;  /* 0x000100001717e824 */ /* 0x000fe400078e00ff */
[----:B------:R-:W-:Y:S01]  /*1950*/  @!P6 FMUL R195, R41, R22 ;  /* 0x0000001629c3e220 */ /* 0x000fe20000400000 */
[----:B0-----:R-:W-:Y:S01]  /*1960*/  HFMA2.MMA R31, -RZ, RZ, 0, 0 ;  /* 0x00000000ff1f7435 */ /* 0x001fe200000001ff */
[----:B------:R-:W-:Y:S01]  /*1970*/  STL [R1+0xe00], R192 ;  /* 0x000e00c001007387 */ /* 0x000fe20000100800 */
[----:B------:R-:W-:Y:S01]  /*1980*/  @!P6 IMAD.U32 R28, R28, 0x10000, RZ ;  /* 0x000100001c1ce824 */ /* 0x000fe200078e00ff */
[----:B------:R-:W-:-:S02]  /*1990*/  IADD3 R29, R110, 0x3480, RZ ;  /* 0x000034806e1d7810 */ /* 0x000fc40007ffe0ff */
[----:B------:R-:W-:Y:S01]  /*19a0*/  STL [R1+0xb24], R41 ;  /* 0x000b242901007387 */ /* 0x000fe20000100800 */
[----:B------:R-:W-:Y:S01]  /*19b0*/  @!P6 FMUL R33, R35, R0 ;  /* 0x000000002321e220 */ /* 0x000fe20000400000 */
[----:B------:R-:W-:Y:S02]  /*19c0*/  @!P6 FMUL R194, R40, R23 ;  /* 0x0000001728c2e220 */ /* 0x000fe40000400000 */
[----:B------:R0:W-:Y:S01]  /*19d0*/  STL [R1+0xb2c], R40 ;  /* 0x000b2c2801007387 */ /* 0x0001e20000100800 */
[----:B------:R-:W-:Y:S01]  /*19e0*/  @!P6 FMUL R31, R32, R28 ;  /* 0x0000001c201fe220 */ /* 0x000fe20000400000 */
[----:B------:R-:W-:Y:S02]  /*19f0*/  ISETP.GE.AND P6, PT, R29, R206, PT ;  /* 0x000000ce1d00720c */ /* 0x000fe40003fc6270 */
[----:B------:R1:W-:Y:S01]  /*1a00*/  STL [R1+0xb28], R35 ;  /* 0x000b282301007387 */ /* 0x0003e20000100800 */
[----:B------:R-:W-:-:S03]  /*1a10*/  @!P0 PRMT R0, R26, 0x7632, R0 ;  /* 0x000076321a008816 */ /* 0x000fc60000000000 */
[----:B------:R-:W-:Y:S04]  /*1a20*/  STL [R1+0xb30], R32 ;  /* 0x000b302001007387 */ /* 0x000fe80000100800 */
[----:B------:R-:W-:Y:S04]  /*1a30*/  STL [R1+0xb34], R195 ;  /* 0x000b34c301007387 */ /* 0x000fe80000100800 */
[----:B------:R-:W-:Y:S01]  /*1a40*/  STL [R1+0xd84], R29 ;  /* 0x000d841d01007387 */ /* 0x000fe20000100800 */
[----:B0-----:R-:W-:-:S03]  /*1a50*/  MOV R40, RZ ;  /* 0x000000ff00287202 */ /* 0x001fc60000000f00 */
[----:B------:R-:W-:Y:S01]  /*1a60*/  STL [R1+0xe04], R195 ;  /* 0x000e04c301007387 */ /* 0x000fe20000100800 */
[----:B-1----:R-:W-:-:S03]  /*1a70*/  HFMA2.MMA R35, -RZ, RZ, 0, 0 ;  /* 0x00000000ff237435 */ /* 0x002fc600000001ff */
[----:B------:R0:W-:Y:S01]  /*1a80*/  STL [R1+0xb38], R33 ;  /* 0x000b382101007387 */ /* 0x0001e20000100800 */
[----:B------:R-:W-:Y:S02]  /*1a90*/  @!P0 SHF.L.U32 R40, R26, 0x10, RZ ;  /* 0x000000101a288819 */ /* 0x000fe400000006ff */
[----:B------:R-:W-:Y:S01]  /*1aa0*/  @!P0 PRMT R28, R27, 0x7632, R28 ;  /* 0x000076321b1c8816 */ /* 0x000fe2000000001c */
[----:B------:R-:W-:Y:S01]  /*1ab0*/  STL [R1+0xb3c], R194 ;  /* 0x000b3cc201007387 */ /* 0x000fe20000100800 */
[----:B------:R-:W-:Y:S02]  /*1ac0*/  @!P0 PRMT R26, R25, 0x7632, R26 ;  /* 0x00007632191a8816 */ /* 0x000fe4000000001a */
[----:B------:R-:W-:Y:S02]  /*1ad0*/  CS2R R196, SRZ ;  /* 0x0000000000c47805 */ /* 0x000fe4000001ff00 */
[----:B------:R-:W-:Y:S01]  /*1ae0*/  CS2R R198, SRZ ;  /* 0x0000000000c67805 */ /* 0x000fe2000001ff00 */
[----:B------:R-:W4:Y:S01]  /*1af0*/  @!P6 LDG.E.64 R22, desc[UR4][R112.64+0x6900] ;  /* 0x006900047016e981 */ /* 0x000f22000c1e1b00 */
[----:B0-----:R-:W-:-:S02]  /*1b00*/  CS2R R32, SRZ ;  /* 0x0000000000207805 */ /* 0x001fc4000001ff00 */
[----:B------:R-:W-:Y:S01]  /*1b10*/  @!P0 SHF.L.U32 R32, R0, 0x10, RZ ;  /* 0x0000001000208819 */ /* 0x000fe200000006ff */
[----:B------:R-:W-:Y:S01]  /*1b20*/  STL [R1+0xe08], R194 ;  /* 0x000e08c201007387 */ /* 0x000fe20000100800 */
[----:B------:R-:W-:-:S03]  /*1b30*/  @!P0 PRMT R0, R24, 0x7632, R0 ;  /* 0x0000763218008816 */ /* 0x000fc60000000000 */
[----:B------:R0:W-:Y:S01]  /*1b40*/  STL [R1+0xb40], R31 ;  /* 0x000b401f01007387 */ /* 0x0001e20000100800 */
[----:B------:R-:W-:Y:S01]  /*1b50*/  @!P0 SHF.L.U32 R25, R25, 0x10, RZ ;  /* 0x0000001019198819 */ /* 0x000fe200000006ff */
[----:B------:R-:W-:Y:S01]  /*1b60*/  @!P0 IMAD.U32 R35, R27, 0x10000, RZ ;  /* 0x000100001b238824 */ /* 0x000fe200078e00ff */
[----:B------:R-:W-:Y:S01]  /*1b70*/  @!P0 SHF.L.U32 R0, R0, 0x10, RZ ;  /* 0x0000001000008819 */ /* 0x000fe200000006ff */
[----:B------:R-:W-:Y:S01]  /*1b80*/  @!P0 IMAD.U32 R24, R24, 0x10000, RZ ;  /* 0x0001000018188824 */ /* 0x000fe200078e00ff */
[----:B------:R-:W-:Y:S01]  /*1b90*/  IADD3 R27, R110, 0x3500, RZ ;  /* 0x000035006e1b7810 */ /* 0x000fe20007ffe0ff */
[----:B------:R-:W-:Y:S02]  /*1ba0*/  @!P0 IMAD.U32 R26, R26, 0x10000, RZ ;  /* 0x000100001a1a8824 */ /* 0x000fe400078e00ff */
[----:B0-----:R-:W-:Y:S01]  /*1bb0*/  IMAD.MOV.U32 R31, RZ, RZ, RZ ;  /* 0x000000ffff1f7224 */ /* 0x001fe200078e00ff */
[----:B------:R-:W-:Y:S01]  /*1bc0*/  @!P0 SHF.L.U32 R31, R28, 0x10, RZ ;  /* 0x000000101c1f8819 */ /* 0x000fe200000006ff */
[----:B------:R-:W-:Y:S01]  /*1bd0*/  @!P0 FMUL R197, R40, R24 ;  /* 0x0000001828c58220 */ /* 0x000fe20000400000 */
[----:B------:R-:W-:Y:S01]  /*1be0*/  @!P0 FMUL R33, R35, R25 ;  /* 0x0000001923218220 */ /* 0x000fe20000400000 */
[----:B------:R-:W-:Y:S01]  /*1bf0*/  @!P0 FMUL R196, R32, R0 ;  /* 0x0000000020c48220 */ /* 0x000fe20000400000 */
[----:B------:R0:W-:Y:S01]  /*1c00*/  STL [R1+0xb44], R40 ;  /* 0x000b442801007387 */ /* 0x0001e20000100800 */
[----:B------:R-:W-:Y:S01]  /*1c10*/  @!P0 FMUL R199, R31, R26 ;  /* 0x0000001a1fc78220 */ /* 0x000fe20000400000 */
[----:B------:R-:W-:-:S02]  /*1c20*/  ISETP.GE.AND P0, PT, R27, R206, PT ;  /* 0x000000ce1b00720c */ /* 0x000fc40003f06270 */
[----:B------:R-:W4:Y:S01]  /*1c30*/  @!P6 LDG.E.64 R28, desc[UR4][R114.64+0x6900] ;  /* 0x00690004721ce981 */ /* 0x000f22000c1e1b00 */
[----:B------:R-:W-:-:S03]  /*1c40*/  MOV R43, RZ ;  /* 0x000000ff002b7202 */ /* 0x000fc60000000f00 */
[----:B------:R-:W-:Y:S01]  /*1c50*/  STL [R1+0xb4c], R35 ;  /* 0x000b4c2301007387 */ /* 0x000fe20000100800 */
[C---:B------:R-:W-:Y:S01]  /*1c60*/  @!P1 IMAD.U32 R43, R18.reuse, 0x10000, RZ ;  /* 0x00010000122b9824 */ /* 0x040fe200078e00ff */
[----:B------:R-:W-:Y:S02]  /*1c70*/  @!P1 PRMT R0, R19, 0x7632, R0 ;  /* 0x0000763213009816 */ /* 0x000fe40000000000 */
[----:B------:R-:W-:Y:S01]  /*1c80*/  STL [R1+0xb48], R32 ;  /* 0x000b482001007387 */ /* 0x000fe20000100800 */
[----:B------:R-:W-:-:S03]  /*1c90*/  @!P1 PRMT R18, R18, 0x7632, R18 ;  /* 0x0000763212129816 */ /* 0x000fc60000000012 */
[----:B------:R1:W-:Y:S04]  /*1ca0*/  STL [R1+0xb50], R31 ;  /* 0x000b501f01007387 */ /* 0x0003e80000100800 */
[----:B------:R-:W-:Y:S04]  /*1cb0*/  STL [R1+0xb54], R197 ;  /* 0x000b54c501007387 */ /* 0x000fe80000100800 */
[----:B------:R1:W-:Y:S04]  /*1cc0*/  STL [R1+0xd90], R27 ;  /* 0x000d901b01007387 */ /* 0x0003e80000100800 */
[----:B------:R1:W-:Y:S01]  /*1cd0*/  STL [R1+0xb5c], R33 ;  /* 0x000b5c2101007387 */ /* 0x0003e20000100800 */
[----:B0-----:R-:W-:Y:S01]  /*1ce0*/  CS2R R40, SRZ ;  /* 0x0000000000287805 */ /* 0x001fe2000001ff00 */
[----:B-1----:R-:W-:Y:S01]  /*1cf0*/  HFMA2.MMA R31, -RZ, RZ, 0, 0 ;  /* 0x00000000ff1f7435 */ /* 0x002fe200000001ff */
[----:B------:R-:W-:Y:S01]  /*1d00*/  @!P1 SHF.L.U32 R40, R19, 0x10, RZ ;  /* 0x0000001013289819 */ /* 0x000fe200000006ff */
[----:B------:R-:W4:Y:S04]  /*1d10*/  @!P0 LDG.E.64 R24, desc[UR4][R114.64+0x6a00] ;  /* 0x006a000472188981 */ /* 0x000f28000c1e1b00 */
[----:B------:R-:W4:Y:S01]  /*1d20*/  @!P0 LDG.E.64 R26, desc[UR4][R112.64+0x6a00] ;  /* 0x006a0004701a8981 */ /* 0x000f22000c1e1b00 */
[----:B------:R-:W-:-:S02]  /*1d30*/  CS2R R32, SRZ ;  /* 0x0000000000207805 */ /* 0x000fc4000001ff00 */
[----:B------:R-:W-:Y:S01]  /*1d40*/  @!P1 SHF.L.U32 R33, R18, 0x10, RZ ;  /* 0x0000001012219819 */ /* 0x000fe200000006ff */
[----:B------:R-:W-:Y:S01]  /*1d50*/  @!P1 IMAD.U32 R32, R0, 0x10000, RZ ;  /* 0x0001000000209824 */ /* 0x000fe200078e00ff */
[C---:B------:R-:W-:Y:S02]  /*1d60*/  @!P1 PRMT R0, R20.reuse, 0x7632, R0 ;  /* 0x0000763214009816 */ /* 0x040fe40000000000 */
[C---:B------:R-:W-:Y:S02]  /*1d70*/  @!P1 PRMT R18, R21.reuse, 0x7632, R18 ;  /* 0x0000763215129816 */ /* 0x040fe40000000012 */
[----:B------:R-:W-:Y:S02]  /*1d80*/  @!P1 SHF.L.U32 R20, R20, 0x10, RZ ;  /* 0x0000001014149819 */ /* 0x000fe400000006ff */
[----:B------:R-:W-:Y:S01]  /*1d90*/  @!P1 SHF.L.U32 R21, R21, 0x10, RZ ;  /* 0x0000001015159819 */ /* 0x000fe200000006ff */
[----:B------:R-:W-:Y:S01]  /*1da0*/  @!P1 IMAD.U32 R18, R18, 0x10000, RZ ;  /* 0x0001000012129824 */ /* 0x000fe200078e00ff */
[----:B------:R-:W-:-:S02]  /*1db0*/  @!P1 SHF.L.U32 R0, R0, 0x10, RZ ;  /* 0x0000001000009819 */ /* 0x000fc400000006ff */
[----:B------:R-:W-:Y:S01]  /*1dc0*/  IADD3 R19, R110, 0x3580, RZ ;  /* 0x000035806e137810 */ /* 0x000fe20007ffe0ff */
[----:B------:R-:W-:Y:S02]  /*1dd0*/  IMAD.MOV.U32 R35, RZ, RZ, RZ ;  /* 0x000000ffff237224 */ /* 0x000fe400078e00ff */
        /* <DEDUP_REMOVED lines=18> */
[----:B------:R-:W-:-:S02]  /*1f00*/  @!P2 PRMT R0, R10, 0x7632, R0 ;  /* 0x000076320a00a816 */ /* 0x000fc40000000000 */
[----:B------:R-:W-:Y:S02]  /*1f10*/  CS2R R32, SRZ ;  /* 0x0000000000207805 */ /* 0x000fe4000001ff00 */
[----:B------:R-:W-:Y:S02]  /*1f20*/  CS2R R40, SRZ ;  /* 0x0000000000287805 */ /* 0x000fe4000001ff00 */
[----:B------:R-:W-:Y:S01]  /*1f30*/  @!P2 PRMT R30, R11, 0x7632, R30 ;  /* 0x000076320b1ea816 */ /* 0x000fe2000000001e */
[----:B------:R-:W-:Y:S01]  /*1f40*/  @!P2 IMAD.U32 R41, R10, 0x10000, RZ ;  /* 0x000100000a29a824 */ /* 0x000fe200078e00ff */
[----:B------:R-:W-:Y:S02]  /*1f50*/  @!P2 SHF.L.U32 R33, R0, 0x10, RZ ;  /* 0x000000100021a819 */ /* 0x000fe400000006ff */
[----:B------:R-:W-:Y:S02]  /*1f60*/  @!P2 PRMT R0, R12, 0x7632, R0 ;  /* 0x000076320c00a816 */ /* 0x000fe40000000000 */
[----:B------:R-:W-:Y:S01]  /*1f70*/  @!P2 PRMT R10, R13, 0x7632, R10 ;  /* 0x000076320d0aa816 */ /* 0x000fe2000000000a */
[----:B------:R-:W-:Y:S01]  /*1f80*/  STL [R1+0xb7c], R35 ;  /* 0x000b7c2301007387 */ /* 0x000fe20000100800 */
[----:B------:R-:W-:Y:S01]  /*1f90*/  @!P2 SHF.L.U32 R40, R11, 0x10, RZ ;  /* 0x000000100b28a819 */ /* 0x000fe200000006ff */
[----:B------:R-:W-:Y:S01]  /*1fa0*/  VIADD R11, R110, 0x3600 ;  /* 0x000036006e0b7836 */ /* 0x000fe20000000000 */
[----:B------:R-:W-:Y:S01]  /*1fb0*/  @!P2 SHF.L.U32 R12, R12, 0x10, RZ ;  /* 0x000000100c0ca819 */ /* 0x000fe200000006ff */
[----:B------:R0:W-:Y:S01]  /*1fc0*/  STL [R1+0xb80], R31 ;  /* 0x000b801f01007387 */ /* 0x0001e20000100800 */
[----:B------:R-:W-:-:S02]  /*1fd0*/  @!P2 SHF.L.U32 R13, R13, 0x10, RZ ;  /* 0x000000100d0da819 */ /* 0x000fc400000006ff */
[----:B------:R-:W-:Y:S02]  /*1fe0*/  @!P2 SHF.L.U32 R0, R0, 0x10, RZ ;  /* 0x000000100000a819 */ /* 0x000fe400000006ff */
[----:B------:R-:W-:Y:S02]  /*1ff0*/  @!P2 SHF.L.U32 R10, R10, 0x10, RZ ;  /* 0x000000100a0aa819 */ /* 0x000fe400000006ff */
[----:B------:R-:W-:Y:S02]  /*2000*/  CS2R R200, SRZ ;  /* 0x0000000000c87805 */ /* 0x000fe4000001ff00 */
[----:B0-----:R-:W-:Y:S01]  /*2010*/  MOV R31, RZ ;  /* 0x000000ff001f7202 */ /* 0x001fe20000000f00 */
[----:B------:R-:W-:Y:S02]  /*2020*/  @!P2 IMAD.U32 R31, R30, 0x10000, RZ ;  /* 0x000100001e1fa824 */ /* 0x000fe400078e00ff */
[----:B------:R-:W-:Y:S01]  /*2030*/  @!P2 FMUL R201, R41, R12 ;  /* 0x0000000c29c9a220 */ /* 0x000fe20000400000 */
[----:B------:R-:W-:-:S02]  /*2040*/  IMAD.MOV.U32 R35, RZ, RZ, RZ ;  /* 0x000000ffff237224 */ /* 0x000fc400078e00ff */
[----:B------:R-:W-:Y:S01]  /*2050*/  @!P2 FMUL R35, R40, R13 ;  /* 0x0000000d2823a220 */ /* 0x000fe20000400000 */
[----:B------:R-:W-:Y:S01]  /*2060*/  @!P2 FMUL R32, R33, R0 ;  /* 0x000000002120a220 */ /* 0x000fe20000400000 */
[----:B------:R-:W-:Y:S01]  /*2070*/  @!P2 FMUL R200, R31, R10 ;  /* 0x0000000a1fc8a220 */ /* 0x000fe20000400000 */
[----:B------:R-:W-:Y:S01]  /*2080*/  STL [R1+0xb78], R198 ;  /* 0x000b78c601007387 */ /* 0x000fe20000100800 */
[----:B------:R-:W-:-:S03]  /*2090*/  ISETP.GE.AND P2, PT, R11, R206, PT ;  /* 0x000000ce0b00720c */ /* 0x000fc60003f46270 */
        /* <DEDUP_REMOVED lines=8> */
[----:B------:R1:W-:Y:S01]  /*2120*/  STL [R1+0xba0], R35 ;  /* 0x000ba02301007387 */ /* 0x0003e20000100800 */
[----:B------:R-:W-:Y:S01]  /*2130*/  MOV R43, RZ ;  /* 0x000000ff002b7202 */ /* 0x000fe20000000f00 */
[----:B------:R-:W-:Y:S01]  /*2140*/  @!P3 IMAD.U32 R43, R2, 0x10000, RZ ;  /* 0x00010000022bb824 */ /* 0x000fe200078e00ff */
[----:B------:R-:W-:Y:S01]  /*2150*/  @!P3 PRMT R30, R3, 0x7632, R30 ;  /* 0x00007632031eb816 */ /* 0x000fe2000000001e */
[----:B------:R-:W4:Y:S04]  /*2160*/  @!P2 LDG.E.64 R12, desc[UR4][R114.64+0x6c00] ;  /* 0x006c0004720ca981 */ /* 0x000f28000c1e1b00 */
[----:B0-----:R-:W4:Y:S01]  /*2170*/  @!P2 LDG.E.64 R10, desc[UR4][R112.64+0x6c00] ;  /* 0x006c0004700aa981 */ /* 0x001f22000c1e1b00 */
[----:B-1----:R-:W-:Y:S01]  /*2180*/  HFMA2.MMA R35, -RZ, RZ, 0, 0 ;  /* 0x00000000ff237435 */ /* 0x002fe200000001ff */
[----:B------:R-:W-:-:S02]  /*2190*/  @!P3 PRMT R2, R5, 0x7632, R2 ;  /* 0x000076320502b816 */ /* 0x000fc40000000002 */
[----:B------:R-:W-:Y:S01]  /*21a0*/  STL [R1+0xe1c], R201 ;  /* 0x000e1cc901007387 */ /* 0x000fe20000100800 */
[----:B------:R-:W-:Y:S02]  /*21b0*/  CS2R R40, SRZ ;  /* 0x0000000000287805 */ /* 0x000fe4000001ff00 */
[----:B------:R-:W-:Y:S02]  /*21c0*/  @!P3 SHF.L.U32 R35, R0, 0x10, RZ ;  /* 0x000000100023b819 */ /* 0x000fe400000006ff */
[----:B------:R-:W-:Y:S01]  /*21d0*/  @!P3 PRMT R0, R4, 0x7632, R0 ;  /* 0x000076320400b816 */ /* 0x000fe20000000000 */
[----:B------:R0:W-:Y:S01]  /*21e0*/  STL [R1+0xb98], R32 ;  /* 0x000b982001007387 */ /* 0x0001e20000100800 */
[----:B------:R-:W-:Y:S01]  /*21f0*/  @!P3 SHF.L.U32 R40, R3, 0x10, RZ ;  /* 0x000000100328b819 */ /* 0x000fe200000006ff */
[----:B------:R-:W-:Y:S01]  /*2200*/  VIADD R3, R110, 0x3680 ;  /* 0x000036806e037836 */ /* 0x000fe20000000000 */
[----:B------:R-:W-:Y:S02]  /*2210*/  @!P3 SHF.L.U32 R4, R4, 0x10, RZ ;  /* 0x000000100404b819 */ /* 0x000fe400000006ff */
[----:B------:R-:W-:-:S02]  /*2220*/  @!P3 SHF.L.U32 R5, R5, 0x10, RZ ;  /* 0x000000100505b819 */ /* 0x000fc400000006ff */
[----:B------:R-:W-:Y:S02]  /*2230*/  @!P3 SHF.L.U32 R0, R0, 0x10, RZ ;  /* 0x000000100000b819 */ /* 0x000fe400000006ff */
[----:B------:R-:W-:Y:S02]  /*2240*/  @!P3 SHF.L.U32 R2, R2, 0x10, RZ ;  /* 0x000000100202b819 */ /* 0x000fe400000006ff */
[----:B0-----:R-:W-:Y:S02]  /*2250*/  CS2R R32, SRZ ;  /* 0x0000000000207805 */ /* 0x001fe4000001ff00 */
[----:B------:R-:W-:Y:S01]  /*2260*/  @!P3 IMAD.U32 R32, R30, 0x10000, RZ ;  /* 0x000100001e20b824 */ /* 0x000fe200078e00ff */
[----:B------:R-:W-:Y:S01]  /*2270*/  CS2R R202, SRZ ;  /* 0x0000000000ca7805 */ /* 0x000fe2000001ff00 */
        /* <DEDUP_REMOVED lines=17> */
[----:B------:R-:W-:Y:S01]  /*2390*/  CS2R R40, SRZ ;  /* 0x0000000000287805 */ /* 0x000fe2000001ff00 */
[----:B------:R0:W-:Y:S01]  /*23a0*/  STL [R1+0xcfc], R33 ;  /* 0x000cfc2101007387 */ /* 0x0001e20000100800 */
[----:B------:R-:W-:-:S03]  /*23b0*/  @!P4 IMAD.U32 R40, R14, 0x10000, RZ ;  /* 0x000100000e28c824 */ /* 0x000fc600078e00ff */
[----:B------:R-:W-:Y:S01]  /*23c0*/  STL [R1+0xd00], R203 ;  /* 0x000d00cb01007387 */ /* 0x000fe20000100800 */
[----:B------:R-:W-:-:S03]  /*23d0*/  @!P4 PRMT R30, R15, 0x7632, R30 ;  /* 0x000076320f1ec816 */ /* 0x000fc6000000001e */
[----:B------:R1:W-:Y:S01]  /*23e0*/  STL [R1+0xd04], R31 ;  /* 0x000d041f01007387 */ /* 0x0003e20000100800 */
[----:B0-----:R-:W-:Y:S02]  /*23f0*/  CS2R R32, SRZ ;  /* 0x0000000000207805 */ /* 0x001fe4000001ff00 */
[----:B---3--:R-:W-:Y:S02]  /*2400*/  @!P4 PRMT R14, R17, 0x7632, R14 ;  /* 0x00007632110ec816 */ /* 0x008fe4000000000e */
[----:B------:R-:W-:Y:S02]  /*2410*/  @!P4 SHF.L.U32 R33, R0, 0x10, RZ ;  /* 0x000000100021c819 */ /* 0x000fe400000006ff */
[----:B------:R-:W-:Y:S01]  /*2420*/  @!P4 PRMT R0, R16, 0x7632, R0 ;  /* 0x000076321000c816 */ /* 0x000fe20000000000 */
[----:B-1----:R-:W-:Y:S01]  /*2430*/  HFMA2.MMA R31, -RZ, RZ, 0, 0 ;  /* 0x00000000ff1f7435 */ /* 0x002fe200000001ff */
[----:B------:R-:W-:-:S03]  /*2440*/  MOV R35, RZ ;  /* 0x000000ff00237202 */ /* 0x000fc60000000f00 */
[----:B------:R-:W-:Y:S01]  /*2450*/  @!P4 IMAD.U32 R0, R0, 0x10000, RZ ;  /* 0x000100000000c824 */ /* 0x000fe200078e00ff */
[----:B------:R-:W-:Y:S02]  /*2460*/  @!P4 SHF.L.U32 R35, R15, 0x10, RZ ;  /* 0x000000100f23c819 */ /* 0x000fe400000006ff */
[----:B------:R-:W-:Y:S01]  /*2470*/  @!P4 SHF.L.U32 R16, R16, 0x10, RZ ;  /* 0x000000101010c819 */ /* 0x000fe200000006ff */
[----:B------:R-:W-:Y:S01]  /*2480*/  @!P4 IMAD.U32 R31, R30, 0x10000, RZ ;  /* 0x000100001e1fc824 */ /* 0x000fe200078e00ff */
[----:B------:R-:W-:Y:S02]  /*2490*/  @!P4 SHF.L.U32 R17, R17, 0x10, RZ ;  /* 0x000000101111c819 */ /* 0x000fe400000006ff */
[----:B------:R-:W-:Y:S02]  /*24a0*/  @!P4 SHF.L.U32 R14, R14, 0x10, RZ ;  /* 0x000000100e0ec819 */ /* 0x000fe400000006ff */
[----:B------:R-:W-:Y:S02]  /*24b0*/  CS2R R204, SRZ ;  /* 0x0000000000cc7805 */ /* 0x000fe4000001ff00 */
[----:B------:R-:W-:Y:S01]  /*24c0*/  IADD3 R15, R110, 0x3700, RZ ;  /* 0x000037006e0f7810 */ /* 0x000fe20007ffe0ff */
[----:B------:R-:W-:Y:S01]  /*24d0*/  @!P4 FMUL R202, R40, R16 ;  /* 0x0000001028cac220 */ /* 0x000fe20000400000 */
[----:B------:R-:W-:Y:S01]  /*24e0*/  @!P4 FMUL R204, R35, R17 ;  /* 0x0000001123ccc220 */ /* 0x000fe20000400000 */
[----:B------:R-:W-:Y:S01]  /*24f0*/  @!P4 FMUL R32, R33, R0 ;  /* 0x000000002120c220 */ /* 0x000fe20000400000 */
[----:B------:R-:W-:Y:S01]  /*2500*/  @!P4 FMUL R205, R31, R14 ;  /* 0x0000000e1fcdc220 */ /* 0x000fe20000400000 */
[----:B------:R-:W-:Y:S01]  /*2510*/  ISETP.GE.AND P4, PT, R15, R206, PT ;  /* 0x000000ce0f00720c */ /* 0x000fe20003f86270 */
[----:B------:R-:W-:Y:S04]  /*2520*/  STL [R1+0xe24], R203 ;  /* 0x000e24cb01007387 */ /* 0x000fe80000100800 */
[----:B------:R-:W-:Y:S01]  /*2530*/  STL [R1+0xd08], R40 ;  /* 0x000d082801007387 */ /* 0x000fe20000100800 */
[----:B------:R-:W-:-:S03]  /*2540*/  @!P5 PRMT R14, R9, 0x7632, R14 ;  /* 0x00007632090ed816 */ /* 0x000fc6000000000e */
[----:B------:R0:W-:Y:S04]  /*2550*/  STL [R1+0xd10], R35 ;  /* 0x000d102301007387 */ /* 0x0001e80000100800 */
[----:B------:R-:W-:Y:S01]  /*2560*/  STL [R1+0xd0c], R33 ;  /* 0x000d0c2101007387 */ /* 0x000fe20000100800 */
[----:B------:R-:W-:-:S03]  /*2570*/  @!P5 PRMT R0, R8, 0x7632, R0 ;  /* 0x000076320800d816 */ /* 0x000fc60000000000 */
[----:B------:R1:W-:Y:S04]  /*2580*/  STL [R1+0xd14], R31 ;  /* 0x000d141f01007387 */ /* 0x0003e80000100800 */
[----:B------:R-:W-:Y:S04]  /*2590*/  STL [R1+0xca8], R202 ;  /* 0x000ca8ca01007387 */ /* 0x000fe80000100800 */
[----:B------:R2:W-:Y:S01]  /*25a0*/  STL [R1+0xd8c], R15 ;  /* 0x000d8c0f01007387 */ /* 0x0005e20000100800 */
[----:B0-----:R-:W-:Y:S01]  /*25b0*/  HFMA2.MMA R35, -RZ, RZ, 0, 0 ;  /* 0x00000000ff237435 */ /* 0x001fe200000001ff */
[----:B-1----:R-:W-:-:S02]  /*25c0*/  IMAD.MOV.U32 R31, RZ, RZ, RZ ;  /* 0x000000ffff1f7224 */ /* 0x002fc400078e00ff */
[----:B------:R-:W-:Y:S01]  /*25d0*/  STL [R1+0xe28], R202 ;  /* 0x000e28ca01007387 */ /* 0x000fe20000100800 */
[----:B------:R-:W-:-:S03]  /*25e0*/  @!P5 SHF.L.U32 R31, R14, 0x10, RZ ;  /* 0x000000100e1fd819 */ /* 0x000fc600000006ff */
[----:B------:R0:W-:Y:S01]  /*25f0*/  STL [R1+0xcac], R32 ;  /* 0x000cac2001007387 */ /* 0x0001e20000100800 */
[----:B------:R-:W-:Y:S02]  /*2600*/  @!P5 SHF.L.U32 R41, R8, 0x10, RZ ;  /* 0x000000100829d819 */ /* 0x000fe400000006ff */
[----:B------:R-:W-:Y:S01]  /*2610*/  @!P5 PRMT R8, R7, 0x7632, R8 ;  /* 0x000076320708d816 */ /* 0x000fe20000000008 */
[----:B--2---:R-:W2:Y:S01]  /*2620*/  @!P4 LDG.E.64 R14, desc[UR4][R112.64+0x6e00] ;  /* 0x006e0004700ec981 */ /* 0x004ea2000c1e1b00 */
[----:B------:R-:W-:-:S03]  /*2630*/  CS2R R208, SRZ ;  /* 0x0000000000d07805 */ /* 0x000fc6000001ff00 */
[----:B------:R-:W3:Y:S01]  /*2640*/  @!P4 LDG.E.64 R16, desc[UR4][R114.64+0x6e00] ;  /* 0x006e00047210c981 */ /* 0x000ee2000c1e1b00 */
[----:B0-----:R-:W-:Y:S02]  /*2650*/  CS2R R32, SRZ ;  /* 0x0000000000207805 */ /* 0x001fe4000001ff00 */
[----:B------:R-:W-:Y:S02]  /*2660*/  @!P5 SHF.L.U32 R33, R0, 0x10, RZ ;  /* 0x000000100021d819 */ /* 0x000fe400000006ff */
[C---:B------:R-:W-:Y:S01]  /*2670*/  @!P5 PRMT R0, R6.reuse, 0x7632, R0 ;  /* 0x000076320600d816 */ /* 0x040fe20000000000 */
[----:B------:R-:W-:Y:S01]  /*2680*/  @!P5 IMAD.U32 R35, R9, 0x10000, RZ ;  /* 0x000100000923d824 */ /* 0x000fe200078e00ff */
[----:B------:R-:W-:Y:S01]  /*2690*/  @!P5 SHF.L.U32 R7, R7, 0x10, RZ ;  /* 0x000000100707d819 */ /* 0x000fe200000006ff */
[----:B------:R-:W-:Y:S01]  /*26a0*/  @!P5 IMAD.U32 R6, R6, 0x10000, RZ ;  /* 0x000100000606d824 */ /* 0x000fe200078e00ff */
[----:B------:R-:W-:Y:S01]  /*26b0*/  @!P5 SHF.L.U32 R0, R0, 0x10, RZ ;  /* 0x000000100000d819 */ /* 0x000fe200000006ff */
[----:B------:R-:W-:Y:S01]  /*26c0*/  VIADD R9, R110, 0x3780 ;  /* 0x000037806e097836 */ /* 0x000fe20000000000 */
[----:B------:R-:W-:Y:S01]  /*26d0*/  @!P5 SHF.L.U32 R8, R8, 0x10, RZ ;  /* 0x000000100808d819 */ /* 0x000fe200000006ff */
        /* <DEDUP_REMOVED lines=13> */
[----:B------:R-:W3:Y:S04]  /*27b0*/  @!P5 LDG.E.64 R6, desc[UR4][R112.64+0x6f00] ;  /* 0x006f00047006d981 */ /* 0x000ee8000c1e1b00 */
[----:B------:R-:W-:Y:S04]  /*27c0*/  STL [R1+0xcec], R33 ;  /* 0x000cec2101007387 */ /* 0x000fe80000100800 */
[----:B------:R-:W-:Y:S04]  /*27d0*/  STL [R1+0xcf4], R31 ;  /* 0x000cf41f01007387 */ /* 0x000fe80000100800 */
[----:B------:R-:W-:Y:S04]  /*27e0*/  STL [R1+0xcc0], R40 ;  /* 0x000cc02801007387 */ /* 0x000fe80000100800 */
[----:B------:R1:W-:Y:S01]  /*27f0*/  STL [R1+0xd88], R9 ;  /* 0x000d880901007387 */ /* 0x0003e20000100800 */
[----:B0-----:R-:W-:Y:S01]  /*2800*/  HFMA2.MMA R35, -RZ, RZ, 0, 0 ;  /* 0x00000000ff237435 */ /* 0x001fe200000001ff */
[----:B----4-:R-:W-:-:S02]  /*2810*/  @!P6 PRMT R0, R22, 0x7632, R0 ;  /* 0x000076321600e816 */ /* 0x010fc40000000000 */
[----:B-1----:R-:W4:Y:S01]  /*2820*/  @!P5 LDG.E.64 R8, desc[UR4][R114.64+0x6f00] ;  /* 0x006f00047208d981 */ /* 0x002f22000c1e1b00 */
[----:B------:R-:W-:Y:S02]  /*2830*/  MOV R46, RZ ;  /* 0x000000ff002e7202 */ /* 0x000fe40000000f00 */
[----:B------:R-:W-:Y:S01]  /*2840*/  @!P6 IMAD.U32 R35, R0, 0x10000, RZ ;  /* 0x000100000023e824 */ /* 0x000fe200078e00ff */
[----:B------:R-:W-:Y:S01]  /*2850*/  @!P6 SHF.L.U32 R46, R22, 0x10, RZ ;  /* 0x00000010162ee819 */ /* 0x000fe200000006ff */
[----:B------:R0:W-:Y:S01]  /*2860*/  STL [R1+0xcc4], R32 ;  /* 0x000cc42001007387 */ /* 0x0001e20000100800 */
[----:B------:R-:W-:Y:S02]  /*2870*/  @!P6 PRMT R30, R23, 0x7632, R30 ;  /* 0x00007632171ee816 */ /* 0x000fe4000000001e */
[----:B------:R-:W-:Y:S02]  /*2880*/  @!P6 PRMT R0, R28, 0x7632, R0 ;  /* 0x000076321c00e816 */ /* 0x000fe40000000000 */
[----:B------:R-:W-:Y:S01]  /*2890*/  @!P6 PRMT R22, R29, 0x7632, R22 ;  /* 0x000076321d16e816 */ /* 0x000fe20000000016 */
[----:B------:R-:W-:Y:S01]  /*28a0*/  IMAD.MOV.U32 R41, RZ, RZ, RZ ;  /* 0x000000ffff297224 */ /* 0x000fe200078e00ff */
[----:B------:R-:W-:Y:S01]  /*28b0*/  STL [R1+0xcc8], R208 ;  /* 0x000cc8d001007387 */ /* 0x000fe20000100800 */
[----:B------:R-:W-:Y:S01]  /*28c0*/  @!P6 SHF.L.U32 R41, R23, 0x10, RZ ;  /* 0x000000101729e819 */ /* 0x000fe200000006ff */
[----:B------:R-:W-:Y:S01]  /*28d0*/  HFMA2.MMA R43, -RZ, RZ, 0, 0 ;  /* 0x00000000ff2b7435 */ /* 0x000fe200000001ff */
[----:B0-----:R-:W-:Y:S01]  /*28e0*/  CS2R R32, SRZ ;  /* 0x0000000000207805 */ /* 0x001fe2000001ff00 */
[----:B------:R-:W-:Y:S01]  /*28f0*/  STL [R1+0xe34], R208 ;  /* 0x000e34d001007387 */ /* 0x000fe20000100800 */
[----:B------:R-:W-:Y:S01]  /*2900*/  @!P6 SHF.L.U32 R32, R30, 0x10, RZ ;  /* 0x000000101e20e819 */ /* 0x000fe200000006ff */
[----:B------:R-:W-:Y:S01]  /*2910*/  @!P6 IMAD.U32 R29, R29, 0x10000, RZ ;  /* 0x000100001d1de824 */ /* 0x000fe200078e00ff */
[----:B------:R-:W-:Y:S01]  /*2920*/  @!P6 SHF.L.U32 R28, R28, 0x10, RZ ;  /* 0x000000101c1ce819 */ /* 0x000fe200000006ff */
[----:B------:R-:W-:Y:S01]  /*2930*/  STL [R1+0xccc], R207 ;  /* 0x000ccccf01007387 */ /* 0x000fe20000100800 */
[----:B------:R-:W-:Y:S01]  /*2940*/  @!P6 SHF.L.U32 R0, R0, 0x10, RZ ;  /* 0x000000100000e819 */ /* 0x000fe200000006ff */
[----:B------:R-:W-:Y:S01]  /*2950*/  VIADD R23, R110, 0x3800 ;  /* 0x000038006e177836 */ /* 0x000fe20000000000 */
[----:B------:R-:W-:Y:S01]  /*2960*/  @!P6 SHF.L.U32 R22, R22, 0x10, RZ ;  /* 0x000000101616e819 */ /* 0x000fe200000006ff */
[----:B------:R-:W-:Y:S01]  /*2970*/  STL [R1+0xe38], R207 ;  /* 0x000e38cf01007387 */ /* 0x000fe20000100800 */
[----:B------:R-:W-:Y:S01]  /*2980*/  MOV R40, RZ ;  /* 0x000000ff00287202 */ /* 0x000fe20000000f00 */
[----:B------:R-:W-:-:S02]  /*2990*/  IMAD.MOV.U32 R31, RZ, RZ, RZ ;  /* 0x000000ffff1f7224 */ /* 0x000fc400078e00ff */
[----:B------:R0:W-:Y:S01]  /*29a0*/  STL [R1+0xcd0], R46 ;  /* 0x000cd02e01007387 */ /* 0x0001e20000100800 */
[----:B------:R-:W-:Y:S01]  /*29b0*/  @!P6 FMUL R43, R46, R28 ;  /* 0x0000001c2e2be220 */ /* 0x000fe20000400000 */
[----:B------:R-:W-:Y:S01]  /*29c0*/  @!P6 FMUL R40, R41, R29 ;  /* 0x0000001d2928e220 */ /* 0x000fe20000400000 */
[----:B------:R-:W-:Y:S01]  /*29d0*/  @!P6 FMUL R33, R35, R0 ;  /* 0x000000002321e220 */ /* 0x000fe20000400000 */
[----:B------:R-:W-:Y:S01]  /*29e0*/  STL [R1+0xcd8], R41 ;  /* 0x000cd82901007387 */ /* 0x000fe20000100800 */
[----:B------:R-:W-:Y:S01]  /*29f0*/  @!P6 FMUL R31, R32, R22 ;  /* 0x00000016201fe220 */ /* 0x000fe20000400000 */
[----:B------:R-:W-:Y:S02]  /*2a00*/  ISETP.GE.AND P6, PT, R23, R206, PT ;  /* 0x000000ce1700720c */ /* 0x000fe40003fc6270 */
[----:B------:R1:W-:Y:S01]  /*2a10*/  STL [R1+0xcd4], R35 ;  /* 0x000cd42301007387 */ /* 0x0003e20000100800 */
[----:B------:R-:W-:Y:S02]  /*2a20*/  @!P0 PRMT R0, R26, 0x7632, R0 ;  /* 0x000076321a008816 */ /* 0x000fe40000000000 */
[----:B0-----:R-:W-:Y:S01]  /*2a30*/  MOV R46, RZ ;  /* 0x000000ff002e7202 */ /* 0x001fe20000000f00 */
[----:B------:R-:W-:Y:S01]  /*2a40*/  STL [R1+0xcdc], R32 ;  /* 0x000cdc2001007387 */ /* 0x000fe20000100800 */
[----:B-1----:R-:W-:-:S03]  /*2a50*/  HFMA2.MMA R35, -RZ, RZ, 0, 0 ;  /* 0x00000000ff237435 */ /* 0x002fc600000001ff */
[----:B------:R0:W-:Y:S01]  /*2a60*/  STL [R1+0xc68], R43 ;  /* 0x000c682b01007387 */ /* 0x0001e20000100800 */
[----:B------:R-:W-:Y:S02]  /*2a70*/  @!P0 SHF.L.U32 R46, R26, 0x10, RZ ;  /* 0x000000101a2e8819 */ /* 0x000fe400000006ff */
[----:B------:R-:W-:Y:S01]  /*2a80*/  @!P0 PRMT R28, R27, 0x7632, R28 ;  /* 0x000076321b1c8816 */ /* 0x000fe2000000001c */
[----:B------:R1:W-:Y:S01]  /*2a90*/  STL [R1+0xd80], R23 ;  /* 0x000d801701007387 */ /* 0x0003e20000100800 */
[----:B------:R-:W-:Y:S01]  /*2aa0*/  @!P0 IMAD.U32 R35, R0, 0x10000, RZ ;  /* 0x0001000000238824 */ /* 0x000fe200078e00ff */
[----:B------:R-:W-:Y:S02]  /*2ab0*/  @!P0 PRMT R0, R24, 0x7632, R0 ;  /* 0x0000763218008816 */ /* 0x000fe40000000000 */
[----:B------:R-:W-:Y:S01]  /*2ac0*/  STL [R1+0xca0], R40 ;  /* 0x000ca02801007387 */ /* 0x000fe20000100800 */
[----:B------:R-:W-:Y:S01]  /*2ad0*/  @!P0 PRMT R26, R25, 0x7632, R26 ;  /* 0x00007632191a8816 */ /* 0x000fe2000000001a */
[----:B------:R-:W-:-:S02]  /*2ae0*/  IMAD.MOV.U32 R41, RZ, RZ, RZ ;  /* 0x000000ffff297224 */ /* 0x000fc400078e00ff */
[----:B------:R1:W-:Y:S01]  /*2af0*/  STL [R1+0xc9c], R33 ;  /* 0x000c9c2101007387 */ /* 0x0003e20000100800 */
[----:B0-----:R-:W-:Y:S01]  /*2b00*/  HFMA2.MMA R43, -RZ, RZ, 0, 0 ;  /* 0x00000000ff2b7435 */ /* 0x001fe200000001ff */
[----:B------:R-:W-:Y:S01]  /*2b10*/  @!P0 SHF.L.U32 R41, R27, 0x10, RZ ;  /* 0x000000101b298819 */ /* 0x000fe200000006ff */
[----:B------:R-:W-:Y:S01]  /*2b20*/  @!P0 IMAD.U32 R25, R25, 0x10000, RZ ;  /* 0x0001000019198824 */ /* 0x000fe200078e00ff */
[----:B------:R-:W-:Y:S01]  /*2b30*/  @!P0 SHF.L.U32 R24, R24, 0x10, RZ ;  /* 0x0000001018188819 */ /* 0x000fe200000006ff */
[----:B------:R-:W-:Y:S01]  /*2b40*/  VIADD R27, R110, 0x3880 ;  /* 0x000038806e1b7836 */ /* 0x000fe20000000000 */
[----:B------:R-:W-:Y:S01]  /*2b50*/  @!P0 SHF.L.U32 R0, R0, 0x10, RZ ;  /* 0x0000001000008819 */ /* 0x000fe200000006ff */
[----:B-1----:R-:W4:Y:S01]  /*2b60*/  @!P6 LDG.E.64 R22, desc[UR4][R112.64+0x7000] ;  /* 0x007000047016e981 */ /* 0x002f22000c1e1b00 */
[----:B------:R-:W-:Y:S02]  /*2b70*/  @!P0 SHF.L.U32 R26, R26, 0x10, RZ ;  /* 0x000000101a1a8819 */ /* 0x000fe400000006ff */
[----:B------:R-:W-:-:S02]  /*2b80*/  CS2R R32, SRZ ;  /* 0x0000000000207805 */ /* 0x000fc4000001ff00 */
[----:B------:R-:W-:Y:S01]  /*2b90*/  @!P0 SHF.L.U32 R32, R28, 0x10, RZ ;  /* 0x000000101c208819 */ /* 0x000fe200000006ff */
[----:B------:R0:W-:Y:S01]  /*2ba0*/  STL [R1+0xca4], R31 ;  /* 0x000ca41f01007387 */ /* 0x0001e20000100800 */
[----:B------:R-:W-:Y:S01]  /*2bb0*/  MOV R40, RZ ;  /* 0x000000ff00287202 */ /* 0x000fe20000000f00 */
[----:B------:R-:W-:Y:S01]  /*2bc0*/  @!P0 FMUL R43, R46, R24 ;  /* 0x000000182e2b8220 */ /* 0x000fe20000400000 */
[----:B------:R-:W-:Y:S01]  /*2bd0*/  @!P0 FMUL R40, R41, R25 ;  /* 0x0000001929288220 */ /* 0x000fe20000400000 */
[----:B------:R1:W-:Y:S01]  /*2be0*/  STL [R1+0xcb0], R46 ;  /* 0x000cb02e01007387 */ /* 0x0003e20000100800 */
[----:B------:R-:W-:-:S03]  /*2bf0*/  @!P0 FMUL R33, R35, R0 ;  /* 0x0000000023218220 */ /* 0x000fc60000400000 */
[----:B------:R-:W4:Y:S01]  /*2c00*/  @!P6 LDG.E.64 R28, desc[UR4][R114.64+0x7000] ;  /* 0x00700004721ce981 */ /* 0x000f22000c1e1b00 */
[----:B0-----:R-:W-:Y:S02]  /*2c10*/  IMAD.MOV.U32 R31, RZ, RZ, RZ ;  /* 0x000000ffff1f7224 */ /* 0x001fe400078e00ff */
[----:B------:R-:W-:Y:S01]  /*2c20*/  @!P0 FMUL R31, R32, R26 ;  /* 0x0000001a201f8220 */ /* 0x000fe20000400000 */
[----:B------:R-:W-:Y:S01]  /*2c30*/  ISETP.GE.AND P0, PT, R27, R206, PT ;  /* 0x000000ce1b00720c */ /* 0x000fe20003f06270 */
[----:B-1----:R-:W-:Y:S01]  /*2c40*/  HFMA2.MMA R46, -RZ, RZ, 0, 0 ;  /* 0x00000000ff2e7435 */ /* 0x002fe200000001ff */
[----:B------:R-:W-:Y:S04]  /*2c50*/  STL [R1+0xcb8], R41 ;  /* 0x000cb82901007387 */ /* 0x000fe80000100800 */
[----:B------:R0:W-:Y:S01]  /*2c60*/  STL [R1+0xcb4], R35 ;  /* 0x000cb42301007387 */ /* 0x0001e20000100800 */
[----:B------:R-:W-:-:S03]  /*2c70*/  @!P1 SHF.L.U32 R46, R18, 0x10, RZ ;  /* 0x00000010122e9819 */ /* 0x000fc600000006ff */
[----:B------:R-:W-:Y:S01]  /*2c80*/  STL [R1+0xcbc], R32 ;  /* 0x000cbc2001007387 */ /* 0x000fe20000100800 */
[----:B------:R-:W-:-:S03]  /*2c90*/  @!P1 PRMT R18, R18, 0x7632, R18 ;  /* 0x0000763212129816 */ /* 0x000fc60000000012 */
[----:B------:R-:W-:Y:S01]  /*2ca0*/  STL [R1+0xc7c], R43 ;  /* 0x000c7c2b01007387 */ /* 0x000fe20000100800 */
[----:B------:R-:W-:-:S03]  /*2cb0*/  @!P1 PRMT R0, R19, 0x7632, R0 ;  /* 0x0000763213009816 */ /* 0x000fc60000000000 */
[----:B------:R1:W-:Y:S01]  /*2cc0*/  STL [R1+0xd7c], R27 ;  /* 0x000d7c1b01007387 */ /* 0x0003e20000100800 */
[----:B0-----:R-:W-:-:S03]  /*2cd0*/  MOV R35, RZ ;  /* 0x000000ff00237202 */ /* 0x001fc60000000f00 */
[----:B------:R-:W-:Y:S01]  /*2ce0*/  STL [R1+0xc84], R40 ;  /* 0x000c842801007387 */ /* 0x000fe20000100800 */
[----:B------:R-:W-:-:S03]  /*2cf0*/  @!P1 IMAD.U32 R35, R18, 0x10000, RZ ;  /* 0x0001000012239824 */ /* 0x000fc600078e00ff */
[----:B------:R0:W-:Y:S01]  /*2d00*/  STL [R1+0xc80], R33 ;  /* 0x000c802101007387 */ /* 0x0001e20000100800 */
[----:B------:R-:W-:-:S03]  /*2d10*/  @!P1 PRMT R18, R21, 0x7632, R18 ;  /* 0x0000763215129816 */ /* 0x000fc60000000012 */
[----:B-1----:R-:W4:Y:S04]  /*2d20*/  @!P0 LDG.E.64 R26, desc[UR4][R112.64+0x7100] ;  /* 0x00710004701a8981 */ /* 0x002f28000c1e1b00 */
[----:B------:R-:W4:Y:S01]  /*2d30*/  @!P0 LDG.E.64 R24, desc[UR4][R114.64+0x7100] ;  /* 0x0071000472188981 */ /* 0x000f22000c1e1b00 */
[----:B0-----:R-:W-:Y:S02]  /*2d40*/  CS2R R32, SRZ ;  /* 0x0000000000207805 */ /* 0x001fe4000001ff00 */
[----:B------:R-:W-:Y:S02]  /*2d50*/  @!P1 SHF.L.U32 R32, R0, 0x10, RZ ;  /* 0x0000001000209819 */ /* 0x000fe400000006ff */
[C---:B------:R-:W-:Y:S01]  /*2d60*/  @!P1 PRMT R0, R20.reuse, 0x7632, R0 ;  /* 0x0000763214009816 */ /* 0x040fe20000000000 */
[----:B------:R-:W-:Y:S01]  /*2d70*/  IMAD.MOV.U32 R41, RZ, RZ, RZ ;  /* 0x000000ffff297224 */ /* 0x000fe200078e00ff */
[----:B------:R-:W-:Y:S01]  /*2d80*/  HFMA2.MMA R43, -RZ, RZ, 0, 0 ;  /* 0x00000000ff2b7435 */ /* 0x000fe200000001ff */
[----:B------:R-:W-:Y:S01]  /*2d90*/  @!P1 SHF.L.U32 R41, R19, 0x10, RZ ;  /* 0x0000001013299819 */ /* 0x000fe200000006ff */
[----:B------:R-:W-:Y:S01]  /*2da0*/  @!P1 IMAD.U32 R21, R21, 0x10000, RZ ;  /* 0x0001000015159824 */ /* 0x000fe200078e00ff */
[----:B------:R-:W-:Y:S01]  /*2db0*/  @!P1 SHF.L.U32 R20, R20, 0x10, RZ ;  /* 0x0000001014149819 */ /* 0x000fe200000006ff */
[----:B------:R-:W-:Y:S01]  /*2dc0*/  VIADD R19, R110, 0x3900 ;  /* 0x000039006e137836 */ /* 0x000fe20000000000 */
[----:B------:R-:W-:-:S02]  /*2dd0*/  @!P1 SHF.L.U32 R0, R0, 0x10, RZ ;  /* 0x0000001000009819 */ /* 0x000fc400000006ff */
[----:B------:R-:W-:Y:S01]  /*2de0*/  @!P1 SHF.L.U32 R18, R18, 0x10, RZ ;  /* 0x0000001012129819 */ /* 0x000fe200000006ff */
[----:B------:R0:W-:Y:S01]  /*2df0*/  STL [R1+0xc88], R31 ;  /* 0x000c881f01007387 */ /* 0x0001e20000100800 */
[----:B------:R-:W-:Y:S01]  /*2e00*/  MOV R40, RZ ;  /* 0x000000ff00287202 */ /* 0x000fe20000000f00 */
[----:B------:R-:W-:Y:S01]  /*2e10*/  @!P1 FMUL R43, R46, R20 ;  /* 0x000000142e2b9220 */ /* 0x000fe20000400000 */
[----:B------:R-:W-:Y:S01]  /*2e20*/  @!P1 FMUL R40, R41, R21 ;  /* 0x0000001529289220 */ /* 0x000fe20000400000 */
[----:B------:R-:W-:Y:S01]  /*2e30*/  @!P1 FMUL R33, R35, R0 ;  /* 0x0000000023219220 */ /* 0x000fe20000400000 */
[----:B0-----:R-:W-:Y:S02]  /*2e40*/  IMAD.MOV.U32 R31, RZ, RZ, RZ ;  /* 0x000000ffff1f7224 */ /* 0x001fe400078e00ff */
        /* <DEDUP_REMOVED lines=10> */
[----:B------:R-:W-:Y:S01]  /*2ef0*/  HFMA2.MMA R41, -RZ, RZ, 0, 0 ;  /* 0x00000000ff297435 */ /* 0x000fe200000001ff */
[----:B------:R-:W-:-:S02]  /*2f00*/  @!P2 PRMT R0, R10, 0x7632, R0 ;  /* 0x000076320a00a816 */ /* 0x000fc40000000000 */
[----:B------:R-:W-:Y:S04]  /*2f10*/  STL [R1+0xc60], R40 ;  /* 0x000c602801007387 */ /* 0x000fe80000100800 */
[----:B------:R0:W-:Y:S01]  /*2f20*/  STL [R1+0xc5c], R33 ;  /* 0x000c5c2101007387 */ /* 0x0001e20000100800 */
[----:B------:R-:W-:Y:S02]  /*2f30*/  @!P2 SHF.L.U32 R41, R10, 0x10, RZ ;  /* 0x000000100a29a819 */ /* 0x000fe400000006ff */
[----:B------:R-:W-:Y:S02]  /*2f40*/  @!P2 PRMT R30, R11, 0x7632, R30 ;  /* 0x000076320b1ea816 */ /* 0x000fe4000000001e */
[----:B------:R-:W-:Y:S02]  /*2f50*/  @!P2 PRMT R10, R13, 0x7632, R10 ;  /* 0x000076320d0aa816 */ /* 0x000fe4000000000a */
[----:B0-----:R-:W-:-:S02]  /*2f60*/  CS2R R32, SRZ ;  /* 0x0000000000207805 */ /* 0x001fc4000001ff00 */
[----:B------:R-:W-:Y:S01]  /*2f70*/  @!P2 IMAD.U32 R33, R0, 0x10000, RZ ;  /* 0x000100000021a824 */ /* 0x000fe200078e00ff */
[C---:B------:R-:W-:Y:S01]  /*2f80*/  @!P2 PRMT R0, R12.reuse, 0x7632, R0 ;  /* 0x000076320c00a816 */ /* 0x040fe20000000000 */
[----:B------:R0:W-:Y:S01]  /*2f90*/  STL [R1+0xc64], R31 ;  /* 0x000c641f01007387 */ /* 0x0001e20000100800 */
[----:B------:R-:W-:Y:S01]  /*2fa0*/  IMAD.MOV.U32 R40, RZ, RZ, RZ ;  /* 0x000000ffff287224 */ /* 0x000fe200078e00ff */
[----:B------:R-:W-:Y:S01]  /*2fb0*/  HFMA2.MMA R35, -RZ, RZ, 0, 0 ;  /* 0x00000000ff237435 */ /* 0x000fe200000001ff */
[----:B------:R-:W-:Y:S01]  /*2fc0*/  @!P2 SHF.L.U32 R40, R11, 0x10, RZ ;  /* 0x000000100b28a819 */ /* 0x000fe200000006ff */
[----:B------:R-:W-:Y:S01]  /*2fd0*/  @!P2 IMAD.U32 R13, R13, 0x10000, RZ ;  /* 0x000100000d0da824 */ /* 0x000fe200078e00ff */
[----:B------:R-:W-:Y:S01]  /*2fe0*/  @!P2 SHF.L.U32 R12, R12, 0x10, RZ ;  /* 0x000000100c0ca819 */ /* 0x000fe200000006ff */
[----:B------:R-:W-:Y:S01]  /*2ff0*/  @!P2 IMAD.U32 R10, R10, 0x10000, RZ ;  /* 0x000100000a0aa824 */ /* 0x000fe200078e00ff */
[----:B------:R-:W-:Y:S02]  /*3000*/  @!P2 SHF.L.U32 R0, R0, 0x10, RZ ;  /* 0x000000100000a819 */ /* 0x000fe400000006ff */
[----:B0-----:R-:W-:-:S02]  /*3010*/  MOV R31, RZ ;  /* 0x000000ff001f7202 */ /* 0x001fc40000000f00 */
        /* <DEDUP_REMOVED lines=8> */
[----:B------:R0:W-:Y:S01]  /*30a0*/  STL [R1+0xc6c], R41 ;  /* 0x000c6c2901007387 */ /* 0x0001e20000100800 */
[----:B------:R-:W-:-:S03]  /*30b0*/  @!P3 PRMT R0, R2, 0x7632, R0 ;  /* 0x000076320200b816 */ /* 0x000fc60000000000 */
[----:B------:R-:W-:Y:S04]  /*30c0*/  STL [R1+0xc74], R40 ;  /* 0x000c742801007387 */ /* 0x000fe80000100800 */
[----:B------:R-:W-:Y:S04]  /*30d0*/  STL [R1+0xc70], R33 ;  /* 0x000c702101007387 */ /* 0x000fe80000100800 */
[----:B------:R-:W-:Y:S01]  /*30e0*/  STL [R1+0xc78], R31 ;  /* 0x000c781f01007387 */ /* 0x000fe20000100800 */
[----:B------:R-:W-:-:S03]  /*30f0*/  IMAD.MOV.U32 R43, RZ, RZ, RZ ;  /* 0x000000ffff2b7224 */ /* 0x000fc600078e00ff */
[----:B------:R-:W-:Y:S01]  /*3100*/  STL [R1+0xc38], R209 ;  /* 0x000c38d101007387 */ /* 0x000fe20000100800 */
[----:B0-----:R-:W-:-:S03]  /*3110*/  HFMA2.MMA R41, -RZ, RZ, 0, 0 ;  /* 0x00000000ff297435 */ /* 0x001fc600000001ff */
[----:B------:R0:W-:Y:S01]  /*3120*/  STL [R1+0xd74], R11 ;  /* 0x000d740b01007387 */ /* 0x0001e20000100800 */
[----:B------:R-:W-:-:S03]  /*3130*/  @!P3 SHF.L.U32 R43, R2, 0x10, RZ ;  /* 0x00000010022bb819 */ /* 0x000fc600000006ff */
[----:B------:R1:W-:Y:S01]  /*3140*/  STL [R1+0xc40], R35 ;  /* 0x000c402301007387 */ /* 0x0003e20000100800 */
[----:B------:R-:W-:Y:S02]  /*3150*/  @!P3 PRMT R30, R3, 0x7632, R30 ;  /* 0x00007632031eb816 */ /* 0x000fe4000000001e */
[----:B------:R-:W-:Y:S01]  /*3160*/  @!P3 PRMT R2, R5, 0x7632, R2 ;  /* 0x000076320502b816 */ /* 0x000fe20000000002 */
[----:B------:R-:W-:Y:S04]  /*3170*/  STL [R1+0xdc8], R209 ;  /* 0x000dc8d101007387 */ /* 0x000fe80000100800 */
[----:B0-----:R-:W4:Y:S01]  /*3180*/  @!P2 LDG.E.64 R10, desc[UR4][R112.64+0x7300] ;  /* 0x00730004700aa981 */ /* 0x001f22000c1e1b00 */
[----:B-1----:R-:W-:Y:S02]  /*3190*/  MOV R35, RZ ;  /* 0x000000ff00237202 */ /* 0x002fe40000000f00 */
[----:B------:R-:W-:Y:S01]  /*31a0*/  @!P3 SHF.L.U32 R35, R0, 0x10, RZ ;  /* 0x000000100023b819 */ /* 0x000fe200000006ff */
[----:B------:R0:W-:Y:S01]  /*31b0*/  STL [R1+0xc3c], R32 ;  /* 0x000c3c2001007387 */ /* 0x0001e20000100800 */
[----:B------:R-:W-:Y:S01]  /*31c0*/  @!P3 PRMT R0, R4, 0x7632, R0 ;  /* 0x000076320400b816 */ /* 0x000fe20000000000 */
[----:B------:R-:W-:Y:S01]  /*31d0*/  @!P3 IMAD.U32 R41, R3, 0x10000, RZ ;  /* 0x000100000329b824 */ /* 0x000fe200078e00ff */
[----:B------:R-:W-:Y:S01]  /*31e0*/  @!P3 SHF.L.U32 R5, R5, 0x10, RZ ;  /* 0x000000100505b819 */ /* 0x000fe200000006ff */
[----:B------:R-:W4:Y:S01]  /*31f0*/  @!P2 LDG.E.64 R12, desc[UR4][R114.64+0x7300] ;  /* 0x00730004720ca981 */ /* 0x000f22000c1e1b00 */
[----:B------:R-:W-:Y:S01]  /*3200*/  @!P3 SHF.L.U32 R0, R0, 0x10, RZ ;  /* 0x000000100000b819 */ /* 0x000fe200000006ff */
[----:B------:R-:W-:Y:S01]  /*3210*/  @!P3 IMAD.U32 R4, R4, 0x10000, RZ ;  /* 0x000100000404b824 */ /* 0x000fe200078e00ff */
[----:B------:R-:W-:-:S02]  /*3220*/  @!P3 SHF.L.U32 R2, R2, 0x10, RZ ;  /* 0x000000100202b819 */ /* 0x000fc400000006ff */
[----:B0-----:R-:W-:Y:S01]  /*3230*/  CS2R R32, SRZ ;  /* 0x0000000000207805 */ /* 0x001fe2000001ff00 */
        /* <DEDUP_REMOVED lines=20> */
[----:B--2---:R-:W-:-:S02]  /*3380*/  @!P4 PRMT R0, R14, 0x7632, R0 ;  /* 0x000076320e00c816 */ /* 0x004fc40000000000 */
[----:B------:R0:W-:Y:S04]  /*3390*/  STL [R1+0xc20], R40 ;  /* 0x000c202801007387 */ /* 0x0001e80000100800 */
[----:B------:R-:W-:Y:S01]  /*33a0*/  STL [R1+0xe40], R210 ;  /* 0x000e40d201007387 */ /* 0x000fe20000100800 */
[----:B------:R-:W-:-:S03]  /*33b0*/  @!P4 SHF.L.U32 R41, R14, 0x10, RZ ;  /* 0x000000100e29c819 */ /* 0x000fc600000006ff */
[----:B------:R1:W-:Y:S01]  /*33c0*/  STL [R1+0xc1c], R33 ;  /* 0x000c1c2101007387 */ /* 0x0003e20000100800 */
[----:B------:R-:W-:Y:S01]  /*33d0*/  @!P4 PRMT R30, R15, 0x7632, R30 ;  /* 0x000076320f1ec816 */ /* 0x000fe2000000001e */
[----:B0-----:R-:W-:Y:S01]  /*33e0*/  HFMA2.MMA R40, -RZ, RZ, 0, 0 ;  /* 0x00000000ff287435 */ /* 0x001fe200000001ff */
[C---:B---3--:R-:W-:Y:S01]  /*33f0*/  @!P4 PRMT R14, R17.reuse, 0x7632, R14 ;  /* 0x00007632110ec816 */ /* 0x048fe2000000000e */
[----:B------:R0:W-:Y:S01]  /*3400*/  STL [R1+0xc24], R31 ;  /* 0x000c241f01007387 */ /* 0x0001e20000100800 */
[----:B------:R-:W-:Y:S01]  /*3410*/  IMAD.MOV.U32 R35, RZ, RZ, RZ ;  /* 0x000000ffff237224 */ /* 0x000fe200078e00ff */
[----:B-1----:R-:W-:Y:S02]  /*3420*/  CS2R R32, SRZ ;  /* 0x0000000000207805 */ /* 0x002fe4000001ff00 */
[----:B------:R-:W-:Y:S01]  /*3430*/  @!P4 IMAD.U32 R32, R0, 0x10000, RZ ;  /* 0x000100000020c824 */ /* 0x000fe200078e00ff */
[C---:B------:R-:W-:Y:S02]  /*3440*/  @!P4 PRMT R0, R16.reuse, 0x7632, R0 ;  /* 0x000076321000c816 */ /* 0x040fe40000000000 */
[----:B------:R-:W-:Y:S01]  /*3450*/  @!P4 SHF.L.U32 R16, R16, 0x10, RZ ;  /* 0x000000101010c819 */ /* 0x000fe200000006ff */
[----:B------:R-:W-:Y:S01]  /*3460*/  @!P4 IMAD.U32 R17, R17, 0x10000, RZ ;  /* 0x000100001111c824 */ /* 0x000fe200078e00ff */
[----:B0-----:R-:W-:-:S02]  /*3470*/  MOV R31, RZ ;  /* 0x000000ff001f7202 */ /* 0x001fc40000000f00 */
[----:B------:R-:W-:Y:S02]  /*3480*/  @!P4 SHF.L.U32 R35, R15, 0x10, RZ ;  /* 0x000000100f23c819 */ /* 0x000fe400000006ff */
[----:B------:R-:W-:Y:S02]  /*3490*/  @!P4 SHF.L.U32 R31, R30, 0x10, RZ ;  /* 0x000000101e1fc819 */ /* 0x000fe400000006ff */
[----:B------:R-:W-:Y:S01]  /*34a0*/  @!P4 SHF.L.U32 R14, R14, 0x10, RZ ;  /* 0x000000100e0ec819 */ /* 0x000fe200000006ff */
[----:B------:R-:W-:Y:S01]  /*34b0*/  @!P4 FMUL R40, R41, R16 ;  /* 0x000000102928c220 */ /* 0x000fe20000400000 */
[----:B------:R-:W-:Y:S01]  /*34c0*/  STL [R1+0xc28], R41 ;  /* 0x000c282901007387 */ /* 0x000fe20000100800 */
[----:B------:R-:W-:Y:S01]  /*34d0*/  MOV R15, RZ ;  /* 0x000000ff000f7202 */ /* 0x000fe20000000f00 */
[----:B------:R-:W-:Y:S01]  /*34e0*/  @!P4 FMUL R33, R35, R17 ;  /* 0x000000112321c220 */ /* 0x000fe20000400000 */
[----:B------:R-:W-:Y:S01]  /*34f0*/  @!P4 FMUL R15, R31, R14 ;  /* 0x0000000e1f0fc220 */ /* 0x000fe20000400000 */
[----:B------:R-:W-:Y:S04]  /*3500*/  STL [R1+0xc30], R35 ;  /* 0x000c302301007387 */ /* 0x000fe80000100800 */
[----:B------:R-:W-:Y:S01]  /*3510*/  STL [R1+0xc2c], R32 ;  /* 0x000c2c2001007387 */ /* 0x000fe20000100800 */
[----:B------:R-:W-:-:S03]  /*3520*/  @!P4 IMAD.U32 R0, R0, 0x10000, RZ ;  /* 0x000100000000c824 */ /* 0x000fc600078e00ff */
[----:B------:R0:W-:Y:S04]  /*3530*/  STL [R1+0xc34], R31 ;  /* 0x000c341f01007387 */ /* 0x0001e80000100800 */
[----:B------:R-:W-:Y:S01]  /*3540*/  STL [R1+0xbc8], R40 ;  /* 0x000bc82801007387 */ /* 0x000fe20000100800 */
[----:B------:R-:W-:-:S03]  /*3550*/  CS2R R212, SRZ ;  /* 0x0000000000d47805 */ /* 0x000fc6000001ff00 */
[----:B------:R-:W-:Y:S04]  /*3560*/  STL [R1+0xc00], R33 ;  /* 0x000c002101007387 */ /* 0x000fe80000100800 */
[----:B------:R1:W-:Y:S01]  /*3570*/  STL [R1+0xc04], R15 ;  /* 0x000c040f01007387 */ /* 0x0003e20000100800 */
[----:B0-----:R-:W-:Y:S01]  /*3580*/  HFMA2.MMA R31, -RZ, RZ, 0, 0 ;  /* 0x00000000ff1f7435 */ /* 0x001fe200000001ff */
[----:B------:R-:W-:Y:S01]  /*3590*/  @!P4 FMUL R212, R32, R0 ;  /* 0x0000000020d4c220 */ /* 0x000fe20000400000 */
[----:B------:R-:W-:Y:S01]  /*35a0*/  @!P5 PRMT R0, R6, 0x7632, R0 ;  /* 0x000076320600d816 */ /* 0x000fe20000000000 */
[----:B-1----:R-:W-:-:S03]  /*35b0*/  VIADD R15, R110, 0x3a80 ;  /* 0x00003a806e0f7836 */ /* 0x002fc60000000000 */
[----:B------:R-:W-:Y:S02]  /*35c0*/  @!P5 SHF.L.U32 R31, R0, 0x10, RZ ;  /* 0x00000010001fd819 */ /* 0x000fe400000006ff */
[----:B------:R-:W-:Y:S01]  /*35d0*/  ISETP.GE.AND P4, PT, R15, R206, PT ;  /* 0x000000ce0f00720c */ /* 0x000fe20003f86270 */
[----:B------:R-:W-:Y:S01]  /*35e0*/  HFMA2.MMA R16, -RZ, RZ, 0, 0 ;  /* 0x00000000ff107435 */ /* 0x000fe200000001ff */
[----:B----4-:R-:W-:Y:S02]  /*35f0*/  @!P5 PRMT R0, R8, 0x7632, R0 ;  /* 0x000076320800d816 */ /* 0x010fe40000000000 */
[----:B------:R-:W-:Y:S01]  /*3600*/  MOV R35, RZ ;  /* 0x000000ff00237202 */ /* 0x000fe20000000f00 */
[----:B------:R-:W-:Y:S01]  /*3610*/  @!P5 IMAD.U32 R35, R6, 0x10000, RZ ;  /* 0x000100000623d824 */ /* 0x000fe200078e00ff */
[----:B------:R-:W-:Y:S02]  /*3620*/  @!P5 PRMT R14, R7, 0x7632, R14 ;  /* 0x00007632070ed816 */ /* 0x000fe4000000000e */
[----:B------:R-:W-:-:S02]  /*3630*/  CS2R R32, SRZ ;  /* 0x0000000000207805 */ /* 0x000fc4000001ff00 */
[----:B------:R-:W-:Y:S02]  /*3640*/  @!P5 SHF.L.U32 R8, R8, 0x10, RZ ;  /* 0x000000100808d819 */ /* 0x000fe400000006ff */
[----:B------:R-:W-:Y:S01]  /*3650*/  @!P5 PRMT R6, R9, 0x7632, R6 ;  /* 0x000076320906d816 */ /* 0x000fe20000000006 */
[----:B------:R-:W-:Y:S01]  /*3660*/  STL [R1+0xbcc], R212 ;  /* 0x000bccd401007387 */ /* 0x000fe20000100800 */
[----:B------:R-:W-:Y:S02]  /*3670*/  @!P5 SHF.L.U32 R0, R0, 0x10, RZ ;  /* 0x000000100000d819 */ /* 0x000fe400000006ff */
[----:B------:R-:W-:Y:S01]  /*3680*/  @!P5 SHF.L.U32 R32, R7, 0x10, RZ ;  /* 0x000000100720d819 */ /* 0x000fe200000006ff */
[----:B------:R-:W-:Y:S01]  /*3690*/  STL [R1+0xdc0], R212 ;  /* 0x000dc0d401007387 */ /* 0x000fe20000100800 */
[----:B------:R-:W-:Y:S01]  /*36a0*/  @!P5 IMAD.U32 R16, R14, 0x10000, RZ ;  /* 0x000100000e10d824 */ /* 0x000fe200078e00ff */
[----:B------:R-:W-:Y:S01]  /*36b0*/  @!P5 SHF.L.U32 R9, R9, 0x10, RZ ;  /* 0x000000100909d819 */ /* 0x000fe200000006ff */
[----:B------:R-:W-:Y:S01]  /*36c0*/  IMAD.MOV.U32 R17, RZ, RZ, RZ ;  /* 0x000000ffff117224 */ /* 0x000fe200078e00ff */
[----:B------:R0:W-:Y:S01]  /*36d0*/  STL [R1+0xd68], R15 ;  /* 0x000d680f01007387 */ /* 0x0001e20000100800 */
[----:B------:R-:W-:-:S02]  /*36e0*/  @!P5 IMAD.U32 R6, R6, 0x10000, RZ ;  /* 0x000100000606d824 */ /* 0x000fc400078e00ff */
[----:B------:R-:W-:Y:S01]  /*36f0*/  @!P5 FMUL R33, R35, R8 ;  /* 0x000000082321d220 */ /* 0x000fe20000400000 */
[----:B------:R-:W-:Y:S01]  /*3700*/  @!P5 FMUL R17, R31, R0 ;  /* 0x000000001f11d220 */ /* 0x000fe20000400000 */
[----:B------:R-:W-:Y:S01]  /*3710*/  STL [R1+0xe44], R206 ;  /* 0x000e44ce01007387 */ /* 0x000fe20000100800 */
[----:B------:R-:W-:-:S03]  /*3720*/  MOV R7, RZ ;  /* 0x000000ff00077202 */ /* 0x000fc60000000f00 */
[----:B------:R-:W-:Y:S01]  /*3730*/  STL [R1+0xc08], R35 ;  /* 0x000c082301007387 */ /* 0x000fe20000100800 */
[----:B------:R-:W-:-:S03]  /*3740*/  @!P5 FMUL R213, R32, R9 ;  /* 0x0000000920d5d220 */ /* 0x000fc60000400000 */
[----:B0-----:R-:W2:Y:S01]  /*3750*/  @!P4 LDG.E.64 R14, desc[UR4][R112.64+0x7500] ;  /* 0x00750004700ec981 */ /* 0x001ea2000c1e1b00 */
[----:B------:R-:W-:-:S03]  /*3760*/  @!P5 FMUL R7, R16, R6 ;  /* 0x000000061007d220 */ /* 0x000fc60000400000 */
[----:B------:R-:W-:Y:S01]  /*3770*/  STL [R1+0xc10], R32 ;  /* 0x000c102001007387 */ /* 0x000fe20000100800 */
[----:B------:R-:W-:-:S03]  /*3780*/  ISETP.GT.AND P5, PT, R39, RZ, PT ;  /* 0x000000ff2700720c */ /* 0x000fc60003fa4270 */
[----:B------:R-:W-:Y:S04]  /*3790*/  STL [R1+0xc0c], R31 ;  /* 0x000c0c1f01007387 */ /* 0x000fe80000100800 */
[----:B------:R-:W-:Y:S04]  /*37a0*/  STL [R1+0xc14], R16 ;  /* 0x000c141001007387 */ /* 0x000fe80000100800 */
[----:B------:R-:W-:Y:S01]  /*37b0*/  STL [R1+0xbe0], R33 ;  /* 0x000be02101007387 */ /* 0x000fe20000100800 */
[----:B------:R-:W-:-:S03]  /*37c0*/  SEL R138, R38, RZ, P5 ;  /* 0x000000ff268a7207 */ /* 0x000fc60002800000 */
[----:B------:R0:W-:Y:S01]  /*37d0*/  STL [R1+0xbe4], R17 ;  /* 0x000be41101007387 */ /* 0x0001e20000100800 */
[----:B------:R-:W-:-:S03]  /*37e0*/  ISETP.GE.AND P5, PT, R110, R138, PT ;  /* 0x0000008a6e00720c */ /* 0x000fc60003fa6270 */
[----:B0-----:R-:W3:Y:S01]  /*37f0*/  @!P4 LDG.E.64 R16, desc[UR4][R114.64+0x7500] ;  /* 0x007500047210c981 */ /* 0x001ee2000c1e1b00 */
[----:B------:R-:W-:-:S03]  /*3800*/  HFMA2.MMA R35, -RZ, RZ, 0, 0 ;  /* 0x00000000ff237435 */ /* 0x000fc600000001ff */
[----:B------:R-:W-:Y:S01]  /*3810*/  STL [R1+0xbe8], R213 ;  /* 0x000be8d501007387 */ /* 0x000fe20000100800 */
[----:B------:R-:W-:-:S03]  /*3820*/  @!P6 PRMT R0, R22, 0x7632, R0 ;  /* 0x000076321600e816 */ /* 0x000fc60000000000 */
[----:B------:R-:W-:Y:S04]  /*3830*/  STL [R1+0xdbc], R213 ;  /* 0x000dbcd501007387 */ /* 0x000fe80000100800 */
[----:B------:R0:W-:Y:S01]  /*3840*/  STL [R1+0xbec], R7 ;  /* 0x000bec0701007387 */ /* 0x0001e20000100800 */
[----:B------:R-:W-:Y:S01]  /*3850*/  MOV R40, RZ ;  /* 0x000000ff00287202 */ /* 0x000fe20000000f00 */
[----:B------:R-:W-:Y:S01]  /*3860*/  @!P6 IMAD.U32 R40, R22, 0x10000, RZ ;  /* 0x000100001628e824 */ /* 0x000fe200078e00ff */
[----:B------:R-:W-:Y:S01]  /*3870*/  @!P6 SHF.L.U32 R35, R0, 0x10, RZ ;  /* 0x000000100023e819 */ /* 0x000fe200000006ff */
[----:B------:R-:W4:Y:S01]  /*3880*/  @!P5 LDG.E.64 R8, desc[UR4][R114.64] ;  /* 0x000000047208d981 */ /* 0x000f22000c1e1b00 */
[----:B------:R-:W-:-:S03]  /*3890*/  @!P6 PRMT R0, R28, 0x7632, R0 ;  /* 0x000076321c00e816 */ /* 0x000fc60000000000 */
[----:B0-----:R-:W4:Y:S01]  /*38a0*/  @!P5 LDG.E.64 R6, desc[UR4][R112.64] ;  /* 0x000000047006d981 */ /* 0x001f22000c1e1b00 */
[----:B------:R-:W-:Y:S02]  /*38b0*/  CS2R R38, SRZ ;  /* 0x0000000000267805 */ /* 0x000fe4000001ff00 */
[----:B------:R-:W-:Y:S02]  /*38c0*/  @!P6 PRMT R30, R23, 0x7632, R30 ;  /* 0x00007632171ee816 */ /* 0x000fe4000000001e */
[----:B------:R-:W-:Y:S02]  /*38d0*/  @!P6 PRMT R22, R29, 0x7632, R22 ;  /* 0x000076321d16e816 */ /* 0x000fe40000000016 */
[----:B------:R-:W-:Y:S02]  /*38e0*/  CS2R R32, SRZ ;  /* 0x0000000000207805 */ /* 0x000fe4000001ff00 */
[----:B------:R-:W-:Y:S02]  /*38f0*/  @!P6 SHF.L.U32 R38, R23, 0x10, RZ ;  /* 0x000000101726e819 */ /* 0x000fe400000006ff */
[----:B------:R-:W-:Y:S01]  /*3900*/  @!P6 SHF.L.U32 R0, R0, 0x10, RZ ;  /* 0x000000100000e819 */ /* 0x000fe200000006ff */
[----:B------:R-:W-:Y:S01]  /*3910*/  @!P6 IMAD.U32 R32, R30, 0x10000, RZ ;  /* 0x000100001e20e824 */ /* 0x000fe200078e00ff */
[----:B------:R-:W-:Y:S01]  /*3920*/  @!P6 SHF.L.U32 R28, R28, 0x10, RZ ;  /* 0x000000101c1ce819 */ /* 0x000fe200000006ff */
[----:B------:R-:W-:Y:S01]  /*3930*/  VIADD R23, R110, 0x80 ;  /* 0x000000806e177836 */ /* 0x000fe20000000000 */
[----:B------:R-:W-:-:S02]  /*3940*/  @!P6 SHF.L.U32 R29, R29, 0x10, RZ ;  /* 0x000000101d1de819 */ /* 0x000fc400000006ff */
[----:B------:R-:W-:Y:S01]  /*3950*/  @!P6 SHF.L.U32 R22, R22, 0x10, RZ ;  /* 0x000000101616e819 */ /* 0x000fe200000006ff */
[----:B------:R-:W-:Y:S01]  /*3960*/  STL [R1+0xbf0], R40 ;  /* 0x000bf02801007387 */ /* 0x000fe20000100800 */
[----:B------:R-:W-:Y:S01]  /*3970*/  CS2R R214, SRZ ;  /* 0x0000000000d67805 */ /* 0x000fe2000001ff00 */
[----:B------:R-:W-:Y:S02]  /*3980*/  IMAD.MOV.U32 R31, RZ, RZ, RZ ;  /* 0x000000ffff1f7224 */ /* 0x000fe400078e00ff */
[----:B------:R-:W-:Y:S01]  /*3990*/  @!P6 FMUL R33, R35, R0 ;  /* 0x000000002321e220 */ /* 0x000fe20000400000 */
[----:B------:R-:W-:Y:S01]  /*39a0*/  STL [R1+0xbf8], R38 ;  /* 0x000bf82601007387 */ /* 0x000fe20000100800 */
[----:B------:R-:W-:Y:S01]  /*39b0*/  @!P6 FMUL R39, R40, R28 ;  /* 0x0000001c2827e220 */ /* 0x000fe20000400000 */
[----:B------:R-:W-:Y:S01]  /*39c0*/  @!P6 FMUL R214, R38, R29 ;  /* 0x0000001d26d6e220 */ /* 0x000fe20000400000 */
[----:B------:R-:W-:Y:S01]  /*39d0*/  @!P6 FMUL R31, R32, R22 ;  /* 0x00000016201fe220 */ /* 0x000fe20000400000 */
[----:B------:R0:W-:Y:S01]  /*39e0*/  STL [R1+0xbf4], R35 ;  /* 0x000bf42301007387 */ /* 0x0001e20000100800 */
[----:B------:R-:W-:-:S02]  /*39f0*/  ISETP.GE.AND P6, PT, R23, R138, PT ;  /* 0x0000008a1700720c */ /* 0x000fc40003fc6270 */
[----:B------:R-:W-:Y:S01]  /*3a00*/  @!P0 PRMT R0, R26, 0x7632, R0 ;  /* 0x000076321a008816 */ /* 0x000fe20000000000 */
[----:B------:R-:W-:Y:S01]  /*3a10*/  STL [R1+0xbfc], R32 ;  /* 0x000bfc2001007387 */ /* 0x000fe20000100800 */
[----:B0-----:R-:W-:-:S03]  /*3a20*/  HFMA2.MMA R35, -RZ, RZ, 0, 0 ;  /* 0x00000000ff237435 */ /* 0x001fc600000001ff */
[----:B------:R0:W-:Y:S01]  /*3a30*/  STL [R1+0xbb8], R39 ;  /* 0x000bb82701007387 */ /* 0x0001e20000100800 */
[----:B------:R-:W-:Y:S01]  /*3a40*/  MOV R40, RZ ;  /* 0x000000ff00287202 */ /* 0x000fe20000000f00 */
[----:B------:R-:W-:Y:S01]  /*3a50*/  @!P0 IMAD.U32 R40, R26, 0x10000, RZ ;  /* 0x000100001a288824 */ /* 0x000fe200078e00ff */
[----:B------:R-:W-:Y:S02]  /*3a60*/  @!P0 PRMT R28, R27, 0x7632, R28 ;  /* 0x000076321b1c8816 */ /* 0x000fe4000000001c */
[----:B------:R-:W-:Y:S01]  /*3a70*/  @!P0 SHF.L.U32 R35, R0, 0x10, RZ ;  /* 0x0000001000238819 */ /* 0x000fe200000006ff */
[----:B------:R-:W-:Y:S01]  /*3a80*/  STL [R1+0x8d8], R23 ;  /* 0x0008d81701007387 */ /* 0x000fe20000100800 */
[C---:B------:R-:W-:Y:S02]  /*3a90*/  @!P0 PRMT R0, R24.reuse, 0x7632, R0 ;  /* 0x0000763218008816 */ /* 0x040fe40000000000 */
[----:B------:R-:W-:Y:S02]  /*3aa0*/  @!P0 SHF.L.U32 R24, R24, 0x10, RZ ;  /* 0x0000001018188819 */ /* 0x000fe400000006ff */
[----:B0-----:R-:W-:Y:S01]  /*3ab0*/  CS2R R38, SRZ ;  /* 0x0000000000267805 */ /* 0x001fe2000001ff00 */
[----:B------:R0:W-:Y:S01]  /*3ac0*/  STL [R1+0xbbc], R33 ;  /* 0x000bbc2101007387 */ /* 0x0001e20000100800 */
[----:B------:R-:W-:-:S02]  /*3ad0*/  @!P0 PRMT R26, R25, 0x7632, R26 ;  /* 0x00007632191a8816 */ /* 0x000fc4000000001a */
[----:B------:R-:W-:Y:S01]  /*3ae0*/  @!P0 SHF.L.U32 R39, R27, 0x10, RZ ;  /* 0x000000101b278819 */ /* 0x000fe200000006ff */
[----:B------:R-:W-:Y:S01]  /*3af0*/  STL [R1+0xbc0], R214 ;  /* 0x000bc0d601007387 */ /* 0x000fe20000100800 */
[----:B------:R-:W-:Y:S01]  /*3b00*/  @!P0 SHF.L.U32 R25, R25, 0x10, RZ ;  /* 0x0000001019198819 */ /* 0x000fe200000006ff */
[----:B------:R-:W-:Y:S01]  /*3b10*/  @!P0 FMUL R215, R40, R24 ;  /* 0x0000001828d78220 */ /* 0x000fe20000400000 */
[----:B------:R-:W-:Y:S01]  /*3b20*/  @!P0 SHF.L.U32 R0, R0, 0x10, RZ ;  /* 0x0000001000008819 */ /* 0x000fe200000006ff */
[----:B------:R1:W-:Y:S01]  /*3b30*/  STL [R1+0xbc4], R31 ;  /* 0x000bc41f01007387 */ /* 0x0003e20000100800 */
[----:B0-----:R-:W-:Y:S02]  /*3b40*/  CS2R R32, SRZ ;  /* 0x0000000000207805 */ /* 0x001fe4000001ff00 */
[----:B------:R-:W-:Y:S01]  /*3b50*/  @!P0 SHF.L.U32 R26, R26, 0x10, RZ ;  /* 0x000000101a1a8819 */ /* 0x000fe200000006ff */
[----:B------:R-:W-:Y:S01]  /*3b60*/  @!P0 IMAD.U32 R32, R28, 0x10000, RZ ;  /* 0x000100001c208824 */ /* 0x000fe200078e00ff */
[----:B------:R-:W-:Y:S01]  /*3b70*/  STL [R1+0xdb8], R214 ;  /* 0x000db8d601007387 */ /* 0x000fe20000100800 */
[----:B------:R-:W-:-:S02]  /*3b80*/  VIADD R27, R110, 0x100 ;  /* 0x000001006e1b7836 */ /* 0x000fc40000000000 */
[----:B------:R-:W-:Y:S01]  /*3b90*/  @!P0 FMUL R38, R39, R25 ;  /* 0x0000001927268220 */ /* 0x000fe20000400000 */
[----:B------:R-:W4:Y:S01]  /*3ba0*/  @!P6 LDG.E.64 R22, desc[UR4][R112.64+0x100] ;  /* 0x000100047016e981 */ /* 0x000f22000c1e1b00 */
[----:B-1----:R-:W-:-:S03]  /*3bb0*/  IMAD.MOV.U32 R31, RZ, RZ, RZ ;  /* 0x000000ffff1f7224 */ /* 0x002fc600078e00ff */
[----:B------:R-:W-:Y:S01]  /*3bc0*/  STL [R1+0xbd0], R40 ;  /* 0x000bd02801007387 */ /* 0x000fe20000100800 */
[----:B------:R-:W-:-:S03]  /*3bd0*/  @!P0 FMUL R33, R35, R0 ;  /* 0x0000000023218220 */ /* 0x000fc60000400000 */
[----:B------:R-:W-:Y:S01]  /*3be0*/  STL [R1+0xbd8], R39 ;  /* 0x000bd82701007387 */ /* 0x000fe20000100800 */
[----:B------:R-:W-:-:S03]  /*3bf0*/  @!P0 FMUL R31, R32, R26 ;  /* 0x0000001a201f8220 */ /* 0x000fc60000400000 */
[----:B------:R-:W-:Y:S01]  /*3c00*/  STL [R1+0xbd4], R35 ;  /* 0x000bd42301007387 */ /* 0x000fe20000100800 */
[----:B------:R-:W-:-:S03]  /*3c10*/  ISETP.GE.AND P0, PT, R27, R138, PT ;  /* 0x0000008a1b00720c */ /* 0x000fc60003f06270 */
[----:B------:R-:W-:Y:S04]  /*3c20*/  STL [R1+0xbdc], R32 ;  /* 0x000bdc2001007387 */ /* 0x000fe80000100800 */
[----:B------:R-:W-:Y:S04]  /*3c30*/  STL [R1+0xba8], R215 ;  /* 0x000ba8d701007387 */ /* 0x000fe80000100800 */
[----:B------:R-:W-:Y:S04]  /*3c40*/  STL [R1+0x8dc], R27 ;  /* 0x0008dc1b01007387 */ /* 0x000fe80000100800 */
[----:B------:R-:W4:Y:S04]  /*3c50*/  @!P6 LDG.E.64 R28, desc[UR4][R114.64+0x100] ;  /* 0x00010004721ce981 */ /* 0x000f28000c1e1b00 */
[----:B------:R0:W-:Y:S04]  /*3c60*/  STL [R1+0xbb0], R38 ;  /* 0x000bb02601007387 */ /* 0x0001e80000100800 */
[----:B------:R-:W-:Y:S01]  /*3c70*/  STL [R1+0xdc4], R215 ;  /* 0x000dc4d701007387 */ /* 0x000fe20000100800 */
[----:B------:R-:W-:-:S03]  /*3c80*/  @!P1 PRMT R0, R19, 0x7632, R0 ;  /* 0x0000763213009816 */ /* 0x000fc60000000000 */
[----:B------:R1:W-:Y:S01]  /*3c90*/  STL [R1+0xbac], R33 ;  /* 0x000bac2101007387 */ /* 0x0003e20000100800 */
[----:B0-----:R-:W-:-:S03]  /*3ca0*/  CS2R R38, SRZ ;  /* 0x0000000000267805 */ /* 0x001fc6000001ff00 */
[----:B------:R0:W-:Y:S01]  /*3cb0*/  STL [R1+0xbb4], R31 ;  /* 0x000bb41f01007387 */ /* 0x0001e20000100800 */
[C---:B------:R-:W-:Y:S01]  /*3cc0*/  @!P1 IMAD.U32 R39, R18.reuse, 0x10000, RZ ;  /* 0x0001000012279824 */ /* 0x040fe200078e00ff */
[----:B------:R-:W-:Y:S02]  /*3cd0*/  @!P1 PRMT R18, R18, 0x7632, R18 ;  /* 0x0000763212129816 */ /* 0x000fe40000000012 */
[----:B------:R-:W4:Y:S01]  /*3ce0*/  @!P0 LDG.E.64 R24, desc[UR4][R112.64+0x200] ;  /* 0x0002000470188981 */ /* 0x000f22000c1e1b00 */
[----:B-1----:R-:W-:Y:S02]  /*3cf0*/  CS2R R32, SRZ ;  /* 0x0000000000207805 */ /* 0x002fe4000001ff00 */
[----:B------:R-:W-:Y:S02]  /*3d00*/  MOV R35, RZ ;  /* 0x000000ff00237202 */ /* 0x000fe40000000f00 */
[----:B------:R-:W-:Y:S02]  /*3d10*/  CS2R R216, SRZ ;  /* 0x0000000000d87805 */ /* 0x000fe4000001ff00 */
[----:B------:R-:W-:Y:S01]  /*3d20*/  CS2R R108, SRZ ;  /* 0x00000000006c7805 */ /* 0x000fe2000001ff00 */
[----:B0-----:R-:W-:Y:S01]  /*3d30*/  HFMA2.MMA R31, -RZ, RZ, 0, 0 ;  /* 0x00000000ff1f7435 */ /* 0x001fe200000001ff */
[----:B------:R-:W-:Y:S01]  /*3d40*/  @!P1 SHF.L.U32 R32, R18, 0x10, RZ ;  /* 0x0000001012209819 */ /* 0x000fe200000006ff */
[----:B------:R-:W4:Y:S01]  /*3d50*/  @!P0 LDG.E.64 R26, desc[UR4][R114.64+0x200] ;  /* 0x00020004721a8981 */ /* 0x000f22000c1e1b00 */
[----:B------:R-:W-:-:S03]  /*3d60*/  @!P1 PRMT R18, R21, 0x7632, R18 ;  /* 0x0000763215129816 */ /* 0x000fc60000000012 */
[----:B------:R-:W-:Y:S01]  /*3d70*/  @!P1 IMAD.U32 R31, R0, 0x10000, RZ ;  /* 0x00010000001f9824 */ /* 0x000fe200078e00ff */
[C---:B------:R-:W-:Y:S02]  /*3d80*/  @!P1 PRMT R0, R20.reuse, 0x7632, R0 ;  /* 0x0000763214009816 */ /* 0x040fe40000000000 */
[----:B------:R-:W-:Y:S02]  /*3d90*/  @!P1 SHF.L.U32 R35, R19, 0x10, RZ ;  /* 0x0000001013239819 */ /* 0x000fe400000006ff */
[----:B------:R-:W-:Y:S01]  /*3da0*/  @!P1 SHF.L.U32 R20, R20, 0x10, RZ ;  /* 0x0000001014149819 */ /* 0x000fe200000006ff */
[----:B------:R-:W-:Y:S01]  /*3db0*/  @!P1 IMAD.U32 R0, R0, 0x10000, RZ ;  /* 0x0001000000009824 */ /* 0x000fe200078e00ff */
[----:B------:R-:W-:Y:S02]  /*3dc0*/  @!P1 SHF.L.U32 R21, R21, 0x10, RZ ;  /* 0x0000001015159819 */ /* 0x000fe400000006ff */
[----:B------:R-:W-:Y:S02]  /*3dd0*/  @!P1 SHF.L.U32 R18, R18, 0x10, RZ ;  /* 0x0000001012129819 */ /* 0x000fe400000006ff */
[----:B------:R-:W-:Y:S01]  /*3de0*/  IADD3 R19, R110, 0x180, RZ ;  /* 0x000001806e137810 */ /* 0x000fe20007ffe0ff */
        /* <DEDUP_REMOVED lines=13> */
[----:B------:R-:W-:Y:S01]  /*3ec0*/  @!P2 PRMT R0, R10, 0x7632, R0 ;  /* 0x000076320a00a816 */ /* 0x000fe20000000000 */
[----:B------:R-:W-:-:S02]  /*3ed0*/  IMAD.MOV.U32 R35, RZ, RZ, RZ ;  /* 0x000000ffff237224 */ /* 0x000fc400078e00ff */
[----:B------:R0:W-:Y:S01]  /*3ee0*/  STL [R1+0x9f8], R33 ;  /* 0x0009f82101007387 */ /* 0x0001e20000100800 */
[----:B------:R-:W-:Y:S01]  /*3ef0*/  HFMA2.MMA R31, -RZ, RZ, 0, 0 ;  /* 0x00000000ff1f7435 */ /* 0x000fe200000001ff */
[----:B------:R-:W-:Y:S02]  /*3f00*/  @!P2 SHF.L.U32 R35, R10, 0x10, RZ ;  /* 0x000000100a23a819 */ /* 0x000fe400000006ff */
[----:B------:R-:W-:Y:S02]  /*3f10*/  @!P2 PRMT R30, R11, 0x7632, R30 ;  /* 0x000076320b1ea816 */ /* 0x000fe4000000001e */
[----:B------:R-:W-:Y:S02]  /*3f20*/  @!P2 PRMT R10, R13, 0x7632, R10 ;  /* 0x000076320d0aa816 */ /* 0x000fe4000000000a */
[----:B0-----:R-:W-:Y:S02]  /*3f30*/  CS2R R32, SRZ ;  /* 0x0000000000207805 */ /* 0x001fe4000001ff00 */
[----:B------:R-:W-:-:S02]  /*3f40*/  @!P2 SHF.L.U32 R32, R0, 0x10, RZ ;  /* 0x000000100020a819 */ /* 0x000fc400000006ff */
[----:B------:R-:W-:Y:S01]  /*3f50*/  @!P2 PRMT R0, R12, 0x7632, R0 ;  /* 0x000076320c00a816 */ /* 0x000fe20000000000 */
[----:B------:R-:W-:Y:S01]  /*3f60*/  @!P2 IMAD.U32 R33, R11, 0x10000, RZ ;  /* 0x000100000b21a824 */ /* 0x000fe200078e00ff */
[----:B------:R-:W-:Y:S01]  /*3f70*/  @!P2 SHF.L.U32 R31, R30, 0x10, RZ ;  /* 0x000000101e1fa819 */ /* 0x000fe200000006ff */
[----:B------:R-:W-:Y:S01]  /*3f80*/  @!P2 IMAD.U32 R12, R12, 0x10000, RZ ;  /* 0x000100000c0ca824 */ /* 0x000fe200078e00ff */
[----:B------:R-:W-:Y:S01]  /*3f90*/  @!P2 SHF.L.U32 R13, R13, 0x10, RZ ;  /* 0x000000100d0da819 */ /* 0x000fe200000006ff */
[----:B------:R-:W-:Y:S01]  /*3fa0*/  @!P2 IMAD.U32 R0, R0, 0x10000, RZ ;  /* 0x000100000000a824 */ /* 0x000fe200078e00ff */
[----:B------:R-:W-:Y:S02]  /*3fb0*/  @!P2 SHF.L.U32 R10, R10, 0x10, RZ ;  /* 0x000000100a0aa819 */ /* 0x000fe400000006ff */
[----:B------:R-:W-:Y:S02]  /*3fc0*/  CS2R R226, SRZ ;  /* 0x0000000000e27805 */ /* 0x000fe4000001ff00 */
[----:B------:R-:W-:-:S02]  /*3fd0*/  IADD3 R11, R110, 0x200, RZ ;  /* 0x000002006e0b7810 */ /* 0x000fc40007ffe0ff */
[----:B------:R-:W-:Y:S02]  /*3fe0*/  CS2R R224, SRZ ;  /* 0x0000000000e07805 */ /* 0x000fe4000001ff00 */
        /* <DEDUP_REMOVED lines=9> */
[----:B------:R-:W-:Y:S01]  /*4080*/  STL [R1+0xda8], R108 ;  /* 0x000da86c01007387 */ /* 0x000fe20000100800 */
[----:B------:R-:W-:-:S03]  /*4090*/  @!P3 PRMT R0, R2, 0x7632, R0 ;  /* 0x000076320200b816 */ /* 0x000fc60000000000 */
[----:B------:R0:W-:Y:S04]  /*40a0*/  STL [R1+0x9cc], R35 ;  /* 0x0009cc2301007387 */ /* 0x0001e80000100800 */
[----:B------:R-:W-:Y:S04]  /*40b0*/  STL [R1+0x9d4], R33 ;  /* 0x0009d42101007387 */ /* 0x000fe80000100800 */
[----:B------:R1:W-:Y:S04]  /*40c0*/  STL [R1+0x9d0], R32 ;  /* 0x0009d02001007387 */ /* 0x0003e80000100800 */
[----:B------:R2:W-:Y:S01]  /*40d0*/  STL [R1+0x9d8], R31 ;  /* 0x0009d81f01007387 */ /* 0x0005e20000100800 */
[----:B0-----:R-:W-:-:S03]  /*40e0*/  IMAD.MOV.U32 R35, RZ, RZ, RZ ;  /* 0x000000ffff237224 */ /* 0x001fc600078e00ff */
[----:B------:R-:W-:Y:S01]  /*40f0*/  STL [R1+0x9dc], R250 ;  /* 0x0009dcfa01007387 */ /* 0x000fe20000100800 */
[----:B-1----:R-:W-:-:S03]  /*4100*/  CS2R R32, SRZ ;  /* 0x0000000000207805 */ /* 0x002fc6000001ff00 */
[----:B------:R0:W-:Y:S01]  /*4110*/  STL [R1+0x8e4], R11 ;  /* 0x0008e40b01007387 */ /* 0x0001e20000100800 */
[----:B------:R-:W-:Y:S01]  /*4120*/  @!P3 SHF.L.U32 R35, R2, 0x10, RZ ;  /* 0x000000100223b819 */ /* 0x000fe200000006ff */
[----:B--2---:R-:W-:Y:S01]  /*4130*/  HFMA2.MMA R31, -RZ, RZ, 0, 0 ;  /* 0x00000000ff1f7435 */ /* 0x004fe200000001ff */
[----:B------:R-:W-:Y:S01]  /*4140*/  @!P3 SHF.L.U32 R32, R0, 0x10, RZ ;  /* 0x000000100020b819 */ /* 0x000fe200000006ff */
[----:B------:R-:W2:Y:S01]  /*4150*/  @!P2 LDG.E.64 R12, desc[UR4][R114.64+0x400] ;  /* 0x00040004720ca981 */ /* 0x000ea2000c1e1b00 */
[----:B------:R-:W-:Y:S02]  /*4160*/  @!P3 PRMT R30, R3, 0x7632, R30 ;  /* 0x00007632031eb816 */ /* 0x000fe4000000001e */
[----:B------:R-:W-:Y:S01]  /*4170*/  @!P3 PRMT R0, R4, 0x7632, R0 ;  /* 0x000076320400b816 */ /* 0x000fe20000000000 */
[----:B0-----:R-:W2:Y:S01]  /*4180*/  @!P2 LDG.E.64 R10, desc[UR4][R112.64+0x400] ;  /* 0x00040004700aa981 */ /* 0x001ea2000c1e1b00 */
[----:B------:R-:W-:Y:S01]  /*4190*/  @!P3 PRMT R2, R5, 0x7632, R2 ;  /* 0x000076320502b816 */ /* 0x000fe20000000002 */
[----:B------:R-:W-:Y:S01]  /*41a0*/  @!P3 IMAD.U32 R33, R3, 0x10000, RZ ;  /* 0x000100000321b824 */ /* 0x000fe200078e00ff */
[----:B------:R-:W-:Y:S01]  /*41b0*/  @!P3 SHF.L.U32 R31, R30, 0x10, RZ ;  /* 0x000000101e1fb819 */ /* 0x000fe200000006ff */
[----:B------:R-:W-:Y:S01]  /*41c0*/  @!P3 IMAD.U32 R4, R4, 0x10000, RZ ;  /* 0x000100000404b824 */ /* 0x000fe200078e00ff */
[----:B------:R-:W-:Y:S01]  /*41d0*/  @!P3 SHF.L.U32 R5, R5, 0x10, RZ ;  /* 0x000000100505b819 */ /* 0x000fe200000006ff */
[----:B------:R-:W-:Y:S01]  /*41e0*/  @!P3 IMAD.U32 R2, R2, 0x10000, RZ ;  /* 0x000100000202b824 */ /* 0x000fe200078e00ff */
[----:B------:R-:W-:-:S02]  /*41f0*/  @!P3 SHF.L.U32 R0, R0, 0x10, RZ ;  /* 0x000000100000b819 */ /* 0x000fc400000006ff */
[----:B------:R-:W-:Y:S02]  /*4200*/  CS2R R222, SRZ ;  /* 0x0000000000de7805 */ /* 0x000fe4000001ff00 */
[----:B------:R-:W-:Y:S02]  /*4210*/  IADD3 R3, R110, 0x280, RZ ;  /* 0x000002806e037810 */ /* 0x000fe40007ffe0ff */
[----:B------:R-:W-:Y:S01]  /*4220*/  CS2R R218, SRZ ;  /* 0x0000000000da7805 */ /* 0x000fe2000001ff00 */
[----:B------:R-:W-:Y:S01]  /*4230*/  @!P3 FMUL R217, R35, R4 ;  /* 0x0000000423d9b220 */ /* 0x000fe20000400000 */
        /* <DEDUP_REMOVED lines=17> */
[----:B------:R-:W2:Y:S04]  /*4350*/  @!P3 LDG.E.64 R4, desc[UR4][R114.64+0x500] ;  /* 0x000500047204b981 */ /* 0x000ea8000c1e1b00 */
[----:B0-----:R-:W2:Y:S01]  /*4360*/  @!P3 LDG.E.64 R2, desc[UR4][R112.64+0x500] ;  /* 0x000500047002b981 */ /* 0x001ea2000c1e1b00 */
[----:B------:R-:W-:-:S02]  /*4370*/  @!P4 PRMT R0, R14, 0x7632, R0 ;  /* 0x000076320e00c816 */ /* 0x000fc40000000000 */
[----:B------:R-:W-:Y:S02]  /*4380*/  CS2R R32, SRZ ;  /* 0x0000000000207805 */ /* 0x000fe4000001ff00 */
[----:B------:R-:W-:Y:S02]  /*4390*/  MOV R35, RZ ;  /* 0x000000ff00237202 */ /* 0x000fe40000000f00 */
[----:B------:R-:W-:Y:S01]  /*43a0*/  @!P4 SHF.L.U32 R35, R14, 0x10, RZ ;  /* 0x000000100e23c819 */ /* 0x000fe200000006ff */
[----:B------:R-:W-:Y:S01]  /*43b0*/  @!P4 IMAD.U32 R32, R0, 0x10000, RZ ;  /* 0x000100000020c824 */ /* 0x000fe200078e00ff */
[----:B------:R-:W-:Y:S02]  /*43c0*/  @!P4 PRMT R30, R15, 0x7632, R30 ;  /* 0x000076320f1ec816 */ /* 0x000fe4000000001e */
[----:B---3--:R-:W-:Y:S02]  /*43d0*/  @!P4 PRMT R0, R16, 0x7632, R0 ;  /* 0x000076321000c816 */ /* 0x008fe40000000000 */
[----:B------:R-:W-:Y:S01]  /*43e0*/  @!P4 PRMT R14, R17, 0x7632, R14 ;  /* 0x00007632110ec816 */ /* 0x000fe2000000000e */
[----:B------:R-:W-:Y:S01]  /*43f0*/  IMAD.MOV.U32 R31, RZ, RZ, RZ ;  /* 0x000000ffff1f7224 */ /* 0x000fe200078e00ff */
[----:B------:R-:W-:Y:S01]  /*4400*/  @!P4 SHF.L.U32 R33, R15, 0x10, RZ ;  /* 0x000000100f21c819 */ /* 0x000fe200000006ff */
[----:B------:R-:W-:Y:S01]  /*4410*/  @!P4 IMAD.U32 R17, R17, 0x10000, RZ ;  /* 0x000100001111c824 */ /* 0x000fe200078e00ff */
[----:B------:R-:W-:Y:S01]  /*4420*/  @!P4 SHF.L.U32 R31, R30, 0x10, RZ ;  /* 0x000000101e1fc819 */ /* 0x000fe200000006ff */
[----:B------:R-:W-:Y:S01]  /*4430*/  VIADD R15, R110, 0x300 ;  /* 0x000003006e0f7836 */ /* 0x000fe20000000000 */
[----:B------:R-:W-:-:S02]  /*4440*/  @!P4 SHF.L.U32 R16, R16, 0x10, RZ ;  /* 0x000000101010c819 */ /* 0x000fc400000006ff */
[----:B------:R-:W-:Y:S02]  /*4450*/  @!P4 SHF.L.U32 R0, R0, 0x10, RZ ;  /* 0x000000100000c819 */ /* 0x000fe400000006ff */
[----:B------:R-:W-:Y:S02]  /*4460*/  @!P4 SHF.L.U32 R14, R14, 0x10, RZ ;  /* 0x000000100e0ec819 */ /* 0x000fe400000006ff */
[----:B------:R-:W-:Y:S01]  /*4470*/  CS2R R220, SRZ ;  /* 0x0000000000dc7805 */ /* 0x000fe2000001ff00 */
[----:B------:R-:W-:Y:S01]  /*4480*/  @!P4 FMUL R218, R35, R16 ;  /* 0x0000001023dac220 */ /* 0x000fe20000400000 */
[----:B------:R-:W-:Y:S01]  /*4490*/  @!P4 FMUL R220, R33, R17 ;  /* 0x0000001121dcc220 */ /* 0x000fe20000400000 */
[----:B------:R-:W-:Y:S01]  /*44a0*/  @!P4 FMUL R221, R32, R0 ;  /* 0x0000000020ddc220 */ /* 0x000fe20000400000 */
[----:B------:R-:W-:Y:S01]  /*44b0*/  @!P4 FMUL R109, R31, R14 ;  /* 0x0000000e1f6dc220 */ /* 0x000fe20000400000 */
[----:B------:R-:W-:Y:S01]  /*44c0*/  ISETP.GE.AND P4, PT, R15, R138, PT ;  /* 0x0000008a0f00720c */ /* 0x000fe20003f86270 */
[----:B------:R-:W-:Y:S01]  /*44d0*/  STL [R1+0xe50], R217 ;  /* 0x000e50d901007387 */ /* 0x000fe20000100800 */
[----:B----4-:R-:W-:-:S03]  /*44e0*/  @!P5 PRMT R0, R6, 0x7632, R0 ;  /* 0x000076320600d816 */ /* 0x010fc60000000000 */
[----:B------:R-:W-:Y:S01]  /*44f0*/  STL [R1+0x9c0], R222 ;  /* 0x0009c0de01007387 */ /* 0x000fe20000100800 */
[----:B------:R-:W-:-:S03]  /*4500*/  CS2R R106, SRZ ;  /* 0x00000000006a7805 */ /* 0x000fc6000001ff00 */
[----:B------:R-:W-:Y:S01]  /*4510*/  STL [R1+0xe54], R222 ;  /* 0x000e54de01007387 */ /* 0x000fe20000100800 */
[----:B------:R-:W-:-:S03]  /*4520*/  CS2R R104, SRZ ;  /* 0x0000000000687805 */ /* 0x000fc6000001ff00 */
[----:B------:R-:W-:Y:S01]  /*4530*/  STL [R1+0x9bc], R223 ;  /* 0x0009bcdf01007387 */ /* 0x000fe20000100800 */
[----:B------:R-:W-:-:S03]  /*4540*/  @!P5 PRMT R14, R7, 0x7632, R14 ;  /* 0x00007632070ed816 */ /* 0x000fc6000000000e */
[----:B------:R-:W-:Y:S01]  /*4550*/  STL [R1+0xe58], R223 ;  /* 0x000e58df01007387 */ /* 0x000fe20000100800 */
[----:B------:R-:W-:-:S03]  /*4560*/  @!P5 SHF.L.U32 R106, R6, 0x10, RZ ;  /* 0x00000010066ad819 */ /* 0x000fc600000006ff */
[----:B------:R-:W-:Y:S01]  /*4570*/  STL [R1+0x9c4], R219 ;  /* 0x0009c4db01007387 */ /* 0x000fe20000100800 */
[----:B------:R-:W-:-:S03]  /*4580*/  @!P5 SHF.L.U32 R104, R7, 0x10, RZ ;  /* 0x000000100768d819 */ /* 0x000fc600000006ff */
[----:B------:R-:W-:Y:S01]  /*4590*/  STL [R1+0xe5c], R219 ;  /* 0x000e5cdb01007387 */ /* 0x000fe20000100800 */
[----:B------:R-:W-:-:S03]  /*45a0*/  @!P5 IMAD.U32 R107, R0, 0x10000, RZ ;  /* 0x00010000006bd824 */ /* 0x000fc600078e00ff */
[----:B------:R-:W-:Y:S01]  /*45b0*/  STL [R1+0x98c], R35 ;  /* 0x00098c2301007387 */ /* 0x000fe20000100800 */
[----:B------:R-:W-:-:S03]  /*45c0*/  @!P5 PRMT R0, R8, 0x7632, R0 ;  /* 0x000076320800d816 */ /* 0x000fc60000000000 */
[----:B------:R-:W-:Y:S01]  /*45d0*/  STL [R1+0x994], R33 ;  /* 0x0009942101007387 */ /* 0x000fe20000100800 */
[----:B------:R-:W-:-:S03]  /*45e0*/  @!P5 PRMT R16, R9, 0x7632, R16 ;  /* 0x000076320910d816 */ /* 0x000fc60000000010 */
[----:B------:R-:W3:Y:S01]  /*45f0*/  @!P4 LDG.E.64 R6, desc[UR4][R112.64+0x600] ;  /* 0x000600047006c981 */ /* 0x000ee2000c1e1b00 */
[----:B------:R-:W-:-:S03]  /*4600*/  @!P5 SHF.L.U32 R105, R14, 0x10, RZ ;  /* 0x000000100e69d819 */ /* 0x000fc600000006ff */
[----:B------:R-:W-:Y:S01]  /*4610*/  STL [R1+0x990], R32 ;  /* 0x0009902001007387 */ /* 0x000fe20000100800 */
[----:B------:R-:W-:-:S03]  /*4620*/  @!P5 IMAD.U32 R14, R9, 0x10000, RZ ;  /* 0x00010000090ed824 */ /* 0x000fc600078e00ff */
[----:B------:R-:W-:Y:S01]  /*4630*/  STL [R1+0x998], R31 ;  /* 0x0009981f01007387 */ /* 0x000fe20000100800 */
[----:B------:R-:W-:-:S03]  /*4640*/  @!P5 SHF.L.U32 R0, R0, 0x10, RZ ;  /* 0x000000100000d819 */ /* 0x000fc600000006ff */
[----:B------:R-:W-:Y:S01]  /*4650*/  STL [R1+0x99c], R218 ;  /* 0x00099cda01007387 */ /* 0x000fe20000100800 */
[----:B------:R-:W-:-:S03]  /*4660*/  @!P5 SHF.L.U32 R16, R16, 0x10, RZ ;  /* 0x000000101010d819 */ /* 0x000fc600000006ff */
[----:B------:R0:W-:Y:S01]  /*4670*/  STL [R1+0x8ec], R15 ;  /* 0x0008ec0f01007387 */ /* 0x0001e20000100800 */
[----:B------:R-:W-:Y:S01]  /*4680*/  VIADD R17, R110, 0x380 ;  /* 0x000003806e117836 */ /* 0x000fe20000000000 */
[----:B------:R-:W-:Y:S02]  /*4690*/  CS2R R102, SRZ ;  /* 0x0000000000667805 */ /* 0x000fe4000001ff00 */
[----:B------:R-:W-:Y:S01]  /*46a0*/  CS2R R100, SRZ ;  /* 0x0000000000647805 */ /* 0x000fe2000001ff00 */
[----:B------:R-:W-:Y:S01]  /*46b0*/  @!P5 FMUL R103, R107, R0 ;  /* 0x000000006b67d220 */ /* 0x000fe20000400000 */
[----:B0-----:R-:W-:Y:S02]  /*46c0*/  @!P5 SHF.L.U32 R15, R8, 0x10, RZ ;  /* 0x00000010080fd819 */ /* 0x001fe400000006ff */
[----:B------:R-:W4:Y:S01]  /*46d0*/  @!P4 LDG.E.64 R8, desc[UR4][R114.64+0x600] ;  /* 0x000600047208c981 */ /* 0x000f22000c1e1b00 */
        /* <DEDUP_REMOVED lines=10> */
[----:B------:R-:W-:Y:S01]  /*4780*/  STL [R1+0xe6c], R109 ;  /* 0x000e6c6d01007387 */ /* 0x000fe20000100800 */
[----:B------:R-:W-:-:S03]  /*4790*/  @!P6 PRMT R0, R22, 0x7632, R0 ;  /* 0x000076321600e816 */ /* 0x000fc60000000000 */
[----:B------:R-:W-:Y:S04]  /*47a0*/  STL [R1+0xe70], R106 ;  /* 0x000e706a01007387 */ /* 0x000fe80000100800 */
[----:B------:R-:W-:Y:S04]  /*47b0*/  STL [R1+0xe74], R104 ;  /* 0x000e746801007387 */ /* 0x000fe80000100800 */
[----:B------:R0:W-:Y:S01]  /*47c0*/  STL [R1+0x8f0], R17 ;  /* 0x0008f01101007387 */ /* 0x0001e20000100800 */
[----:B------:R-:W-:-:S03]  /*47d0*/  CS2R R98, SRZ ;  /* 0x0000000000627805 */ /* 0x000fc6000001ff00 */
[----:B------:R-:W4:Y:S01]  /*47e0*/  @!P5 LDG.E.64 R14, desc[UR4][R114.64+0x700] ;  /* 0x00070004720ed981 */ /* 0x000f22000c1e1b00 */
[----:B------:R-:W-:-:S03]  /*47f0*/  @!P6 SHF.L.U32 R98, R22, 0x10, RZ ;  /* 0x000000101662e819 */ /* 0x000fc600000006ff */
[----:B0-----:R-:W4:Y:S01]  /*4800*/  @!P5 LDG.E.64 R16, desc[UR4][R112.64+0x700] ;  /* 0x000700047010d981 */ /* 0x001f22000c1e1b00 */
[----:B------:R-:W-:Y:S01]  /*4810*/  @!P6 IMAD.U32 R99, R0, 0x10000, RZ ;  /* 0x000100000063e824 */ /* 0x000fe200078e00ff */
[----:B------:R-:W-:Y:S02]  /*4820*/  @!P6 PRMT R30, R23, 0x7632, R30 ;  /* 0x00007632171ee816 */ /* 0x000fe4000000001e */
[C---:B------:R-:W-:Y:S02]  /*4830*/  @!P6 PRMT R0, R28.reuse, 0x7632, R0 ;  /* 0x000076321c00e816 */ /* 0x040fe40000000000 */
[C---:B------:R-:W-:Y:S02]  /*4840*/  @!P6 PRMT R22, R29.reuse, 0x7632, R22 ;  /* 0x000076321d16e816 */ /* 0x040fe40000000016 */
[----:B------:R-:W-:Y:S02]  /*4850*/  CS2R R96, SRZ ;  /* 0x0000000000607805 */ /* 0x000fe4000001ff00 */
[----:B------:R-:W-:Y:S01]  /*4860*/  @!P6 SHF.L.U32 R28, R28, 0x10, RZ ;  /* 0x000000101c1ce819 */ /* 0x000fe200000006ff */
[----:B------:R-:W-:Y:S01]  /*4870*/  @!P6 IMAD.U32 R29, R29, 0x10000, RZ ;  /* 0x000100001d1de824 */ /* 0x000fe200078e00ff */
[----:B------:R-:W-:Y:S01]  /*4880*/  @!P6 SHF.L.U32 R96, R23, 0x10, RZ ;  /* 0x000000101760e819 */ /* 0x000fe200000006ff */
[----:B------:R-:W-:Y:S01]  /*4890*/  VIADD R31, R110, 0x400 ;  /* 0x000004006e1f7836 */ /* 0x000fe20000000000 */
[----:B------:R-:W-:-:S02]  /*48a0*/  @!P6 SHF.L.U32 R97, R30, 0x10, RZ ;  /* 0x000000101e61e819 */ /* 0x000fc400000006ff */
[----:B------:R-:W-:Y:S02]  /*48b0*/  @!P6 SHF.L.U32 R0, R0, 0x10, RZ ;  /* 0x000000100000e819 */ /* 0x000fe400000006ff */
[----:B------:R-:W-:Y:S02]  /*48c0*/  @!P6 SHF.L.U32 R22, R22, 0x10, RZ ;  /* 0x000000101616e819 */ /* 0x000fe400000006ff */
[----:B------:R-:W-:Y:S02]  /*48d0*/  CS2R R94, SRZ ;  /* 0x00000000005e7805 */ /* 0x000fe4000001ff00 */
[----:B------:R-:W-:Y:S01]  /*48e0*/  CS2R R92, SRZ ;  /* 0x00000000005c7805 */ /* 0x000fe2000001ff00 */
[----:B------:R-:W-:Y:S01]  /*48f0*/  @!P6 FMUL R94, R98, R28 ;  /* 0x0000001c625ee220 */ /* 0x000fe20000400000 */
[----:B------:R-:W-:Y:S01]  /*4900*/  @!P6 FMUL R93, R96, R29 ;  /* 0x0000001d605de220 */ /* 0x000fe20000400000 */
[----:B------:R-:W-:Y:S01]  /*4910*/  @!P6 FMUL R95, R99, R0 ;  /* 0x00000000635fe220 */ /* 0x000fe20000400000 */
[----:B------:R-:W-:Y:S01]  /*4920*/  @!P6 FMUL R92, R97, R22 ;  /* 0x00000016615ce220 */ /* 0x000fe20000400000 */
[----:B------:R-:W-:-:S02]  /*4930*/  ISETP.GE.AND P6, PT, R31, R138, PT ;  /* 0x0000008a1f00720c */ /* 0x000fc40003fc6270 */
[----:B------:R-:W-:Y:S02]  /*4940*/  @!P0 PRMT R0, R24, 0x7632, R0 ;  /* 0x0000763218008816 */ /* 0x000fe40000000000 */
[----:B------:R-:W-:Y:S02]  /*4950*/  @!P0 PRMT R28, R25, 0x7632, R28 ;  /* 0x00007632191c8816 */ /* 0x000fe4000000001c */
[----:B------:R-:W-:Y:S02]  /*4960*/  CS2R R90, SRZ ;  /* 0x00000000005a7805 */ /* 0x000fe4000001ff00 */
[----:B------:R-:W-:Y:S01]  /*4970*/  CS2R R88, SRZ ;  /* 0x0000000000587805 */ /* 0x000fe2000001ff00 */
[----:B------:R-:W-:Y:S01]  /*4980*/  @!P0 IMAD.U32 R91, R0, 0x10000, RZ ;  /* 0x00010000005b8824 */ /* 0x000fe200078e00ff */
[----:B------:R-:W-:Y:S02]  /*4990*/  @!P0 SHF.L.U32 R89, R28, 0x10, RZ ;  /* 0x000000101c598819 */ /* 0x000fe400000006ff */
[----:B------:R-:W-:-:S02]  /*49a0*/  @!P0 PRMT R0, R26, 0x7632, R0 ;  /* 0x000076321a008816 */ /* 0x000fc40000000000 */
[C---:B------:R-:W-:Y:S01]  /*49b0*/  @!P0 PRMT R28, R27.reuse, 0x7632, R28 ;  /* 0x000076321b1c8816 */ /* 0x040fe2000000001c */
[----:B------:R-:W4:Y:S01]  /*49c0*/  @!P6 LDG.E.64 R22, desc[UR4][R112.64+0x800] ;  /* 0x000800047016e981 */ /* 0x000f22000c1e1b00 */
[----:B------:R-:W-:Y:S01]  /*49d0*/  @!P0 SHF.L.U32 R90, R24, 0x10, RZ ;  /* 0x00000010185a8819 */ /* 0x000fe200000006ff */
[----:B------:R-:W-:Y:S01]  /*49e0*/  @!P0 IMAD.U32 R27, R27, 0x10000, RZ ;  /* 0x000100001b1b8824 */ /* 0x000fe200078e00ff */
[----:B------:R-:W-:Y:S01]  /*49f0*/  @!P0 SHF.L.U32 R88, R25, 0x10, RZ ;  /* 0x0000001019588819 */ /* 0x000fe200000006ff */
[----:B------:R-:W-:Y:S01]  /*4a00*/  VIADD R30, R110, 0x480 ;  /* 0x000004806e1e7836 */ /* 0x000fe20000000000 */
[----:B------:R-:W-:Y:S02]  /*4a10*/  @!P0 SHF.L.U32 R26, R26, 0x10, RZ ;  /* 0x000000101a1a8819 */ /* 0x000fe400000006ff */
[----:B------:R-:W-:Y:S02]  /*4a20*/  CS2R R86, SRZ ;  /* 0x0000000000567805 */ /* 0x000fe4000001ff00 */
[----:B------:R-:W-:-:S02]  /*4a30*/  @!P0 SHF.L.U32 R0, R0, 0x10, RZ ;  /* 0x0000001000008819 */ /* 0x000fc400000006ff */
[----:B------:R-:W-:Y:S02]  /*4a40*/  CS2R R84, SRZ ;  /* 0x0000000000547805 */ /* 0x000fe4000001ff00 */
[----:B------:R-:W-:Y:S01]  /*4a50*/  @!P0 SHF.L.U32 R28, R28, 0x10, RZ ;  /* 0x000000101c1c8819 */ /* 0x000fe200000006ff */
[----:B------:R-:W-:Y:S01]  /*4a60*/  @!P0 FMUL R86, R90, R26 ;  /* 0x0000001a5a568220 */ /* 0x000fe20000400000 */
[----:B------:R-:W-:Y:S01]  /*4a70*/  @!P0 FMUL R85, R88, R27 ;  /* 0x0000001b58558220 */ /* 0x000fe20000400000 */
[----:B------:R-:W-:Y:S01]  /*4a80*/  @!P0 FMUL R87, R91, R0 ;  /* 0x000000005b578220 */ /* 0x000fe20000400000 */
[----:B------:R-:W4:Y:S01]  /*4a90*/  @!P6 LDG.E.64 R24, desc[UR4][R114.64+0x800] ;  /* 0x000800047218e981 */ /* 0x000f22000c1e1b00 */
[----:B------:R-:W-:Y:S01]  /*4aa0*/  @!P0 FMUL R84, R89, R28 ;  /* 0x0000001c59548220 */ /* 0x000fe20000400000 */
[----:B------:R-:W-:Y:S02]  /*4ab0*/  ISETP.GE.AND P0, PT, R30, R138, PT ;  /* 0x0000008a1e00720c */ /* 0x000fe40003f06270 */
[----:B------:R-:W-:Y:S01]  /*4ac0*/  CS2R R82, SRZ ;  /* 0x0000000000527805 */ /* 0x000fe2000001ff00 */
[----:B------:R-:W-:Y:S01]  /*4ad0*/  STL [R1+0xe78], R107 ;  /* 0x000e786b01007387 */ /* 0x000fe20000100800 */
[----:B------:R-:W-:-:S02]  /*4ae0*/  @!P1 SHF.L.U32 R83, R18, 0x10, RZ ;  /* 0x0000001012539819 */ /* 0x000fc400000006ff */
[----:B------:R-:W-:Y:S01]  /*4af0*/  @!P1 PRMT R18, R18, 0x7632, R18 ;  /* 0x0000763212129816 */ /* 0x000fe20000000012 */
[----:B------:R-:W-:Y:S01]  /*4b00*/  STL [R1+0xe7c], R105 ;  /* 0x000e7c6901007387 */ /* 0x000fe20000100800 */
[----:B------:R-:W-:Y:S02]  /*4b10*/  @!P1 PRMT R0, R19, 0x7632, R0 ;  /* 0x0000763213009816 */ /* 0x000fe40000000000 */
[----:B------:R-:W-:Y:S01]  /*4b20*/  CS2R R80, SRZ ;  /* 0x0000000000507805 */ /* 0x000fe2000001ff00 */
[----:B------:R-:W-:Y:S01]  /*4b30*/  STL [R1+0xe80], R98 ;  /* 0x000e806201007387 */ /* 0x000fe20000100800 */
[----:B------:R-:W-:Y:S01]  /*4b40*/  @!P1 IMAD.U32 R82, R18, 0x10000, RZ ;  /* 0x0001000012529824 */ /* 0x000fe200078e00ff */
[----:B------:R-:W-:Y:S02]  /*4b50*/  @!P1 SHF.L.U32 R81, R0, 0x10, RZ ;  /* 0x0000001000519819 */ /* 0x000fe400000006ff */
[----:B------:R-:W-:Y:S01]  /*4b60*/  STL [R1+0xe84], R96 ;  /* 0x000e846001007387 */ /* 0x000fe20000100800 */
[----:B------:R-:W-:-:S03]  /*4b70*/  @!P1 PRMT R0, R20, 0x7632, R0 ;  /* 0x0000763214009816 */ /* 0x000fc60000000000 */
[----:B------:R-:W-:Y:S01]  /*4b80*/  STL [R1+0x90c], R31 ;  /* 0x00090c1f01007387 */ /* 0x000fe20000100800 */
[----:B------:R-:W-:-:S03]  /*4b90*/  @!P1 PRMT R18, R21, 0x7632, R18 ;  /* 0x0000763215129816 */ /* 0x000fc60000000012 */
[----:B------:R-:W-:Y:S04]  /*4ba0*/  STL [R1+0xe88], R99 ;  /* 0x000e886301007387 */ /* 0x000fe80000100800 */
[----:B------:R-:W-:Y:S01]  /*4bb0*/  STL [R1+0xe8c], R97 ;  /* 0x000e8c6101007387 */ /* 0x000fe20000100800 */
[----:B------:R-:W-:-:S03]  /*4bc0*/  @!P1 SHF.L.U32 R80, R19, 0x10, RZ ;  /* 0x0000001013509819 */ /* 0x000fc600000006ff */
[----:B------:R-:W-:Y:S01]  /*4bd0*/  STL [R1+0xe90], R90 ;  /* 0x000e905a01007387 */ /* 0x000fe20000100800 */
[----:B------:R-:W-:-:S03]  /*4be0*/  @!P1 SHF.L.U32 R20, R20, 0x10, RZ ;  /* 0x0000001014149819 */ /* 0x000fc600000006ff */
[----:B------:R-:W4:Y:S01]  /*4bf0*/  @!P0 LDG.E.64 R32, desc[UR4][R112.64+0x900] ;  /* 0x0009000470208981 */ /* 0x000f22000c1e1b00 */
[----:B------:R-:W-:-:S03]  /*4c00*/  @!P1 SHF.L.U32 R0, R0, 0x10, RZ ;  /* 0x0000001000009819 */ /* 0x000fc600000006ff */
[----:B------:R-:W-:Y:S01]  /*4c10*/  STL [R1+0xe94], R88 ;  /* 0x000e945801007387 */ /* 0x000fe20000100800 */
[----:B------:R-:W-:Y:S01]  /*4c20*/  @!P1 SHF.L.U32 R18, R18, 0x10, RZ ;  /* 0x0000001012129819 */ /* 0x000fe200000006ff */
[----:B------:R-:W-:Y:S02]  /*4c30*/  @!P1 IMAD.U32 R21, R21, 0x10000, RZ ;  /* 0x0001000015159824 */ /* 0x000fe400078e00ff */
[----:B------:R0:W-:Y:S01]  /*4c40*/  STL [R1+0x908], R30 ;  /* 0x0009081e01007387 */ /* 0x0001e20000100800 */
[----:B------:R-:W-:Y:S01]  /*4c50*/  VIADD R27, R110, 0x500 ;  /* 0x000005006e1b7836 */ /* 0x000fe20000000000 */
[----:B------:R-:W-:Y:S02]  /*4c60*/  CS2R R78, SRZ ;  /* 0x00000000004e7805 */ /* 0x000fe4000001ff00 */
[----:B------:R-:W-:Y:S01]  /*4c70*/  CS2R R76, SRZ ;  /* 0x00000000004c7805 */ /* 0x000fe2000001ff00 */
[----:B------:R-:W-:Y:S01]  /*4c80*/  @!P1 FMUL R78, R83, R20 ;  /* 0x00000014534e9220 */ /* 0x000fe20000400000 */
[----:B------:R-:W-:Y:S01]  /*4c90*/  @!P1 FMUL R77, R80, R21 ;  /* 0x00000015504d9220 */ /* 0x000fe20000400000 */
[----:B0-----:R-:W4:Y:S01]  /*4ca0*/  @!P0 LDG.E.64 R30, desc[UR4][R114.64+0x900] ;  /* 0x00090004721e8981 */ /* 0x001f22000c1e1b00 */
[----:B------:R-:W-:Y:S01]  /*4cb0*/  @!P1 FMUL R79, R82, R0 ;  /* 0x00000000524f9220 */ /* 0x000fe20000400000 */
[----:B------:R-:W-:Y:S01]  /*4cc0*/  @!P1 FMUL R76, R81, R18 ;  /* 0x00000012514c9220 */ /* 0x000fe20000400000 */
[----:B------:R-:W-:-:S13]  /*4cd0*/  ISETP.GE.AND P1, PT, R27, R138, PT ;  /* 0x0000008a1b00720c */ /* 0x000fda0003f26270 */
[----:B------:R-:W4:Y:S04]  /*4ce0*/  @!P1 LDG.E.64 R38, desc[UR4][R112.64+0xa00] ;  /* 0x000a000470269981 */ /* 0x000f28000c1e1b00 */
[----:B------:R-:W4:Y:S01]  /*4cf0*/  @!P1 LDG.E.64 R40, desc[UR4][R114.64+0xa00] ;  /* 0x000a000472289981 */ /* 0x000f22000c1e1b00 */
[C---:B--2---:R-:W-:Y:S02]  /*4d00*/  @!P2 PRMT R0, R10.reuse, 0x7632, R0 ;  /* 0x000076320a00a816 */ /* 0x044fe40000000000 */
[----:B------:R-:W-:Y:S02]  /*4d10*/  CS2R R74, SRZ ;  /* 0x00000000004a7805 */ /* 0x000fe4000001ff00 */
[----:B------:R-:W-:Y:S02]  /*4d20*/  @!P2 PRMT R18, R11, 0x7632, R18 ;  /* 0x000076320b12a816 */ /* 0x000fe40000000012 */
[----:B------:R-:W-:Y:S01]  /*4d30*/  @!P2 SHF.L.U32 R74, R10, 0x10, RZ ;  /* 0x000000100a4aa819 */ /* 0x000fe200000006ff */
[----:B------:R-:W-:Y:S01]  /*4d40*/  @!P2 IMAD.U32 R75, R0, 0x10000, RZ ;  /* 0x00010000004ba824 */ /* 0x000fe200078e00ff */
[----:B------:R-:W-:-:S02]  /*4d50*/  @!P2 PRMT R0, R12, 0x7632, R0 ;  /* 0x000076320c00a816 */ /* 0x000fc40000000000 */
[C---:B------:R-:W-:Y:S02]  /*4d60*/  @!P2 PRMT R10, R13.reuse, 0x7632, R10 ;  /* 0x000076320d0aa816 */ /* 0x040fe4000000000a */
[----:B------:R-:W-:Y:S02]  /*4d70*/  CS2R R72, SRZ ;  /* 0x0000000000487805 */ /* 0x000fe4000001ff00 */
[----:B------:R-:W-:Y:S01]  /*4d80*/  @!P2 SHF.L.U32 R12, R12, 0x10, RZ ;  /* 0x000000100c0ca819 */ /* 0x000fe200000006ff */
[----:B------:R-:W-:Y:S01]  /*4d90*/  @!P2 IMAD.U32 R13, R13, 0x10000, RZ ;  /* 0x000100000d0da824 */ /* 0x000fe200078e00ff */
[----:B------:R-:W-:Y:S01]  /*4da0*/  @!P2 SHF.L.U32 R72, R11, 0x10, RZ ;  /* 0x000000100b48a819 */ /* 0x000fe200000006ff */
[----:B------:R-:W-:Y:S01]  /*4db0*/  VIADD R19, R110, 0x580 ;  /* 0x000005806e137836 */ /* 0x000fe20000000000 */
[----:B------:R-:W-:Y:S02]  /*4dc0*/  @!P2 SHF.L.U32 R73, R18, 0x10, RZ ;  /* 0x000000101249a819 */ /* 0x000fe400000006ff */
[----:B------:R-:W-:-:S02]  /*4dd0*/  @!P2 SHF.L.U32 R0, R0, 0x10, RZ ;  /* 0x000000100000a819 */ /* 0x000fc400000006ff */
[----:B------:R-:W-:Y:S02]  /*4de0*/  @!P2 SHF.L.U32 R10, R10, 0x10, RZ ;  /* 0x000000100a0aa819 */ /* 0x000fe400000006ff */
[----:B------:R-:W-:Y:S02]  /*4df0*/  CS2R R70, SRZ ;  /* 0x0000000000467805 */ /* 0x000fe4000001ff00 */
[----:B------:R-:W-:Y:S01]  /*4e00*/  CS2R R68, SRZ ;  /* 0x0000000000447805 */ /* 0x000fe2000001ff00 */
[----:B------:R-:W-:Y:S01]  /*4e10*/  @!P2 FMUL R70, R74, R12 ;  /* 0x0000000c4a46a220 */ /* 0x000fe20000400000 */
[----:B------:R-:W-:Y:S01]  /*4e20*/  @!P2 FMUL R69, R72, R13 ;  /* 0x0000000d4845a220 */ /* 0x000fe20000400000 */
[----:B------:R-:W-:Y:S01]  /*4e30*/  @!P2 FMUL R71, R75, R0 ;  /* 0x000000004b47a220 */ /* 0x000fe20000400000 */
[----:B------:R-:W-:Y:S01]  /*4e40*/  @!P2 FMUL R68, R73, R10 ;  /* 0x0000000a4944a220 */ /* 0x000fe20000400000 */
[----:B------:R-:W-:Y:S02]  /*4e50*/  ISETP.GE.AND P2, PT, R19, R138, PT ;  /* 0x0000008a1300720c */ /* 0x000fe40003f46270 */
[----:B------:R-:W-:-:S02]  /*4e60*/  CS2R R66, SRZ ;  /* 0x0000000000427805 */ /* 0x000fc4000001ff00 */
[C---:B------:R-:W-:Y:S02]  /*4e70*/  @!P3 PRMT R0, R2.reuse, 0x7632, R0 ;  /* 0x000076320200b816 */ /* 0x040fe40000000000 */
[----:B------:R-:W-:-:S07]  /*4e80*/  @!P3 SHF.L.U32 R66, R2, 0x10, RZ ;  /* 0x000000100242b819 */ /* 0x000fce00000006ff */
[----:B------:R-:W2:Y:S01]  /*4e90*/  @!P2 LDG.E.64 R46, desc[UR4][R112.64+0xb00] ;  /* 0x000b0004702ea981 */ /* 0x000ea2000c1e1b00 */
[----:B------:R-:W-:Y:S01]  /*4ea0*/  @!P3 IMAD.U32 R67, R0, 0x10000, RZ ;  /* 0x000100000043b824 */ /* 0x000fe200078e00ff */
[----:B------:R-:W-:Y:S02]  /*4eb0*/  @!P3 PRMT R10, R3, 0x7632, R10 ;  /* 0x00007632030ab816 */ /* 0x000fe4000000000a */
[----:B------:R-:W-:Y:S02]  /*4ec0*/  @!P3 PRMT R0, R4, 0x7632, R0 ;  /* 0x000076320400b816 */ /* 0x000fe40000000000 */
[----:B------:R-:W-:Y:S02]  /*4ed0*/  CS2R R64, SRZ ;  /* 0x0000000000407805 */ /* 0x000fe4000001ff00 */
[----:B------:R-:W-:Y:S01]  /*4ee0*/  @!P3 PRMT R2, R5, 0x7632, R2 ;  /* 0x000076320502b816 */ /* 0x000fe20000000002 */
[----:B------:R-:W2:Y:S01]  /*4ef0*/  @!P2 LDG.E.64 R48, desc[UR4][R114.64+0xb00] ;  /* 0x000b00047230a981 */ /* 0x000ea2000c1e1b00 */
        /* <DEDUP_REMOVED lines=13> */
[----:B------:R-:W-:-:S13]  /*4fd0*/  ISETP.GE.AND P3, PT, R11, R138, PT ;  /* 0x0000008a0b00720c */ /* 0x000fda0003f66270 */
[----:B------:R-:W2:Y:S04]  /*4fe0*/  @!P3 LDG.E.64 R58, desc[UR4][R112.64+0xc00] ;  /* 0x000c0004703ab981 */ /* 0x000ea8000c1e1b00 */
[----:B------:R-:W2:Y:S04]  /*4ff0*/  @!P3 LDG.E.64 R128, desc[UR4][R114.64+0xc00] ;  /* 0x000c00047280b981 */ /* 0x000ea8000c1e1b00 */
[----:B------:R-:W-:Y:S04]  /*5000*/  STL [R1+0xe98], R91 ;  /* 0x000e985b01007387 */ /* 0x000fe80000100800 */
[----:B------:R-:W-:Y:S04]  /*5010*/  STL [R1+0xe9c], R89 ;  /* 0x000e9c5901007387 */ /* 0x000fe80000100800 */
[----:B------:R-:W-:Y:S04]  /*5020*/  STL [R1+0xea0], R83 ;  /* 0x000ea05301007387 */ /* 0x000fe80000100800 */
[----:B------:R-:W-:Y:S01]  /*5030*/  STL [R1+0xea4], R80 ;  /* 0x000ea45001007387 */ /* 0x000fe20000100800 */
[----:B---3--:R-:W-:-:S03]  /*5040*/  @!P4 PRMT R10, R7, 0x7632, R10 ;  /* 0x00007632070ac816 */ /* 0x008fc6000000000a */
[----:B------:R-:W-:Y:S01]  /*5050*/  STL [R1+0x904], R27 ;  /* 0x0009041b01007387 */ /* 0x000fe20000100800 */
[----:B------:R-:W-:-:S03]  /*5060*/  CS2R R2, SRZ ;  /* 0x0000000000027805 */ /* 0x000fc6000001ff00 */
[----:B------:R-:W-:Y:S01]  /*5070*/  STL [R1+0xea8], R82 ;  /* 0x000ea85201007387 */ /* 0x000fe20000100800 */
[----:B------:R-:W-:-:S03]  /*5080*/  HFMA2.MMA R0, -RZ, RZ, 0, 0 ;  /* 0x00000000ff007435 */ /* 0x000fc600000001ff */
[----:B------:R-:W-:Y:S01]  /*5090*/  STL [R1+0xeac], R81 ;  /* 0x000eac5101007387 */ /* 0x000fe20000100800 */
[----:B------:R-:W-:-:S03]  /*50a0*/  @!P4 IMAD.U32 R3, R10, 0x10000, RZ ;  /* 0x000100000a03c824 */ /* 0x000fc600078e00ff */
[----:B------:R-:W-:Y:S01]  /*50b0*/  STL [R1+0xeb0], R74 ;  /* 0x000eb04a01007387 */ /* 0x000fe20000100800 */
[----:B------:R-:W-:-:S03]  /*50c0*/  @!P4 PRMT R5, R6, 0x7632, R5 ;  /* 0x000076320605c816 */ /* 0x000fc60000000005 */
[----:B------:R-:W-:Y:S04]  /*50d0*/  STL [R1+0xeb4], R72 ;  /* 0x000eb44801007387 */ /* 0x000fe80000100800 */
[----:B------:R0:W-:Y:S01]  /*50e0*/  STL [R1+0x900], R19 ;  /* 0x0009001301007387 */ /* 0x0001e20000100800 */
[----:B------:R-:W-:-:S03]  /*50f0*/  @!P4 IMAD.U32 R2, R6, 0x10000, RZ ;  /* 0x000100000602c824 */ /* 0x000fc600078e00ff */
[----:B------:R-:W-:Y:S01]  /*5100*/  STL [R1+0xeb8], R75 ;  /* 0x000eb84b01007387 */ /* 0x000fe20000100800 */
[----:B----4-:R-:W-:-:S03]  /*5110*/  @!P4 PRMT R10, R8, 0x7632, R10 ;  /* 0x00007632080ac816 */ /* 0x010fc6000000000a */
[----:B------:R-:W-:Y:S01]  /*5120*/  STL [R1+0xebc], R73 ;  /* 0x000ebc4901007387 */ /* 0x000fe20000100800 */
[----:B------:R-:W-:Y:S01]  /*5130*/  @!P4 PRMT R12, R9, 0x7632, R12 ;  /* 0x00007632090cc816 */ /* 0x000fe2000000000c */
[----:B------:R-:W-:Y:S02]  /*5140*/  HFMA2.MMA R6, -RZ, RZ, 0, 0 ;  /* 0x00000000ff067435 */ /* 0x000fe400000001ff */
[----:B------:R-:W-:Y:S01]  /*5150*/  STL [R1+0xec0], R66 ;  /* 0x000ec04201007387 */ /* 0x000fe20000100800 */
[----:B------:R-:W-:-:S03]  /*5160*/  MOV R4, RZ ;  /* 0x000000ff00047202 */ /* 0x000fc60000000f00 */
[----:B------:R-:W-:Y:S01]  /*5170*/  STL [R1+0xec4], R64 ;  /* 0x000ec44001007387 */ /* 0x000fe20000100800 */
[----:B------:R-:W-:Y:S01]  /*5180*/  @!P4 SHF.L.U32 R4, R7, 0x10, RZ ;  /* 0x000000100704c819 */ /* 0x000fe200000006ff */
[----:B0-----:R-:W-:Y:S01]  /*5190*/  VIADD R19, R110, 0x680 ;  /* 0x000006806e137836 */ /* 0x001fe20000000000 */
[----:B------:R-:W-:Y:S01]  /*51a0*/  @!P4 SHF.L.U32 R0, R5, 0x10, RZ ;  /* 0x000000100500c819 */ /* 0x000fe200000006ff */
[----:B------:R0:W-:Y:S01]  /*51b0*/  STL [R1+0x8fc], R11 ;  /* 0x0008fc0b01007387 */ /* 0x0001e20000100800 */
[----:B------:R-:W-:Y:S02]  /*51c0*/  @!P4 SHF.L.U32 R9, R9, 0x10, RZ ;  /* 0x000000100909c819 */ /* 0x000fe400000006ff */
[----:B------:R-:W-:Y:S02]  /*51d0*/  @!P4 SHF.L.U32 R10, R10, 0x10, RZ ;  /* 0x000000100a0ac819 */ /* 0x000fe400000006ff */
[----:B------:R-:W-:Y:S01]  /*51e0*/  @!P4 SHF.L.U32 R12, R12, 0x10, RZ ;  /* 0x000000100c0cc819 */ /* 0x000fe200000006ff */
[----:B------:R-:W-:Y:S01]  /*51f0*/  IMAD.MOV.U32 R5, RZ, RZ, RZ ;  /* 0x000000ffff057224 */ /* 0x000fe200078e00ff */
[----:B0-----:R-:W-:Y:S01]  /*5200*/  @!P4 SHF.L.U32 R11, R8, 0x10, RZ ;  /* 0x00000010080bc819 */ /* 0x001fe200000006ff */
[----:B------:R-:W-:Y:S01]  /*5210*/  IMAD.MOV.U32 R8, RZ, RZ, RZ ;  /* 0x000000ffff087224 */ /* 0x000fe200078e00ff */
[----:B------:R-:W-:Y:S01]  /*5220*/  MOV R7, RZ ;  /* 0x000000ff00077202 */ /* 0x000fe20000000f00 */
[----:B------:R-:W-:Y:S01]  /*5230*/  @!P4 FMUL R7, R4, R9 ;  /* 0x000000090407c220 */ /* 0x000fe20000400000 */
[----:B------:R-:W-:Y:S01]  /*5240*/  @!P4 FMUL R5, R0, R10 ;  /* 0x0000000a0005c220 */ /* 0x000fe20000400000 */
[----:B------:R-:W-:Y:S01]  /*5250*/  @!P4 FMUL R6, R2, R11 ;  /* 0x0000000b0206c220 */ /* 0x000fe20000400000 */
[----:B------:R-:W-:Y:S01]  /*5260*/  @!P4 FMUL R8, R3, R12 ;  /* 0x0000000c0308c220 */ /* 0x000fe20000400000 */
[----:B------:R-:W-:Y:S01]  /*5270*/  ISETP.GE.AND P4, PT, R19, R138, PT ;  /* 0x0000008a1300720c */ /* 0x000fe20003f86270 */
[----:B------:R-:W-:Y:S01]  /*5280*/  STL [R1+0xec8], R67 ;  /* 0x000ec84301007387 */ /* 0x000fe20000100800 */
[----:B------:R-:W-:Y:S01]  /*5290*/  HFMA2.MMA R9, -RZ, RZ, 0, 0 ;  /* 0x00000000ff097435 */ /* 0x000fe200000001ff */
[----:B------:R-:W-:-:S02]  /*52a0*/  MOV R12, RZ ;  /* 0x000000ff000c7202 */ /* 0x000fc40000000f00 */
[----:B------:R-:W-:Y:S01]  /*52b0*/  STL [R1+0xecc], R65 ;  /* 0x000ecc4101007387 */ /* 0x000fe20000100800 */
[----:B------:R-:W-:-:S03]  /*52c0*/  CS2R R10, SRZ ;  /* 0x00000000000a7805 */ /* 0x000fc6000001ff00 */
[----:B------:R-:W-:Y:S04]  /*52d0*/  STL [R1+0xed0], R2 ;  /* 0x000ed00201007387 */ /* 0x000fe80000100800 */
[----:B------:R-:W-:Y:S01]  /*52e0*/  STL [R1+0xed4], R4 ;  /* 0x000ed40401007387 */ /* 0x000fe20000100800 */
[----:B------:R-:W-:-:S03]  /*52f0*/  @!P5 PRMT R20, R15, 0x7632, R20 ;  /* 0x000076320f14d816 */ /* 0x000fc60000000014 */
[----:B------:R0:W-:Y:S01]  /*5300*/  STL [R1+0x8f8], R19 ;  /* 0x0008f81301007387 */ /* 0x0001e20000100800 */
[----:B------:R-:W-:-:S03]  /*5310*/  @!P5 PRMT R18, R17, 0x7632, R18 ;  /* 0x000076321112d816 */ /* 0x000fc60000000012 */
[----:B------:R-:W3:Y:S01]  /*5320*/  @!P4 LDG.E.64 R134, desc[UR4][R112.64+0xd00] ;  /* 0x000d00047086c981 */ /* 0x000ee2000c1e1b00 */
[----:B------:R-:W-:Y:S02]  /*5330*/  @!P5 SHF.L.U32 R12, R17, 0x10, RZ ;  /* 0x00000010110cd819 */ /* 0x000fe400000006ff */
[----:B------:R-:W-:Y:S01]  /*5340*/  @!P5 PRMT R13, R16, 0x7632, R13 ;  /* 0x00007632100dd816 */ /* 0x000fe2000000000d */
[----:B------:R-:W4:Y:S01]  /*5350*/  @!P4 LDG.E.64 R136, desc[UR4][R114.64+0xd00] ;  /* 0x000d00047288c981 */ /* 0x000f22000c1e1b00 */
[----:B------:R-:W-:Y:S01]  /*5360*/  @!P5 PRMT R17, R14, 0x7632, R17 ;  /* 0x000076320e11d816 */ /* 0x000fe20000000011 */
[----:B------:R-:W-:Y:S01]  /*5370*/  @!P5 IMAD.U32 R11, R18, 0x10000, RZ ;  /* 0x00010000120bd824 */ /* 0x000fe200078e00ff */
[----:B0-----:R-:W-:Y:S01]  /*5380*/  @!P5 SHF.L.U32 R19, R14, 0x10, RZ ;  /* 0x000000100e13d819 */ /* 0x001fe200000006ff */
[----:B------:R-:W-:Y:S01]  /*5390*/  HFMA2.MMA R14, -RZ, RZ, 0, 0 ;  /* 0x00000000ff0e7435 */ /* 0x000fe200000001ff */
[----:B------:R0:W-:Y:S01]  /*53a0*/  STL [R1+0xed8], R0 ;  /* 0x000ed80001007387 */ /* 0x0001e20000100800 */
[----:B------:R-:W-:Y:S01]  /*53b0*/  @!P5 SHF.L.U32 R9, R13, 0x10, RZ ;  /* 0x000000100d09d819 */ /* 0x000fe200000006ff */
[----:B------:R-:W-:Y:S01]  /*53c0*/  @!P5 IMAD.U32 R10, R16, 0x10000, RZ ;  /* 0x00010000100ad824 */ /* 0x000fe200078e00ff */
[----:B------:R-:W-:-:S02]  /*53d0*/  @!P5 SHF.L.U32 R18, R15, 0x10, RZ ;  /* 0x000000100f12d819 */ /* 0x000fc400000006ff */
[----:B------:R-:W-:Y:S02]  /*53e0*/  @!P5 SHF.L.U32 R17, R17, 0x10, RZ ;  /* 0x000000101111d819 */ /* 0x000fe400000006ff */
[----:B------:R-:W-:Y:S01]  /*53f0*/  @!P5 SHF.L.U32 R20, R20, 0x10, RZ ;  /* 0x000000101414d819 */ /* 0x000fe200000006ff */
[----:B0-----:R-:W-:Y:S01]  /*5400*/  VIADD R0, R110, 0x700 ;  /* 0x000007006e007836 */ /* 0x001fe20000000000 */
[----:B------:R-:W-:Y:S01]  /*5410*/  MOV R15, RZ ;  /* 0x000000ff000f7202 */ /* 0x000fe20000000f00 */
[----:B------:R-:W-:Y:S02]  /*5420*/  IMAD.MOV.U32 R13, RZ, RZ, RZ ;  /* 0x000000ffff0d7224 */ /* 0x000fe400078e00ff */
[----:B------:R-:W-:Y:S01]  /*5430*/  @!P5 FMUL R14, R10, R19 ;  /* 0x000000130a0ed220 */ /* 0x000fe20000400000 */
[----:B------:R-:W-:Y:S02]  /*5440*/  IMAD.MOV.U32 R16, RZ, RZ, RZ ;  /* 0x000000ffff107224 */ /* 0x000fe400078e00ff */
[----:B------:R-:W-:Y:S01]  /*5450*/  @!P5 FMUL R15, R12, R18 ;  /* 0x000000120c0fd220 */ /* 0x000fe20000400000 */
[----:B------:R-:W-:Y:S01]  /*5460*/  @!P5 FMUL R13, R9, R17 ;  /* 0x00000011090dd220 */ /* 0x000fe20000400000 */
[----:B------:R-:W-:Y:S01]  /*5470*/  @!P5 FMUL R16, R11, R20 ;  /* 0x000000140b10d220 */ /* 0x000fe20000400000 */
[----:B------:R-:W-:-:S02]  /*5480*/  ISETP.GE.AND P5, PT, R0, R138, PT ;  /* 0x0000008a0000720c */ /* 0x000fc40003fa6270 */
[----:B------:R-:W-:Y:S01]  /*5490*/  CS2R R18, SRZ ;  /* 0x0000000000127805 */ /* 0x000fe2000001ff00 */
[----:B------:R-:W-:Y:S01]  /*54a0*/  HFMA2.MMA R17, -RZ, RZ, 0, 0 ;  /* 0x00000000ff117435 */ /* 0x000fe200000001ff */
[----:B------:R-:W-:-:S09]  /*54b0*/  @!P6 PRMT R26, R23, 0x7632, R26 ;  /* 0x00007632171ae816 */ /* 0x000fd2000000001a */
[----:B------:R-:W4:Y:S04]  /*54c0*/  @!P5 LDG.E.64 R54, desc[UR4][R112.64+0xe00] ;  /* 0x000e00047036d981 */ /* 0x000f28000c1e1b00 */
[----:B------:R-:W4:Y:S01]  /*54d0*/  @!P5 LDG.E.64 R56, desc[UR4][R114.64+0xe00] ;  /* 0x000e00047238d981 */ /* 0x000f22000c1e1b00 */
[----:B------:R-:W-:Y:S01]  /*54e0*/  @!P6 IMAD.U32 R19, R26, 0x10000, RZ ;  /* 0x000100001a13e824 */ /* 0x000fe200078e00ff */
[----:B------:R-:W-:Y:S02]  /*54f0*/  @!P6 PRMT R21, R22, 0x7632, R21 ;  /* 0x000076321615e816 */ /* 0x000fe40000000015 */
[C---:B------:R-:W-:Y:S02]  /*5500*/  @!P6 PRMT R26, R24.reuse, 0x7632, R26 ;  /* 0x00007632181ae816 */ /* 0x040fe4000000001a */
[----:B------:R-:W-:Y:S01]  /*5510*/  @!P6 PRMT R28, R25, 0x7632, R28 ;  /* 0x00007632191ce816 */ /* 0x000fe2000000001c */
[----:B------:R-:W-:Y:S01]  /*5520*/  STL [R1+0xedc], R3 ;  /* 0x000edc0301007387 */ /* 0x000fe20000100800 */
[----:B------:R-:W-:Y:S01]  /*5530*/  @!P6 SHF.L.U32 R27, R24, 0x10, RZ ;  /* 0x00000010181be819 */ /* 0x000fe200000006ff */
[----:B------:R-:W-:Y:S01]  /*5540*/  HFMA2.MMA R24, -RZ, RZ, 0, 0 ;  /* 0x00000000ff187435 */ /* 0x000fe200000001ff */
[----:B------:R-:W-:Y:S01]  /*5550*/  MOV R20, RZ ;  /* 0x000000ff00147202 */ /* 0x000fe20000000f00 */
[----:B------:R-:W-:Y:S01]  /*5560*/  STL [R1+0xee0], R10 ;  /* 0x000ee00a01007387 */ /* 0x000fe20000100800 */
[----:B------:R-:W-:Y:S01]  /*5570*/  @!P6 SHF.L.U32 R20, R23, 0x10, RZ ;  /* 0x000000101714e819 */ /* 0x000fe200000006ff */
[----:B------:R-:W-:Y:S01]  /*5580*/  @!P6 IMAD.U32 R18, R22, 0x10000, RZ ;  /* 0x000100001612e824 */ /* 0x000fe200078e00ff */
[----:B------:R-:W-:Y:S01]  /*5590*/  @!P6 SHF.L.U32 R17, R21, 0x10, RZ ;  /* 0x000000101511e819 */ /* 0x000fe200000006ff */
[----:B------:R-:W-:Y:S01]  /*55a0*/  STL [R1+0xee4], R12 ;  /* 0x000ee40c01007387 */ /* 0x000fe20000100800 */
[----:B------:R-:W-:Y:S01]  /*55b0*/  @!P6 SHF.L.U32 R25, R25, 0x10, RZ ;  /* 0x000000101919e819 */ /* 0x000fe200000006ff */
[----:B------:R-:W-:Y:S01]  /*55c0*/  @!P6 IMAD.U32 R28, R28, 0x10000, RZ ;  /* 0x000100001c1ce824 */ /* 0x000fe200078e00ff */
[----:B------:R-:W-:Y:S01]  /*55d0*/  @!P6 SHF.L.U32 R26, R26, 0x10, RZ ;  /* 0x000000101a1ae819 */ /* 0x000fe200000006ff */
[----:B------:R0:W-:Y:S01]  /*55e0*/  STL [R1+0x8f4], R0 ;  /* 0x0008f40001007387 */ /* 0x0001e20000100800 */
[----:B------:R-:W-:Y:S01]  /*55f0*/  CS2R R22, SRZ ;  /* 0x0000000000167805 */ /* 0x000fe2000001ff00 */
[----:B------:R-:W-:-:S02]  /*5600*/  IMAD.MOV.U32 R21, RZ, RZ, RZ ;  /* 0x000000ffff157224 */ /* 0x000fc400078e00ff */
[----:B------:R-:W-:Y:S01]  /*5610*/  @!P6 FMUL R22, R18, R27 ;  /* 0x0000001b1216e220 */ /* 0x000fe20000400000 */
[----:B------:R-:W-:Y:S01]  /*5620*/  @!P6 FMUL R23, R20, R25 ;  /* 0x000000191417e220 */ /* 0x000fe20000400000 */
[----:B------:R-:W-:Y:S01]  /*5630*/  @!P6 FMUL R21, R17, R26 ;  /* 0x0000001a1115e220 */ /* 0x000fe20000400000 */
[----:B------:R-:W-:Y:S01]  /*5640*/  @!P6 FMUL R24, R19, R28 ;  /* 0x0000001c1318e220 */ /* 0x000fe20000400000 */
[----:B0-----:R-:W-:-:S04]  /*5650*/  IADD3 R0, R110, 0x780, RZ ;  /* 0x000007806e007810 */ /* 0x001fc80007ffe0ff */
[----:B------:R-:W-:Y:S01]  /*5660*/  ISETP.GE.AND P6, PT, R0, R138, PT ;  /* 0x0000008a0000720c */ /* 0x000fe20003fc6270 */
[----:B------:R-:W-:Y:S01]  /*5670*/  IMAD.MOV.U32 R28, RZ, RZ, RZ ;  /* 0x000000ffff1c7224 */ /* 0x000fe200078e00ff */
[----:B------:R-:W-:Y:S01]  /*5680*/  CS2R R26, SRZ ;  /* 0x00000000001a7805 */ /* 0x000fe2000001ff00 */
[----:B------:R-:W-:Y:S01]  /*5690*/  STL [R1+0xee8], R9 ;  /* 0x000ee80901007387 */ /* 0x000fe20000100800 */
[C---:B------:R-:W-:Y:S02]  /*56a0*/  @!P0 PRMT R29, R32.reuse, 0x7632, R29 ;  /* 0x00007632201d8816 */ /* 0x040fe4000000001d */
[C---:B------:R-:W-:Y:S02]  /*56b0*/  @!P0 PRMT R34, R33.reuse, 0x7632, R34 ;  /* 0x0000763221228816 */ /* 0x040fe40000000022 */
[----:B------:R-:W-:Y:S01]  /*56c0*/  @!P0 SHF.L.U32 R28, R33, 0x10, RZ ;  /* 0x00000010211c8819 */ /* 0x000fe200000006ff */
[----:B------:R-:W-:Y:S01]  /*56d0*/  STL [R1+0xeec], R11 ;  /* 0x000eec0b01007387 */ /* 0x000fe20000100800 */
[----:B------:R-:W-:Y:S01]  /*56e0*/  MOV R25, RZ ;  /* 0x000000ff00197202 */ /* 0x000fe20000000f00 */
[----:B------:R-:W-:Y:S01]  /*56f0*/  @!P0 IMAD.U32 R25, R29, 0x10000, RZ ;  /* 0x000100001d198824 */ /* 0x000fe200078e00ff */
[----:B------:R-:W-:Y:S01]  /*5700*/  @!P0 SHF.L.U32 R26, R32, 0x10, RZ ;  /* 0x00000010201a8819 */ /* 0x000fe200000006ff */
[----:B------:R-:W-:Y:S01]  /*5710*/  STL [R1+0xef0], R18 ;  /* 0x000ef01201007387 */ /* 0x000fe20000100800 */
[----:B------:R-:W-:Y:S01]  /*5720*/  HFMA2.MMA R29, -RZ, RZ, 0, 0 ;  /* 0x00000000ff1d7435 */ /* 0x000fe200000001ff */
[----:B------:R-:W-:Y:S01]  /*5730*/  @!P0 SHF.L.U32 R27, R34, 0x10, RZ ;  /* 0x00000010221b8819 */ /* 0x000fe200000006ff */
[----:B------:R-:W-:Y:S01]  /*5740*/  HFMA2.MMA R32, -RZ, RZ, 0, 0 ;  /* 0x00000000ff207435 */ /* 0x000fe200000001ff */
[----:B------:R-:W-:Y:S04]  /*5750*/  STL [R1+0xef4], R20 ;  /* 0x000ef41401007387 */ /* 0x000fe80000100800 */
[----:B------:R-:W4:Y:S01]  /*5760*/  @!P6 LDG.E.64 R126, desc[UR4][R112.64+0xf00] ;  /* 0x000f0004707ee981 */ /* 0x000f22000c1e1b00 */
[----:B------:R-:W-:-:S02]  /*5770*/  @!P0 PRMT R33, R30, 0x7632, R33 ;  /* 0x000076321e218816 */ /* 0x000fc40000000021 */
[C---:B------:R-:W-:Y:S01]  /*5780*/  @!P0 PRMT R36, R31.reuse, 0x7632, R36 ;  /* 0x000076321f248816 */ /* 0x040fe20000000024 */
[----:B------:R0:W-:Y:S01]  /*5790*/  STL [R1+0x914], R0 ;  /* 0x0009140001007387 */ /* 0x0001e20000100800 */
[----:B------:R-:W-:Y:S01]  /*57a0*/  @!P0 SHF.L.U32 R35, R30, 0x10, RZ ;  /* 0x000000101e238819 */ /* 0x000fe200000006ff */
[----:B------:R-:W-:Y:S01]  /*57b0*/  @!P0 IMAD.U32 R34, R31, 0x10000, RZ ;  /* 0x000100001f228824 */ /* 0x000fe200078e00ff */
[----:B------:R-:W-:Y:S01]  /*57c0*/  @!P0 SHF.L.U32 R33, R33, 0x10, RZ ;  /* 0x0000001021218819 */ /* 0x000fe200000006ff */
[----:B------:R-:W-:Y:S01]  /*57d0*/  @!P0 IMAD.U32 R36, R36, 0x10000, RZ ;  /* 0x0001000024248824 */ /* 0x000fe200078e00ff */
[----:B------:R-:W4:Y:S01]  /*57e0*/  @!P6 LDG.E.64 R132, desc[UR4][R114.64+0xf00] ;  /* 0x000f00047284e981 */ /* 0x000f22000c1e1b00 */
[----:B------:R-:W-:Y:S01]  /*57f0*/  MOV R30, RZ ;  /* 0x000000ff001e7202 */ /* 0x000fe20000000f00 */
[----:B------:R-:W-:Y:S01]  /*5800*/  IMAD.MOV.U32 R31, RZ, RZ, RZ ;  /* 0x000000ffff1f7224 */ /* 0x000fe200078e00ff */
[----:B0-----:R-:W-:Y:S01]  /*5810*/  IADD3 R0, R110, 0x800, RZ ;  /* 0x000008006e007810 */ /* 0x001fe20007ffe0ff */
[----:B------:R-:W-:Y:S01]  /*5820*/  @!P0 FMUL R30, R26, R35 ;  /* 0x000000231a1e8220 */ /* 0x000fe20000400000 */
[----:B------:R-:W-:Y:S01]  /*5830*/  @!P0 FMUL R31, R28, R34 ;  /* 0x000000221c1f8220 */ /* 0x000fe20000400000 */
[----:B------:R-:W-:Y:S01]  /*5840*/  @!P0 FMUL R29, R25, R33 ;  /* 0x00000021191d8220 */ /* 0x000fe20000400000 */
[----:B------:R-:W-:Y:S01]  /*5850*/  @!P0 FMUL R32, R27, R36 ;  /* 0x000000241b208220 */ /* 0x000fe20000400000 */
[----:B------:R-:W-:Y:S01]  /*5860*/  ISETP.GE.AND P0, PT, R0, R138, PT ;  /* 0x0000008a0000720c */ /* 0x000fe20003f06270 */
[----:B------:R-:W-:Y:S01]  /*5870*/  HFMA2.MMA R35, -RZ, RZ, 0, 0 ;  /* 0x00000000ff237435 */ /* 0x000fe200000001ff */
[----:B------:R-:W-:Y:S01]  /*5880*/  MOV R33, RZ ;  /* 0x000000ff00217202 */ /* 0x000fe20000000f00 */
[C---:B------:R-:W-:Y:S01]  /*5890*/  @!P1 IMAD.U32 R33, R38.reuse, 0x10000, RZ ;  /* 0x0001000026219824 */ /* 0x040fe200078e00ff */
[----:B------:R-:W-:Y:S01]  /*58a0*/  @!P1 PRMT R38, R38, 0x7632, R38 ;  /* 0x0000763226269816 */ /* 0x000fe20000000026 */
[----:B------:R-:W-:Y:S01]  /*58b0*/  STL [R1+0xef8], R17 ;  /* 0x000ef81101007387 */ /* 0x000fe20000100800 */
[----:B------:R-:W-:-:S02]  /*58c0*/  @!P1 PRMT R37, R39, 0x7632, R37 ;  /* 0x0000763227259816 */ /* 0x000fc40000000025 */
[C---:B------:R-:W-:Y:S02]  /*58d0*/  @!P1 PRMT R42, R40.reuse, 0x7632, R42 ;  /* 0x00007632282a9816 */ /* 0x040fe4000000002a */
[----:B------:R-:W-:Y:S01]  /*58e0*/  @!P1 PRMT R44, R41, 0x7632, R44 ;  /* 0x00007632292c9816 */ /* 0x000fe2000000002c */
[----:B------:R-:W-:Y:S01]  /*58f0*/  STL [R1+0xefc], R19 ;  /* 0x000efc1301007387 */ /* 0x000fe20000100800 */
[----:B------:R-:W-:Y:S01]  /*5900*/  @!P1 SHF.L.U32 R43, R40, 0x10, RZ ;  /* 0x00000010282b9819 */ /* 0x000fe200000006ff */
[----:B------:R-:W-:Y:S01]  /*5910*/  IMAD.MOV.U32 R34, RZ, RZ, RZ ;  /* 0x000000ffff227224 */ /* 0x000fe200078e00ff */
[----:B------:R-:W-:Y:S01]  /*5920*/  MOV R36, RZ ;  /* 0x000000ff00247202 */ /* 0x000fe20000000f00 */
[----:B------:R-:W-:Y:S01]  /*5930*/  STL [R1+0xf00], R26 ;  /* 0x000f001a01007387 */ /* 0x000fe20000100800 */
[----:B------:R-:W-:Y:S01]  /*5940*/  HFMA2.MMA R40, -RZ, RZ, 0, 0 ;  /* 0x00000000ff287435 */ /* 0x000fe200000001ff */
[----:B------:R-:W-:Y:S02]  /*5950*/  @!P1 SHF.L.U32 R36, R39, 0x10, RZ ;  /* 0x0000001027249819 */ /* 0x000fe400000006ff */
[----:B------:R-:W4:Y:S01]  /*5960*/  @!P0 LDG.E.64 R130, desc[UR4][R112.64+0x1000] ;  /* 0x0010000470828981 */ /* 0x000f22000c1e1b00 */
[----:B------:R-:W-:Y:S01]  /*5970*/  @!P1 SHF.L.U32 R34, R38, 0x10, RZ ;  /* 0x0000001026229819 */ /* 0x000fe200000006ff */
[----:B------:R-:W-:Y:S01]  /*5980*/  @!P1 IMAD.U32 R35, R37, 0x10000, RZ ;  /* 0x0001000025239824 */ /* 0x000fe200078e00ff */
[----:B------:R-:W-:Y:S01]  /*5990*/  @!P1 SHF.L.U32 R41, R41, 0x10, RZ ;  /* 0x0000001029299819 */ /* 0x000fe200000006ff */
[----:B------:R-:W-:Y:S01]  /*59a0*/  STL [R1+0xf04], R28 ;  /* 0x000f041c01007387 */ /* 0x000fe20000100800 */
[----:B------:R-:W-:Y:S01]  /*59b0*/  @!P1 SHF.L.U32 R42, R42, 0x10, RZ ;  /* 0x000000102a2a9819 */ /* 0x000fe200000006ff */
[----:B------:R-:W-:-:S02]  /*59c0*/  @!P1 IMAD.U32 R44, R44, 0x10000, RZ ;  /* 0x000100002c2c9824 */ /* 0x000fc400078e00ff */
[----:B------:R-:W4:Y:S01]  /*59d0*/  @!P0 LDG.E.64 R120, desc[UR4][R114.64+0x1000] ;  /* 0x0010000472788981 */ /* 0x000f22000c1e1b00 */
[----:B------:R-:W-:-:S03]  /*59e0*/  CS2R R38, SRZ ;  /* 0x0000000000267805 */ /* 0x000fc6000001ff00 */
[----:B------:R0:W-:Y:S01]  /*59f0*/  STL [R1+0x918], R0 ;  /* 0x0009180001007387 */ /* 0x0001e20000100800 */
[----:B------:R-:W-:Y:S02]  /*5a00*/  IMAD.MOV.U32 R37, RZ, RZ, RZ ;  /* 0x000000ffff257224 */ /* 0x000fe400078e00ff */
[----:B------:R-:W-:Y:S01]  /*5a10*/  @!P1 FMUL R38, R33, R43 ;  /* 0x0000002b21269220 */ /* 0x000fe20000400000 */
[----:B------:R-:W-:Y:S01]  /*5a20*/  @!P1 FMUL R39, R36, R41 ;  /* 0x0000002924279220 */ /* 0x000fe20000400000 */
[----:B------:R-:W-:Y:S01]  /*5a30*/  @!P1 FMUL R37, R34, R42 ;  /* 0x0000002a22259220 */ /* 0x000fe20000400000 */
[----:B------:R-:W-:Y:S01]  /*5a40*/  @!P1 FMUL R40, R35, R44 ;  /* 0x0000002c23289220 */ /* 0x000fe20000400000 */
[----:B0-----:R-:W-:-:S04]  /*5a50*/  IADD3 R0, R110, 0x880, RZ ;  /* 0x000008806e007810 */ /* 0x001fc80007ffe0ff */
[----:B------:R-:W-:-:S13]  /*5a60*/  ISETP.GE.AND P1, PT, R0, R138, PT ;  /* 0x0000008a0000720c */ /* 0x000fda0003f26270 */
[----:B------:R-:W4:Y:S04]  /*5a70*/  @!P1 LDG.E.64 R116, desc[UR4][R112.64+0x1100] ;  /* 0x0011000470749981 */ /* 0x000f28000c1e1b00 */
[----:B------:R-:W4:Y:S01]  /*5a80*/  @!P1 LDG.E.64 R118, desc[UR4][R114.64+0x1100] ;  /* 0x0011000472769981 */ /* 0x000f22000c1e1b00 */
[----:B------:R-:W-:Y:S01]  /*5a90*/  HFMA2.MMA R43, -RZ, RZ, 0, 0 ;  /* 0x00000000ff2b7435 */ /* 0x000fe200000001ff */
[----:B--2---:R-:W-:Y:S02]  /*5aa0*/  @!P2 PRMT R50, R47, 0x7632, R50 ;  /* 0x000076322f32a816 */ /* 0x004fe40000000032 */
[----:B------:R-:W-:Y:S01]  /*5ab0*/  @!P2 PRMT R45, R46, 0x7632, R45 ;  /* 0x000076322e2da816 */ /* 0x000fe2000000002d */
[----:B------:R-:W-:Y:S01]  /*5ac0*/  STL [R1+0xf08], R25 ;  /* 0x000f081901007387 */ /* 0x000fe20000100800 */
[----:B------:R-:W-:Y:S01]  /*5ad0*/  @!P2 PRMT R52, R49, 0x7632, R52 ;  /* 0x000076323134a816 */ /* 0x000fe20000000034 */
[----:B------:R-:W-:Y:S01]  /*5ae0*/  @!P2 IMAD.U32 R43, R50, 0x10000, RZ ;  /* 0x00010000322ba824 */ /* 0x000fe200078e00ff */
[C---:B------:R-:W-:Y:S01]  /*5af0*/  @!P2 PRMT R50, R48.reuse, 0x7632, R50 ;  /* 0x000076323032a816 */ /* 0x040fe20000000032 */
[----:B------:R-:W-:Y:S01]  /*5b00*/  STL [R1+0xf0c], R27 ;  /* 0x000f0c1b01007387 */ /* 0x000fe20000100800 */
[----:B------:R-:W-:Y:S01]  /*5b10*/  @!P2 SHF.L.U32 R51, R48, 0x10, RZ ;  /* 0x000000103033a819 */ /* 0x000fe200000006ff */
[----:B------:R-:W-:Y:S01]  /*5b20*/  HFMA2.MMA R48, -RZ, RZ, 0, 0 ;  /* 0x00000000ff307435 */ /* 0x000fe200000001ff */
[----:B------:R-:W-:Y:S01]  /*5b30*/  MOV R41, RZ ;  /* 0x000000ff00297202 */ /* 0x000fe20000000f00 */
[----:B------:R-:W-:Y:S01]  /*5b40*/  STL [R1+0xf10], R33 ;  /* 0x000f102101007387 */ /* 0x000fe20000100800 */
[----:B------:R-:W-:Y:S01]  /*5b50*/  MOV R44, RZ ;  /* 0x000000ff002c7202 */ /* 0x000fe20000000f00 */
[----:B------:R-:W-:Y:S01]  /*5b60*/  IMAD.MOV.U32 R42, RZ, RZ, RZ ;  /* 0x000000ffff2a7224 */ /* 0x000fe200078e00ff */
[----:B------:R-:W-:Y:S01]  /*5b70*/  @!P2 SHF.L.U32 R44, R47, 0x10, RZ ;  /* 0x000000102f2ca819 */ /* 0x000fe200000006ff */
[----:B------:R-:W-:Y:S01]  /*5b80*/  STL [R1+0xf14], R36 ;  /* 0x000f142401007387 */ /* 0x000fe20000100800 */
[----:B------:R-:W-:Y:S01]  /*5b90*/  @!P2 SHF.L.U32 R41, R45, 0x10, RZ ;  /* 0x000000102d29a819 */ /* 0x000fe200000006ff */
[----:B------:R-:W-:Y:S01]  /*5ba0*/  @!P2 IMAD.U32 R42, R46, 0x10000, RZ ;  /* 0x000100002e2aa824 */ /* 0x000fe200078e00ff */
[----:B------:R-:W-:Y:S01]  /*5bb0*/  @!P2 SHF.L.U32 R49, R49, 0x10, RZ ;  /* 0x000000103131a819 */ /* 0x000fe200000006ff */
[----:B------:R0:W-:Y:S01]  /*5bc0*/  STL [R1+0x920], R0 ;  /* 0x0009200001007387 */ /* 0x0001e20000100800 */
[----:B------:R-:W-:Y:S01]  /*5bd0*/  @!P2 SHF.L.U32 R50, R50, 0x10, RZ ;  /* 0x000000103232a819 */ /* 0x000fe200000006ff */
[----:B------:R-:W-:Y:S01]  /*5be0*/  @!P2 IMAD.U32 R52, R52, 0x10000, RZ ;  /* 0x000100003434a824 */ /* 0x000fe200078e00ff */
[----:B------:R-:W-:Y:S01]  /*5bf0*/  CS2R R46, SRZ ;  /* 0x00000000002e7805 */ /* 0x000fe2000001ff00 */
[----:B------:R-:W-:-:S02]  /*5c00*/  IMAD.MOV.U32 R45, RZ, RZ, RZ ;  /* 0x000000ffff2d7224 */ /* 0x000fc400078e00ff */
[----:B------:R-:W-:Y:S01]  /*5c10*/  @!P2 FMUL R46, R42, R51 ;  /* 0x000000332a2ea220 */ /* 0x000fe20000400000 */
[----:B------:R-:W-:Y:S01]  /*5c20*/  @!P2 FMUL R47, R44, R49 ;  /* 0x000000312c2fa220 */ /* 0x000fe20000400000 */
[----:B------:R-:W-:Y:S01]  /*5c30*/  @!P2 FMUL R45, R41, R50 ;  /* 0x00000032292da220 */ /* 0x000fe20000400000 */
[----:B0-----:R-:W-:Y:S01]  /*5c40*/  IADD3 R0, R110, 0x900, RZ ;  /* 0x000009006e007810 */ /* 0x001fe20007ffe0ff */
[----:B------:R-:W-:-:S03]  /*5c50*/  @!P2 FMUL R48, R43, R52 ;  /* 0x000000342b30a220 */ /* 0x000fc60000400000 */
[----:B------:R-:W-:Y:S02]  /*5c60*/  ISETP.GE.AND P2, PT, R0, R138, PT ;  /* 0x0000008a0000720c */ /* 0x000fe40003f46270 */
[----:B------:R-:W-:Y:S02]  /*5c70*/  CS2R R50, SRZ ;  /* 0x0000000000327805 */ /* 0x000fe4000001ff00 */
[C---:B------:R-:W-:Y:S01]  /*5c80*/  @!P3 PRMT R53, R58.reuse, 0x7632, R53 ;  /* 0x000076323a35b816 */ /* 0x040fe20000000035 */
[----:B------:R-:W-:Y:S01]  /*5c90*/  IMAD.MOV.U32 R52, RZ, RZ, RZ ;  /* 0x000000ffff347224 */ /* 0x000fe200078e00ff */
[C---:B------:R-:W-:Y:S02]  /*5ca0*/  @!P3 PRMT R139, R59.reuse, 0x7632, R139 ;  /* 0x000076323b8bb816 */ /* 0x040fe4000000008b */
[----:B------:R-:W-:Y:S02]  /*5cb0*/  @!P3 SHF.L.U32 R50, R58, 0x10, RZ ;  /* 0x000000103a32b819 */ /* 0x000fe400000006ff */
[----:B------:R-:W-:Y:S01]  /*5cc0*/  @!P3 SHF.L.U32 R52, R59, 0x10, RZ ;  /* 0x000000103b34b819 */ /* 0x000fe200000006ff */
[----:B------:R-:W-:Y:S01]  /*5cd0*/  STL [R1+0xf18], R34 ;  /* 0x000f182201007387 */ /* 0x000fe20000100800 */
[----:B------:R-:W-:-:S02]  /*5ce0*/  @!P3 PRMT R58, R128, 0x7632, R58 ;  /* 0x00007632803ab816 */ /* 0x000fc4000000003a */
[----:B------:R-:W-:Y:S01]  /*5cf0*/  @!P3 PRMT R59, R129, 0x7632, R59 ;  /* 0x00007632813bb816 */ /* 0x000fe2000000003b */
[----:B------:R-:W2:Y:S01]  /*5d00*/  @!P2 LDG.E.64 R122, desc[UR4][R112.64+0x1200] ;  /* 0x00120004707aa981 */ /* 0x000ea2000c1e1b00 */
[----:B------:R-:W-:Y:S01]  /*5d10*/  MOV R49, RZ ;  /* 0x000000ff00317202 */ /* 0x000fe20000000f00 */
[----:B------:R-:W-:Y:S01]  /*5d20*/  @!P3 IMAD.U32 R49, R53, 0x10000, RZ ;  /* 0x000100003531b824 */ /* 0x000fe200078e00ff */
[----:B------:R-:W-:Y:S01]  /*5d30*/  HFMA2.MMA R53, -RZ, RZ, 0, 0 ;  /* 0x00000000ff357435 */ /* 0x000fe200000001ff */
[----:B------:R-:W-:Y:S01]  /*5d40*/  STL [R1+0xf1c], R35 ;  /* 0x000f1c2301007387 */ /* 0x000fe20000100800 */
[----:B------:R-:W-:-:S03]  /*5d50*/  @!P3 SHF.L.U32 R51, R139, 0x10, RZ ;  /* 0x000000108b33b819 */ /* 0x000fc600000006ff */
[----:B------:R-:W2:Y:S01]  /*5d60*/  @!P2 LDG.E.64 R124, desc[UR4][R114.64+0x1200] ;  /* 0x00120004727ca981 */ /* 0x000ea2000c1e1b00 */
[----:B------:R-:W-:Y:S01]  /*5d70*/  @!P3 SHF.L.U32 R128, R128, 0x10, RZ ;  /* 0x000000108080b819 */ /* 0x000fe200000006ff */
[----:B------:R-:W-:Y:S01]  /*5d80*/  @!P3 IMAD.U32 R129, R129, 0x10000, RZ ;  /* 0x000100008181b824 */ /* 0x000fe200078e00ff */
[----:B------:R-:W-:Y:S01]  /*5d90*/  @!P3 SHF.L.U32 R58, R58, 0x10, RZ ;  /* 0x000000103a3ab819 */ /* 0x000fe200000006ff */
[----:B------:R-:W-:Y:S01]  /*5da0*/  STL [R1+0xf20], R42 ;  /* 0x000f202a01007387 */ /* 0x000fe20000100800 */
[----:B------:R-:W-:-:S03]  /*5db0*/  @!P3 IMAD.U32 R59, R59, 0x10000, RZ ;  /* 0x000100003b3bb824 */ /* 0x000fc600078e00ff */
[----:B------:R-:W-:Y:S01]  /*5dc0*/  STL [R1+0xf24], R44 ;  /* 0x000f242c01007387 */ /* 0x000fe20000100800 */
[----:B------:R-:W-:-:S03]  /*5dd0*/  CS2R R228, SRZ ;  /* 0x0000000000e47805 */ /* 0x000fc6000001ff00 */
[----:B------:R0:W-:Y:S01]  /*5de0*/  STL [R1+0x924], R0 ;  /* 0x0009240001007387 */ /* 0x0001e20000100800 */
[----:B------:R-:W-:Y:S01]  /*5df0*/  @!P3 FMUL R53, R50, R128 ;  /* 0x000000803235b220 */ /* 0x000fe20000400000 */
[----:B------:R-:W-:Y:S01]  /*5e00*/  @!P3 FMUL R228, R52, R129 ;  /* 0x0000008134e4b220 */ /* 0x000fe20000400000 */
[----:B------:R-:W-:Y:S01]  /*5e10*/  @!P3 FMUL R227, R49, R58 ;  /* 0x0000003a31e3b220 */ /* 0x000fe20000400000 */
[----:B------:R-:W-:Y:S01]  /*5e20*/  @!P3 FMUL R229, R51, R59 ;  /* 0x0000003b33e5b220 */ /* 0x000fe20000400000 */
[----:B0-----:R-:W-:-:S04]  /*5e30*/  IADD3 R0, R110, 0x980, RZ ;  /* 0x000009806e007810 */ /* 0x001fc80007ffe0ff */
[----:B------:R-:W-:-:S13]  /*5e40*/  ISETP.GE.AND P3, PT, R0, R138, PT ;  /* 0x0000008a0000720c */ /* 0x000fda0003f66270 */
[----:B------:R-:W2:Y:S04]  /*5e50*/  @!P3 LDG.E.64 R58, desc[UR4][R112.64+0x1300] ;  /* 0x00130004703ab981 */ /* 0x000ea8000c1e1b00 */
[----:B------:R-:W2:Y:S04]  /*5e60*/  @!P3 LDG.E.64 R128, desc[UR4][R114.64+0x1300] ;  /* 0x001300047280b981 */ /* 0x000ea8000c1e1b00 */
[----:B------:R-:W-:Y:S04]  /*5e70*/  STL [R1+0xf28], R41 ;  /* 0x000f282901007387 */ /* 0x000fe80000100800 */
[----:B------:R-:W-:Y:S04]  /*5e80*/  STL [R1+0xf2c], R43 ;  /* 0x000f2c2b01007387 */ /* 0x000fe80000100800 */
[----:B------:R-:W-:Y:S04]  /*5e90*/  STL [R1+0xf30], R50 ;  /* 0x000f303201007387 */ /* 0x000fe80000100800 */
[----:B------:R-:W-:Y:S01]  /*5ea0*/  STL [R1+0xf34], R52 ;  /* 0x000f343401007387 */ /* 0x000fe20000100800 */
[----:B------:R-:W-:-:S03]  /*5eb0*/  IMAD.MOV.U32 R4, RZ, RZ, RZ ;  /* 0x000000ffff047224 */ /* 0x000fc600078e00ff */
[----:B------:R0:W-:Y:S01]  /*5ec0*/  STL [R1+0x928], R0 ;  /* 0x0009280001007387 */ /* 0x0001e20000100800 */
[C---:B---3--:R-:W-:Y:S02]  /*5ed0*/  @!P4 PRMT R139, R134.reuse, 0x7632, R139 ;  /* 0x00007632868bc816 */ /* 0x048fe4000000008b */
[C---:B------:R-:W-:Y:S02]  /*5ee0*/  @!P4 PRMT R140, R135.reuse, 0x7632, R140 ;  /* 0x00007632878cc816 */ /* 0x040fe4000000008c */
[----:B------:R-:W-:Y:S02]  /*5ef0*/  @!P4 SHF.L.U32 R4, R135, 0x10, RZ ;  /* 0x000000108704c819 */ /* 0x000fe400000006ff */
[----:B0-----:R-:W-:Y:S02]  /*5f00*/  MOV R0, RZ ;  /* 0x000000ff00007202 */ /* 0x001fe40000000f00 */
[----:B------:R-:W-:Y:S02]  /*5f10*/  @!P4 SHF.L.U32 R0, R134, 0x10, RZ ;  /* 0x000000108600c819 */ /* 0x000fe400000006ff */
[----:B----4-:R-:W-:-:S02]  /*5f20*/  @!P4 PRMT R134, R136, 0x7632, R134 ;  /* 0x000076328886c816 */ /* 0x010fc40000000086 */
[----:B------:R-:W-:Y:S02]  /*5f30*/  @!P4 SHF.L.U32 R136, R136, 0x10, RZ ;  /* 0x000000108888c819 */ /* 0x000fe400000006ff */
[----:B------:R-:W-:Y:S01]  /*5f40*/  @!P4 PRMT R135, R137, 0x7632, R135 ;  /* 0x000076328987c816 */ /* 0x000fe20000000087 */
[----:B------:R-:W-:Y:S01]  /*5f50*/  STL [R1+0xf38], R49 ;  /* 0x000f383101007387 */ /* 0x000fe20000100800 */
[----:B------:R-:W-:Y:S02]  /*5f60*/  CS2R R2, SRZ ;  /* 0x0000000000027805 */ /* 0x000fe4000001ff00 */
[----:B------:R-:W-:Y:S02]  /*5f70*/  CS2R R186, SRZ ;  /* 0x0000000000ba7805 */ /* 0x000fe4000001ff00 */
[----:B------:R-:W-:Y:S01]  /*5f80*/  @!P4 SHF.L.U32 R2, R140, 0x10, RZ ;  /* 0x000000108c02c819 */ /* 0x000fe200000006ff */
[----:B------:R-:W-:Y:S01]  /*5f90*/  STL [R1+0xf3c], R51 ;  /* 0x000f3c3301007387 */ /* 0x000fe20000100800 */
[----:B------:R-:W-:Y:S01]  /*5fa0*/  @!P4 SHF.L.U32 R134, R134, 0x10, RZ ;  /* 0x000000108686c819 */ /* 0x000fe200000006ff */
[----:B------:R-:W-:Y:S01]  /*5fb0*/  @!P4 FMUL R187, R0, R136 ;  /* 0x0000008800bbc220 */ /* 0x000fe20000400000 */
[----:B------:R-:W-:Y:S01]  /*5fc0*/  @!P4 SHF.L.U32 R135, R135, 0x10, RZ ;  /* 0x000000108787c819 */ /* 0x000fe200000006ff */
[----:B------:R0:W-:Y:S01]  /*5fd0*/  STL [R1+0x1a4], R0 ;  /* 0x0001a40001007387 */ /* 0x0001e20000100800 */
[----:B------:R-:W-:-:S02]  /*5fe0*/  @!P4 IMAD.U32 R3, R139, 0x10000, RZ ;  /* 0x000100008b03c824 */ /* 0x000fc400078e00ff */
[----:B------:R-:W-:Y:S01]  /*5ff0*/  @!P4 IMAD.U32 R137, R137, 0x10000, RZ ;  /* 0x000100008989c824 */ /* 0x000fe200078e00ff */
[----:B------:R-:W-:Y:S02]  /*6000*/  CS2R R184, SRZ ;  /* 0x0000000000b87805 */ /* 0x000fe4000001ff00 */
[----:B------:R-:W-:Y:S01]  /*6010*/  CS2R R182, SRZ ;  /* 0x0000000000b67805 */ /* 0x000fe2000001ff00 */
[----:B------:R-:W-:Y:S01]  /*6020*/  @!P4 FMUL R185, R3, R134 ;  /* 0x0000008603b9c220 */ /* 0x000fe20000400000 */
[----:B0-----:R-:W-:Y:S02]  /*6030*/  VIADD R0, R110, 0xa00 ;  /* 0x00000a006e007836 */ /* 0x001fe40000000000 */
[----:B------:R-:W-:Y:S01]  /*6040*/  @!P4 FMUL R182, R4, R137 ;  /* 0x0000008904b6c220 */ /* 0x000fe20000400000 */
[----:B------:R-:W-:Y:S02]  /*6050*/  @!P4 FMUL R186, R2, R135 ;  /* 0x0000008702bac220 */ /* 0x000fe40000400000 */
[----:B------:R-:W-:Y:S01]  /*6060*/  ISETP.GE.AND P4, PT, R0, R138, PT ;  /* 0x0000008a0000720c */ /* 0x000fe20003f86270 */
[----:B------:R0:W-:Y:S01]  /*6070*/  STL [R1+0x1bc], R4 ;  /* 0x0001bc0401007387 */ /* 0x0001e20000100800 */
[----:B------:R-:W-:-:S02]  /*6080*/  @!P5 PRMT R134, R54, 0x7632, R134 ;  /* 0x000076323686d816 */ /* 0x000fc40000000086 */
[----:B------:R-:W-:Y:S01]  /*6090*/  @!P5 PRMT R135, R55, 0x7632, R135 ;  /* 0x000076323787d816 */ /* 0x000fe20000000087 */
[----:B------:R-:W-:Y:S01]  /*60a0*/  STL [R1+0x1a8], R3 ;  /* 0x0001a80301007387 */ /* 0x000fe20000100800 */
[----:B------:R-:W-:-:S03]  /*60b0*/  IMAD.MOV.U32 R9, RZ, RZ, RZ ;  /* 0x000000ffff097224 */ /* 0x000fc600078e00ff */
[----:B------:R1:W-:Y:S01]  /*60c0*/  STL [R1+0x1c0], R2 ;  /* 0x0001c00201007387 */ /* 0x0003e20000100800 */
[----:B0-----:R-:W-:-:S03]  /*60d0*/  HFMA2.MMA R4, -RZ, RZ, 0, 0 ;  /* 0x00000000ff047435 */ /* 0x001fc600000001ff */
[----:B------:R-:W-:Y:S01]  /*60e0*/  STL [R1+0x194], R187 ;  /* 0x000194bb01007387 */ /* 0x000fe20000100800 */
[----:B------:R-:W-:-:S03]  /*60f0*/  @!P5 SHF.L.U32 R9, R55, 0x10, RZ ;  /* 0x000000103709d819 */ /* 0x000fc600000006ff */
[----:B------:R0:W-:Y:S01]  /*6100*/  STL [R1+0x92c], R0 ;  /* 0x00092c0001007387 */ /* 0x0001e20000100800 */
[----:B------:R-:W-:Y:S02]  /*6110*/  @!P5 PRMT R136, R56, 0x7632, R136 ;  /* 0x000076323888d816 */ /* 0x000fe40000000088 */
[----:B-1----:R-:W-:Y:S01]  /*6120*/  CS2R R2, SRZ ;  /* 0x0000000000027805 */ /* 0x002fe2000001ff00 */
[----:B------:R-:W-:Y:S01]  /*6130*/  @!P5 IMAD.U32 R4, R134, 0x10000, RZ ;  /* 0x000100008604d824 */ /* 0x000fe200078e00ff */
[----:B------:R-:W-:Y:S02]  /*6140*/  @!P5 SHF.L.U32 R3, R135, 0x10, RZ ;  /* 0x000000108703d819 */ /* 0x000fe400000006ff */
[----:B------:R-:W-:Y:S01]  /*6150*/  @!P5 SHF.L.U32 R56, R56, 0x10, RZ ;  /* 0x000000103838d819 */ /* 0x000fe200000006ff */
[----:B------:R-:W3:Y:S01]  /*6160*/  @!P4 LDG.E.64 R134, desc[UR4][R114.64+0x1400] ;  /* 0x001400047286c981 */ /* 0x000ee2000c1e1b00 */
[----:B0-----:R-:W-:Y:S02]  /*6170*/  MOV R0, RZ ;  /* 0x000000ff00007202 */ /* 0x001fe40000000f00 */
[----:B------:R-:W-:-:S02]  /*6180*/  @!P5 SHF.L.U32 R0, R54, 0x10, RZ ;  /* 0x000000103600d819 */ /* 0x000fc400000006ff */
[----:B------:R-:W4:Y:S01]  /*6190*/  @!P4 LDG.E.64 R54, desc[UR4][R112.64+0x1400] ;  /* 0x001400047036c981 */ /* 0x000f22000c1e1b00 */
[----:B------:R-:W-:Y:S02]  /*61a0*/  @!P5 PRMT R137, R57, 0x7632, R137 ;  /* 0x000076323989d816 */ /* 0x000fe40000000089 */
[----:B------:R-:W-:Y:S01]  /*61b0*/  CS2R R234, SRZ ;  /* 0x0000000000ea7805 */ /* 0x000fe2000001ff00 */
[----:B------:R-:W-:Y:S01]  /*61c0*/  STL [R1+0x19c], R182 ;  /* 0x00019cb601007387 */ /* 0x000fe20000100800 */
[----:B------:R-:W-:Y:S01]  /*61d0*/  @!P5 SHF.L.U32 R136, R136, 0x10, RZ ;  /* 0x000000108888d819 */ /* 0x000fe200000006ff */
[----:B------:R-:W-:Y:S02]  /*61e0*/  @!P5 FMUL R235, R0, R56 ;  /* 0x0000003800ebd220 */ /* 0x000fe40000400000 */
[----:B------:R-:W-:Y:S01]  /*61f0*/  STL [R1+0x198], R185 ;  /* 0x000198b901007387 */ /* 0x000fe20000100800 */
[----:B------:R-:W-:Y:S01]  /*6200*/  @!P5 SHF.L.U32 R137, R137, 0x10, RZ ;  /* 0x000000108989d819 */ /* 0x000fe200000006ff */
[----:B------:R-:W-:-:S02]  /*6210*/  @!P5 IMAD.U32 R57, R57, 0x10000, RZ ;  /* 0x000100003939d824 */ /* 0x000fc400078e00ff */
[----:B------:R-:W-:Y:S01]  /*6220*/  STL [R1+0x1a0], R186 ;  /* 0x0001a0ba01007387 */ /* 0x000fe20000100800 */
[----:B------:R-:W-:-:S03]  /*6230*/  CS2R R188, SRZ ;  /* 0x0000000000bc7805 */ /* 0x000fc6000001ff00 */
[----:B------:R0:W-:Y:S01]  /*6240*/  STL [R1+0x1c4], R0 ;  /* 0x0001c40001007387 */ /* 0x0001e20000100800 */
[----:B------:R-:W-:Y:S01]  /*6250*/  @!P5 FMUL R183, R9, R57 ;  /* 0x0000003909b7d220 */ /* 0x000fe20000400000 */
[----:B------:R-:W-:Y:S01]  /*6260*/  @!P5 FMUL R188, R4, R136 ;  /* 0x0000008804bcd220 */ /* 0x000fe20000400000 */
[----:B------:R-:W-:Y:S01]  /*6270*/  @!P5 FMUL R2, R3, R137 ;  /* 0x000000890302d220 */ /* 0x000fe20000400000 */
[----:B0-----:R-:W-:-:S05]  /*6280*/  VIADD R0, R110, 0xa80 ;  /* 0x00000a806e007836 */ /* 0x001fca0000000000 */
[----:B------:R-:W-:Y:S01]  /*6290*/  ISETP.GE.AND P5, PT, R0, R138, PT ;  /* 0x0000008a0000720c */ /* 0x000fe20003fa6270 */
[----:B------:R-:W-:Y:S04]  /*62a0*/  STL [R1+0x1d8], R9 ;  /* 0x0001d80901007387 */ /* 0x000fe80000100800 */
[----:B------:R0:W-:Y:S04]  /*62b0*/  STL [R1+0x1c8], R4 ;  /* 0x0001c80401007387 */ /* 0x0001e80000100800 */
[----:B------:R-:W-:Y:S04]  /*62c0*/  STL [R1+0x1e0], R3 ;  /* 0x0001e00301007387 */ /* 0x000fe80000100800 */
[----:B------:R-:W3:Y:S01]  /*62d0*/  @!P5 LDG.E.64 R136, desc[UR4][R112.64+0x1500] ;  /* 0x001500047088d981 */ /* 0x000ee2000c1e1b00 */
[----:B------:R-:W-:-:S03]  /*62e0*/  @!P6 PRMT R139, R126, 0x7632, R139 ;  /* 0x000076327e8be816 */ /* 0x000fc6000000008b */
[----:B------:R-:W-:Y:S01]  /*62f0*/  STL [R1+0x1ac], R235 ;  /* 0x0001aceb01007387 */ /* 0x000fe20000100800 */
[----:B0-----:R-:W-:-:S03]  /*6300*/  HFMA2.MMA R4, -RZ, RZ, 0, 0 ;  /* 0x00000000ff047435 */ /* 0x001fc600000001ff */
[----:B------:R0:W-:Y:S01]  /*6310*/  STL [R1+0x934], R0 ;  /* 0x0009340001007387 */ /* 0x0001e20000100800 */
[----:B------:R-:W-:-:S03]  /*6320*/  IMAD.MOV.U32 R9, RZ, RZ, RZ ;  /* 0x000000ffff097224 */ /* 0x000fc600078e00ff */
[----:B------:R-:W3:Y:S01]  /*6330*/  @!P5 LDG.E.64 R56, desc[UR4][R114.64+0x1500] ;  /* 0x001500047238d981 */ /* 0x000ee2000c1e1b00 */
[C---:B------:R-:W-:Y:S02]  /*6340*/  @!P6 PRMT R140, R127.reuse, 0x7632, R140 ;  /* 0x000076327f8ce816 */ /* 0x040fe4000000008c */
[----:B------:R-:W-:Y:S02]  /*6350*/  @!P6 SHF.L.U32 R9, R127, 0x10, RZ ;  /* 0x000000107f09e819 */ /* 0x000fe400000006ff */
[----:B0-----:R-:W-:Y:S02]  /*6360*/  MOV R0, RZ ;  /* 0x000000ff00007202 */ /* 0x001fe40000000f00 */
[----:B------:R-:W-:Y:S01]  /*6370*/  @!P6 SHF.L.U32 R0, R126, 0x10, RZ ;  /* 0x000000107e00e819 */ /* 0x000fe200000006ff */
[----:B------:R-:W-:Y:S01]  /*6380*/  STL [R1+0x1b4], R183 ;  /* 0x0001b4b701007387 */ /* 0x000fe20000100800 */
[C---:B------:R-:W-:Y:S02]  /*6390*/  @!P6 PRMT R126, R132.reuse, 0x7632, R126 ;  /* 0x00007632847ee816 */ /* 0x040fe4000000007e */
[----:B------:R-:W-:Y:S01]  /*63a0*/  @!P6 SHF.L.U32 R132, R132, 0x10, RZ ;  /* 0x000000108484e819 */ /* 0x000fe200000006ff */
[----:B------:R-:W-:Y:S01]  /*63b0*/  STL [R1+0x1b0], R188 ;  /* 0x0001b0bc01007387 */ /* 0x000fe20000100800 */
[----:B------:R-:W-:Y:S01]  /*63c0*/  @!P6 PRMT R127, R133, 0x7632, R127 ;  /* 0x00007632857fe816 */ /* 0x000fe2000000007f */
[----:B------:R-:W-:-:S02]  /*63d0*/  @!P6 IMAD.U32 R4, R139, 0x10000, RZ ;  /* 0x000100008b04e824 */ /* 0x000fc400078e00ff */
[----:B------:R0:W-:Y:S01]  /*63e0*/  STL [R1+0x1b8], R2 ;  /* 0x0001b80201007387 */ /* 0x0001e20000100800 */
[----:B------:R-:W-:Y:S01]  /*63f0*/  @!P6 SHF.L.U32 R126, R126, 0x10, RZ ;  /* 0x000000107e7ee819 */ /* 0x000fe200000006ff */
[----:B------:R-:W-:Y:S01]  /*6400*/  @!P6 FMUL R184, R0, R132 ;  /* 0x0000008400b8e220 */ /* 0x000fe20000400000 */
[----:B------:R-:W-:Y:S01]  /*6410*/  @!P6 SHF.L.U32 R127, R127, 0x10, RZ ;  /* 0x000000107f7fe819 */ /* 0x000fe200000006ff */
[----:B------:R1:W-:Y:S01]  /*6420*/  STL [R1+0x1e4], R0 ;  /* 0x0001e40001007387 */ /* 0x0003e20000100800 */
[----:B------:R-:W-:Y:S01]  /*6430*/  @!P6 IMAD.U32 R133, R133, 0x10000, RZ ;  /* 0x000100008585e824 */ /* 0x000fe200078e00ff */
[----:B0-----:R-:W-:Y:S02]  /*6440*/  CS2R R2, SRZ ;  /* 0x0000000000027805 */ /* 0x001fe4000001ff00 */
[----:B------:R-:W-:Y:S01]  /*6450*/  @!P6 SHF.L.U32 R2, R140, 0x10, RZ ;  /* 0x000000108c02e819 */ /* 0x000fe200000006ff */
[----:B-1----:R-:W-:Y:S01]  /*6460*/  VIADD R0, R110, 0xb00 ;  /* 0x00000b006e007836 */ /* 0x002fe20000000000 */
[----:B------:R0:W-:Y:S01]  /*6470*/  STL [R1+0x1fc], R9 ;  /* 0x0001fc0901007387 */ /* 0x0001e20000100800 */
[----:B------:R-:W-:-:S02]  /*6480*/  CS2R R150, SRZ ;  /* 0x0000000000967805 */ /* 0x000fc4000001ff00 */
[----:B------:R-:W-:Y:S01]  /*6490*/  CS2R R144, SRZ ;  /* 0x0000000000907805 */ /* 0x000fe2000001ff00 */
[----:B------:R-:W-:Y:S01]  /*64a0*/  @!P6 FMUL R151, R9, R133 ;  /* 0x000000850997e220 */ /* 0x000fe20000400000 */
[----:B------:R1:W-:Y:S01]  /*64b0*/  STL [R1+0x1e8], R4 ;  /* 0x0001e80401007387 */ /* 0x0003e20000100800 */
[----:B------:R-:W-:Y:S01]  /*64c0*/  @!P6 FMUL R3, R4, R126 ;  /* 0x0000007e0403e220 */ /* 0x000fe20000400000 */
[----:B------:R-:W-:Y:S01]  /*64d0*/  @!P6 FMUL R145, R2, R127 ;  /* 0x0000007f0291e220 */ /* 0x000fe20000400000 */
[----:B------:R-:W-:Y:S01]  /*64e0*/  ISETP.GE.AND P6, PT, R0, R138, PT ;  /* 0x0000008a0000720c */ /* 0x000fe20003fc6270 */
[----:B------:R-:W-:Y:S01]  /*64f0*/  STL [R1+0x200], R2 ;  /* 0x0002000201007387 */ /* 0x000fe20000100800 */
[----:B------:R-:W-:Y:S01]  /*6500*/  CS2R R10, SRZ ;  /* 0x00000000000a7805 */ /* 0x000fe2000001ff00 */
[----:B0-----:R-:W-:Y:S02]  /*6510*/  HFMA2.MMA R9, -RZ, RZ, 0, 0 ;  /* 0x00000000ff097435 */ /* 0x001fe400000001ff */
[----:B------:R-:W-:Y:S01]  /*6520*/  STL [R1+0x1cc], R184 ;  /* 0x0001ccb801007387 */ /* 0x000fe20000100800 */
[----:B------:R-:W-:-:S03]  /*6530*/  @!P0 PRMT R132, R130, 0x7632, R132 ;  /* 0x0000763282848816 */ /* 0x000fc60000000084 */
[----:B------:R0:W-:Y:S01]  /*6540*/  STL [R1+0x938], R0 ;  /* 0x0009380001007387 */ /* 0x0001e20000100800 */
[C---:B------:R-:W-:Y:S02]  /*6550*/  @!P0 PRMT R133, R131.reuse, 0x7632, R133 ;  /* 0x0000763283858816 */ /* 0x040fe40000000085 */
[----:B------:R-:W-:Y:S01]  /*6560*/  @!P0 SHF.L.U32 R11, R131, 0x10, RZ ;  /* 0x00000010830b8819 */ /* 0x000fe200000006ff */
[----:B------:R0:W-:Y:S01]  /*6570*/  STL [R1+0x1d0], R3 ;  /* 0x0001d00301007387 */ /* 0x0001e20000100800 */
[----:B------:R-:W-:Y:S02]  /*6580*/  @!P0 PRMT R131, R121, 0x7632, R131 ;  /* 0x0000763279838816 */ /* 0x000fe40000000083 */
[----:B------:R-:W-:Y:S01]  /*6590*/  CS2R R250, SRZ ;  /* 0x0000000000fa7805 */ /* 0x000fe2000001ff00 */
[----:B-1----:R-:W-:Y:S01]  /*65a0*/  IMAD.MOV.U32 R4, RZ, RZ, RZ ;  /* 0x000000ffff047224 */ /* 0x002fe200078e00ff */
[----:B------:R-:W3:Y:S01]  /*65b0*/  @!P6 LDG.E.64 R126, desc[UR4][R112.64+0x1600] ;  /* 0x00160004707ee981 */ /* 0x000ee2000c1e1b00 */
[----:B0-----:R-:W-:Y:S01]  /*65c0*/  MOV R0, RZ ;  /* 0x000000ff00007202 */ /* 0x001fe20000000f00 */
[----:B------:R-:W-:Y:S01]  /*65d0*/  @!P0 IMAD.U32 R0, R130, 0x10000, RZ ;  /* 0x0001000082008824 */ /* 0x000fe200078e00ff */
[----:B------:R-:W-:-:S02]  /*65e0*/  @!P0 PRMT R130, R120, 0x7632, R130 ;  /* 0x0000763278828816 */ /* 0x000fc40000000082 */
[----:B------:R-:W-:Y:S02]  /*65f0*/  @!P0 SHF.L.U32 R120, R120, 0x10, RZ ;  /* 0x0000001078788819 */ /* 0x000fe400000006ff */
[----:B------:R-:W-:Y:S01]  /*6600*/  CS2R R2, SRZ ;  /* 0x0000000000027805 */ /* 0x000fe2000001ff00 */
[----:B------:R-:W-:Y:S01]  /*6610*/  STL [R1+0x1d4], R151 ;  /* 0x0001d49701007387 */ /* 0x000fe20000100800 */
[----:B------:R-:W-:Y:S01]  /*6620*/  @!P0 SHF.L.U32 R9, R132, 0x10, RZ ;  /* 0x0000001084098819 */ /* 0x000fe200000006ff */
[----:B------:R-:W-:Y:S01]  /*6630*/  @!P0 IMAD.U32 R3, R133, 0x10000, RZ ;  /* 0x0001000085038824 */ /* 0x000fe200078e00ff */
[----:B------:R-:W-:Y:S01]  /*6640*/  @!P0 SHF.L.U32 R121, R121, 0x10, RZ ;  /* 0x0000001079798819 */ /* 0x000fe200000006ff */
[----:B------:R-:W-:Y:S01]  /*6650*/  STL [R1+0x1dc], R145 ;  /* 0x0001dc9101007387 */ /* 0x000fe20000100800 */
[----:B------:R-:W-:Y:S01]  /*6660*/  @!P0 SHF.L.U32 R130, R130, 0x10, RZ ;  /* 0x0000001082828819 */ /* 0x000fe200000006ff */
[----:B------:R-:W-:Y:S01]  /*6670*/  @!P0 FMUL R250, R0, R120 ;  /* 0x0000007800fa8220 */ /* 0x000fe20000400000 */
[----:B------:R-:W-:Y:S01]  /*6680*/  @!P0 SHF.L.U32 R131, R131, 0x10, RZ ;  /* 0x0000001083838819 */ /* 0x000fe200000006ff */
[----:B------:R0:W-:Y:S01]  /*6690*/  STL [R1+0x204], R0 ;  /* 0x0002040001007387 */ /* 0x0001e20000100800 */
[----:B------:R-:W-:-:S03]  /*66a0*/  @!P0 FMUL R10, R11, R121 ;  /* 0x000000790b0a8220 */ /* 0x000fc60000400000 */
[----:B------:R-:W-:Y:S01]  /*66b0*/  STL [R1+0x218], R11 ;  /* 0x0002180b01007387 */ /* 0x000fe20000100800 */
[----:B------:R-:W-:Y:S01]  /*66c0*/  @!P0 FMUL R4, R9, R130 ;  /* 0x0000008209048220 */ /* 0x000fe20000400000 */
[----:B------:R-:W-:Y:S02]  /*66d0*/  @!P0 FMUL R2, R3, R131 ;  /* 0x0000008303028220 */ /* 0x000fe40000400000 */
[----:B------:R1:W-:Y:S01]  /*66e0*/  STL [R1+0x208], R9 ;  /* 0x0002080901007387 */ /* 0x0003e20000100800 */
[----:B0-----:R-:W-:-:S03]  /*66f0*/  VIADD R0, R110, 0xb80 ;  /* 0x00000b806e007836 */ /* 0x001fc60000000000 */
[----:B------:R-:W3:Y:S04]  /*6700*/  @!P6 LDG.E.64 R132, desc[UR4][R114.64+0x1600] ;  /* 0x001600047284e981 */ /* 0x000ee8000c1e1b00 */
[----:B------:R-:W-:Y:S01]  /*6710*/  STL [R1+0x220], R3 ;  /* 0x0002200301007387 */ /* 0x000fe20000100800 */
[----:B------:R-:W-:-:S03]  /*6720*/  ISETP.GE.AND P0, PT, R0, R138, PT ;  /* 0x0000008a0000720c */ /* 0x000fc60003f06270 */
[----:B------:R-:W-:Y:S04]  /*6730*/  STL [R1+0x1ec], R250 ;  /* 0x0001ecfa01007387 */ /* 0x000fe80000100800 */
[----:B------:R0:W-:Y:S01]  /*6740*/  STL [R1+0x940], R0 ;  /* 0x0009400001007387 */ /* 0x0001e20000100800 */
[----:B-1----:R-:W-:Y:S02]  /*6750*/  MOV R9, RZ ;  /* 0x000000ff00097202 */ /* 0x002fe40000000f00 */
[----:B------:R-:W-:Y:S02]  /*6760*/  @!P1 PRMT R139, R117, 0x7632, R139 ;  /* 0x00007632758b9816 */ /* 0x000fe4000000008b */
[----:B------:R-:W-:Y:S01]  /*6770*/  CS2R R242, SRZ ;  /* 0x0000000000f27805 */ /* 0x000fe2000001ff00 */
[----:B------:R-:W3:Y:S01]  /*6780*/  @!P0 LDG.E.64 R130, desc[UR4][R112.64+0x1700] ;  /* 0x0017000470828981 */ /* 0x000ee2000c1e1b00 */
[----:B0-----:R-:W-:-:S03]  /*6790*/  HFMA2.MMA R0, -RZ, RZ, 0, 0 ;  /* 0x00000000ff007435 */ /* 0x001fc600000001ff */
[----:B------:R0:W-:Y:S04]  /*67a0*/  STL [R1+0x1f4], R10 ;  /* 0x0001f40a01007387 */ /* 0x0001e80000100800 */
[----:B------:R-:W3:Y:S01]  /*67b0*/  @!P0 LDG.E.64 R120, desc[UR4][R114.64+0x1700] ;  /* 0x0017000472788981 */ /* 0x000ee2000c1e1b00 */
[C---:B------:R-:W-:Y:S01]  /*67c0*/  @!P1 IMAD.U32 R0, R116.reuse, 0x10000, RZ ;  /* 0x0001000074009824 */ /* 0x040fe200078e00ff */
[----:B------:R-:W-:Y:S02]  /*67d0*/  @!P1 PRMT R116, R116, 0x7632, R116 ;  /* 0x0000763274749816 */ /* 0x000fe40000000074 */
[----:B0-----:R-:W-:Y:S02]  /*67e0*/  CS2R R10, SRZ ;  /* 0x00000000000a7805 */ /* 0x001fe4000001ff00 */
[----:B------:R-:W-:-:S02]  /*67f0*/  @!P1 SHF.L.U32 R9, R116, 0x10, RZ ;  /* 0x0000001074099819 */ /* 0x000fc400000006ff */
[C---:B------:R-:W-:Y:S02]  /*6800*/  @!P1 PRMT R116, R118.reuse, 0x7632, R116 ;  /* 0x0000763276749816 */ /* 0x040fe40000000074 */
[----:B------:R-:W-:Y:S02]  /*6810*/  @!P1 SHF.L.U32 R11, R117, 0x10, RZ ;  /* 0x00000010750b9819 */ /* 0x000fe400000006ff */
[----:B------:R-:W-:Y:S01]  /*6820*/  @!P1 SHF.L.U32 R118, R118, 0x10, RZ ;  /* 0x0000001076769819 */ /* 0x000fe200000006ff */
[----:B------:R-:W-:Y:S01]  /*6830*/  STL [R1+0x1f0], R4 ;  /* 0x0001f00401007387 */ /* 0x000fe20000100800 */
[----:B------:R-:W-:-:S03]  /*6840*/  @!P1 PRMT R117, R119, 0x7632, R117 ;  /* 0x0000763277759816 */ /* 0x000fc60000000075 */
[----:B------:R0:W-:Y:S01]  /*6850*/  STL [R1+0x1f8], R2 ;  /* 0x0001f80201007387 */ /* 0x0001e20000100800 */
[----:B------:R-:W-:Y:S01]  /*6860*/  @!P1 SHF.L.U32 R119, R119, 0x10, RZ ;  /* 0x0000001077779819 */ /* 0x000fe200000006ff */
[----:B------:R-:W-:Y:S01]  /*6870*/  @!P1 FMUL R242, R0, R118 ;  /* 0x0000007600f29220 */ /* 0x000fe20000400000 */
[----:B------:R-:W-:Y:S01]  /*6880*/  @!P1 SHF.L.U32 R116, R116, 0x10, RZ ;  /* 0x0000001074749819 */ /* 0x000fe200000006ff */
[----:B------:R1:W-:Y:S01]  /*6890*/  STL [R1+0x224], R0 ;  /* 0x0002240001007387 */ /* 0x0003e20000100800 */
[----:B------:R-:W-:Y:S02]  /*68a0*/  @!P1 SHF.L.U32 R117, R117, 0x10, RZ ;  /* 0x0000001075759819 */ /* 0x000fe400000006ff */
[----:B0-----:R-:W-:Y:S02]  /*68b0*/  CS2R R2, SRZ ;  /* 0x0000000000027805 */ /* 0x001fe4000001ff00 */
[----:B------:R-:W-:Y:S02]  /*68c0*/  @!P1 IMAD.U32 R3, R139, 0x10000, RZ ;  /* 0x000100008b039824 */ /* 0x000fe400078e00ff */
[----:B-1----:R-:W-:-:S02]  /*68d0*/  VIADD R0, R110, 0xc00 ;  /* 0x00000c006e007836 */ /* 0x002fc40000000000 */
[----:B------:R-:W-:Y:S01]  /*68e0*/  @!P1 FMUL R10, R11, R119 ;  /* 0x000000770b0a9220 */ /* 0x000fe20000400000 */
[----:B------:R-:W-:Y:S02]  /*68f0*/  IMAD.MOV.U32 R4, RZ, RZ, RZ ;  /* 0x000000ffff047224 */ /* 0x000fe400078e00ff */
[----:B------:R-:W-:Y:S01]  /*6900*/  @!P1 FMUL R4, R9, R116 ;  /* 0x0000007409049220 */ /* 0x000fe20000400000 */
[----:B------:R-:W-:Y:S01]  /*6910*/  @!P1 FMUL R2, R3, R117 ;  /* 0x0000007503029220 */ /* 0x000fe20000400000 */
[----:B------:R-:W-:-:S13]  /*6920*/  ISETP.GE.AND P1, PT, R0, R138, PT ;  /* 0x0000008a0000720c */ /* 0x000fda0003f26270 */
[----:B------:R-:W3:Y:S04]  /*6930*/  @!P1 LDG.E.64 R116, desc[UR4][R112.64+0x1800] ;  /* 0x0018000470749981 */ /* 0x000ee8000c1e1b00 */
[----:B------:R-:W3:Y:S04]  /*6940*/  @!P1 LDG.E.64 R118, desc[UR4][R114.64+0x1800] ;  /* 0x0018000472769981 */ /* 0x000ee8000c1e1b00 */
[----:B------:R-:W-:Y:S04]  /*6950*/  STL [R1+0x234], R11 ;  /* 0x0002340b01007387 */ /* 0x000fe80000100800 */
[----:B------:R0:W-:Y:S04]  /*6960*/  STL [R1+0x228], R9 ;  /* 0x0002280901007387 */ /* 0x0001e80000100800 */
[----:B------:R-:W-:Y:S01]  /*6970*/  STL [R1+0x238], R3 ;  /* 0x0002380301007387 */ /* 0x000fe20000100800 */
[----:B--2---:R-:W-:-:S03]  /*6980*/  @!P2 PRMT R139, R122, 0x7632, R139 ;  /* 0x000076327a8ba816 */ /* 0x004fc6000000008b */
[----:B------:R-:W-:Y:S04]  /*6990*/  STL [R1+0x20c], R242 ;  /* 0x00020cf201007387 */ /* 0x000fe80000100800 */
[----:B------:R1:W-:Y:S01]  /*69a0*/  STL [R1+0x944], R0 ;  /* 0x0009440001007387 */ /* 0x0003e20000100800 */
[----:B0-----:R-:W-:Y:S01]  /*69b0*/  IMAD.MOV.U32 R9, RZ, RZ, RZ ;  /* 0x000000ffff097224 */ /* 0x001fe200078e00ff */
[C---:B------:R-:W-:Y:S02]  /*69c0*/  @!P2 PRMT R140, R123.reuse, 0x7632, R140 ;  /* 0x000076327b8ca816 */ /* 0x040fe4000000008c */
[----:B------:R-:W-:Y:S01]  /*69d0*/  STL [R1+0x214], R10 ;  /* 0x0002140a01007387 */ /* 0x000fe20000100800 */
[----:B------:R-:W-:-:S03]  /*69e0*/  @!P2 SHF.L.U32 R9, R123, 0x10, RZ ;  /* 0x000000107b09a819 */ /* 0x000fc600000006ff */
[----:B------:R0:W-:Y:S01]  /*69f0*/  STL [R1+0x210], R4 ;  /* 0x0002100401007387 */ /* 0x0001e20000100800 */
[----:B-1----:R-:W-:Y:S02]  /*6a00*/  MOV R0, RZ ;  /* 0x000000ff00007202 */ /* 0x002fe40000000f00 */
[----:B------:R-:W-:Y:S02]  /*6a10*/  @!P2 SHF.L.U32 R0, R122, 0x10, RZ ;  /* 0x000000107a00a819 */ /* 0x000fe400000006ff */
[C---:B------:R-:W-:Y:S02]  /*6a20*/  @!P2 PRMT R122, R124.reuse, 0x7632, R122 ;  /* 0x000076327c7aa816 */ /* 0x040fe4000000007a */
[----:B------:R-:W-:Y:S01]  /*6a30*/  @!P2 SHF.L.U32 R124, R124, 0x10, RZ ;  /* 0x000000107c7ca819 */ /* 0x000fe200000006ff */
[----:B0-----:R-:W-:Y:S01]  /*6a40*/  HFMA2.MMA R4, -RZ, RZ, 0, 0 ;  /* 0x00000000ff047435 */ /* 0x001fe200000001ff */
[----:B------:R-:W-:Y:S01]  /*6a50*/  @!P2 PRMT R123, R125, 0x7632, R123 ;  /* 0x000076327d7ba816 */ /* 0x000fe2000000007b */
[----:B------:R0:W-:Y:S01]  /*6a60*/  STL [R1+0x21c], R2 ;  /* 0x00021c0201007387 */ /* 0x0001e20000100800 */
[----:B------:R-:W-:-:S02]  /*6a70*/  CS2R R240, SRZ ;  /* 0x0000000000f07805 */ /* 0x000fc4000001ff00 */
[----:B------:R-:W-:Y:S01]  /*6a80*/  @!P2 SHF.L.U32 R122, R122, 0x10, RZ ;  /* 0x000000107a7aa819 */ /* 0x000fe200000006ff */
[----:B------:R-:W-:Y:S01]  /*6a90*/  @!P2 FMUL R241, R0, R124 ;  /* 0x0000007c00f1a220 */ /* 0x000fe20000400000 */
[----:B------:R1:W-:Y:S01]  /*6aa0*/  STL [R1+0x248], R0 ;  /* 0x0002480001007387 */ /* 0x0003e20000100800 */
[----:B------:R-:W-:Y:S01]  /*6ab0*/  @!P2 SHF.L.U32 R123, R123, 0x10, RZ ;  /* 0x000000107b7ba819 */ /* 0x000fe200000006ff */
[----:B------:R-:W-:Y:S01]  /*6ac0*/  @!P2 IMAD.U32 R4, R139, 0x10000, RZ ;  /* 0x000100008b04a824 */ /* 0x000fe200078e00ff */
[----:B0-----:R-:W-:Y:S01]  /*6ad0*/  CS2R R2, SRZ ;  /* 0x0000000000027805 */ /* 0x001fe2000001ff00 */
[----:B------:R-:W-:Y:S01]  /*6ae0*/  @!P2 IMAD.U32 R125, R125, 0x10000, RZ ;  /* 0x000100007d7da824 */ /* 0x000fe200078e00ff */
[----:B------:R-:W-:Y:S01]  /*6af0*/  @!P2 SHF.L.U32 R3, R140, 0x10, RZ ;  /* 0x000000108c03a819 */ /* 0x000fe200000006ff */
[----:B-1----:R-:W-:Y:S01]  /*6b00*/  VIADD R0, R110, 0xc80 ;  /* 0x00000c806e007836 */ /* 0x002fe20000000000 */
[----:B------:R-:W-:Y:S01]  /*6b10*/  CS2R R238, SRZ ;  /* 0x0000000000ee7805 */ /* 0x000fe2000001ff00 */
[----:B------:R-:W-:Y:S01]  /*6b20*/  @!P2 FMUL R240, R4, R122 ;  /* 0x0000007a04f0a220 */ /* 0x000fe20000400000 */
[----:B------:R-:W-:Y:S01]  /*6b30*/  @!P2 FMUL R239, R9, R125 ;  /* 0x0000007d09efa220 */ /* 0x000fe20000400000 */
[----:B------:R-:W-:Y:S01]  /*6b40*/  @!P2 FMUL R2, R3, R123 ;  /* 0x0000007b0302a220 */ /* 0x000fe20000400000 */
[----:B------:R-:W-:Y:S01]  /*6b50*/  ISETP.GE.AND P2, PT, R0, R138, PT ;  /* 0x0000008a0000720c */ /* 0x000fe20003f46270 */
[----:B------:R-:W-:Y:S01]  /*6b60*/  STL [R1+0x254], R9 ;  /* 0x0002540901007387 */ /* 0x000fe20000100800 */
[----:B------:R-:W-:-:S03]  /*6b70*/  CS2R R10, SRZ ;  /* 0x00000000000a7805 */ /* 0x000fc6000001ff00 */
[----:B------:R0:W-:Y:S01]  /*6b80*/  STL [R1+0x24c], R4 ;  /* 0x00024c0401007387 */ /* 0x0001e20000100800 */
[----:B------:R-:W-:-:S03]  /*6b90*/  @!P3 PRMT R139, R58, 0x7632, R139 ;  /* 0x000076323a8bb816 */ /* 0x000fc6000000008b */
[----:B------:R-:W-:Y:S01]  /*6ba0*/  STL [R1+0x25c], R3 ;  /* 0x00025c0301007387 */ /* 0x000fe20000100800 */
[----:B------:R-:W-:-:S03]  /*6bb0*/  @!P3 SHF.L.U32 R11, R58, 0x10, RZ ;  /* 0x000000103a0bb819 */ /* 0x000fc600000006ff */
[----:B------:R-:W-:Y:S01]  /*6bc0*/  STL [R1+0x22c], R241 ;  /* 0x00022cf101007387 */ /* 0x000fe20000100800 */
[----:B0-----:R-:W-:-:S03]  /*6bd0*/  HFMA2.MMA R4, -RZ, RZ, 0, 0 ;  /* 0x00000000ff047435 */ /* 0x001fc600000001ff */
[----:B------:R0:W-:Y:S01]  /*6be0*/  STL [R1+0x948], R0 ;  /* 0x0009480001007387 */ /* 0x0001e20000100800 */
[----:B------:R-:W-:Y:S02]  /*6bf0*/  @!P3 PRMT R140, R59, 0x7632, R140 ;  /* 0x000076323b8cb816 */ /* 0x000fe4000000008c */
[C---:B------:R-:W-:Y:S01]  /*6c00*/  @!P3 PRMT R58, R128.reuse, 0x7632, R58 ;  /* 0x00007632803ab816 */ /* 0x040fe2000000003a */
[----:B------:R-:W-:Y:S01]  /*6c10*/  STL [R1+0x240], R239 ;  /* 0x000240ef01007387 */ /* 0x000fe20000100800 */
[----:B------:R-:W-:-:S03]  /*6c20*/  @!P3 IMAD.U32 R128, R128, 0x10000, RZ ;  /* 0x000100008080b824 */ /* 0x000fc600078e00ff */
[----:B------:R-:W-:Y:S01]  /*6c30*/  STL [R1+0x230], R240 ;  /* 0x000230f001007387 */ /* 0x000fe20000100800 */
[----:B------:R-:W-:Y:S01]  /*6c40*/  @!P3 IMAD.U32 R10, R59, 0x10000, RZ ;  /* 0x000100003b0ab824 */ /* 0x000fe200078e00ff */
[----:B------:R-:W-:Y:S02]  /*6c50*/  @!P3 SHF.L.U32 R4, R139, 0x10, RZ ;  /* 0x000000108b04b819 */ /* 0x000fe400000006ff */
[----:B------:R1:W-:Y:S01]  /*6c60*/  STL [R1+0x244], R2 ;  /* 0x0002440201007387 */ /* 0x0003e20000100800 */
[----:B0-----:R-:W-:Y:S01]  /*6c70*/  MOV R0, RZ ;  /* 0x000000ff00007202 */ /* 0x001fe20000000f00 */
[----:B------:R-:W-:Y:S02]  /*6c80*/  @!P3 FMUL R0, R11, R128 ;  /* 0x000000800b00b220 */ /* 0x000fe40000400000 */
[----:B------:R-:W2:Y:S01]  /*6c90*/  @!P2 LDG.E.64 R122, desc[UR4][R112.64+0x1900] ;  /* 0x00190004707aa981 */ /* 0x000ea2000c1e1b00 */
[----:B------:R-:W-:-:S03]  /*6ca0*/  @!P3 PRMT R59, R129, 0x7632, R59 ;  /* 0x00007632813bb816 */ /* 0x000fc6000000003b */
[----:B------:R-:W2:Y:S01]  /*6cb0*/  @!P2 LDG.E.64 R124, desc[UR4][R114.64+0x1900] ;  /* 0x00190004727ca981 */ /* 0x000ea2000c1e1b00 */
[----:B-1----:R-:W-:Y:S02]  /*6cc0*/  CS2R R2, SRZ ;  /* 0x0000000000027805 */ /* 0x002fe4000001ff00 */
[----:B------:R-:W-:Y:S01]  /*6cd0*/  @!P3 SHF.L.U32 R2, R140, 0x10, RZ ;  /* 0x000000108c02b819 */ /* 0x000fe200000006ff */
[----:B------:R-:W-:Y:S01]  /*6ce0*/  STL [R1+0x268], R11 ;  /* 0x0002680b01007387 */ /* 0x000fe20000100800 */
[----:B------:R-:W-:-:S03]  /*6cf0*/  @!P3 SHF.L.U32 R129, R129, 0x10, RZ ;  /* 0x000000108181b819 */ /* 0x000fc600000006ff */
[----:B------:R-:W-:Y:S01]  /*6d00*/  STL [R1+0x274], R10 ;  /* 0x0002740a01007387 */ /* 0x000fe20000100800 */
[----:B------:R-:W-:-:S03]  /*6d10*/  @!P3 SHF.L.U32 R58, R58, 0x10, RZ ;  /* 0x000000103a3ab819 */ /* 0x000fc600000006ff */
[----:B------:R-:W-:Y:S01]  /*6d20*/  STL [R1+0x26c], R4 ;  /* 0x00026c0401007387 */ /* 0x000fe20000100800 */
[----:B------:R-:W-:-:S03]  /*6d30*/  @!P3 SHF.L.U32 R59, R59, 0x10, RZ ;  /* 0x000000103b3bb819 */ /* 0x000fc600000006ff */
[----:B------:R-:W-:Y:S04]  /*6d40*/  STL [R1+0x27c], R2 ;  /* 0x00027c0201007387 */ /* 0x000fe80000100800 */
[----:B------:R0:W-:Y:S01]  /*6d50*/  STL [R1+0x250], R0 ;  /* 0x0002500001007387 */ /* 0x0001e20000100800 */
[----:B------:R-:W-:Y:S02]  /*6d60*/  IMAD.MOV.U32 R9, RZ, RZ, RZ ;  /* 0x000000ffff097224 */ /* 0x000fe400078e00ff */
[----:B------:R-:W-:Y:S01]  /*6d70*/  @!P3 FMUL R9, R10, R129 ;  /* 0x000000810a09b220 */ /* 0x000fe20000400000 */
[----:B------:R-:W-:Y:S01]  /*6d80*/  @!P3 FMUL R3, R4, R58 ;  /* 0x0000003a0403b220 */ /* 0x000fe20000400000 */
[----:B------:R-:W-:Y:S01]  /*6d90*/  @!P3 FMUL R238, R2, R59 ;  /* 0x0000003b02eeb220 */ /* 0x000fe20000400000 */
[----:B0-----:R-:W-:-:S05]  /*6da0*/  VIADD R0, R110, 0xd00 ;  /* 0x00000d006e007836 */ /* 0x001fca0000000000 */
[----:B------:R-:W-:-:S13]  /*6db0*/  ISETP.GE.AND P3, PT, R0, R138, PT ;  /* 0x0000008a0000720c */ /* 0x000fda0003f66270 */
[----:B------:R-:W2:Y:S04]  /*6dc0*/  @!P3 LDG.E.64 R58, desc[UR4][R112.64+0x1a00] ;  /* 0x001a0004703ab981 */ /* 0x000ea8000c1e1b00 */
[----:B------:R-:W2:Y:S01]  /*6dd0*/  @!P3 LDG.E.64 R128, desc[UR4][R114.64+0x1a00] ;  /* 0x001a00047280b981 */ /* 0x000ea2000c1e1b00 */
[----:B------:R-:W-:Y:S01]  /*6de0*/  HFMA2.MMA R4, -RZ, RZ, 0, 0 ;  /* 0x00000000ff047435 */ /* 0x000fe200000001ff */
[----:B------:R-:W-:Y:S02]  /*6df0*/  CS2R R10, SRZ ;  /* 0x00000000000a7805 */ /* 0x000fe4000001ff00 */
[C---:B----4-:R-:W-:Y:S01]  /*6e00*/  @!P4 PRMT R139, R54.reuse, 0x7632, R139 ;  /* 0x00007632368bc816 */ /* 0x050fe2000000008b */
[----:B------:R0:W-:Y:S01]  /*6e10*/  STL [R1+0x94c], R0 ;  /* 0x00094c0001007387 */ /* 0x0001e20000100800 */
[----:B------:R-:W-:-:S02]  /*6e20*/  @!P4 SHF.L.U32 R11, R54, 0x10, RZ ;  /* 0x00000010360bc819 */ /* 0x000fc400000006ff */
[C---:B------:R-:W-:Y:S01]  /*6e30*/  @!P4 PRMT R140, R55.reuse, 0x7632, R140 ;  /* 0x00007632378cc816 */ /* 0x040fe2000000008c */
[----:B------:R-:W-:Y:S01]  /*6e40*/  STL [R1+0x260], R9 ;  /* 0x0002600901007387 */ /* 0x000fe20000100800 */
[C---:B---3--:R-:W-:Y:S01]  /*6e50*/  @!P4 PRMT R54, R134.reuse, 0x7632, R54 ;  /* 0x000076328636c816 */ /* 0x048fe20000000036 */
[----:B------:R-:W-:Y:S02]  /*6e60*/  @!P4 IMAD.U32 R134, R134, 0x10000, RZ ;  /* 0x000100008686c824 */ /* 0x000fe400078e00ff */
[----:B------:R1:W-:Y:S01]  /*6e70*/  STL [R1+0x258], R3 ;  /* 0x0002580301007387 */ /* 0x0003e20000100800 */
[----:B------:R-:W-:Y:S01]  /*6e80*/  @!P4 IMAD.U32 R10, R55, 0x10000, RZ ;  /* 0x00010000370ac824 */ /* 0x000fe200078e00ff */
[----:B------:R-:W-:Y:S02]  /*6e90*/  @!P4 SHF.L.U32 R4, R139, 0x10, RZ ;  /* 0x000000108b04c819 */ /* 0x000fe400000006ff */
[----:B0-----:R-:W-:Y:S01]  /*6ea0*/  MOV R0, RZ ;  /* 0x000000ff00007202 */ /* 0x001fe20000000f00 */
[----:B------:R-:W-:Y:S01]  /*6eb0*/  STL [R1+0x264], R238 ;  /* 0x000264ee01007387 */ /* 0x000fe20000100800 */
[----:B------:R-:W-:Y:S01]  /*6ec0*/  @!P4 FMUL R0, R11, R134 ;  /* 0x000000860b00c220 */ /* 0x000fe20000400000 */
[----:B-1----:R-:W-:-:S02]  /*6ed0*/  CS2R R2, SRZ ;  /* 0x0000000000027805 */ /* 0x002fc4000001ff00 */
[----:B------:R-:W-:Y:S01]  /*6ee0*/  @!P4 SHF.L.U32 R2, R140, 0x10, RZ ;  /* 0x000000108c02c819 */ /* 0x000fe200000006ff */
[----:B------:R-:W-:Y:S01]  /*6ef0*/  STL [R1+0x288], R11 ;  /* 0x0002880b01007387 */ /* 0x000fe20000100800 */
[----:B------:R-:W-:-:S03]  /*6f00*/  @!P4 PRMT R55, R135, 0x7632, R55 ;  /* 0x000076328737c816 */ /* 0x000fc60000000037 */
[----:B------:R-:W-:Y:S01]  /*6f10*/  STL [R1+0x294], R10 ;  /* 0x0002940a01007387 */ /* 0x000fe20000100800 */
[----:B------:R-:W-:-:S03]  /*6f20*/  @!P4 SHF.L.U32 R135, R135, 0x10, RZ ;  /* 0x000000108787c819 */ /* 0x000fc600000006ff */
[----:B------:R-:W-:Y:S01]  /*6f30*/  STL [R1+0x28c], R4 ;  /* 0x00028c0401007387 */ /* 0x000fe20000100800 */
[----:B------:R-:W-:Y:S02]  /*6f40*/  @!P4 SHF.L.U32 R54, R54, 0x10, RZ ;  /* 0x000000103636c819 */ /* 0x000fe400000006ff */
[----:B------:R-:W-:Y:S01]  /*6f50*/  @!P4 SHF.L.U32 R55, R55, 0x10, RZ ;  /* 0x000000103737c819 */ /* 0x000fe200000006ff */
[----:B------:R-:W-:Y:S04]  /*6f60*/  STL [R1+0x29c], R2 ;  /* 0x00029c0201007387 */ /* 0x000fe80000100800 */
[----:B------:R0:W-:Y:S01]  /*6f70*/  STL [R1+0x270], R0 ;  /* 0x0002700001007387 */ /* 0x0001e20000100800 */
[----:B------:R-:W-:Y:S02]  /*6f80*/  IMAD.MOV.U32 R9, RZ, RZ, RZ ;  /* 0x000000ffff097224 */ /* 0x000fe400078e00ff */
[----:B------:R-:W-:Y:S01]  /*6f90*/  @!P4 FMUL R9, R10, R135 ;  /* 0x000000870a09c220 */ /* 0x000fe20000400000 */
[----:B------:R-:W-:Y:S01]  /*6fa0*/  @!P4 FMUL R3, R4, R54 ;  /* 0x000000360403c220 */ /* 0x000fe20000400000 */
[----:B------:R-:W-:Y:S01]  /*6fb0*/  @!P4 FMUL R234, R2, R55 ;  /* 0x0000003702eac220 */ /* 0x000fe20000400000 */
[----:B0-----:R-:W-:-:S05]  /*6fc0*/  VIADD R0, R110, 0xd80 ;  /* 0x00000d806e007836 */ /* 0x001fca0000000000 */
[----:B------:R-:W-:Y:S01]  /*6fd0*/  ISETP.GE.AND P4, PT, R0, R138, PT ;  /* 0x0000008a0000720c */ /* 0x000fe20003f86270 */
[----:B------:R-:W-:Y:S01]  /*6fe0*/  HFMA2.MMA R4, -RZ, RZ, 0, 0 ;  /* 0x00000000ff047435 */ /* 0x000fe200000001ff */
[----:B------:R0:W-:Y:S01]  /*6ff0*/  STL [R1+0x954], R0 ;  /* 0x0009540001007387 */ /* 0x0001e20000100800 */
[----:B------:R-:W-:Y:S02]  /*7000*/  @!P5 PRMT R54, R136, 0x7632, R54 ;  /* 0x000076328836d816 */ /* 0x000fe40000000036 */
[----:B------:R-:W-:Y:S01]  /*7010*/  @!P5 PRMT R55, R137, 0x7632, R55 ;  /* 0x000076328937d816 */ /* 0x000fe20000000037 */
[----:B------:R-:W-:Y:S01]  /*7020*/  STL [R1+0x280], R9 ;  /* 0x0002800901007387 */ /* 0x000fe20000100800 */
[----:B------:R-:W-:-:S03]  /*7030*/  CS2R R10, SRZ ;  /* 0x00000000000a7805 */ /* 0x000fc6000001ff00 */
[----:B------:R1:W-:Y:S01]  /*7040*/  STL [R1+0x278], R3 ;  /* 0x0002780301007387 */ /* 0x0003e20000100800 */
[----:B0-----:R-:W-:Y:S01]  /*7050*/  MOV R0, RZ ;  /* 0x000000ff00007202 */ /* 0x001fe20000000f00 */
[----:B------:R-:W-:Y:S01]  /*7060*/  @!P5 IMAD.U32 R0, R136, 0x10000, RZ ;  /* 0x000100008800d824 */ /* 0x000fe200078e00ff */
[C---:B------:R-:W-:Y:S02]  /*7070*/  @!P5 PRMT R136, R56.reuse, 0x7632, R136 ;  /* 0x000076323888d816 */ /* 0x040fe40000000088 */
[----:B------:R-:W-:Y:S02]  /*7080*/  CS2R R232, SRZ ;  /* 0x0000000000e87805 */ /* 0x000fe4000001ff00 */
[----:B------:R-:W-:Y:S01]  /*7090*/  @!P5 SHF.L.U32 R10, R137, 0x10, RZ ;  /* 0x00000010890ad819 */ /* 0x000fe200000006ff */
[----:B------:R-:W3:Y:S01]  /*70a0*/  @!P4 LDG.E.64 R134, desc[UR4][R114.64+0x1b00] ;  /* 0x001b00047286c981 */ /* 0x000ee2000c1e1b00 */
[----:B------:R-:W-:Y:S02]  /*70b0*/  @!P5 SHF.L.U32 R56, R56, 0x10, RZ ;  /* 0x000000103838d819 */ /* 0x000fe400000006ff */
[----:B-1----:R-:W-:-:S02]  /*70c0*/  CS2R R2, SRZ ;  /* 0x0000000000027805 */ /* 0x002fc4000001ff00 */
[----:B------:R-:W-:Y:S01]  /*70d0*/  @!P5 SHF.L.U32 R4, R54, 0x10, RZ ;  /* 0x000000103604d819 */ /* 0x000fe200000006ff */
[----:B------:R-:W-:Y:S01]  /*70e0*/  @!P5 IMAD.U32 R3, R55, 0x10000, RZ ;  /* 0x000100003703d824 */ /* 0x000fe200078e00ff */
[C---:B------:R-:W-:Y:S01]  /*70f0*/  @!P5 PRMT R137, R57.reuse, 0x7632, R137 ;  /* 0x000076323989d816 */ /* 0x040fe20000000089 */
[----:B------:R-:W4:Y:S01]  /*7100*/  @!P4 LDG.E.64 R54, desc[UR4][R112.64+0x1b00] ;  /* 0x001b00047036c981 */ /* 0x000f22000c1e1b00 */
[----:B------:R-:W-:Y:S01]  /*7110*/  @!P5 SHF.L.U32 R57, R57, 0x10, RZ ;  /* 0x000000103939d819 */ /* 0x000fe200000006ff */
[----:B------:R-:W-:Y:S01]  /*7120*/  @!P5 FMUL R233, R0, R56 ;  /* 0x0000003800e9d220 */ /* 0x000fe20000400000 */
[----:B------:R-:W-:Y:S01]  /*7130*/  @!P5 SHF.L.U32 R136, R136, 0x10, RZ ;  /* 0x000000108888d819 */ /* 0x000fe200000006ff */
[----:B------:R-:W-:Y:S01]  /*7140*/  STL [R1+0x284], R234 ;  /* 0x000284ea01007387 */ /* 0x000fe20000100800 */
[----:B------:R-:W-:-:S03]  /*7150*/  @!P5 SHF.L.U32 R137, R137, 0x10, RZ ;  /* 0x000000108989d819 */ /* 0x000fc600000006ff */
[----:B------:R0:W-:Y:S01]  /*7160*/  STL [R1+0x2a8], R0 ;  /* 0x0002a80001007387 */ /* 0x0001e20000100800 */
[----:B------:R-:W-:Y:S01]  /*7170*/  CS2R R224, SRZ ;  /* 0x0000000000e07805 */ /* 0x000fe2000001ff00 */
[----:B------:R-:W-:Y:S02]  /*7180*/  IMAD.MOV.U32 R9, RZ, RZ, RZ ;  /* 0x000000ffff097224 */ /* 0x000fe400078e00ff */
[----:B------:R-:W-:Y:S01]  /*7190*/  @!P5 FMUL R9, R10, R57 ;  /* 0x000000390a09d220 */ /* 0x000fe20000400000 */
[----:B------:R-:W-:Y:S01]  /*71a0*/  @!P5 FMUL R225, R4, R136 ;  /* 0x0000008804e1d220 */ /* 0x000fe20000400000 */
[----:B------:R-:W-:Y:S01]  /*71b0*/  @!P5 FMUL R2, R3, R137 ;  /* 0x000000890302d220 */ /* 0x000fe20000400000 */
[----:B0-----:R-:W-:-:S05]  /*71c0*/  VIADD R0, R110, 0xe00 ;  /* 0x00000e006e007836 */ /* 0x001fca0000000000 */
[----:B------:R-:W-:Y:S01]  /*71d0*/  ISETP.GE.AND P5, PT, R0, R138, PT ;  /* 0x0000008a0000720c */ /* 0x000fe20003fa6270 */
[----:B------:R-:W-:Y:S04]  /*71e0*/  STL [R1+0x2b4], R10 ;  /* 0x0002b40a01007387 */ /* 0x000fe80000100800 */
[----:B------:R-:W-:Y:S04]  /*71f0*/  STL [R1+0x2ac], R4 ;  /* 0x0002ac0401007387 */ /* 0x000fe80000100800 */
[----:B------:R-:W-:Y:S01]  /*7200*/  STL [R1+0x2bc], R3 ;  /* 0x0002bc0301007387 */ /* 0x000fe20000100800 */
[----:B------:R-:W-:-:S03]  /*7210*/  MOV R12, RZ ;  /* 0x000000ff000c7202 */ /* 0x000fc60000000f00 */
[----:B------:R-:W-:Y:S01]  /*7220*/  STL [R1+0x290], R233 ;  /* 0x000290e901007387 */ /* 0x000fe20000100800 */
[----:B------:R-:W-:-:S03]  /*7230*/  @!P6 PRMT R139, R126, 0x7632, R139 ;  /* 0x000076327e8be816 */ /* 0x000fc6000000008b */
[----:B------:R0:W-:Y:S01]  /*7240*/  STL [R1+0x968], R0 ;  /* 0x0009680001007387 */ /* 0x0001e20000100800 */
[----:B------:R-:W-:-:S03]  /*7250*/  @!P6 IMAD.U32 R12, R126, 0x10000, RZ ;  /* 0x000100007e0ce824 */ /* 0x000fc600078e00ff */
[----:B------:R1:W-:Y:S01]  /*7260*/  STL [R1+0x2a0], R9 ;  /* 0x0002a00901007387 */ /* 0x0003e20000100800 */
[----:B------:R-:W-:-:S03]  /*7270*/  @!P6 PRMT R140, R127, 0x7632, R140 ;  /* 0x000076327f8ce816 */ /* 0x000fc6000000008c */
[----:B------:R-:W3:Y:S01]  /*7280*/  @!P5 LDG.E.64 R136, desc[UR4][R112.64+0x1c00] ;  /* 0x001c00047088d981 */ /* 0x000ee2000c1e1b00 */
[C---:B------:R-:W-:Y:S01]  /*7290*/  @!P6 PRMT R126, R132.reuse, 0x7632, R126 ;  /* 0x00007632847ee816 */ /* 0x040fe2000000007e */
[----:B0-----:R-:W-:Y:S02]  /*72a0*/  HFMA2.MMA R0, -RZ, RZ, 0, 0 ;  /* 0x00000000ff007435 */ /* 0x001fe400000001ff */
[----:B------:R-:W3:Y:S01]  /*72b0*/  @!P5 LDG.E.64 R56, desc[UR4][R114.64+0x1c00] ;  /* 0x001c00047238d981 */ /* 0x000ee2000c1e1b00 */
[----:B-1----:R-:W-:Y:S01]  /*72c0*/  HFMA2.MMA R9, -RZ, RZ, 0, 0 ;  /* 0x00000000ff097435 */ /* 0x002fe200000001ff */
[----:B------:R-:W-:Y:S02]  /*72d0*/  @!P6 SHF.L.U32 R132, R132, 0x10, RZ ;  /* 0x000000108484e819 */ /* 0x000fe400000006ff */
[----:B------:R-:W-:Y:S01]  /*72e0*/  STL [R1+0x298], R225 ;  /* 0x000298e101007387 */ /* 0x000fe20000100800 */
[----:B------:R-:W-:-:S03]  /*72f0*/  @!P6 SHF.L.U32 R11, R127, 0x10, RZ ;  /* 0x000000107f0be819 */ /* 0x000fc600000006ff */
[----:B------:R0:W-:Y:S01]  /*7300*/  STL [R1+0x2a4], R2 ;  /* 0x0002a40201007387 */ /* 0x0001e20000100800 */
[----:B------:R-:W-:Y:S01]  /*7310*/  @!P6 SHF.L.U32 R9, R139, 0x10, RZ ;  /* 0x000000108b09e819 */ /* 0x000fe200000006ff */
[----:B------:R-:W-:Y:S01]  /*7320*/  @!P6 FMUL R0, R12, R132 ;  /* 0x000000840c00e220 */ /* 0x000fe20000400000 */
[C---:B------:R-:W-:Y:S01]  /*7330*/  @!P6 PRMT R127, R133.reuse, 0x7632, R127 ;  /* 0x00007632857fe816 */ /* 0x040fe2000000007f */
[----:B------:R1:W-:Y:S01]  /*7340*/  STL [R1+0x2c8], R12 ;  /* 0x0002c80c01007387 */ /* 0x0003e20000100800 */
[----:B------:R-:W-:Y:S02]  /*7350*/  @!P6 SHF.L.U32 R133, R133, 0x10, RZ ;  /* 0x000000108585e819 */ /* 0x000fe400000006ff */
[----:B0-----:R-:W-:Y:S02]  /*7360*/  CS2R R2, SRZ ;  /* 0x0000000000027805 */ /* 0x001fe4000001ff00 */
[----:B------:R-:W-:Y:S01]  /*7370*/  @!P6 IMAD.U32 R3, R140, 0x10000, RZ ;  /* 0x000100008c03e824 */ /* 0x000fe200078e00ff */
[----:B------:R-:W-:Y:S01]  /*7380*/  STL [R1+0x2d4], R11 ;  /* 0x0002d40b01007387 */ /* 0x000fe20000100800 */
[----:B------:R-:W-:Y:S01]  /*7390*/  @!P6 IMAD.U32 R126, R126, 0x10000, RZ ;  /* 0x000100007e7ee824 */ /* 0x000fe200078e00ff */
[----:B------:R-:W-:-:S02]  /*73a0*/  @!P6 SHF.L.U32 R127, R127, 0x10, RZ ;  /* 0x000000107f7fe819 */ /* 0x000fc400000006ff */
[----:B------:R-:W-:Y:S01]  /*73b0*/  STL [R1+0x2cc], R9 ;  /* 0x0002cc0901007387 */ /* 0x000fe20000100800 */
[----:B-1----:R-:W-:Y:S01]  /*73c0*/  HFMA2.MMA R12, -RZ, RZ, 0, 0 ;  /* 0x00000000ff0c7435 */ /* 0x002fe200000001ff */
[----:B------:R-:W-:Y:S02]  /*73d0*/  MOV R10, RZ ;  /* 0x000000ff000a7202 */ /* 0x000fe40000000f00 */
[----:B------:R-:W-:Y:S01]  /*73e0*/  STL [R1+0x2dc], R3 ;  /* 0x0002dc0301007387 */ /* 0x000fe20000100800 */
[----:B------:R-:W-:Y:S02]  /*73f0*/  IMAD.MOV.U32 R4, RZ, RZ, RZ ;  /* 0x000000ffff047224 */ /* 0x000fe400078e00ff */
[----:B------:R-:W-:Y:S01]  /*7400*/  @!P6 FMUL R10, R11, R133 ;  /* 0x000000850b0ae220 */ /* 0x000fe20000400000 */
[----:B------:R0:W-:Y:S01]  /*7410*/  STL [R1+0x2b0], R0 ;  /* 0x0002b00001007387 */ /* 0x0001e20000100800 */
[----:B------:R-:W-:Y:S01]  /*7420*/  @!P6 FMUL R4, R9, R126 ;  /* 0x0000007e0904e220 */ /* 0x000fe20000400000 */
[----:B------:R-:W-:Y:S01]  /*7430*/  @!P6 FMUL R2, R3, R127 ;  /* 0x0000007f0302e220 */ /* 0x000fe20000400000 */
[C---:B------:R-:W-:Y:S01]  /*7440*/  @!P0 PRMT R132, R130.reuse, 0x7632, R132 ;  /* 0x0000763282848816 */ /* 0x040fe20000000084 */
[----:B------:R-:W-:Y:S01]  /*7450*/  @!P0 IMAD.U32 R12, R130, 0x10000, RZ ;  /* 0x00010000820c8824 */ /* 0x000fe200078e00ff */
[----:B0-----:R-:W-:-:S02]  /*7460*/  IADD3 R0, R110, 0xe80, RZ ;  /* 0x00000e806e007810 */ /* 0x001fc40007ffe0ff */
[C---:B------:R-:W-:Y:S02]  /*7470*/  @!P0 PRMT R133, R131.reuse, 0x7632, R133 ;  /* 0x0000763283858816 */ /* 0x040fe40000000085 */
[----:B------:R-:W-:Y:S01]  /*7480*/  ISETP.GE.AND P6, PT, R0, R138, PT ;  /* 0x0000008a0000720c */ /* 0x000fe20003fc6270 */
[----:B------:R0:W-:Y:S01]  /*7490*/  STL [R1+0x978], R0 ;  /* 0x0009780001007387 */ /* 0x0001e20000100800 */
[C---:B------:R-:W-:Y:S02]  /*74a0*/  @!P0 PRMT R130, R120.reuse, 0x7632, R130 ;  /* 0x0000763278828816 */ /* 0x040fe40000000082 */
[----:B------:R-:W-:Y:S01]  /*74b0*/  @!P0 SHF.L.U32 R120, R120, 0x10, RZ ;  /* 0x0000001078788819 */ /* 0x000fe200000006ff */
[----:B------:R-:W-:Y:S01]  /*74c0*/  STL [R1+0x2c0], R10 ;  /* 0x0002c00a01007387 */ /* 0x000fe20000100800 */
[----:B------:R-:W-:Y:S01]  /*74d0*/  MOV R11, RZ ;  /* 0x000000ff000b7202 */ /* 0x000fe20000000f00 */
[----:B------:R-:W-:Y:S02]  /*74e0*/  IMAD.MOV.U32 R9, RZ, RZ, RZ ;  /* 0x000000ffff097224 */ /* 0x000fe400078e00ff */
[----:B------:R-:W-:Y:S01]  /*74f0*/  STL [R1+0x2b8], R4 ;  /* 0x0002b80401007387 */ /* 0x000fe20000100800 */
[----:B0-----:R-:W-:Y:S01]  /*7500*/  HFMA2.MMA R0, -RZ, RZ, 0, 0 ;  /* 0x00000000ff007435 */ /* 0x001fe200000001ff */
[----:B------:R-:W-:-:S02]  /*7510*/  @!P0 SHF.L.U32 R11, R131, 0x10, RZ ;  /* 0x00000010830b8819 */ /* 0x000fc400000006ff */
[----:B------:R0:W-:Y:S01]  /*7520*/  STL [R1+0x2c4], R2 ;  /* 0x0002c40201007387 */ /* 0x0001e20000100800 */
[----:B------:R-:W-:Y:S02]  /*7530*/  @!P0 SHF.L.U32 R9, R132, 0x10, RZ ;  /* 0x0000001084098819 */ /* 0x000fe400000006ff */
[----:B------:R-:W-:Y:S01]  /*7540*/  @!P0 PRMT R131, R121, 0x7632, R131 ;  /* 0x0000763279838816 */ /* 0x000fe20000000083 */
[----:B------:R-:W-:Y:S01]  /*7550*/  @!P0 FMUL R0, R12, R120 ;  /* 0x000000780c008220 */ /* 0x000fe20000400000 */
[----:B------:R-:W-:Y:S04]  /*7560*/  STL [R1+0x2e8], R12 ;  /* 0x0002e80c01007387 */ /* 0x000fe80000100800 */
[----:B------:R-:W3:Y:S01]  /*7570*/  @!P6 LDG.E.64 R126, desc[UR4][R112.64+0x1d00] ;  /* 0x001d0004707ee981 */ /* 0x000ee2000c1e1b00 */
[----:B0-----:R-:W-:-:S02]  /*7580*/  CS2R R2, SRZ ;  /* 0x0000000000027805 */ /* 0x001fc4000001ff00 */
[----:B------:R-:W-:Y:S01]  /*7590*/  @!P0 IMAD.U32 R3, R133, 0x10000, RZ ;  /* 0x0001000085038824 */ /* 0x000fe200078e00ff */
[----:B------:R-:W-:Y:S01]  /*75a0*/  STL [R1+0x2f4], R11 ;  /* 0x0002f40b01007387 */ /* 0x000fe20000100800 */
[----:B------:R-:W-:Y:S01]  /*75b0*/  @!P0 SHF.L.U32 R121, R121, 0x10, RZ ;  /* 0x0000001079798819 */ /* 0x000fe200000006ff */
[----:B------:R-:W-:Y:S01]  /*75c0*/  @!P0 IMAD.U32 R130, R130, 0x10000, RZ ;  /* 0x0001000082828824 */ /* 0x000fe200078e00ff */
[----:B------:R-:W-:Y:S01]  /*75d0*/  @!P0 SHF.L.U32 R131, R131, 0x10, RZ ;  /* 0x0000001083838819 */ /* 0x000fe200000006ff */
[----:B------:R-:W-:Y:S04]  /*75e0*/  STL [R1+0x2ec], R9 ;  /* 0x0002ec0901007387 */ /* 0x000fe80000100800 */
[----:B------:R-:W-:Y:S01]  /*75f0*/  STL [R1+0x2fc], R3 ;  /* 0x0002fc0301007387 */ /* 0x000fe20000100800 */
[----:B------:R-:W-:-:S03]  /*7600*/  IMAD.MOV.U32 R4, RZ, RZ, RZ ;  /* 0x000000ffff047224 */ /* 0x000fc600078e00ff */
[----:B------:R0:W-:Y:S01]  /*7610*/  STL [R1+0x2d0], R0 ;  /* 0x0002d00001007387 */ /* 0x0001e20000100800 */
[----:B------:R-:W-:Y:S01]  /*7620*/  MOV R10, RZ ;  /* 0x000000ff000a7202 */ /* 0x000fe20000000f00 */
[----:B------:R-:W-:Y:S01]  /*7630*/  @!P0 FMUL R10, R11, R121 ;  /* 0x000000790b0a8220 */ /* 0x000fe20000400000 */
[----:B------:R-:W-:Y:S01]  /*7640*/  @!P0 FMUL R4, R9, R130 ;  /* 0x0000008209048220 */ /* 0x000fe20000400000 */
[----:B------:R-:W3:Y:S01]  /*7650*/  @!P6 LDG.E.64 R132, desc[UR4][R114.64+0x1d00] ;  /* 0x001d00047284e981 */ /* 0x000ee2000c1e1b00 */
[----:B------:R-:W-:Y:S01]  /*7660*/  @!P0 FMUL R2, R3, R131 ;  /* 0x0000008303028220 */ /* 0x000fe20000400000 */
[----:B0-----:R-:W-:-:S04]  /*7670*/  IADD3 R0, R110, 0xf00, RZ ;  /* 0x00000f006e007810 */ /* 0x001fc80007ffe0ff */
[----:B------:R-:W-:Y:S01]  /*7680*/  ISETP.GE.AND P0, PT, R0, R138, PT ;  /* 0x0000008a0000720c */ /* 0x000fe20003f06270 */
[----:B------:R-:W-:Y:S01]  /*7690*/  IMAD.MOV.U32 R12, RZ, RZ, RZ ;  /* 0x000000ffff0c7224 */ /* 0x000fe200078e00ff */
[----:B------:R-:W-:Y:S01]  /*76a0*/  HFMA2.MMA R9, -RZ, RZ, 0, 0 ;  /* 0x00000000ff097435 */ /* 0x000fe200000001ff */
[C---:B------:R-:W-:Y:S01]  /*76b0*/  @!P1 IMAD.U32 R12, R116.reuse, 0x10000, RZ ;  /* 0x00010000740c9824 */ /* 0x040fe200078e00ff */
[----:B------:R-:W-:Y:S01]  /*76c0*/  @!P1 PRMT R116, R116, 0x7632, R116 ;  /* 0x0000763274749816 */ /* 0x000fe20000000074 */
[----:B------:R0:W-:Y:S01]  /*76d0*/  STL [R1+0x97c], R0 ;  /* 0x00097c0001007387 */ /* 0x0001e20000100800 */
[----:B------:R-:W-:Y:S02]  /*76e0*/  @!P1 PRMT R139, R117, 0x7632, R139 ;  /* 0x00007632758b9816 */ /* 0x000fe4000000008b */
[----:B------:R-:W-:Y:S01]  /*76f0*/  @!P1 SHF.L.U32 R9, R116, 0x10, RZ ;  /* 0x0000001074099819 */ /* 0x000fe200000006ff */
[----:B------:R-:W-:Y:S01]  /*7700*/  STL [R1+0x2e0], R10 ;  /* 0x0002e00a01007387 */ /* 0x000fe20000100800 */
[----:B------:R-:W-:-:S02]  /*7710*/  @!P1 PRMT R116, R118, 0x7632, R116 ;  /* 0x0000763276749816 */ /* 0x000fc40000000074 */
[----:B------:R-:W-:Y:S01]  /*7720*/  @!P1 SHF.L.U32 R118, R118, 0x10, RZ ;  /* 0x0000001076769819 */ /* 0x000fe200000006ff */
[----:B------:R-:W-:Y:S01]  /*7730*/  STL [R1+0x2d8], R4 ;  /* 0x0002d80401007387 */ /* 0x000fe20000100800 */
[----:B0-----:R-:W-:Y:S01]  /*7740*/  HFMA2.MMA R0, -RZ, RZ, 0, 0 ;  /* 0x00000000ff007435 */ /* 0x001fe200000001ff */
[----:B------:R-:W-:Y:S02]  /*7750*/  MOV R11, RZ ;  /* 0x000000ff000b7202 */ /* 0x000fe40000000f00 */
[----:B------:R-:W3:Y:S01]  /*7760*/  @!P0 LDG.E.64 R130, desc[UR4][R112.64+0x1e00] ;  /* 0x001e000470828981 */ /* 0x000ee2000c1e1b00 */
[----:B------:R-:W-:-:S03]  /*7770*/  @!P1 SHF.L.U32 R11, R117, 0x10, RZ ;  /* 0x00000010750b9819 */ /* 0x000fc600000006ff */
[----:B------:R0:W-:Y:S04]  /*7780*/  STL [R1+0x2e4], R2 ;  /* 0x0002e40201007387 */ /* 0x0001e80000100800 */
[----:B------:R-:W3:Y:S01]  /*7790*/  @!P0 LDG.E.64 R120, desc[UR4][R114.64+0x1e00] ;  /* 0x001e000472788981 */ /* 0x000ee2000c1e1b00 */
[----:B------:R-:W-:Y:S01]  /*77a0*/  @!P1 PRMT R117, R119, 0x7632, R117 ;  /* 0x0000763277759816 */ /* 0x000fe20000000075 */
[----:B------:R-:W-:Y:S01]  /*77b0*/  @!P1 FMUL R0, R12, R118 ;  /* 0x000000760c009220 */ /* 0x000fe20000400000 */
[----:B0-----:R-:W-:Y:S02]  /*77c0*/  CS2R R2, SRZ ;  /* 0x0000000000027805 */ /* 0x001fe4000001ff00 */
[----:B------:R-:W-:Y:S01]  /*77d0*/  @!P1 IMAD.U32 R3, R139, 0x10000, RZ ;  /* 0x000100008b039824 */ /* 0x000fe200078e00ff */
[----:B------:R-:W-:Y:S01]  /*77e0*/  STL [R1+0x308], R12 ;  /* 0x0003080c01007387 */ /* 0x000fe20000100800 */
[----:B------:R-:W-:-:S03]  /*77f0*/  @!P1 SHF.L.U32 R119, R119, 0x10, RZ ;  /* 0x0000001077779819 */ /* 0x000fc600000006ff */
[----:B------:R-:W-:Y:S01]  /*7800*/  STL [R1+0x314], R11 ;  /* 0x0003140b01007387 */ /* 0x000fe20000100800 */
[----:B------:R-:W-:Y:S01]  /*7810*/  @!P1 SHF.L.U32 R117, R117, 0x10, RZ ;  /* 0x0000001075759819 */ /* 0x000fe200000006ff */
[----:B------:R-:W-:Y:S02]  /*7820*/  @!P1 IMAD.U32 R116, R116, 0x10000, RZ ;  /* 0x0001000074749824 */ /* 0x000fe400078e00ff */
[----:B------:R-:W-:Y:S04]  /*7830*/  STL [R1+0x30c], R9 ;  /* 0x00030c0901007387 */ /* 0x000fe80000100800 */
[----:B------:R-:W-:Y:S01]  /*7840*/  STL [R1+0x31c], R3 ;  /* 0x00031c0301007387 */ /* 0x000fe20000100800 */
[----:B------:R-:W-:-:S03]  /*7850*/  IMAD.MOV.U32 R4, RZ, RZ, RZ ;  /* 0x000000ffff047224 */ /* 0x000fc600078e00ff */
[----:B------:R0:W-:Y:S01]  /*7860*/  STL [R1+0x2f0], R0 ;  /* 0x0002f00001007387 */ /* 0x0001e20000100800 */
[----:B------:R-:W-:Y:S01]  /*7870*/  MOV R10, RZ ;  /* 0x000000ff000a7202 */ /* 0x000fe20000000f00 */
[----:B------:R-:W-:Y:S01]  /*7880*/  @!P1 FMUL R10, R11, R119 ;  /* 0x000000770b0a9220 */ /* 0x000fe20000400000 */
[----:B------:R-:W-:Y:S01]  /*7890*/  @!P1 FMUL R4, R9, R116 ;  /* 0x0000007409049220 */ /* 0x000fe20000400000 */
[----:B------:R-:W-:Y:S01]  /*78a0*/  @!P1 FMUL R2, R3, R117 ;  /* 0x0000007503029220 */ /* 0x000fe20000400000 */
[----:B0-----:R-:W-:-:S04]  /*78b0*/  IADD3 R0, R110, 0xf80, RZ ;  /* 0x00000f806e007810 */ /* 0x001fc80007ffe0ff */
[----:B------:R-:W-:-:S13]  /*78c0*/  ISETP.GE.AND P1, PT, R0, R138, PT ;  /* 0x0000008a0000720c */ /* 0x000fda0003f26270 */
[----:B------:R-:W3:Y:S04]  /*78d0*/  @!P1 LDG.E.64 R118, desc[UR4][R112.64+0x1f00] ;  /* 0x001f000470769981 */ /* 0x000ee8000c1e1b00 */
[----:B------:R-:W3:Y:S01]  /*78e0*/  @!P1 LDG.E.64 R116, desc[UR4][R114.64+0x1f00] ;  /* 0x001f000472749981 */ /* 0x000ee2000c1e1b00 */
[----:B------:R-:W-:Y:S01]  /*78f0*/  HFMA2.MMA R12, -RZ, RZ, 0, 0 ;  /* 0x00000000ff0c7435 */ /* 0x000fe200000001ff */
[C---:B--2---:R-:W-:Y:S02]  /*7900*/  @!P2 PRMT R139, R122.reuse, 0x7632, R139 ;  /* 0x000076327a8ba816 */ /* 0x044fe4000000008b */
[----:B------:R0:W-:Y:S01]  /*7910*/  STL [R1+0x974], R0 ;  /* 0x0009740001007387 */ /* 0x0001e20000100800 */
[----:B------:R-:W-:Y:S02]  /*7920*/  @!P2 PRMT R140, R123, 0x7632, R140 ;  /* 0x000076327b8ca816 */ /* 0x000fe4000000008c */
[----:B------:R-:W-:Y:S01]  /*7930*/  @!P2 IMAD.U32 R12, R122, 0x10000, RZ ;  /* 0x000100007a0ca824 */ /* 0x000fe200078e00ff */
[----:B------:R-:W-:Y:S01]  /*7940*/  STL [R1+0x300], R10 ;  /* 0x0003000a01007387 */ /* 0x000fe20000100800 */
[----:B------:R-:W-:-:S02]  /*7950*/  @!P2 PRMT R122, R124, 0x7632, R122 ;  /* 0x000076327c7aa816 */ /* 0x000fc4000000007a */
[----:B------:R-:W-:Y:S01]  /*7960*/  @!P2 SHF.L.U32 R124, R124, 0x10, RZ ;  /* 0x000000107c7ca819 */ /* 0x000fe200000006ff */
[----:B------:R-:W-:Y:S01]  /*7970*/  STL [R1+0x2f8], R4 ;  /* 0x0002f80401007387 */ /* 0x000fe20000100800 */
[----:B0-----:R-:W-:Y:S01]  /*7980*/  HFMA2.MMA R0, -RZ, RZ, 0, 0 ;  /* 0x00000000ff007435 */ /* 0x001fe200000001ff */
[----:B------:R-:W-:Y:S02]  /*7990*/  MOV R11, RZ ;  /* 0x000000ff000b7202 */ /* 0x000fe40000000f00 */
[----:B------:R0:W-:Y:S01]  /*79a0*/  STL [R1+0x304], R2 ;  /* 0x0003040201007387 */ /* 0x0001e20000100800 */
[----:B------:R-:W-:Y:S01]  /*79b0*/  IMAD.MOV.U32 R9, RZ, RZ, RZ ;  /* 0x000000ffff097224 */ /* 0x000fe200078e00ff */
[----:B------:R-:W-:Y:S02]  /*79c0*/  @!P2 SHF.L.U32 R11, R123, 0x10, RZ ;  /* 0x000000107b0ba819 */ /* 0x000fe400000006ff */
[----:B------:R-:W-:Y:S01]  /*79d0*/  @!P2 SHF.L.U32 R9, R139, 0x10, RZ ;  /* 0x000000108b09a819 */ /* 0x000fe200000006ff */
[----:B------:R-:W-:Y:S01]  /*79e0*/  @!P2 FMUL R0, R12, R124 ;  /* 0x0000007c0c00a220 */ /* 0x000fe20000400000 */
[----:B------:R-:W-:Y:S01]  /*79f0*/  STL [R1+0x328], R12 ;  /* 0x0003280c01007387 */ /* 0x000fe20000100800 */
[----:B0-----:R-:W-:-:S02]  /*7a00*/  CS2R R2, SRZ ;  /* 0x0000000000027805 */ /* 0x001fc4000001ff00 */
[----:B------:R-:W-:Y:S01]  /*7a10*/  @!P2 IMAD.U32 R3, R140, 0x10000, RZ ;  /* 0x000100008c03a824 */ /* 0x000fe200078e00ff */
[C---:B------:R-:W-:Y:S01]  /*7a20*/  @!P2 PRMT R123, R125.reuse, 0x7632, R123 ;  /* 0x000076327d7ba816 */ /* 0x040fe2000000007b */
[----:B------:R-:W-:Y:S01]  /*7a30*/  STL [R1+0x334], R11 ;  /* 0x0003340b01007387 */ /* 0x000fe20000100800 */
[----:B------:R-:W-:-:S03]  /*7a40*/  @!P2 SHF.L.U32 R125, R125, 0x10, RZ ;  /* 0x000000107d7da819 */ /* 0x000fc600000006ff */
[----:B------:R-:W-:Y:S01]  /*7a50*/  STL [R1+0x32c], R9 ;  /* 0x00032c0901007387 */ /* 0x000fe20000100800 */
[----:B------:R-:W-:-:S03]  /*7a60*/  MOV R10, RZ ;  /* 0x000000ff000a7202 */ /* 0x000fc60000000f00 */
[----:B------:R-:W-:Y:S01]  /*7a70*/  STL [R1+0x33c], R3 ;  /* 0x00033c0301007387 */ /* 0x000fe20000100800 */
[----:B------:R-:W-:-:S03]  /*7a80*/  @!P2 FMUL R10, R11, R125 ;  /* 0x0000007d0b0aa220 */ /* 0x000fc60000400000 */
[----:B------:R0:W-:Y:S01]  /*7a90*/  STL [R1+0x310], R0 ;  /* 0x0003100001007387 */ /* 0x0001e20000100800 */
[----:B------:R-:W-:Y:S01]  /*7aa0*/  @!P2 IMAD.U32 R122, R122, 0x10000, RZ ;  /* 0x000100007a7aa824 */ /* 0x000fe200078e00ff */
[----:B------:R-:W-:Y:S02]  /*7ab0*/  @!P2 SHF.L.U32 R123, R123, 0x10, RZ ;  /* 0x000000107b7ba819 */ /* 0x000fe400000006ff */
[----:B0-----:R-:W-:Y:S01]  /*7ac0*/  IADD3 R0, R110, 0x1000, RZ ;  /* 0x000010006e007810 */ /* 0x001fe20007ffe0ff */
[----:B------:R-:W-:-:S04]  /*7ad0*/  IMAD.MOV.U32 R4, RZ, RZ, RZ ;  /* 0x000000ffff047224 */ /* 0x000fc800078e00ff */
[----:B------:R-:W-:Y:S04]  /*7ae0*/  STL [R1+0x970], R0 ;  /* 0x0009700001007387 */ /* 0x000fe80000100800 */
[----:B------:R0:W-:Y:S01]  /*7af0*/  STL [R1+0x320], R10 ;  /* 0x0003200a01007387 */ /* 0x0001e20000100800 */
[----:B------:R-:W-:Y:S01]  /*7b00*/  @!P2 FMUL R4, R9, R122 ;  /* 0x0000007a0904a220 */ /* 0x000fe20000400000 */
[----:B------:R-:W-:Y:S01]  /*7b10*/  @!P2 FMUL R2, R3, R123 ;  /* 0x0000007b0302a220 */ /* 0x000fe20000400000 */
[----:B------:R-:W-:Y:S01]  /*7b20*/  @!P3 PRMT R139, R58, 0x7632, R139 ;  /* 0x000076323a8bb816 */ /* 0x000fe2000000008b */
[----:B0-----:R-:W-:Y:S01]  /*7b30*/  HFMA2.MMA R10, -RZ, RZ, 0, 0 ;  /* 0x00000000ff0a7435 */ /* 0x001fe200000001ff */
[----:B------:R-:W-:Y:S01]  /*7b40*/  @!P3 PRMT R140, R59, 0x7632, R140 ;  /* 0x000076323b8cb816 */ /* 0x000fe2000000008c */
[----:B------:R0:W-:Y:S01]  /*7b50*/  STL [R1+0x318], R4 ;  /* 0x0003180401007387 */ /* 0x0001e20000100800 */
[----:B------:R-:W-:-:S03]  /*7b60*/  MOV R9, RZ ;  /* 0x000000ff00097202 */ /* 0x000fc60000000f00 */
[----:B------:R-:W-:Y:S01]  /*7b70*/  @!P3 IMAD.U32 R10, R58, 0x10000, RZ ;  /* 0x000100003a0ab824 */ /* 0x000fe200078e00ff */
[C---:B------:R-:W-:Y:S01]  /*7b80*/  @!P3 PRMT R58, R128.reuse, 0x7632, R58 ;  /* 0x00007632803ab816 */ /* 0x040fe2000000003a */
[----:B------:R1:W-:Y:S01]  /*7b90*/  STL [R1+0x324], R2 ;  /* 0x0003240201007387 */ /* 0x0003e20000100800 */
[----:B------:R-:W-:Y:S02]  /*7ba0*/  @!P3 SHF.L.U32 R128, R128, 0x10, RZ ;  /* 0x000000108080b819 */ /* 0x000fe400000006ff */
[----:B------:R-:W-:Y:S01]  /*7bb0*/  ISETP.GE.AND P2, PT, R0, R138, PT ;  /* 0x0000008a0000720c */ /* 0x000fe20003f46270 */
[----:B0-----:R-:W-:Y:S01]  /*7bc0*/  IMAD.MOV.U32 R4, RZ, RZ, RZ ;  /* 0x000000ffff047224 */ /* 0x001fe200078e00ff */
[----:B------:R-:W-:Y:S01]  /*7bd0*/  @!P3 SHF.L.U32 R9, R59, 0x10, RZ ;  /* 0x000000103b09b819 */ /* 0x000fe200000006ff */
[----:B------:R-:W-:Y:S01]  /*7be0*/  IMAD.MOV.U32 R0, RZ, RZ, RZ ;  /* 0x000000ffff007224 */ /* 0x000fe200078e00ff */
[----:B------:R-:W-:Y:S02]  /*7bf0*/  @!P3 SHF.L.U32 R4, R139, 0x10, RZ ;  /* 0x000000108b04b819 */ /* 0x000fe400000006ff */
[----:B-1----:R-:W-:Y:S01]  /*7c00*/  CS2R R2, SRZ ;  /* 0x0000000000027805 */ /* 0x002fe2000001ff00 */
[----:B------:R-:W-:Y:S01]  /*7c10*/  @!P3 FMUL R0, R10, R128 ;  /* 0x000000800a00b220 */ /* 0x000fe20000400000 */
[----:B------:R-:W-:Y:S01]  /*7c20*/  @!P3 IMAD.U32 R3, R140, 0x10000, RZ ;  /* 0x000100008c03b824 */ /* 0x000fe200078e00ff */
[----:B------:R-:W-:Y:S01]  /*7c30*/  STL [R1+0x360], R10 ;  /* 0x0003600a01007387 */ /* 0x000fe20000100800 */
[----:B------:R-:W-:-:S03]  /*7c40*/  @!P3 PRMT R59, R129, 0x7632, R59 ;  /* 0x00007632813bb816 */ /* 0x000fc6000000003b */
        /* <DEDUP_REMOVED lines=8> */
[----:B------:R-:W-:Y:S01]  /*7cd0*/  CS2R R216, SRZ ;  /* 0x0000000000d87805 */ /* 0x000fe2000001ff00 */
[----:B------:R-:W-:Y:S01]  /*7ce0*/  @!P3 FMUL R215, R4, R58 ;  /* 0x0000003a04d7b220 */ /* 0x000fe20000400000 */
[----:B------:R-:W-:Y:S01]  /*7cf0*/  @!P3 FMUL R216, R9, R129 ;  /* 0x0000008109d8b220 */ /* 0x000fe20000400000 */
[----:B------:R-:W2:Y:S01]  /*7d00*/  @!P2 LDG.E.64 R122, desc[UR4][R112.64+0x2000] ;  /* 0x00200004707aa981 */ /* 0x000ea2000c1e1b00 */
[----:B------:R-:W-:-:S03]  /*7d10*/  @!P3 FMUL R2, R3, R59 ;  /* 0x0000003b0302b220 */ /* 0x000fc60000400000 */
[----:B------:R-:W2:Y:S01]  /*7d20*/  @!P2 LDG.E.64 R124, desc[UR4][R114.64+0x2000] ;  /* 0x00200004727ca981 */ /* 0x000ea2000c1e1b00 */
[----:B0-----:R-:W-:-:S05]  /*7d30*/  VIADD R0, R110, 0x1080 ;  /* 0x000010806e007836 */ /* 0x001fca0000000000 */
[----:B------:R-:W-:-:S13]  /*7d40*/  ISETP.GE.AND P3, PT, R0, R138, PT ;  /* 0x0000008a0000720c */ /* 0x000fda0003f66270 */
[----:B------:R-:W2:Y:S04]  /*7d50*/  @!P3 LDG.E.64 R58, desc[UR4][R112.64+0x2100] ;  /* 0x00210004703ab981 */ /* 0x000ea8000c1e1b00 */
[----:B------:R-:W2:Y:S01]  /*7d60*/  @!P3 LDG.E.64 R128, desc[UR4][R114.64+0x2100] ;  /* 0x002100047280b981 */ /* 0x000ea2000c1e1b00 */
[----:B------:R-:W-:Y:S01]  /*7d70*/  CS2R R10, SRZ ;  /* 0x00000000000a7805 */ /* 0x000fe2000001ff00 */
[----:B------:R-:W-:Y:S01]  /*7d80*/  HFMA2.MMA R4, -RZ, RZ, 0, 0 ;  /* 0x00000000ff047435 */ /* 0x000fe200000001ff */
[C---:B----4-:R-:W-:Y:S01]  /*7d90*/  @!P4 PRMT R139, R54.reuse, 0x7632, R139 ;  /* 0x00007632368bc816 */ /* 0x050fe2000000008b */
[----:B------:R-:W-:Y:S01]  /*7da0*/  @!P4 IMAD.U32 R10, R54, 0x10000, RZ ;  /* 0x00010000360ac824 */ /* 0x000fe200078e00ff */
[----:B------:R0:W-:Y:S01]  /*7db0*/  STL [R1+0x96c], R0 ;  /* 0x00096c0001007387 */ /* 0x0001e20000100800 */
[----:B------:R-:W-:-:S02]  /*7dc0*/  @!P4 PRMT R140, R55, 0x7632, R140 ;  /* 0x00007632378cc816 */ /* 0x000fc4000000008c */
[C---:B---3--:R-:W-:Y:S01]  /*7dd0*/  @!P4 PRMT R54, R134.reuse, 0x7632, R54 ;  /* 0x000076328636c816 */ /* 0x048fe20000000036 */
[----:B------:R-:W-:Y:S01]  /*7de0*/  STL [R1+0x340], R216 ;  /* 0x000340d801007387 */ /* 0x000fe20000100800 */
[----:B------:R-:W-:Y:S02]  /*7df0*/  @!P4 SHF.L.U32 R134, R134, 0x10, RZ ;  /* 0x000000108686c819 */ /* 0x000fe400000006ff */
[----:B------:R-:W-:Y:S01]  /*7e00*/  MOV R9, RZ ;  /* 0x000000ff00097202 */ /* 0x000fe20000000f00 */
[----:B------:R1:W-:Y:S01]  /*7e10*/  STL [R1+0x344], R2 ;  /* 0x0003440201007387 */ /* 0x0003e20000100800 */
[----:B------:R-:W-:Y:S01]  /*7e20*/  @!P4 SHF.L.U32 R9, R55, 0x10, RZ ;  /* 0x000000103709c819 */ /* 0x000fe200000006ff */
[----:B0-----:R-:W-:Y:S01]  /*7e30*/  IMAD.MOV.U32 R0, RZ, RZ, RZ ;  /* 0x000000ffff007224 */ /* 0x001fe200078e00ff */
[----:B------:R-:W-:Y:S01]  /*7e40*/  @!P4 SHF.L.U32 R4, R139, 0x10, RZ ;  /* 0x000000108b04c819 */ /* 0x000fe200000006ff */
[----:B------:R-:W-:Y:S01]  /*7e50*/  STL [R1+0xf54], R216 ;  /* 0x000f54d801007387 */ /* 0x000fe20000100800 */
[----:B------:R-:W-:Y:S01]  /*7e60*/  @!P4 FMUL R0, R10, R134 ;  /* 0x000000860a00c220 */ /* 0x000fe20000400000 */
[----:B------:R-:W-:-:S02]  /*7e70*/  @!P4 PRMT R55, R135, 0x7632, R55 ;  /* 0x000076328737c816 */ /* 0x000fc40000000037 */
[----:B------:R-:W-:Y:S01]  /*7e80*/  STL [R1+0x338], R215 ;  /* 0x000338d701007387 */ /* 0x000fe20000100800 */
[----:B-1----:R-:W-:Y:S02]  /*7e90*/  CS2R R2, SRZ ;  /* 0x0000000000027805 */ /* 0x002fe4000001ff00 */
[----:B------:R-:W-:Y:S01]  /*7ea0*/  @!P4 IMAD.U32 R2, R140, 0x10000, RZ ;  /* 0x000100008c02c824 */ /* 0x000fe200078e00ff */
[----:B------:R-:W-:Y:S04]  /*7eb0*/  STL [R1+0xf58], R215 ;  /* 0x000f58d701007387 */ /* 0x000fe80000100800 */
[----:B------:R-:W-:Y:S01]  /*7ec0*/  STL [R1+0x8bc], R10 ;  /* 0x0008bc0a01007387 */ /* 0x000fe20000100800 */
[----:B------:R-:W-:-:S03]  /*7ed0*/  @!P4 SHF.L.U32 R135, R135, 0x10, RZ ;  /* 0x000000108787c819 */ /* 0x000fc600000006ff */
[----:B------:R-:W-:Y:S01]  /*7ee0*/  STL [R1+0x8c8], R9 ;  /* 0x0008c80901007387 */ /* 0x000fe20000100800 */
[----:B------:R-:W-:-:S03]  /*7ef0*/  @!P4 SHF.L.U32 R54, R54, 0x10, RZ ;  /* 0x000000103636c819 */ /* 0x000fc600000006ff */
[----:B------:R-:W-:Y:S01]  /*7f00*/  STL [R1+0x8c4], R4 ;  /* 0x0008c40401007387 */ /* 0x000fe20000100800 */
[----:B------:R-:W-:-:S03]  /*7f10*/  @!P4 SHF.L.U32 R55, R55, 0x10, RZ ;  /* 0x000000103737c819 */ /* 0x000fc600000006ff */
[----:B------:R-:W-:Y:S01]  /*7f20*/  STL [R1+0x8d0], R2 ;  /* 0x0008d00201007387 */ /* 0x000fe20000100800 */
[----:B------:R-:W-:-:S03]  /*7f30*/  CS2R R212, SRZ ;  /* 0x0000000000d47805 */ /* 0x000fc6000001ff00 */
[----:B------:R0:W-:Y:S01]  /*7f40*/  STL [R1+0x35c], R0 ;  /* 0x00035c0001007387 */ /* 0x0001e20000100800 */
[----:B------:R-:W-:Y:S01]  /*7f50*/  @!P4 FMUL R214, R9, R135 ;  /* 0x0000008709d6c220 */ /* 0x000fe20000400000 */
[----:B------:R-:W-:Y:S01]  /*7f60*/  @!P4 FMUL R3, R4, R54 ;  /* 0x000000360403c220 */ /* 0x000fe20000400000 */
[----:B------:R-:W-:Y:S01]  /*7f70*/  @!P4 FMUL R213, R2, R55 ;  /* 0x0000003702d5c220 */ /* 0x000fe20000400000 */
[----:B0-----:R-:W-:Y:S01]  /*7f80*/  VIADD R0, R110, 0x1100 ;  /* 0x000011006e007836 */ /* 0x001fe20000000000 */
[----:B------:R-:W-:-:S04]  /*7f90*/  HFMA2.MMA R9, -RZ, RZ, 0, 0 ;  /* 0x00000000ff097435 */ /* 0x000fc800000001ff */
[----:B------:R-:W-:Y:S01]  /*7fa0*/  ISETP.GE.AND P4, PT, R0, R138, PT ;  /* 0x0000008a0000720c */ /* 0x000fe20003f86270 */
[----:B------:R0:W-:Y:S01]  /*7fb0*/  STL [R1+0x964], R0 ;  /* 0x0009640001007387 */ /* 0x0001e20000100800 */
[C---:B------:R-:W-:Y:S02]  /*7fc0*/  @!P5 PRMT R54, R136.reuse, 0x7632, R54 ;  /* 0x000076328836d816 */ /* 0x040fe40000000036 */
[C---:B------:R-:W-:Y:S02]  /*7fd0*/  @!P5 PRMT R55, R137.reuse, 0x7632, R55 ;  /* 0x000076328937d816 */ /* 0x040fe40000000037 */
[----:B------:R-:W-:Y:S01]  /*7fe0*/  @!P5 SHF.L.U32 R11, R137, 0x10, RZ ;  /* 0x00000010890bd819 */ /* 0x000fe200000006ff */
[----:B------:R1:W-:Y:S01]  /*7ff0*/  STL [R1+0x870], R3 ;  /* 0x0008700301007387 */ /* 0x0003e20000100800 */
[----:B------:R-:W-:Y:S01]  /*8000*/  MOV R12, RZ ;  /* 0x000000ff000c7202 */ /* 0x000fe20000000f00 */
[----:B------:R-:W-:Y:S01]  /*8010*/  @!P5 IMAD.U32 R12, R136, 0x10000, RZ ;  /* 0x00010000880cd824 */ /* 0x000fe200078e00ff */
[----:B------:R-:W-:Y:S01]  /*8020*/  @!P5 SHF.L.U32 R137, R56, 0x10, RZ ;  /* 0x000000103889d819 */ /* 0x000fe200000006ff */
[----:B0-----:R-:W-:Y:S01]  /*8030*/  HFMA2.MMA R0, -RZ, RZ, 0, 0 ;  /* 0x00000000ff007435 */ /* 0x001fe200000001ff */
[----:B------:R-:W-:Y:S01]  /*8040*/  STL [R1+0x898], R214 ;  /* 0x000898d601007387 */ /* 0x000fe20000100800 */
[----:B------:R-:W-:-:S02]  /*8050*/  @!P5 SHF.L.U32 R9, R54, 0x10, RZ ;  /* 0x000000103609d819 */ /* 0x000fc400000006ff */
[----:B------:R-:W-:Y:S01]  /*8060*/  @!P5 PRMT R136, R56, 0x7632, R136 ;  /* 0x000076323888d816 */ /* 0x000fe20000000088 */
[----:B------:R-:W-:Y:S01]  /*8070*/  STL [R1+0xf5c], R214 ;  /* 0x000f5cd601007387 */ /* 0x000fe20000100800 */
[----:B-1----:R-:W-:Y:S02]  /*8080*/  CS2R R2, SRZ ;  /* 0x0000000000027805 */ /* 0x002fe4000001ff00 */
[----:B------:R-:W-:Y:S01]  /*8090*/  @!P5 PRMT R56, R57, 0x7632, R56 ;  /* 0x000076323938d816 */ /* 0x000fe20000000038 */
[----:B------:R-:W-:Y:S01]  /*80a0*/  @!P5 IMAD.U32 R3, R55, 0x10000, RZ ;  /* 0x000100003703d824 */ /* 0x000fe200078e00ff */
[----:B------:R-:W-:Y:S01]  /*80b0*/  STL [R1+0x8a4], R213 ;  /* 0x0008a4d501007387 */ /* 0x000fe20000100800 */
[----:B------:R-:W-:-:S03]  /*80c0*/  @!P5 FMUL R0, R12, R137 ;  /* 0x000000890c00d220 */ /* 0x000fc60000400000 */
[----:B------:R-:W-:Y:S01]  /*80d0*/  STL [R1+0xf60], R213 ;  /* 0x000f60d501007387 */ /* 0x000fe20000100800 */
[----:B------:R-:W-:-:S03]  /*80e0*/  @!P5 SHF.L.U32 R57, R57, 0x10, RZ ;  /* 0x000000103939d819 */ /* 0x000fc600000006ff */
[----:B------:R-:W-:Y:S01]  /*80f0*/  STL [R1+0x8ac], R12 ;  /* 0x0008ac0c01007387 */ /* 0x000fe20000100800 */
[----:B------:R-:W-:-:S03]  /*8100*/  @!P5 SHF.L.U32 R56, R56, 0x10, RZ ;  /* 0x000000103838d819 */ /* 0x000fc600000006ff */
[----:B------:R-:W-:Y:S01]  /*8110*/  STL [R1+0x8b8], R11 ;  /* 0x0008b80b01007387 */ /* 0x000fe20000100800 */
[----:B------:R-:W-:-:S03]  /*8120*/  @!P5 IMAD.U32 R136, R136, 0x10000, RZ ;  /* 0x000100008888d824 */ /* 0x000fc600078e00ff */
[----:B------:R-:W3:Y:S04]  /*8130*/  @!P4 LDG.E.64 R54, desc[UR4][R112.64+0x2200] ;  /* 0x002200047036c981 */ /* 0x000ee8000c1e1b00 */
[----:B------:R-:W-:Y:S04]  /*8140*/  STL [R1+0x8b4], R9 ;  /* 0x0008b40901007387 */ /* 0x000fe80000100800 */
[----:B------:R-:W-:Y:S04]  /*8150*/  STL [R1+0x8c0], R3 ;  /* 0x0008c00301007387 */ /* 0x000fe80000100800 */
[----:B------:R-:W4:Y:S01]  /*8160*/  @!P4 LDG.E.64 R134, desc[UR4][R114.64+0x2200] ;  /* 0x002200047286c981 */ /* 0x000f22000c1e1b00 */
[----:B------:R-:W-:-:S03]  /*8170*/  IMAD.MOV.U32 R4, RZ, RZ, RZ ;  /* 0x000000ffff047224 */ /* 0x000fc600078e00ff */
[----:B------:R0:W-:Y:S01]  /*8180*/  STL [R1+0x860], R0 ;  /* 0x0008600001007387 */ /* 0x0001e20000100800 */
[----:B------:R-:W-:Y:S01]  /*8190*/  MOV R10, RZ ;  /* 0x000000ff000a7202 */ /* 0x000fe20000000f00 */
[----:B------:R-:W-:Y:S01]  /*81a0*/  @!P5 FMUL R10, R11, R57 ;  /* 0x000000390b0ad220 */ /* 0x000fe20000400000 */
[----:B------:R-:W-:Y:S01]  /*81b0*/  @!P5 FMUL R4, R9, R136 ;  /* 0x000000880904d220 */ /* 0x000fe20000400000 */
[----:B------:R-:W-:Y:S01]  /*81c0*/  @!P5 FMUL R2, R3, R56 ;  /* 0x000000380302d220 */ /* 0x000fe20000400000 */
[----:B0-----:R-:W-:-:S04]  /*81d0*/  IADD3 R0, R110, 0x1180, RZ ;  /* 0x000011806e007810 */ /* 0x001fc80007ffe0ff */
[----:B------:R-:W-:Y:S01]  /*81e0*/  ISETP.GE.AND P5, PT, R0, R138, PT ;  /* 0x0000008a0000720c */ /* 0x000fe20003fa6270 */
[----:B------:R-:W-:Y:S01]  /*81f0*/  HFMA2.MMA R9, -RZ, RZ, 0, 0 ;  /* 0x00000000ff097435 */ /* 0x000fe200000001ff */
[----:B------:R0:W-:Y:S01]  /*8200*/  STL [R1+0x960], R0 ;  /* 0x0009600001007387 */ /* 0x0001e20000100800 */
[----:B------:R-:W-:Y:S02]  /*8210*/  @!P6 PRMT R139, R126, 0x7632, R139 ;  /* 0x000076327e8be816 */ /* 0x000fe4000000008b */
[C---:B------:R-:W-:Y:S01]  /*8220*/  @!P6 PRMT R140, R127.reuse, 0x7632, R140 ;  /* 0x000076327f8ce816 */ /* 0x040fe2000000008c */
[----:B------:R-:W-:Y:S01]  /*8230*/  STL [R1+0x880], R10 ;  /* 0x0008800a01007387 */ /* 0x000fe20000100800 */
[----:B------:R-:W-:-:S06]  /*8240*/  @!P6 IMAD.U32 R9, R127, 0x10000, RZ ;  /* 0x000100007f09e824 */ /* 0x000fcc00078e00ff */
[----:B------:R-:W4:Y:S01]  /*8250*/  @!P5 LDG.E.64 R136, desc[UR4][R112.64+0x2300] ;  /* 0x002300047088d981 */ /* 0x000f22000c1e1b00 */
[----:B0-----:R-:W-:-:S03]  /*8260*/  IMAD.MOV.U32 R0, RZ, RZ, RZ ;  /* 0x000000ffff007224 */ /* 0x001fc600078e00ff */
[----:B------:R-:W4:Y:S01]  /*8270*/  @!P5 LDG.E.64 R56, desc[UR4][R114.64+0x2300] ;  /* 0x002300047238d981 */ /* 0x000f22000c1e1b00 */
[----:B------:R-:W-:Y:S02]  /*8280*/  @!P6 SHF.L.U32 R0, R126, 0x10, RZ ;  /* 0x000000107e00e819 */ /* 0x000fe400000006ff */
[C---:B------:R-:W-:Y:S01]  /*8290*/  @!P6 PRMT R126, R132.reuse, 0x7632, R126 ;  /* 0x00007632847ee816 */ /* 0x040fe2000000007e */
[----:B------:R0:W-:Y:S01]  /*82a0*/  STL [R1+0x868], R4 ;  /* 0x0008680401007387 */ /* 0x0001e20000100800 */
[C---:B------:R-:W-:Y:S01]  /*82b0*/  @!P6 PRMT R127, R133.reuse, 0x7632, R127 ;  /* 0x00007632857fe816 */ /* 0x040fe2000000007f */
[----:B------:R-:W-:Y:S02]  /*82c0*/  @!P6 IMAD.U32 R132, R132, 0x10000, RZ ;  /* 0x000100008484e824 */ /* 0x000fe400078e00ff */
[----:B------:R1:W-:Y:S01]  /*82d0*/  STL [R1+0x88c], R2 ;  /* 0x00088c0201007387 */ /* 0x0003e20000100800 */
[----:B------:R-:W-:Y:S01]  /*82e0*/  @!P6 SHF.L.U32 R133, R133, 0x10, RZ ;  /* 0x000000108585e819 */ /* 0x000fe200000006ff */
[----:B------:R-:W-:Y:S01]  /*82f0*/  IMAD.MOV.U32 R52, RZ, RZ, RZ ;  /* 0x000000ffff347224 */ /* 0x000fe200078e00ff */
[----:B------:R-:W-:Y:S01]  /*8300*/  @!P6 SHF.L.U32 R126, R126, 0x10, RZ ;  /* 0x000000107e7ee819 */ /* 0x000fe200000006ff */
[----:B0-----:R-:W-:Y:S01]  /*8310*/  HFMA2.MMA R4, -RZ, RZ, 0, 0 ;  /* 0x00000000ff047435 */ /* 0x001fe200000001ff */
[----:B------:R0:W-:Y:S01]  /*8320*/  STL [R1+0x894], R0 ;  /* 0x0008940001007387 */ /* 0x0001e20000100800 */
[----:B-1----:R-:W-:Y:S01]  /*8330*/  CS2R R2, SRZ ;  /* 0x0000000000027805 */ /* 0x002fe2000001ff00 */
[----:B------:R-:W-:Y:S01]  /*8340*/  @!P6 IMAD.U32 R127, R127, 0x10000, RZ ;  /* 0x000100007f7fe824 */ /* 0x000fe200078e00ff */
[----:B------:R-:W-:Y:S01]  /*8350*/  @!P6 SHF.L.U32 R3, R139, 0x10, RZ ;  /* 0x000000108b03e819 */ /* 0x000fe200000006ff */
[----:B------:R-:W-:Y:S01]  /*8360*/  @!P6 FMUL R52, R0, R132 ;  /* 0x000000840034e220 */ /* 0x000fe20000400000 */
[----:B------:R-:W-:-:S02]  /*8370*/  @!P6 SHF.L.U32 R2, R140, 0x10, RZ ;  /* 0x000000108c02e819 */ /* 0x000fc400000006ff */
[----:B------:R-:W-:Y:S02]  /*8380*/  CS2R R230, SRZ ;  /* 0x0000000000e67805 */ /* 0x000fe4000001ff00 */
[----:B0-----:R-:W-:Y:S01]  /*8390*/  IADD3 R0, R110, 0x1200, RZ ;  /* 0x000012006e007810 */ /* 0x001fe20007ffe0ff */
[----:B------:R0:W-:Y:S01]  /*83a0*/  STL [R1+0x8a8], R9 ;  /* 0x0008a80901007387 */ /* 0x0001e20000100800 */
[----:B------:R-:W-:Y:S01]  /*83b0*/  MOV R49, RZ ;  /* 0x000000ff00317202 */ /* 0x000fe20000000f00 */
[----:B------:R-:W-:Y:S01]  /*83c0*/  @!P6 FMUL R4, R9, R133 ;  /* 0x000000850904e220 */ /* 0x000fe20000400000 */
[----:B------:R-:W-:Y:S01]  /*83d0*/  @!P6 FMUL R49, R3, R126 ;  /* 0x0000007e0331e220 */ /* 0x000fe20000400000 */
[----:B------:R-:W-:Y:S01]  /*83e0*/  @!P6 FMUL R230, R2, R127 ;  /* 0x0000007f02e6e220 */ /* 0x000fe20000400000 */
[----:B------:R-:W-:Y:S01]  /*83f0*/  STL [R1+0x8a0], R3 ;  /* 0x0008a00301007387 */ /* 0x000fe20000100800 */
[----:B------:R-:W-:Y:S01]  /*8400*/  ISETP.GE.AND P6, PT, R0, R138, PT ;  /* 0x0000008a0000720c */ /* 0x000fe20003fc6270 */
[----:B0-----:R-:W-:-:S02]  /*8410*/  HFMA2.MMA R9, -RZ, RZ, 0, 0 ;  /* 0x00000000ff097435 */ /* 0x001fc400000001ff */
[----:B------:R0:W-:Y:S01]  /*8420*/  STL [R1+0x8b0], R2 ;  /* 0x0008b00201007387 */ /* 0x0001e20000100800 */
[----:B------:R-:W-:-:S03]  /*8430*/  @!P0 PRMT R132, R130, 0x7632, R132 ;  /* 0x0000763282848816 */ /* 0x000fc60000000084 */
[----:B------:R-:W-:Y:S01]  /*8440*/  STL [R1+0x844], R52 ;  /* 0x0008443401007387 */ /* 0x000fe20000100800 */
[C---:B------:R-:W-:Y:S01]  /*8450*/  @!P0 PRMT R133, R131.reuse, 0x7632, R133 ;  /* 0x0000763283858816 */ /* 0x040fe20000000085 */
[----:B------:R-:W-:Y:S02]  /*8460*/  @!P0 IMAD.U32 R9, R131, 0x10000, RZ ;  /* 0x0001000083098824 */ /* 0x000fe400078e00ff */
[----:B------:R1:W-:Y:S01]  /*8470*/  STL [R1+0x958], R0 ;  /* 0x0009580001007387 */ /* 0x0003e20000100800 */
[----:B------:R-:W-:-:S03]  /*8480*/  @!P0 PRMT R131, R121, 0x7632, R131 ;  /* 0x0000763279838816 */ /* 0x000fc60000000083 */
[----:B------:R1:W-:Y:S01]  /*8490*/  STL [R1+0x85c], R4 ;  /* 0x00085c0401007387 */ /* 0x0003e20000100800 */
[----:B0-----:R-:W-:-:S03]  /*84a0*/  CS2R R2, SRZ ;  /* 0x0000000000027805 */ /* 0x001fc6000001ff00 */
[----:B------:R-:W-:Y:S01]  /*84b0*/  STL [R1+0xf50], R52 ;  /* 0x000f503401007387 */ /* 0x000fe20000100800 */
[----:B-1----:R-:W-:Y:S01]  /*84c0*/  IMAD.MOV.U32 R0, RZ, RZ, RZ ;  /* 0x000000ffff007224 */ /* 0x002fe200078e00ff */
[----:B------:R-:W-:Y:S02]  /*84d0*/  @!P0 SHF.L.U32 R0, R130, 0x10, RZ ;  /* 0x0000001082008819 */ /* 0x000fe400000006ff */
[----:B------:R-:W-:Y:S01]  /*84e0*/  STL [R1+0x850], R49 ;  /* 0x0008503101007387 */ /* 0x000fe20000100800 */
[C---:B------:R-:W-:Y:S01]  /*84f0*/  @!P0 PRMT R130, R120.reuse, 0x7632, R130 ;  /* 0x0000763278828816 */ /* 0x040fe20000000082 */
[----:B------:R-:W-:Y:S01]  /*8500*/  @!P0 IMAD.U32 R120, R120, 0x10000, RZ ;  /* 0x0001000078788824 */ /* 0x000fe200078e00ff */
[----:B------:R-:W-:Y:S01]  /*8510*/  MOV R4, RZ ;  /* 0x000000ff00047202 */ /* 0x000fe20000000f00 */
        /* <DEDUP_REMOVED lines=8> */
[----:B------:R-:W-:Y:S01]  /*85a0*/  STL [R1+0xf48], R230 ;  /* 0x000f48e601007387 */ /* 0x000fe20000100800 */
[----:B------:R-:W-:-:S02]  /*85b0*/  CS2R R208, SRZ ;  /* 0x0000000000d07805 */ /* 0x000fc4000001ff00 */
[----:B------:R-:W-:Y:S01]  /*85c0*/  CS2R R180, SRZ ;  /* 0x0000000000b47805 */ /* 0x000fe2000001ff00 */
[----:B------:R0:W-:Y:S01]  /*85d0*/  STL [R1+0x87c], R0 ;  /* 0x00087c0001007387 */ /* 0x0001e20000100800 */
[----:B------:R-:W-:Y:S01]  /*85e0*/  @!P0 FMUL R181, R9, R121 ;  /* 0x0000007909b58220 */ /* 0x000fe20000400000 */
[----:B------:R-:W-:Y:S02]  /*85f0*/  @!P0 FMUL R209, R4, R130 ;  /* 0x0000008204d18220 */ /* 0x000fe40000400000 */
[----:B------:R-:W4:Y:S01]  /*8600*/  @!P6 LDG.E.64 R126, desc[UR4][R112.64+0x2400] ;  /* 0x00240004707ee981 */ /* 0x000f22000c1e1b00 */
[----:B------:R-:W-:-:S03]  /*8610*/  @!P0 FMUL R2, R3, R131 ;  /* 0x0000008303028220 */ /* 0x000fc60000400000 */
[----:B------:R-:W4:Y:S01]  /*8620*/  @!P6 LDG.E.64 R132, desc[UR4][R114.64+0x2400] ;  /* 0x002400047284e981 */ /* 0x000f22000c1e1b00 */
[----:B0-----:R-:W-:-:S04]  /*8630*/  IADD3 R0, R110, 0x1280, RZ ;  /* 0x000012806e007810 */ /* 0x001fc80007ffe0ff */
[----:B------:R-:W-:Y:S01]  /*8640*/  ISETP.GE.AND P0, PT, R0, R138, PT ;  /* 0x0000008a0000720c */ /* 0x000fe20003f06270 */
[----:B------:R-:W-:Y:S04]  /*8650*/  STL [R1+0x890], R9 ;  /* 0x0008900901007387 */ /* 0x000fe80000100800 */
[----:B------:R0:W-:Y:S04]  /*8660*/  STL [R1+0x888], R4 ;  /* 0x0008880401007387 */ /* 0x0001e80000100800 */
[----:B------:R-:W-:Y:S04]  /*8670*/  STL [R1+0x89c], R3 ;  /* 0x00089c0301007387 */ /* 0x000fe80000100800 */
[----:B------:R-:W4:Y:S01]  /*8680*/  @!P0 LDG.E.64 R130, desc[UR4][R112.64+0x2500] ;  /* 0x0025000470828981 */ /* 0x000f22000c1e1b00 */
[----:B0-----:R-:W-:-:S03]  /*8690*/  MOV R4, RZ ;  /* 0x000000ff00047202 */ /* 0x001fc60000000f00 */
[----:B------:R-:W-:Y:S01]  /*86a0*/  STL [R1+0x828], R212 ;  /* 0x000828d401007387 */ /* 0x000fe20000100800 */
[----:B------:R-:W-:-:S03]  /*86b0*/  @!P1 SHF.L.U32 R4, R118, 0x10, RZ ;  /* 0x0000001076049819 */ /* 0x000fc600000006ff */
[----:B------:R-:W-:Y:S01]  /*86c0*/  STL [R1+0x950], R0 ;  /* 0x0009500001007387 */ /* 0x000fe20000100800 */
[----:B------:R-:W-:-:S03]  /*86d0*/  @!P1 PRMT R118, R118, 0x7632, R118 ;  /* 0x0000763276769816 */ /* 0x000fc60000000076 */
[----:B------:R-:W-:Y:S04]  /*86e0*/  STL [R1+0xf64], R212 ;  /* 0x000f64d401007387 */ /* 0x000fe80000100800 */
[----:B------:R-:W-:Y:S04]  /*86f0*/  STL [R1+0x840], R181 ;  /* 0x000840b501007387 */ /* 0x000fe80000100800 */
[----:B------:R-:W-:Y:S04]  /*8700*/  STL [R1+0xf68], R181 ;  /* 0x000f68b501007387 */ /* 0x000fe80000100800 */
[----:B------:R0:W-:Y:S04]  /*8710*/  STL [R1+0x84c], R2 ;  /* 0x00084c0201007387 */ /* 0x0001e80000100800 */
[----:B------:R-:W4:Y:S01]  /*8720*/  @!P0 LDG.E.64 R120, desc[UR4][R114.64+0x2500] ;  /* 0x0025000472788981 */ /* 0x000f22000c1e1b00 */
[----:B------:R-:W-:-:S02]  /*8730*/  @!P1 PRMT R139, R119, 0x7632, R139 ;  /* 0x00007632778b9816 */ /* 0x000fc4000000008b */
[----:B0-----:R-:W-:Y:S02]  /*8740*/  CS2R R2, SRZ ;  /* 0x0000000000027805 */ /* 0x001fe4000001ff00 */
[----:B------:R-:W-:Y:S01]  /*8750*/  @!P1 IMAD.U32 R2, R118, 0x10000, RZ ;  /* 0x0001000076029824 */ /* 0x000fe200078e00ff */
[C---:B------:R-:W-:Y:S02]  /*8760*/  @!P1 PRMT R118, R116.reuse, 0x7632, R118 ;  /* 0x0000763274769816 */ /* 0x040fe40000000076 */
[----:B------:R-:W-:Y:S02]  /*8770*/  @!P1 SHF.L.U32 R3, R119, 0x10, RZ ;  /* 0x0000001077039819 */ /* 0x000fe400000006ff */
[----:B------:R-:W-:Y:S02]  /*8780*/  @!P1 SHF.L.U32 R116, R116, 0x10, RZ ;  /* 0x0000001074749819 */ /* 0x000fe400000006ff */
[----:B------:R-:W-:Y:S02]  /*8790*/  @!P1 PRMT R119, R117, 0x7632, R119 ;  /* 0x0000763275779816 */ /* 0x000fe40000000077 */
[----:B------:R-:W-:Y:S01]  /*87a0*/  CS2R R50, SRZ ;  /* 0x0000000000327805 */ /* 0x000fe2000001ff00 */
[----:B------:R-:W-:Y:S01]  /*87b0*/  IMAD.MOV.U32 R0, RZ, RZ, RZ ;  /* 0x000000ffff007224 */ /* 0x000fe200078e00ff */
[----:B------:R-:W-:Y:S01]  /*87c0*/  @!P1 SHF.L.U32 R0, R139, 0x10, RZ ;  /* 0x000000108b009819 */ /* 0x000fe200000006ff */
[----:B------:R-:W-:Y:S01]  /*87d0*/  @!P1 FMUL R51, R4, R116 ;  /* 0x0000007404339220 */ /* 0x000fe20000400000 */
[----:B------:R-:W-:Y:S01]  /*87e0*/  @!P1 SHF.L.U32 R118, R118, 0x10, RZ ;  /* 0x0000001076769819 */ /* 0x000fe200000006ff */
[----:B------:R-:W-:Y:S01]  /*87f0*/  @!P1 IMAD.U32 R117, R117, 0x10000, RZ ;  /* 0x0001000075759824 */ /* 0x000fe200078e00ff */
[----:B------:R-:W-:Y:S01]  /*8800*/  @!P1 SHF.L.U32 R119, R119, 0x10, RZ ;  /* 0x0000001077779819 */ /* 0x000fe200000006ff */
[----:B------:R-:W-:Y:S01]  /*8810*/  VIADD R116, R110, 0x1300 ;  /* 0x000013006e747836 */ /* 0x000fe20000000000 */
[----:B------:R-:W-:Y:S01]  /*8820*/  CS2R R26, SRZ ;  /* 0x00000000001a7805 */ /* 0x000fe2000001ff00 */
[----:B------:R-:W-:Y:S01]  /*8830*/  @!P1 FMUL R180, R2, R118 ;  /* 0x0000007602b49220 */ /* 0x000fe20000400000 */
[----:B------:R-:W-:Y:S01]  /*8840*/  @!P1 FMUL R26, R3, R117 ;  /* 0x00000075031a9220 */ /* 0x000fe20000400000 */
[----:B------:R-:W-:Y:S01]  /*8850*/  @!P1 FMUL R50, R0, R119 ;  /* 0x0000007700329220 */ /* 0x000fe20000400000 */
[----:B------:R-:W-:-:S13]  /*8860*/  ISETP.GE.AND P1, PT, R116, R138, PT ;  /* 0x0000008a7400720c */ /* 0x000fda0003f26270 */
[----:B------:R-:W4:Y:S04]  /*8870*/  @!P1 LDG.E.64 R118, desc[UR4][R112.64+0x2600] ;  /* 0x0026000470769981 */ /* 0x000f28000c1e1b00 */
[----:B------:R-:W4:Y:S04]  /*8880*/  @!P1 LDG.E.64 R116, desc[UR4][R114.64+0x2600] ;  /* 0x0026000472749981 */ /* 0x000f28000c1e1b00 */
[----:B------:R-:W-:Y:S04]  /*8890*/  STL [R1+0x834], R209 ;  /* 0x000834d101007387 */ /* 0x000fe80000100800 */
[----:B------:R-:W-:Y:S04]  /*88a0*/  STL [R1+0xf6c], R209 ;  /* 0x000f6cd101007387 */ /* 0x000fe80000100800 */
[----:B------:R0:W-:Y:S04]  /*88b0*/  STL [R1+0x858], R4 ;  /* 0x0008580401007387 */ /* 0x0001e80000100800 */
[----:B------:R-:W-:Y:S01]  /*88c0*/  STL [R1+0x878], R3 ;  /* 0x0008780301007387 */ /* 0x000fe20000100800 */
[----:B0-----:R-:W-:-:S03]  /*88d0*/  HFMA2.MMA R4, -RZ, RZ, 0, 0 ;  /* 0x00000000ff047435 */ /* 0x001fc600000001ff */
[----:B------:R0:W-:Y:S01]  /*88e0*/  STL [R1+0x864], R2 ;  /* 0x0008640201007387 */ /* 0x0001e20000100800 */
[----:B--2---:R-:W-:-:S03]  /*88f0*/  @!P2 PRMT R139, R122, 0x7632, R139 ;  /* 0x000076327a8ba816 */ /* 0x004fc6000000008b */
[----:B------:R1:W-:Y:S01]  /*8900*/  STL [R1+0x884], R0 ;  /* 0x0008840001007387 */ /* 0x0003e20000100800 */
[----:B------:R-:W-:Y:S01]  /*8910*/  @!P2 IMAD.U32 R4, R122, 0x10000, RZ ;  /* 0x000100007a04a824 */ /* 0x000fe200078e00ff */
[----:B------:R-:W-:Y:S02]  /*8920*/  @!P2 PRMT R122, R124, 0x7632, R122 ;  /* 0x000076327c7aa816 */ /* 0x000fe4000000007a */
[----:B------:R-:W-:Y:S01]  /*8930*/  STL [R1+0x814], R51 ;  /* 0x0008143301007387 */ /* 0x000fe20000100800 */
[----:B0-----:R-:W-:-:S03]  /*8940*/  CS2R R2, SRZ ;  /* 0x0000000000027805 */ /* 0x001fc6000001ff00 */
[----:B------:R-:W-:Y:S01]  /*8950*/  STL [R1+0xf40], R51 ;  /* 0x000f403301007387 */ /* 0x000fe20000100800 */
[C---:B------:R-:W-:Y:S02]  /*8960*/  @!P2 PRMT R140, R123.reuse, 0x7632, R140 ;  /* 0x000076327b8ca816 */ /* 0x040fe4000000008c */
[----:B------:R-:W-:Y:S01]  /*8970*/  @!P2 SHF.L.U32 R3, R123, 0x10, RZ ;  /* 0x000000107b03a819 */ /* 0x000fe200000006ff */
[----:B------:R-:W-:Y:S01]  /*8980*/  STL [R1+0x824], R26 ;  /* 0x0008241a01007387 */ /* 0x000fe20000100800 */
[----:B------:R-:W-:Y:S02]  /*8990*/  @!P2 SHF.L.U32 R124, R124, 0x10, RZ ;  /* 0x000000107c7ca819 */ /* 0x000fe400000006ff */
[----:B------:R-:W-:Y:S01]  /*89a0*/  @!P2 PRMT R123, R125, 0x7632, R123 ;  /* 0x000076327d7ba816 */ /* 0x000fe2000000007b */
[----:B------:R-:W-:Y:S01]  /*89b0*/  STL [R1+0xf44], R26 ;  /* 0x000f441a01007387 */ /* 0x000fe20000100800 */
[----:B------:R-:W-:-:S03]  /*89c0*/  CS2R R42, SRZ ;  /* 0x00000000002a7805 */ /* 0x000fc6000001ff00 */
[----:B------:R-:W-:Y:S01]  /*89d0*/  STL [R1+0x81c], R180 ;  /* 0x00081cb401007387 */ /* 0x000fe20000100800 */
[----:B-1----:R-:W-:-:S03]  /*89e0*/  MOV R0, RZ ;  /* 0x000000ff00007202 */ /* 0x002fc60000000f00 */
[----:B------:R-:W-:Y:S01]  /*89f0*/  STL [R1+0xf70], R180 ;  /* 0x000f70b401007387 */ /* 0x000fe20000100800 */
[----:B------:R-:W-:Y:S01]  /*8a00*/  @!P2 SHF.L.U32 R2, R139, 0x10, RZ ;  /* 0x000000108b02a819 */ /* 0x000fe200000006ff */
[----:B------:R-:W-:Y:S02]  /*8a10*/  @!P2 FMUL R43, R4, R124 ;  /* 0x0000007c042ba220 */ /* 0x000fe40000400000 */
[----:B------:R-:W-:Y:S01]  /*8a20*/  STL [R1+0x838], R50 ;  /* 0x0008383201007387 */ /* 0x000fe20000100800 */
[----:B------:R-:W-:Y:S01]  /*8a30*/  @!P2 SHF.L.U32 R125, R125, 0x10, RZ ;  /* 0x000000107d7da819 */ /* 0x000fe200000006ff */
[----:B------:R-:W-:Y:S01]  /*8a40*/  @!P2 IMAD.U32 R0, R140, 0x10000, RZ ;  /* 0x000100008c00a824 */ /* 0x000fe200078e00ff */
[----:B------:R-:W-:Y:S01]  /*8a50*/  @!P2 SHF.L.U32 R122, R122, 0x10, RZ ;  /* 0x000000107a7aa819 */ /* 0x000fe200000006ff */
[----:B------:R-:W-:Y:S01]  /*8a60*/  STL [R1+0xf74], R50 ;  /* 0x000f743201007387 */ /* 0x000fe20000100800 */
[----:B------:R-:W-:Y:S01]  /*8a70*/  @!P2 SHF.L.U32 R123, R123, 0x10, RZ ;  /* 0x000000107b7ba819 */ /* 0x000fe200000006ff */
[----:B------:R-:W-:-:S02]  /*8a80*/  VIADD R124, R110, 0x1380 ;  /* 0x000013806e7c7836 */ /* 0x000fc40000000000 */
[----:B------:R0:W-:Y:S01]  /*8a90*/  STL [R1+0x830], R4 ;  /* 0x0008300401007387 */ /* 0x0001e20000100800 */
[----:B------:R-:W-:Y:S01]  /*8aa0*/  CS2R R178, SRZ ;  /* 0x0000000000b27805 */ /* 0x000fe2000001ff00 */
[----:B------:R-:W-:Y:S02]  /*8ab0*/  IMAD.MOV.U32 R41, RZ, RZ, RZ ;  /* 0x000000ffff297224 */ /* 0x000fe400078e00ff */
[----:B------:R-:W-:Y:S01]  /*8ac0*/  @!P2 FMUL R179, R3, R125 ;  /* 0x0000007d03b3a220 */ /* 0x000fe20000400000 */
[----:B------:R-:W-:Y:S01]  /*8ad0*/  STL [R1+0x848], R3 ;  /* 0x0008480301007387 */ /* 0x000fe20000100800 */
[----:B------:R-:W-:Y:S01]  /*8ae0*/  @!P2 FMUL R41, R2, R122 ;  /* 0x0000007a0229a220 */ /* 0x000fe20000400000 */
[----:B------:R-:W-:Y:S01]  /*8af0*/  @!P2 FMUL R178, R0, R123 ;  /* 0x0000007b00b2a220 */ /* 0x000fe20000400000 */
[----:B0-----:R-:W-:Y:S01]  /*8b00*/  HFMA2.MMA R4, -RZ, RZ, 0, 0 ;  /* 0x00000000ff047435 */ /* 0x001fe200000001ff */
[----:B------:R0:W-:Y:S01]  /*8b10*/  STL [R1+0x83c], R2 ;  /* 0x00083c0201007387 */ /* 0x0001e20000100800 */
[----:B------:R-:W-:-:S02]  /*8b20*/  ISETP.GE.AND P2, PT, R124, R138, PT ;  /* 0x0000008a7c00720c */ /* 0x000fc40003f46270 */
[C---:B------:R-:W-:Y:S02]  /*8b30*/  @!P3 PRMT R139, R58.reuse, 0x7632, R139 ;  /* 0x000076323a8bb816 */ /* 0x040fe4000000008b */
[----:B------:R-:W-:Y:S01]  /*8b40*/  @!P3 IMAD.U32 R4, R58, 0x10000, RZ ;  /* 0x000100003a04b824 */ /* 0x000fe200078e00ff */
[C---:B------:R-:W-:Y:S02]  /*8b50*/  @!P3 PRMT R58, R128.reuse, 0x7632, R58 ;  /* 0x00007632803ab816 */ /* 0x040fe4000000003a */
[C---:B------:R-:W-:Y:S02]  /*8b60*/  @!P3 PRMT R140, R59.reuse, 0x7632, R140 ;  /* 0x000076323b8cb816 */ /* 0x040fe4000000008c */
[----:B0-----:R-:W-:Y:S02]  /*8b70*/  CS2R R2, SRZ ;  /* 0x0000000000027805 */ /* 0x001fe4000001ff00 */
[----:B------:R-:W-:Y:S02]  /*8b80*/  @!P3 SHF.L.U32 R128, R128, 0x10, RZ ;  /* 0x000000108080b819 */ /* 0x000fe400000006ff */
[----:B------:R-:W-:-:S02]  /*8b90*/  @!P3 SHF.L.U32 R3, R59, 0x10, RZ ;  /* 0x000000103b03b819 */ /* 0x000fc400000006ff */
[----:B------:R-:W-:Y:S02]  /*8ba0*/  CS2R R176, SRZ ;  /* 0x0000000000b07805 */ /* 0x000fe4000001ff00 */
[----:B------:R-:W-:Y:S01]  /*8bb0*/  @!P3 PRMT R59, R129, 0x7632, R59 ;  /* 0x00007632813bb816 */ /* 0x000fe2000000003b */
[----:B------:R0:W-:Y:S01]  /*8bc0*/  STL [R1+0x854], R0 ;  /* 0x0008540001007387 */ /* 0x0001e20000100800 */
[----:B------:R-:W-:Y:S01]  /*8bd0*/  @!P3 SHF.L.U32 R2, R139, 0x10, RZ ;  /* 0x000000108b02b819 */ /* 0x000fe200000006ff */
[----:B------:R-:W-:Y:S01]  /*8be0*/  @!P3 FMUL R177, R4, R128 ;  /* 0x0000008004b1b220 */ /* 0x000fe20000400000 */
[----:B------:R-:W-:Y:S01]  /*8bf0*/  @!P3 SHF.L.U32 R129, R129, 0x10, RZ ;  /* 0x000000108181b819 */ /* 0x000fe200000006ff */
[----:B------:R-:W-:Y:S01]  /*8c00*/  VIADD R128, R110, 0x1400 ;  /* 0x000014006e807836 */ /* 0x000fe20000000000 */
[----:B------:R-:W-:Y:S01]  /*8c10*/  @!P3 SHF.L.U32 R58, R58, 0x10, RZ ;  /* 0x000000103a3ab819 */ /* 0x000fe200000006ff */
[----:B------:R-:W-:Y:S01]  /*8c20*/  IMAD.MOV.U32 R44, RZ, RZ, RZ ;  /* 0x000000ffff2c7224 */ /* 0x000fe200078e00ff */
[----:B------:R-:W-:Y:S01]  /*8c30*/  @!P3 SHF.L.U32 R59, R59, 0x10, RZ ;  /* 0x000000103b3bb819 */ /* 0x000fe200000006ff */
[----:B------:R-:W2:Y:S01]  /*8c40*/  @!P2 LDG.E.64 R122, desc[UR4][R112.64+0x2700] ;  /* 0x00270004707aa981 */ /* 0x000ea2000c1e1b00 */
[----:B0-----:R-:W-:Y:S01]  /*8c50*/  MOV R0, RZ ;  /* 0x000000ff00007202 */ /* 0x001fe20000000f00 */
[----:B------:R-:W-:-:S02]  /*8c60*/  @!P3 IMAD.U32 R0, R140, 0x10000, RZ ;  /* 0x000100008c00b824 */ /* 0x000fc400078e00ff */
[----:B------:R-:W-:Y:S01]  /*8c70*/  @!P3 FMUL R42, R3, R129 ;  /* 0x00000081032ab220 */ /* 0x000fe20000400000 */
[----:B------:R-:W-:Y:S01]  /*8c80*/  @!P3 FMUL R44, R2, R58 ;  /* 0x0000003a022cb220 */ /* 0x000fe20000400000 */
[----:B------:R-:W2:Y:S01]  /*8c90*/  @!P2 LDG.E.64 R124, desc[UR4][R114.64+0x2700] ;  /* 0x00270004727ca981 */ /* 0x000ea2000c1e1b00 */
[----:B------:R-:W-:Y:S01]  /*8ca0*/  @!P3 FMUL R176, R0, R59 ;  /* 0x0000003b00b0b220 */ /* 0x000fe20000400000 */
[----:B------:R-:W-:-:S13]  /*8cb0*/  ISETP.GE.AND P3, PT, R128, R138, PT ;  /* 0x0000008a8000720c */ /* 0x000fda0003f66270 */
[----:B------:R-:W2:Y:S04]  /*8cc0*/  @!P3 LDG.E.64 R58, desc[UR4][R112.64+0x2800] ;  /* 0x00280004703ab981 */ /* 0x000ea8000c1e1b00 */
[----:B------:R-:W2:Y:S04]  /*8cd0*/  @!P3 LDG.E.64 R128, desc[UR4][R114.64+0x2800] ;  /* 0x002800047280b981 */ /* 0x000ea8000c1e1b00 */
[----:B------:R-:W-:Y:S04]  /*8ce0*/  STL [R1+0x7ec], R43 ;  /* 0x0007ec2b01007387 */ /* 0x000fe80000100800 */
[----:B------:R-:W-:Y:S04]  /*8cf0*/  STL [R1+0xf78], R43 ;  /* 0x000f782b01007387 */ /* 0x000fe80000100800 */
[----:B------:R-:W-:Y:S04]  /*8d00*/  STL [R1+0x804], R179 ;  /* 0x000804b301007387 */ /* 0x000fe80000100800 */
[----:B------:R-:W-:Y:S04]  /*8d10*/  STL [R1+0xf7c], R179 ;  /* 0x000f7cb301007387 */ /* 0x000fe80000100800 */
[----:B------:R-:W-:Y:S04]  /*8d20*/  STL [R1+0x7fc], R41 ;  /* 0x0007fc2901007387 */ /* 0x000fe80000100800 */
[----:B------:R-:W-:Y:S04]  /*8d30*/  STL [R1+0x810], R178 ;  /* 0x000810b201007387 */ /* 0x000fe80000100800 */
[----:B------:R0:W-:Y:S01]  /*8d40*/  STL [R1+0x80c], R4 ;  /* 0x00080c0401007387 */ /* 0x0001e20000100800 */
[----:B---3--:R-:W-:-:S03]  /*8d50*/  @!P4 PRMT R139, R54, 0x7632, R139 ;  /* 0x00007632368bc816 */ /* 0x008fc6000000008b */
[----:B------:R-:W-:Y:S01]  /*8d60*/  STL [R1+0x820], R3 ;  /* 0x0008200301007387 */ /* 0x000fe20000100800 */
[----:B0-----:R-:W-:-:S03]  /*8d70*/  HFMA2.MMA R4, -RZ, RZ, 0, 0 ;  /* 0x00000000ff047435 */ /* 0x001fc600000001ff */
[----:B------:R0:W-:Y:S01]  /*8d80*/  STL [R1+0x818], R2 ;  /* 0x0008180201007387 */ /* 0x0001e20000100800 */
[----:B------:R-:W-:Y:S01]  /*8d90*/  HFMA2.MMA R35, -RZ, RZ, 0, 0 ;  /* 0x00000000ff237435 */ /* 0x000fe200000001ff */
[C---:B------:R-:W-:Y:S01]  /*8da0*/  @!P4 PRMT R140, R55.reuse, 0x7632, R140 ;  /* 0x00007632378cc816 */ /* 0x040fe2000000008c */
[----:B------:R-:W-:Y:S01]  /*8db0*/  @!P4 IMAD.U32 R4, R54, 0x10000, RZ ;  /* 0x000100003604c824 */ /* 0x000fe200078e00ff */
[C---:B----4-:R-:W-:Y:S02]  /*8dc0*/  @!P4 PRMT R54, R134.reuse, 0x7632, R54 ;  /* 0x000076328636c816 */ /* 0x050fe40000000036 */
[----:B------:R-:W-:Y:S02]  /*8dd0*/  @!P4 SHF.L.U32 R134, R134, 0x10, RZ ;  /* 0x000000108686c819 */ /* 0x000fe400000006ff */
[----:B0-----:R-:W-:Y:S02]  /*8de0*/  CS2R R2, SRZ ;  /* 0x0000000000027805 */ /* 0x001fe4000001ff00 */
[----:B------:R-:W-:-:S02]  /*8df0*/  @!P4 SHF.L.U32 R3, R55, 0x10, RZ ;  /* 0x000000103703c819 */ /* 0x000fc400000006ff */
[----:B------:R-:W-:Y:S01]  /*8e00*/  @!P4 PRMT R55, R135, 0x7632, R55 ;  /* 0x000076328737c816 */ /* 0x000fe20000000037 */
[----:B------:R0:W-:Y:S01]  /*8e10*/  STL [R1+0x82c], R0 ;  /* 0x00082c0001007387 */ /* 0x0001e20000100800 */
[----:B------:R-:W-:Y:S01]  /*8e20*/  @!P4 SHF.L.U32 R2, R139, 0x10, RZ ;  /* 0x000000108b02c819 */ /* 0x000fe200000006ff */
[----:B------:R-:W-:Y:S01]  /*8e30*/  @!P4 FMUL R35, R4, R134 ;  /* 0x000000860423c220 */ /* 0x000fe20000400000 */
[----:B------:R-:W-:Y:S01]  /*8e40*/  @!P4 SHF.L.U32 R135, R135, 0x10, RZ ;  /* 0x000000108787c819 */ /* 0x000fe200000006ff */
[----:B------:R-:W-:Y:S01]  /*8e50*/  VIADD R134, R110, 0x1480 ;  /* 0x000014806e867836 */ /* 0x000fe20000000000 */
[----:B------:R-:W-:Y:S02]  /*8e60*/  @!P4 SHF.L.U32 R54, R54, 0x10, RZ ;  /* 0x000000103636c819 */ /* 0x000fe400000006ff */
[----:B------:R-:W-:Y:S01]  /*8e70*/  @!P4 SHF.L.U32 R55, R55, 0x10, RZ ;  /* 0x000000103737c819 */ /* 0x000fe200000006ff */
[----:B------:R-:W-:Y:S01]  /*8e80*/  STL [R1+0x7cc], R177 ;  /* 0x0007ccb101007387 */ /* 0x000fe20000100800 */
[----:B0-----:R-:W-:Y:S01]  /*8e90*/  MOV R0, RZ ;  /* 0x000000ff00007202 */ /* 0x001fe20000000f00 */
[----:B------:R-:W-:-:S02]  /*8ea0*/  @!P4 IMAD.U32 R0, R140, 0x10000, RZ ;  /* 0x000100008c00c824 */ /* 0x000fc400078e00ff */
[----:B------:R-:W-:Y:S01]  /*8eb0*/  STL [R1+0x7e0], R42 ;  /* 0x0007e02a01007387 */ /* 0x000fe20000100800 */
[----:B------:R-:W-:Y:S01]  /*8ec0*/  IMAD.MOV.U32 R34, RZ, RZ, RZ ;  /* 0x000000ffff227224 */ /* 0x000fe200078e00ff */
[----:B------:R-:W-:Y:S01]  /*8ed0*/  MOV R36, RZ ;  /* 0x000000ff00247202 */ /* 0x000fe20000000f00 */
[----:B------:R-:W-:Y:S01]  /*8ee0*/  IMAD.MOV.U32 R33, RZ, RZ, RZ ;  /* 0x000000ffff217224 */ /* 0x000fe200078e00ff */
[----:B------:R-:W-:Y:S01]  /*8ef0*/  STL [R1+0x7d8], R44 ;  /* 0x0007d82c01007387 */ /* 0x000fe20000100800 */
[----:B------:R-:W-:Y:S01]  /*8f00*/  @!P4 FMUL R36, R3, R135 ;  /* 0x000000870324c220 */ /* 0x000fe20000400000 */
[----:B------:R-:W-:Y:S01]  /*8f10*/  @!P4 FMUL R34, R2, R54 ;  /* 0x000000360222c220 */ /* 0x000fe20000400000 */
[----:B------:R-:W-:Y:S01]  /*8f20*/  @!P4 FMUL R33, R0, R55 ;  /* 0x000000370021c220 */ /* 0x000fe20000400000 */
[----:B------:R-:W-:Y:S01]  /*8f30*/  STL [R1+0x7f0], R176 ;  /* 0x0007f0b001007387 */ /* 0x000fe20000100800 */
[----:B------:R-:W-:-:S03]  /*8f40*/  ISETP.GE.AND P4, PT, R134, R138, PT ;  /* 0x0000008a8600720c */ /* 0x000fc60003f86270 */
[----:B------:R0:W-:Y:S04]  /*8f50*/  STL [R1+0x7e8], R4 ;  /* 0x0007e80401007387 */ /* 0x0001e80000100800 */
[----:B------:R-:W-:Y:S01]  /*8f60*/  STL [R1+0x800], R3 ;  /* 0x0008000301007387 */ /* 0x000fe20000100800 */
[----:B0-----:R-:W-:-:S03]  /*8f70*/  HFMA2.MMA R4, -RZ, RZ, 0, 0 ;  /* 0x00000000ff047435 */ /* 0x001fc600000001ff */
[----:B------:R0:W-:Y:S01]  /*8f80*/  STL [R1+0x7f8], R2 ;  /* 0x0007f80201007387 */ /* 0x0001e20000100800 */
[C---:B------:R-:W-:Y:S02]  /*8f90*/  @!P5 PRMT R54, R136.reuse, 0x7632, R54 ;  /* 0x000076328836d816 */ /* 0x040fe40000000036 */
[C---:B------:R-:W-:Y:S02]  /*8fa0*/  @!P5 PRMT R55, R137.reuse, 0x7632, R55 ;  /* 0x000076328937d816 */ /* 0x040fe40000000037 */
[----:B------:R-:W-:Y:S01]  /*8fb0*/  CS2R R174, SRZ ;  /* 0x0000000000ae7805 */ /* 0x000fe2000001ff00 */
[----:B------:R-:W-:Y:S01]  /*8fc0*/  @!P5 IMAD.U32 R4, R136, 0x10000, RZ ;  /* 0x000100008804d824 */ /* 0x000fe200078e00ff */
[----:B------:R-:W-:Y:S01]  /*8fd0*/  @!P5 PRMT R136, R56, 0x7632, R136 ;  /* 0x000076323888d816 */ /* 0x000fe20000000088 */
[----:B------:R-:W3:Y:S01]  /*8fe0*/  @!P4 LDG.E.64 R134, desc[UR4][R114.64+0x2900] ;  /* 0x002900047286c981 */ /* 0x000ee2000c1e1b00 */
[----:B0-----:R-:W-:Y:S02]  /*8ff0*/  CS2R R2, SRZ ;  /* 0x0000000000027805 */ /* 0x001fe4000001ff00 */
[----:B------:R-:W-:-:S02]  /*9000*/  @!P5 SHF.L.U32 R3, R137, 0x10, RZ ;  /* 0x000000108903d819 */ /* 0x000fc400000006ff */
[----:B------:R-:W-:Y:S01]  /*9010*/  @!P5 SHF.L.U32 R137, R56, 0x10, RZ ;  /* 0x000000103889d819 */ /* 0x000fe200000006ff */
[----:B------:R0:W-:Y:S01]  /*9020*/  STL [R1+0x808], R0 ;  /* 0x0008080001007387 */ /* 0x0001e20000100800 */
[C---:B------:R-:W-:Y:S02]  /*9030*/  @!P5 PRMT R56, R57.reuse, 0x7632, R56 ;  /* 0x000076323938d816 */ /* 0x040fe40000000038 */
[----:B------:R-:W-:Y:S01]  /*9040*/  @!P5 SHF.L.U32 R2, R54, 0x10, RZ ;  /* 0x000000103602d819 */ /* 0x000fe200000006ff */
[----:B------:R-:W-:Y:S01]  /*9050*/  @!P5 IMAD.U32 R136, R136, 0x10000, RZ ;  /* 0x000100008888d824 */ /* 0x000fe200078e00ff */
[----:B------:R-:W-:Y:S01]  /*9060*/  @!P5 SHF.L.U32 R57, R57, 0x10, RZ ;  /* 0x000000103939d819 */ /* 0x000fe200000006ff */
[----:B------:R-:W-:Y:S01]  /*9070*/  @!P5 FMUL R175, R4, R137 ;  /* 0x0000008904afd220 */ /* 0x000fe20000400000 */
[----:B------:R-:W-:Y:S02]  /*9080*/  @!P5 SHF.L.U32 R56, R56, 0x10, RZ ;  /* 0x000000103838d819 */ /* 0x000fe400000006ff */
[----:B0-----:R-:W-:Y:S01]  /*9090*/  MOV R0, RZ ;  /* 0x000000ff00007202 */ /* 0x001fe20000000f00 */
[----:B------:R-:W-:-:S02]  /*90a0*/  @!P5 IMAD.U32 R0, R55, 0x10000, RZ ;  /* 0x000100003700d824 */ /* 0x000fc400078e00ff */
[----:B------:R-:W4:Y:S01]  /*90b0*/  @!P4 LDG.E.64 R54, desc[UR4][R112.64+0x2900] ;  /* 0x002900047036c981 */ /* 0x000f22000c1e1b00 */
[----:B------:R-:W-:Y:S02]  /*90c0*/  IADD3 R137, R110, 0x1500, RZ ;  /* 0x000015006e897810 */ /* 0x000fe40007ffe0ff */
[----:B------:R-:W-:Y:S01]  /*90d0*/  CS2R R172, SRZ ;  /* 0x0000000000ac7805 */ /* 0x000fe2000001ff00 */
        /* <DEDUP_REMOVED lines=8> */
[----:B------:R0:W-:Y:S04]  /*9160*/  STL [R1+0x7d4], R4 ;  /* 0x0007d40401007387 */ /* 0x0001e80000100800 */
[----:B------:R-:W3:Y:S01]  /*9170*/  @!P5 LDG.E.64 R136, desc[UR4][R112.64+0x2a00] ;  /* 0x002a00047088d981 */ /* 0x000ee2000c1e1b00 */
[----:B------:R-:W-:-:S03]  /*9180*/  @!P6 PRMT R139, R126, 0x7632, R139 ;  /* 0x000076327e8be816 */ /* 0x000fc6000000008b */
[----:B------:R-:W-:Y:S01]  /*9190*/  STL [R1+0x7e4], R3 ;  /* 0x0007e40301007387 */ /* 0x000fe20000100800 */
[----:B0-----:R-:W-:-:S03]  /*91a0*/  IMAD.MOV.U32 R4, RZ, RZ, RZ ;  /* 0x000000ffff047224 */ /* 0x001fc600078e00ff */
[----:B------:R-:W3:Y:S01]  /*91b0*/  @!P5 LDG.E.64 R56, desc[UR4][R114.64+0x2a00] ;  /* 0x002a00047238d981 */ /* 0x000ee2000c1e1b00 */
[----:B------:R-:W-:-:S03]  /*91c0*/  @!P6 SHF.L.U32 R4, R126, 0x10, RZ ;  /* 0x000000107e04e819 */ /* 0x000fc600000006ff */
[----:B------:R0:W-:Y:S01]  /*91d0*/  STL [R1+0x7dc], R2 ;  /* 0x0007dc0201007387 */ /* 0x0001e20000100800 */
[----:B------:R-:W-:-:S03]  /*91e0*/  @!P6 PRMT R140, R127, 0x7632, R140 ;  /* 0x000076327f8ce816 */ /* 0x000fc6000000008c */
[----:B------:R1:W-:Y:S01]  /*91f0*/  STL [R1+0x7f4], R0 ;  /* 0x0007f40001007387 */ /* 0x0003e20000100800 */
[C---:B------:R-:W-:Y:S01]  /*9200*/  @!P6 PRMT R126, R132.reuse, 0x7632, R126 ;  /* 0x00007632847ee816 */ /* 0x040fe2000000007e */
[----:B------:R-:W-:Y:S01]  /*9210*/  @!P6 IMAD.U32 R132, R132, 0x10000, RZ ;  /* 0x000100008484e824 */ /* 0x000fe200078e00ff */
[----:B0-----:R-:W-:Y:S02]  /*9220*/  CS2R R2, SRZ ;  /* 0x0000000000027805 */ /* 0x001fe4000001ff00 */
[----:B------:R-:W-:Y:S01]  /*9230*/  @!P6 IMAD.U32 R3, R127, 0x10000, RZ ;  /* 0x000100007f03e824 */ /* 0x000fe200078e00ff */
[----:B-1----:R-:W-:Y:S01]  /*9240*/  HFMA2.MMA R0, -RZ, RZ, 0, 0 ;  /* 0x00000000ff007435 */ /* 0x002fe200000001ff */
[----:B------:R-:W-:Y:S02]  /*9250*/  @!P6 PRMT R127, R133, 0x7632, R127 ;  /* 0x00007632857fe816 */ /* 0x000fe4000000007f */
[----:B------:R-:W-:Y:S01]  /*9260*/  CS2R R170, SRZ ;  /* 0x0000000000aa7805 */ /* 0x000fe2000001ff00 */
[----:B------:R-:W-:Y:S01]  /*9270*/  STL [R1+0x794], R175 ;  /* 0x000794af01007387 */ /* 0x000fe20000100800 */
[----:B------:R-:W-:Y:S01]  /*9280*/  @!P6 SHF.L.U32 R2, R139, 0x10, RZ ;  /* 0x000000108b02e819 */ /* 0x000fe200000006ff */
[----:B------:R-:W-:Y:S01]  /*9290*/  @!P6 FMUL R171, R4, R132 ;  /* 0x0000008404abe220 */ /* 0x000fe20000400000 */
[----:B------:R-:W-:Y:S01]  /*92a0*/  @!P6 SHF.L.U32 R0, R140, 0x10, RZ ;  /* 0x000000108c00e819 */ /* 0x000fe200000006ff */
[----:B------:R-:W-:Y:S01]  /*92b0*/  STL [R1+0x7b0], R173 ;  /* 0x0007b0ad01007387 */ /* 0x000fe20000100800 */
[----:B------:R-:W-:Y:S01]  /*92c0*/  @!P6 SHF.L.U32 R133, R133, 0x10, RZ ;  /* 0x000000108585e819 */ /* 0x000fe200000006ff */
[----:B------:R-:W-:Y:S01]  /*92d0*/  VIADD R132, R110, 0x1580 ;  /* 0x000015806e847836 */ /* 0x000fe20000000000 */
[----:B------:R-:W-:Y:S01]  /*92e0*/  @!P6 SHF.L.U32 R126, R126, 0x10, RZ ;  /* 0x000000107e7ee819 */ /* 0x000fe200000006ff */
[----:B------:R-:W-:Y:S01]  /*92f0*/  STL [R1+0x7a0], R174 ;  /* 0x0007a0ae01007387 */ /* 0x000fe20000100800 */
[----:B------:R-:W-:Y:S01]  /*9300*/  @!P6 SHF.L.U32 R127, R127, 0x10, RZ ;  /* 0x000000107f7fe819 */ /* 0x000fe200000006ff */
[----:B------:R-:W-:-:S02]  /*9310*/  IMAD.MOV.U32 R25, RZ, RZ, RZ ;  /* 0x000000ffff197224 */ /* 0x000fc400078e00ff */
[----:B------:R-:W-:Y:S01]  /*9320*/  STL [R1+0x7b8], R27 ;  /* 0x0007b81b01007387 */ /* 0x000fe20000100800 */
[----:B------:R-:W-:Y:S01]  /*9330*/  MOV R17, RZ ;  /* 0x000000ff00117202 */ /* 0x000fe20000000f00 */
[----:B------:R-:W-:Y:S02]  /*9340*/  @!P6 FMUL R25, R3, R133 ;  /* 0x000000850319e220 */ /* 0x000fe40000400000 */
[----:B------:R0:W-:Y:S01]  /*9350*/  STL [R1+0x7b4], R4 ;  /* 0x0007b40401007387 */ /* 0x0001e20000100800 */
[----:B------:R-:W-:Y:S01]  /*9360*/  @!P6 FMUL R17, R2, R126 ;  /* 0x0000007e0211e220 */ /* 0x000fe20000400000 */
[----:B------:R-:W-:Y:S01]  /*9370*/  @!P6 FMUL R172, R0, R127 ;  /* 0x0000007f00ace220 */ /* 0x000fe20000400000 */
[----:B------:R-:W-:Y:S01]  /*9380*/  ISETP.GE.AND P6, PT, R132, R138, PT ;  /* 0x0000008a8400720c */ /* 0x000fe20003fc6270 */
[----:B0-----:R-:W-:Y:S01]  /*9390*/  HFMA2.MMA R4, -RZ, RZ, 0, 0 ;  /* 0x00000000ff047435 */ /* 0x001fe200000001ff */
[C---:B------:R-:W-:Y:S01]  /*93a0*/  @!P0 PRMT R132, R130.reuse, 0x7632, R132 ;  /* 0x0000763282848816 */ /* 0x040fe20000000084 */
[----:B------:R-:W-:Y:S04]  /*93b0*/  STL [R1+0x7c4], R3 ;  /* 0x0007c40301007387 */ /* 0x000fe80000100800 */
[----:B------:R-:W-:-:S06]  /*93c0*/  @!P0 SHF.L.U32 R4, R130, 0x10, RZ ;  /* 0x0000001082048819 */ /* 0x000fcc00000006ff */
[----:B------:R-:W3:Y:S01]  /*93d0*/  @!P6 LDG.E.64 R126, desc[UR4][R112.64+0x2b00] ;  /* 0x002b0004707ee981 */ /* 0x000ee2000c1e1b00 */
[----:B------:R-:W-:-:S03]  /*93e0*/  @!P0 PRMT R130, R131, 0x7632, R130 ;  /* 0x0000763283828816 */ /* 0x000fc60000000082 */
[----:B------:R0:W-:Y:S04]  /*93f0*/  STL [R1+0x7bc], R2 ;  /* 0x0007bc0201007387 */ /* 0x0001e80000100800 */
[----:B------:R1:W-:Y:S01]  /*9400*/  STL [R1+0x7d0], R0 ;  /* 0x0007d00001007387 */ /* 0x0003e20000100800 */
[----:B0-----:R-:W-:Y:S01]  /*9410*/  CS2R R2, SRZ ;  /* 0x0000000000027805 */ /* 0x001fe2000001ff00 */
[----:B-1----:R-:W-:Y:S02]  /*9420*/  IMAD.MOV.U32 R0, RZ, RZ, RZ ;  /* 0x000000ffff007224 */ /* 0x002fe400078e00ff */
[----:B------:R-:W-:Y:S01]  /*9430*/  @!P0 IMAD.U32 R0, R130, 0x10000, RZ ;  /* 0x0001000082008824 */ /* 0x000fe200078e00ff */
[----:B------:R-:W-:Y:S02]  /*9440*/  @!P0 PRMT R130, R120, 0x7632, R130 ;  /* 0x0000763278828816 */ /* 0x000fe40000000082 */
[----:B------:R-:W-:-:S02]  /*9450*/  @!P0 SHF.L.U32 R3, R131, 0x10, RZ ;  /* 0x0000001083038819 */ /* 0x000fc400000006ff */
[----:B------:R-:W-:Y:S02]  /*9460*/  @!P0 SHF.L.U32 R120, R120, 0x10, RZ ;  /* 0x0000001078788819 */ /* 0x000fe400000006ff */
[----:B------:R-:W-:Y:S02]  /*9470*/  @!P0 SHF.L.U32 R2, R132, 0x10, RZ ;  /* 0x0000001084028819 */ /* 0x000fe400000006ff */
[C---:B------:R-:W-:Y:S01]  /*9480*/  @!P0 PRMT R131, R121.reuse, 0x7632, R131 ;  /* 0x0000763279838816 */ /* 0x040fe20000000083 */
[----:B------:R-:W3:Y:S01]  /*9490*/  @!P6 LDG.E.64 R132, desc[UR4][R114.64+0x2b00] ;  /* 0x002b00047284e981 */ /* 0x000ee2000c1e1b00 */
[----:B------:R-:W-:Y:S01]  /*94a0*/  @!P0 SHF.L.U32 R121, R121, 0x10, RZ ;  /* 0x0000001079798819 */ /* 0x000fe200000006ff */
[----:B------:R-:W-:Y:S01]  /*94b0*/  @!P0 FMUL R144, R4, R120 ;  /* 0x0000007804908220 */ /* 0x000fe20000400000 */
[----:B------:R-:W-:Y:S01]  /*94c0*/  @!P0 SHF.L.U32 R130, R130, 0x10, RZ ;  /* 0x0000001082828819 */ /* 0x000fe200000006ff */
[----:B------:R-:W-:Y:S01]  /*94d0*/  VIADD R120, R110, 0x1600 ;  /* 0x000016006e787836 */ /* 0x000fe20000000000 */
[----:B------:R-:W-:-:S02]  /*94e0*/  @!P0 SHF.L.U32 R131, R131, 0x10, RZ ;  /* 0x0000001083838819 */ /* 0x000fc400000006ff */
[----:B------:R-:W-:Y:S01]  /*94f0*/  CS2R R142, SRZ ;  /* 0x00000000008e7805 */ /* 0x000fe2000001ff00 */
[----:B------:R-:W-:Y:S02]  /*9500*/  IMAD.MOV.U32 R28, RZ, RZ, RZ ;  /* 0x000000ffff1c7224 */ /* 0x000fe400078e00ff */
        /* <DEDUP_REMOVED lines=12> */
[----:B------:R-:W-:-:S03]  /*95d0*/  @!P1 PRMT R121, R119, 0x7632, R121 ;  /* 0x0000763277799816 */ /* 0x000fc60000000079 */
[----:B------:R1:W-:Y:S01]  /*95e0*/  STL [R1+0x79c], R2 ;  /* 0x00079c0201007387 */ /* 0x0003e20000100800 */
[----:B0-----:R-:W-:Y:S01]  /*95f0*/  MOV R4, RZ ;  /* 0x000000ff00047202 */ /* 0x001fe20000000f00 */
[----:B------:R-:W-:Y:S02]  /*9600*/  @!P1 IMAD.U32 R4, R118, 0x10000, RZ ;  /* 0x0001000076049824 */ /* 0x000fe400078e00ff */
[----:B------:R0:W-:Y:S01]  /*9610*/  STL [R1+0x7ac], R0 ;  /* 0x0007ac0001007387 */ /* 0x0001e20000100800 */
[----:B-1----:R-:W-:Y:S02]  /*9620*/  CS2R R2, SRZ ;  /* 0x0000000000027805 */ /* 0x002fe4000001ff00 */
[----:B------:R-:W-:Y:S01]  /*9630*/  @!P1 SHF.L.U32 R3, R119, 0x10, RZ ;  /* 0x0000001077039819 */ /* 0x000fe200000006ff */
[----:B0-----:R-:W-:Y:S01]  /*9640*/  HFMA2.MMA R0, -RZ, RZ, 0, 0 ;  /* 0x00000000ff007435 */ /* 0x001fe200000001ff */
[----:B------:R-:W3:Y:S01]  /*9650*/  @!P0 LDG.E.64 R118, desc[UR4][R114.64+0x2c00] ;  /* 0x002c000472768981 */ /* 0x000ee2000c1e1b00 */
[----:B------:R-:W-:-:S02]  /*9660*/  @!P1 SHF.L.U32 R2, R120, 0x10, RZ ;  /* 0x0000001078029819 */ /* 0x000fc400000006ff */
[C---:B------:R-:W-:Y:S02]  /*9670*/  @!P1 PRMT R120, R116.reuse, 0x7632, R120 ;  /* 0x0000763274789816 */ /* 0x040fe40000000078 */
[----:B------:R-:W-:Y:S01]  /*9680*/  @!P1 IMAD.U32 R0, R121, 0x10000, RZ ;  /* 0x0001000079009824 */ /* 0x000fe200078e00ff */
[----:B------:R-:W-:Y:S02]  /*9690*/  @!P1 SHF.L.U32 R116, R116, 0x10, RZ ;  /* 0x0000001074749819 */ /* 0x000fe400000006ff */
[C---:B------:R-:W-:Y:S02]  /*96a0*/  @!P1 PRMT R121, R117.reuse, 0x7632, R121 ;  /* 0x0000763275799816 */ /* 0x040fe40000000079 */
[----:B------:R-:W-:Y:S02]  /*96b0*/  CS2R R18, SRZ ;  /* 0x0000000000127805 */ /* 0x000fe4000001ff00 */
        /* <DEDUP_REMOVED lines=10> */
[----:B------:R-:W-:-:S13]  /*9760*/  ISETP.GE.AND P1, PT, R116, R138, PT ;  /* 0x0000008a7400720c */ /* 0x000fda0003f26270 */
[----:B------:R-:W3:Y:S04]  /*9770*/  @!P1 LDG.E.64 R116, desc[UR4][R112.64+0x2d00] ;  /* 0x002d000470749981 */ /* 0x000ee8000c1e1b00 */
[----:B------:R-:W-:Y:S04]  /*9780*/  STL [R1+0x754], R144 ;  /* 0x0007549001007387 */ /* 0x000fe80000100800 */
[----:B------:R-:W-:Y:S04]  /*9790*/  STL [R1+0x764], R142 ;  /* 0x0007648e01007387 */ /* 0x000fe80000100800 */
[----:B------:R-:W-:Y:S04]  /*97a0*/  STL [R1+0x75c], R143 ;  /* 0x00075c8f01007387 */ /* 0x000fe80000100800 */
[----:B------:R-:W-:Y:S04]  /*97b0*/  STL [R1+0x774], R28 ;  /* 0x0007741c01007387 */ /* 0x000fe80000100800 */
[----:B------:R0:W-:Y:S01]  /*97c0*/  STL [R1+0x770], R4 ;  /* 0x0007700401007387 */ /* 0x0001e20000100800 */
[----:B--2---:R-:W-:-:S03]  /*97d0*/  @!P2 PRMT R139, R122, 0x7632, R139 ;  /* 0x000076327a8ba816 */ /* 0x004fc6000000008b */
[----:B------:R-:W-:Y:S01]  /*97e0*/  STL [R1+0x780], R3 ;  /* 0x0007800301007387 */ /* 0x000fe20000100800 */
[----:B------:R-:W-:-:S03]  /*97f0*/  @!P2 PRMT R140, R123, 0x7632, R140 ;  /* 0x000076327b8ca816 */ /* 0x000fc6000000008c */
[----:B------:R1:W-:Y:S01]  /*9800*/  STL [R1+0x778], R2 ;  /* 0x0007780201007387 */ /* 0x0003e20000100800 */
[----:B0-----:R-:W-:Y:S01]  /*9810*/  MOV R4, RZ ;  /* 0x000000ff00047202 */ /* 0x001fe20000000f00 */
[----:B------:R-:W-:Y:S02]  /*9820*/  @!P2 IMAD.U32 R4, R122, 0x10000, RZ ;  /* 0x000100007a04a824 */ /* 0x000fe400078e00ff */
[----:B------:R0:W-:Y:S01]  /*9830*/  STL [R1+0x788], R0 ;  /* 0x0007880001007387 */ /* 0x0001e20000100800 */
[C---:B------:R-:W-:Y:S02]  /*9840*/  @!P2 PRMT R122, R124.reuse, 0x7632, R122 ;  /* 0x000076327c7aa816 */ /* 0x040fe4000000007a */
[----:B------:R-:W-:Y:S01]  /*9850*/  @!P2 SHF.L.U32 R124, R124, 0x10, RZ ;  /* 0x000000107c7ca819 */ /* 0x000fe200000006ff */
[----:B------:R-:W2:Y:S01]  /*9860*/  @!P1 LDG.E.64 R120, desc[UR4][R114.64+0x2d00] ;  /* 0x002d000472789981 */ /* 0x000ea2000c1e1b00 */
[----:B-1----:R-:W-:Y:S02]  /*9870*/  CS2R R2, SRZ ;  /* 0x0000000000027805 */ /* 0x002fe4000001ff00 */
[----:B------:R-:W-:Y:S01]  /*9880*/  @!P2 SHF.L.U32 R3, R123, 0x10, RZ ;  /* 0x000000107b03a819 */ /* 0x000fe200000006ff */
[----:B0-----:R-:W-:Y:S01]  /*9890*/  HFMA2.MMA R0, -RZ, RZ, 0, 0 ;  /* 0x00000000ff007435 */ /* 0x001fe200000001ff */
[----:B------:R-:W-:Y:S01]  /*98a0*/  @!P2 PRMT R123, R125, 0x7632, R123 ;  /* 0x000076327d7ba816 */ /* 0x000fe2000000007b */
[----:B------:R-:W-:Y:S01]  /*98b0*/  STL [R1+0x730], R19 ;  /* 0x0007301301007387 */ /* 0x000fe20000100800 */
[----:B------:R-:W-:-:S03]  /*98c0*/  @!P2 SHF.L.U32 R2, R139, 0x10, RZ ;  /* 0x000000108b02a819 */ /* 0x000fc600000006ff */
[----:B------:R-:W-:Y:S01]  /*98d0*/  STL [R1+0x744], R20 ;  /* 0x0007441401007387 */ /* 0x000fe20000100800 */
[----:B------:R-:W-:Y:S01]  /*98e0*/  @!P2 SHF.L.U32 R125, R125, 0x10, RZ ;  /* 0x000000107d7da819 */ /* 0x000fe200000006ff */
[----:B------:R-:W-:Y:S01]  /*98f0*/  @!P2 IMAD.U32 R0, R140, 0x10000, RZ ;  /* 0x000100008c00a824 */ /* 0x000fe200078e00ff */
[----:B------:R-:W-:Y:S01]  /*9900*/  MOV R11, RZ ;  /* 0x000000ff000b7202 */ /* 0x000fe20000000f00 */
[----:B------:R-:W-:Y:S01]  /*9910*/  STL [R1+0x73c], R168 ;  /* 0x00073ca801007387 */ /* 0x000fe20000100800 */
[----:B------:R-:W-:Y:S01]  /*9920*/  @!P2 SHF.L.U32 R122, R122, 0x10, RZ ;  /* 0x000000107a7aa819 */ /* 0x000fe200000006ff */
[----:B------:R-:W-:Y:S02]  /*9930*/  @!P2 IMAD.U32 R123, R123, 0x10000, RZ ;  /* 0x000100007b7ba824 */ /* 0x000fe400078e00ff */
[----:B------:R-:W-:Y:S01]  /*9940*/  @!P2 FMUL R11, R4, R124 ;  /* 0x0000007c040ba220 */ /* 0x000fe20000400000 */
[----:B------:R-:W-:Y:S01]  /*9950*/  STL [R1+0x750], R18 ;  /* 0x0007501201007387 */ /* 0x000fe20000100800 */
[----:B------:R-:W-:-:S03]  /*9960*/  IADD3 R124, R110, 0x1700, RZ ;  /* 0x000017006e7c7810 */ /* 0x000fc60007ffe0ff */
[----:B------:R0:W-:Y:S01]  /*9970*/  STL [R1+0x74c], R4 ;  /* 0x00074c0401007387 */ /* 0x0001e20000100800 */
[----:B------:R-:W-:Y:S02]  /*9980*/  IMAD.MOV.U32 R9, RZ, RZ, RZ ;  /* 0x000000ffff097224 */ /* 0x000fe400078e00ff */
[----:B------:R-:W-:Y:S01]  /*9990*/  @!P2 FMUL R170, R3, R125 ;  /* 0x0000007d03aaa220 */ /* 0x000fe20000400000 */
[----:B------:R-:W-:Y:S01]  /*99a0*/  @!P2 FMUL R9, R2, R122 ;  /* 0x0000007a0209a220 */ /* 0x000fe20000400000 */
[----:B------:R-:W-:Y:S01]  /*99b0*/  STL [R1+0x760], R3 ;  /* 0x0007600301007387 */ /* 0x000fe20000100800 */
[----:B------:R-:W-:Y:S01]  /*99c0*/  @!P2 FMUL R169, R0, R123 ;  /* 0x0000007b00a9a220 */ /* 0x000fe20000400000 */
[----:B------:R-:W-:Y:S01]  /*99d0*/  ISETP.GE.AND P2, PT, R124, R138, PT ;  /* 0x0000008a7c00720c */ /* 0x000fe20003f46270 */
[----:B0-----:R-:W-:Y:S01]  /*99e0*/  HFMA2.MMA R4, -RZ, RZ, 0, 0 ;  /* 0x00000000ff047435 */ /* 0x001fe200000001ff */
[----:B------:R0:W-:Y:S01]  /*99f0*/  STL [R1+0x758], R2 ;  /* 0x0007580201007387 */ /* 0x0001e20000100800 */
[----:B------:R-:W-:-:S02]  /*9a00*/  @!P3 PRMT R139, R58, 0x7632, R139 ;  /* 0x000076323a8bb816 */ /* 0x000fc4000000008b */
[----:B------:R-:W-:Y:S02]  /*9a10*/  @!P3 PRMT R140, R59, 0x7632, R140 ;  /* 0x000076323b8cb816 */ /* 0x000fe4000000008c */
[----:B------:R-:W-:Y:S02]  /*9a20*/  @!P3 SHF.L.U32 R4, R58, 0x10, RZ ;  /* 0x000000103a04b819 */ /* 0x000fe400000006ff */
[C---:B------:R-:W-:Y:S02]  /*9a30*/  @!P3 PRMT R58, R128.reuse, 0x7632, R58 ;  /* 0x00007632803ab816 */ /* 0x040fe4000000003a */
[----:B------:R-:W-:Y:S01]  /*9a40*/  CS2R R146, SRZ ;  /* 0x0000000000927805 */ /* 0x000fe2000001ff00 */
[----:B------:R-:W-:Y:S01]  /*9a50*/  HFMA2.MMA R10, -RZ, RZ, 0, 0 ;  /* 0x00000000ff0a7435 */ /* 0x000fe200000001ff */
[----:B0-----:R-:W-:Y:S02]  /*9a60*/  CS2R R2, SRZ ;  /* 0x0000000000027805 */ /* 0x001fe4000001ff00 */
[----:B------:R-:W-:-:S02]  /*9a70*/  @!P3 SHF.L.U32 R128, R128, 0x10, RZ ;  /* 0x000000108080b819 */ /* 0x000fc400000006ff */
[----:B------:R-:W-:Y:S02]  /*9a80*/  CS2R R64, SRZ ;  /* 0x0000000000407805 */ /* 0x000fe4000001ff00 */
[----:B------:R-:W-:Y:S01]  /*9a90*/  @!P3 SHF.L.U32 R3, R59, 0x10, RZ ;  /* 0x000000103b03b819 */ /* 0x000fe200000006ff */
[----:B------:R-:W2:Y:S01]  /*9aa0*/  @!P2 LDG.E.64 R122, desc[UR4][R112.64+0x2e00] ;  /* 0x002e0004707aa981 */ /* 0x000ea2000c1e1b00 */
[----:B------:R-:W-:-:S03]  /*9ab0*/  @!P3 PRMT R59, R129, 0x7632, R59 ;  /* 0x00007632813bb816 */ /* 0x000fc6000000003b */
[----:B------:R0:W-:Y:S01]  /*9ac0*/  STL [R1+0x76c], R0 ;  /* 0x00076c0001007387 */ /* 0x0001e20000100800 */
[----:B------:R-:W-:Y:S01]  /*9ad0*/  @!P3 SHF.L.U32 R59, R59, 0x10, RZ ;  /* 0x000000103b3bb819 */ /* 0x000fe200000006ff */
[----:B------:R-:W-:Y:S02]  /*9ae0*/  @!P3 IMAD.U32 R2, R139, 0x10000, RZ ;  /* 0x000100008b02b824 */ /* 0x000fe400078e00ff */
[----:B------:R-:W-:Y:S01]  /*9af0*/  @!P3 FMUL R146, R4, R128 ;  /* 0x000000800492b220 */ /* 0x000fe20000400000 */
[----:B------:R-:W-:Y:S01]  /*9b00*/  @!P3 IMAD.U32 R129, R129, 0x10000, RZ ;  /* 0x000100008181b824 */ /* 0x000fe200078e00ff */
[----:B------:R-:W-:Y:S01]  /*9b10*/  IADD3 R128, R110, 0x1780, RZ ;  /* 0x000017806e807810 */ /* 0x000fe20007ffe0ff */
[----:B------:R-:W-:Y:S01]  /*9b20*/  @!P3 IMAD.U32 R58, R58, 0x10000, RZ ;  /* 0x000100003a3ab824 */ /* 0x000fe200078e00ff */
[----:B------:R-:W-:Y:S01]  /*9b30*/  MOV R12, RZ ;  /* 0x000000ff000c7202 */ /* 0x000fe20000000f00 */
[----:B------:R-:W2:Y:S01]  /*9b40*/  @!P2 LDG.E.64 R124, desc[UR4][R114.64+0x2e00] ;  /* 0x002e0004727ca981 */ /* 0x000ea2000c1e1b00 */
[----:B0-----:R-:W-:Y:S01]  /*9b50*/  IMAD.MOV.U32 R0, RZ, RZ, RZ ;  /* 0x000000ffff007224 */ /* 0x001fe200078e00ff */
[----:B------:R-:W-:Y:S01]  /*9b60*/  @!P3 SHF.L.U32 R0, R140, 0x10, RZ ;  /* 0x000000108c00b819 */ /* 0x000fe200000006ff */
[----:B------:R-:W-:Y:S01]  /*9b70*/  @!P3 FMUL R10, R3, R129 ;  /* 0x00000081030ab220 */ /* 0x000fe20000400000 */
[----:B------:R-:W-:-:S03]  /*9b80*/  @!P3 FMUL R12, R2, R58 ;  /* 0x0000003a020cb220 */ /* 0x000fc60000400000 */
[----:B------:R-:W-:Y:S01]  /*9b90*/  @!P3 FMUL R64, R0, R59 ;  /* 0x0000003b0040b220 */ /* 0x000fe20000400000 */
[----:B------:R-:W-:-:S13]  /*9ba0*/  ISETP.GE.AND P3, PT, R128, R138, PT ;  /* 0x0000008a8000720c */ /* 0x000fda0003f66270 */
[----:B------:R-:W2:Y:S04]  /*9bb0*/  @!P3 LDG.E.64 R58, desc[UR4][R112.64+0x2f00] ;  /* 0x002f0004703ab981 */ /* 0x000ea8000c1e1b00 */
[----:B------:R-:W2:Y:S04]  /*9bc0*/  @!P3 LDG.E.64 R128, desc[UR4][R114.64+0x2f00] ;  /* 0x002f00047280b981 */ /* 0x000ea8000c1e1b00 */
[----:B------:R-:W-:Y:S01]  /*9bd0*/  STL [R1+0x714], R11 ;  /* 0x0007140b01007387 */ /* 0x000fe20000100800 */
[----:B------:R-:W-:-:S03]  /*9be0*/  MOV R49, RZ ;  /* 0x000000ff00317202 */ /* 0x000fc60000000f00 */
[----:B------:R-:W-:Y:S01]  /*9bf0*/  STL [R1+0x724], R170 ;  /* 0x000724aa01007387 */ /* 0x000fe20000100800 */
[----:B------:R-:W-:-:S03]  /*9c00*/  IMAD.MOV.U32 R43, RZ, RZ, RZ ;  /* 0x000000ffff2b7224 */ /* 0x000fc600078e00ff */
[----:B------:R-:W-:Y:S01]  /*9c10*/  STL [R1+0x71c], R9 ;  /* 0x00071c0901007387 */ /* 0x000fe20000100800 */
[----:B----4-:R-:W-:-:S03]  /*9c20*/  @!P4 PRMT R139, R54, 0x7632, R139 ;  /* 0x00007632368bc816 */ /* 0x010fc6000000008b */
[----:B------:R-:W-:Y:S01]  /*9c30*/  STL [R1+0x734], R169 ;  /* 0x000734a901007387 */ /* 0x000fe20000100800 */
[----:B------:R-:W-:-:S03]  /*9c40*/  @!P4 SHF.L.U32 R49, R54, 0x10, RZ ;  /* 0x000000103631c819 */ /* 0x000fc600000006ff */
[----:B------:R0:W-:Y:S01]  /*9c50*/  STL [R1+0x72c], R4 ;  /* 0x00072c0401007387 */ /* 0x0001e20000100800 */
[C---:B------:R-:W-:Y:S02]  /*9c60*/  @!P4 PRMT R140, R55.reuse, 0x7632, R140 ;  /* 0x00007632378cc816 */ /* 0x040fe4000000008c */
[----:B------:R-:W-:Y:S02]  /*9c70*/  @!P4 SHF.L.U32 R43, R55, 0x10, RZ ;  /* 0x00000010372bc819 */ /* 0x000fe400000006ff */
[C---:B---3--:R-:W-:Y:S01]  /*9c80*/  @!P4 PRMT R54, R134.reuse, 0x7632, R54 ;  /* 0x000076328636c816 */ /* 0x048fe20000000036 */
[----:B------:R-:W-:Y:S01]  /*9c90*/  STL [R1+0x740], R3 ;  /* 0x0007400301007387 */ /* 0x000fe20000100800 */
[----:B------:R-:W-:Y:S01]  /*9ca0*/  @!P4 SHF.L.U32 R134, R134, 0x10, RZ ;  /* 0x000000108686c819 */ /* 0x000fe200000006ff */
[----:B0-----:R-:W-:Y:S01]  /*9cb0*/  HFMA2.MMA R4, -RZ, RZ, 0, 0 ;  /* 0x00000000ff047435 */ /* 0x001fe200000001ff */
[----:B------:R-:W-:Y:S01]  /*9cc0*/  @!P4 PRMT R55, R135, 0x7632, R55 ;  /* 0x000076328737c816 */ /* 0x000fe20000000037 */
[----:B------:R0:W-:Y:S01]  /*9cd0*/  STL [R1+0x738], R2 ;  /* 0x0007380201007387 */ /* 0x0001e20000100800 */
[----:B------:R-:W-:Y:S01]  /*9ce0*/  IMAD.MOV.U32 R26, RZ, RZ, RZ ;  /* 0x000000ffff1a7224 */ /* 0x000fe200078e00ff */
[----:B------:R-:W-:Y:S01]  /*9cf0*/  @!P4 SHF.L.U32 R54, R54, 0x10, RZ ;  /* 0x000000103636c819 */ /* 0x000fe200000006ff */
[----:B------:R-:W-:Y:S01]  /*9d00*/  @!P4 IMAD.U32 R26, R139, 0x10000, RZ ;  /* 0x000100008b1ac824 */ /* 0x000fe200078e00ff */
[----:B------:R-:W-:Y:S01]  /*9d10*/  @!P4 SHF.L.U32 R4, R140, 0x10, RZ ;  /* 0x000000108c04c819 */ /* 0x000fe200000006ff */
[----:B------:R1:W-:Y:S01]  /*9d20*/  STL [R1+0x748], R0 ;  /* 0x0007480001007387 */ /* 0x0003e20000100800 */
[----:B------:R-:W-:-:S02]  /*9d30*/  @!P4 IMAD.U32 R135, R135, 0x10000, RZ ;  /* 0x000100008787c824 */ /* 0x000fc400078e00ff */
[----:B------:R-:W-:Y:S01]  /*9d40*/  @!P4 IMAD.U32 R55, R55, 0x10000, RZ ;  /* 0x000100003737c824 */ /* 0x000fe200078e00ff */
[----:B0-----:R-:W-:Y:S01]  /*9d50*/  CS2R R2, SRZ ;  /* 0x0000000000027805 */ /* 0x001fe2000001ff00 */
[----:B------:R-:W-:Y:S01]  /*9d60*/  STL [R1+0x6f0], R146 ;  /* 0x0006f09201007387 */ /* 0x000fe20000100800 */
[----:B------:R-:W-:Y:S01]  /*9d70*/  @!P4 FMUL R2, R49, R134 ;  /* 0x000000863102c220 */ /* 0x000fe20000400000 */
[----:B------:R-:W-:Y:S02]  /*9d80*/  IADD3 R134, R110, 0x1800, RZ ;  /* 0x000018006e867810 */ /* 0x000fe40007ffe0ff */
[----:B------:R-:W-:Y:S01]  /*9d90*/  CS2R R66, SRZ ;  /* 0x0000000000427805 */ /* 0x000fe2000001ff00 */
[----:B------:R-:W-:Y:S01]  /*9da0*/  STL [R1+0x704], R10 ;  /* 0x0007040a01007387 */ /* 0x000fe20000100800 */
[----:B-1----:R-:W-:Y:S01]  /*9db0*/  MOV R0, RZ ;  /* 0x000000ff00007202 */ /* 0x002fe20000000f00 */
[----:B------:R-:W-:Y:S01]  /*9dc0*/  @!P4 FMUL R3, R43, R135 ;  /* 0x000000872b03c220 */ /* 0x000fe20000400000 */
[----:B------:R-:W-:Y:S01]  /*9dd0*/  @!P4 FMUL R67, R26, R54 ;  /* 0x000000361a43c220 */ /* 0x000fe20000400000 */
[----:B------:R-:W-:Y:S01]  /*9de0*/  STL [R1+0x6fc], R12 ;  /* 0x0006fc0c01007387 */ /* 0x000fe20000100800 */
[----:B------:R-:W-:Y:S01]  /*9df0*/  @!P4 FMUL R0, R4, R55 ;  /* 0x000000370400c220 */ /* 0x000fe20000400000 */
[----:B------:R-:W-:-:S02]  /*9e00*/  ISETP.GE.AND P4, PT, R134, R138, PT ;  /* 0x0000008a8600720c */ /* 0x000fc40003f86270 */
[----:B------:R-:W-:Y:S04]  /*9e10*/  STL [R1+0x710], R64 ;  /* 0x0007104001007387 */ /* 0x000fe80000100800 */
[----:B------:R0:W-:Y:S01]  /*9e20*/  STL [R1+0x70c], R49 ;  /* 0x00070c3101007387 */ /* 0x0001e20000100800 */
[----:B------:R-:W-:Y:S01]  /*9e30*/  IMAD.MOV.U32 R50, RZ, RZ, RZ ;  /* 0x000000ffff327224 */ /* 0x000fe200078e00ff */
[C---:B------:R-:W-:Y:S02]  /*9e40*/  @!P5 PRMT R54, R136.reuse, 0x7632, R54 ;  /* 0x000076328836d816 */ /* 0x040fe40000000036 */
[----:B------:R1:W-:Y:S01]  /*9e50*/  STL [R1+0x720], R43 ;  /* 0x0007202b01007387 */ /* 0x0003e20000100800 */
[----:B------:R-:W-:Y:S02]  /*9e60*/  @!P5 PRMT R55, R137, 0x7632, R55 ;  /* 0x000076328937d816 */ /* 0x000fe40000000037 */
[----:B------:R-:W-:Y:S01]  /*9e70*/  CS2R R166, SRZ ;  /* 0x0000000000a67805 */ /* 0x000fe2000001ff00 */
[----:B------:R-:W3:Y:S01]  /*9e80*/  @!P4 LDG.E.64 R134, desc[UR4][R114.64+0x3000] ;  /* 0x003000047286c981 */ /* 0x000ee2000c1e1b00 */
[----:B0-----:R-:W-:Y:S01]  /*9e90*/  HFMA2.MMA R49, -RZ, RZ, 0, 0 ;  /* 0x00000000ff317435 */ /* 0x001fe200000001ff */
[----:B------:R-:W-:Y:S01]  /*9ea0*/  @!P5 IMAD.U32 R50, R136, 0x10000, RZ ;  /* 0x000100008832d824 */ /* 0x000fe200078e00ff */
[----:B------:R-:W-:Y:S01]  /*9eb0*/  @!P5 PRMT R136, R56, 0x7632, R136 ;  /* 0x000076323888d816 */ /* 0x000fe20000000088 */
[----:B-1----:R-:W-:-:S03]  /*9ec0*/  HFMA2.MMA R43, -RZ, RZ, 0, 0 ;  /* 0x00000000ff2b7435 */ /* 0x002fc600000001ff */
[----:B------:R-:W-:Y:S02]  /*9ed0*/  @!P5 SHF.L.U32 R49, R137, 0x10, RZ ;  /* 0x000000108931d819 */ /* 0x000fe400000006ff */
[----:B------:R-:W-:Y:S01]  /*9ee0*/  @!P5 SHF.L.U32 R137, R56, 0x10, RZ ;  /* 0x000000103889d819 */ /* 0x000fe200000006ff */
[----:B------:R0:W-:Y:S01]  /*9ef0*/  STL [R1+0x718], R26 ;  /* 0x0007181a01007387 */ /* 0x0001e20000100800 */
[C---:B------:R-:W-:Y:S02]  /*9f00*/  @!P5 PRMT R56, R57.reuse, 0x7632, R56 ;  /* 0x000076323938d816 */ /* 0x040fe40000000038 */
[----:B------:R-:W-:Y:S01]  /*9f10*/  @!P5 SHF.L.U32 R43, R54, 0x10, RZ ;  /* 0x00000010362bd819 */ /* 0x000fe200000006ff */
[----:B------:R1:W-:Y:S01]  /*9f20*/  STL [R1+0x728], R4 ;  /* 0x0007280401007387 */ /* 0x0003e20000100800 */
[----:B------:R-:W-:Y:S02]  /*9f30*/  @!P5 SHF.L.U32 R57, R57, 0x10, RZ ;  /* 0x000000103939d819 */ /* 0x000fe400000006ff */
[----:B------:R-:W-:-:S02]  /*9f40*/  @!P5 SHF.L.U32 R136, R136, 0x10, RZ ;  /* 0x000000108888d819 */ /* 0x000fc400000006ff */
[----:B0-----:R-:W-:Y:S01]  /*9f50*/  MOV R26, RZ ;  /* 0x000000ff001a7202 */ /* 0x001fe20000000f00 */
[----:B------:R-:W-:Y:S01]  /*9f60*/  @!P5 IMAD.U32 R26, R55, 0x10000, RZ ;  /* 0x00010000371ad824 */ /* 0x000fe200078e00ff */
[----:B------:R-:W-:Y:S01]  /*9f70*/  @!P5 SHF.L.U32 R56, R56, 0x10, RZ ;  /* 0x000000103838d819 */ /* 0x000fe200000006ff */
[----:B------:R-:W4:Y:S01]  /*9f80*/  @!P4 LDG.E.64 R54, desc[UR4][R112.64+0x3000] ;  /* 0x003000047036c981 */ /* 0x000f22000c1e1b00 */
[----:B-1----:R-:W-:Y:S02]  /*9f90*/  IMAD.MOV.U32 R4, RZ, RZ, RZ ;  /* 0x000000ffff047224 */ /* 0x002fe400078e00ff */
[----:B------:R-:W-:Y:S01]  /*9fa0*/  @!P5 FMUL R4, R50, R137 ;  /* 0x000000893204d220 */ /* 0x000fe20000400000 */
[----:B------:R-:W-:Y:S01]  /*9fb0*/  VIADD R137, R110, 0x1880 ;  /* 0x000018806e897836 */ /* 0x000fe20000000000 */
        /* <DEDUP_REMOVED lines=12> */
[----:B------:R-:W3:Y:S01]  /*a080*/  @!P5 LDG.E.64 R56, desc[UR4][R114.64+0x3100] ;  /* 0x003100047238d981 */ /* 0x000ee2000c1e1b00 */
[----:B0-----:R-:W-:-:S03]  /*a090*/  HFMA2.MMA R50, -RZ, RZ, 0, 0 ;  /* 0x00000000ff327435 */ /* 0x001fc600000001ff */
[----:B------:R0:W-:Y:S01]  /*a0a0*/  STL [R1+0x700], R49 ;  /* 0x0007003101007387 */ /* 0x0001e20000100800 */
[C---:B------:R-:W-:Y:S02]  /*a0b0*/  @!P6 PRMT R140, R127.reuse, 0x7632, R140 ;  /* 0x000076327f8ce816 */ /* 0x040fe4000000008c */
[----:B------:R-:W-:Y:S01]  /*a0c0*/  @!P6 SHF.L.U32 R50, R126, 0x10, RZ ;  /* 0x000000107e32e819 */ /* 0x000fe200000006ff */
[----:B------:R1:W-:Y:S01]  /*a0d0*/  STL [R1+0x6f8], R43 ;  /* 0x0006f82b01007387 */ /* 0x0003e20000100800 */
[C---:B------:R-:W-:Y:S01]  /*a0e0*/  @!P6 PRMT R126, R132.reuse, 0x7632, R126 ;  /* 0x00007632847ee816 */ /* 0x040fe2000000007e */
[----:B------:R-:W-:Y:S01]  /*a0f0*/  @!P6 IMAD.U32 R132, R132, 0x10000, RZ ;  /* 0x000100008484e824 */ /* 0x000fe200078e00ff */
[----:B0-----:R-:W-:Y:S01]  /*a100*/  MOV R49, RZ ;  /* 0x000000ff00317202 */ /* 0x001fe20000000f00 */
[----:B------:R-:W-:Y:S01]  /*a110*/  @!P6 IMAD.U32 R49, R127, 0x10000, RZ ;  /* 0x000100007f31e824 */ /* 0x000fe200078e00ff */
[C---:B------:R-:W-:Y:S01]  /*a120*/  @!P6 PRMT R127, R133.reuse, 0x7632, R127 ;  /* 0x00007632857fe816 */ /* 0x040fe2000000007f */
[----:B------:R0:W-:Y:S01]  /*a130*/  STL [R1+0x708], R26 ;  /* 0x0007081a01007387 */ /* 0x0001e20000100800 */
[----:B------:R-:W-:-:S02]  /*a140*/  @!P6 SHF.L.U32 R133, R133, 0x10, RZ ;  /* 0x000000108585e819 */ /* 0x000fc400000006ff */
[----:B-1----:R-:W-:Y:S01]  /*a150*/  MOV R43, RZ ;  /* 0x000000ff002b7202 */ /* 0x002fe20000000f00 */
[----:B------:R-:W-:Y:S01]  /*a160*/  @!P6 IMAD.U32 R127, R127, 0x10000, RZ ;  /* 0x000100007f7fe824 */ /* 0x000fe200078e00ff */
[----:B------:R-:W-:Y:S01]  /*a170*/  @!P6 SHF.L.U32 R43, R139, 0x10, RZ ;  /* 0x000000108b2be819 */ /* 0x000fe200000006ff */
[----:B------:R-:W-:Y:S01]  /*a180*/  @!P6 FMUL R65, R50, R132 ;  /* 0x000000843241e220 */ /* 0x000fe20000400000 */
[----:B------:R-:W-:Y:S01]  /*a190*/  @!P6 SHF.L.U32 R126, R126, 0x10, RZ ;  /* 0x000000107e7ee819 */ /* 0x000fe200000006ff */
[----:B0-----:R-:W-:Y:S01]  /*a1a0*/  IMAD.MOV.U32 R26, RZ, RZ, RZ ;  /* 0x000000ffff1a7224 */ /* 0x001fe200078e00ff */
[----:B------:R-:W-:Y:S02]  /*a1b0*/  @!P6 SHF.L.U32 R26, R140, 0x10, RZ ;  /* 0x000000108c1ae819 */ /* 0x000fe400000006ff */
[----:B------:R-:W-:Y:S02]  /*a1c0*/  CS2R R72, SRZ ;  /* 0x0000000000487805 */ /* 0x000fe4000001ff00 */
[----:B------:R-:W-:-:S02]  /*a1d0*/  IADD3 R132, R110, 0x1900, RZ ;  /* 0x000019006e847810 */ /* 0x000fc40007ffe0ff */
        /* <DEDUP_REMOVED lines=10> */
[----:B------:R1:W-:Y:S04]  /*a280*/  STL [R1+0x6e0], R49 ;  /* 0x0006e03101007387 */ /* 0x0003e80000100800 */
[----:B------:R1:W-:Y:S01]  /*a290*/  STL [R1+0x6dc], R43 ;  /* 0x0006dc2b01007387 */ /* 0x0003e20000100800 */
[----:B0-----:R-:W-:-:S02]  /*a2a0*/  IMAD.MOV.U32 R50, RZ, RZ, RZ ;  /* 0x000000ffff327224 */ /* 0x001fc400078e00ff */
[C---:B------:R-:W-:Y:S01]  /*a2b0*/  @!P0 IMAD.U32 R50, R130.reuse, 0x10000, RZ ;  /* 0x0001000082328824 */ /* 0x040fe200078e00ff */
[----:B------:R-:W3:Y:S01]  /*a2c0*/  @!P6 LDG.E.64 R126, desc[UR4][R112.64+0x3200] ;  /* 0x00320004707ee981 */ /* 0x000ee2000c1e1b00 */
[----:B-1----:R-:W-:Y:S01]  /*a2d0*/  HFMA2.MMA R49, -RZ, RZ, 0, 0 ;  /* 0x00000000ff317435 */ /* 0x002fe200000001ff */
[----:B------:R-:W-:Y:S02]  /*a2e0*/  @!P0 PRMT R130, R130, 0x7632, R130 ;  /* 0x0000763282828816 */ /* 0x000fe40000000082 */
[----:B------:R-:W3:Y:S01]  /*a2f0*/  @!P6 LDG.E.64 R132, desc[UR4][R114.64+0x3200] ;  /* 0x003200047284e981 */ /* 0x000ee2000c1e1b00 */
[----:B------:R-:W-:Y:S01]  /*a300*/  HFMA2.MMA R43, -RZ, RZ, 0, 0 ;  /* 0x00000000ff2b7435 */ /* 0x000fe200000001ff */
[C---:B------:R-:W-:Y:S02]  /*a310*/  @!P0 PRMT R139, R131.reuse, 0x7632, R139 ;  /* 0x00007632838b8816 */ /* 0x040fe4000000008b */
[----:B------:R-:W-:-:S03]  /*a320*/  @!P0 SHF.L.U32 R49, R131, 0x10, RZ ;  /* 0x0000001083318819 */ /* 0x000fc600000006ff */
[----:B------:R-:W-:Y:S02]  /*a330*/  @!P0 SHF.L.U32 R43, R130, 0x10, RZ ;  /* 0x00000010822b8819 */ /* 0x000fe400000006ff */
[C---:B------:R-:W-:Y:S02]  /*a340*/  @!P0 PRMT R130, R118.reuse, 0x7632, R130 ;  /* 0x0000763276828816 */ /* 0x040fe40000000082 */
[----:B------:R-:W-:Y:S02]  /*a350*/  @!P0 SHF.L.U32 R118, R118, 0x10, RZ ;  /* 0x0000001076768819 */ /* 0x000fe400000006ff */
[C---:B------:R-:W-:Y:S01]  /*a360*/  @!P0 PRMT R131, R119.reuse, 0x7632, R131 ;  /* 0x0000763277838816 */ /* 0x040fe20000000083 */
[----:B------:R0:W-:Y:S01]  /*a370*/  STL [R1+0x6e8], R26 ;  /* 0x0006e81a01007387 */ /* 0x0001e20000100800 */
[----:B------:R-:W-:Y:S01]  /*a380*/  @!P0 SHF.L.U32 R119, R119, 0x10, RZ ;  /* 0x0000001077778819 */ /* 0x000fe200000006ff */
[----:B------:R-:W-:Y:S01]  /*a390*/  @!P0 IMAD.U32 R130, R130, 0x10000, RZ ;  /* 0x0001000082828824 */ /* 0x000fe200078e00ff */
[----:B------:R-:W-:Y:S01]  /*a3a0*/  @!P0 SHF.L.U32 R131, R131, 0x10, RZ ;  /* 0x0000001083838819 */ /* 0x000fe200000006ff */
[----:B------:R-:W-:Y:S01]  /*a3b0*/  @!P0 FMUL R72, R50, R118 ;  /* 0x0000007632488220 */ /* 0x000fe20000400000 */
[----:B------:R-:W-:-:S02]  /*a3c0*/  IADD3 R118, R110, 0x1980, RZ ;  /* 0x000019806e767810 */ /* 0x000fc40007ffe0ff */
[----:B------:R-:W-:Y:S02]  /*a3d0*/  CS2R R80, SRZ ;  /* 0x0000000000507805 */ /* 0x000fe4000001ff00 */
[----:B------:R-:W-:Y:S02]  /*a3e0*/  CS2R R82, SRZ ;  /* 0x0000000000527805 */ /* 0x000fe4000001ff00 */
[----:B0-----:R-:W-:Y:S01]  /*a3f0*/  MOV R26, RZ ;  /* 0x000000ff001a7202 */ /* 0x001fe20000000f00 */
[----:B------:R-:W-:Y:S02]  /*a400*/  @!P0 IMAD.U32 R26, R139, 0x10000, RZ ;  /* 0x000100008b1a8824 */ /* 0x000fe400078e00ff */
        /* <DEDUP_REMOVED lines=8> */
[----:B------:R-:W3:Y:S01]  /*a490*/  @!P0 LDG.E.64 R118, desc[UR4][R112.64+0x3300] ;  /* 0x0033000470768981 */ /* 0x000ee2000c1e1b00 */
[----:B------:R-:W-:-:S03]  /*a4a0*/  @!P1 PRMT R130, R116, 0x7632, R130 ;  /* 0x0000763274829816 */ /* 0x000fc60000000082 */
[----:B------:R0:W-:Y:S01]  /*a4b0*/  STL [R1+0x6ac], R50 ;  /* 0x0006ac3201007387 */ /* 0x0001e20000100800 */
[----:B------:R-:W-:-:S03]  /*a4c0*/  @!P1 PRMT R131, R117, 0x7632, R131 ;  /* 0x0000763275839816 */ /* 0x000fc60000000083 */
[----:B------:R1:W-:Y:S01]  /*a4d0*/  STL [R1+0x6c4], R49 ;  /* 0x0006c43101007387 */ /* 0x0003e20000100800 */
[----:B0-----:R-:W-:Y:S02]  /*a4e0*/  MOV R50, RZ ;  /* 0x000000ff00327202 */ /* 0x001fe40000000f00 */
[----:B------:R-:W-:Y:S01]  /*a4f0*/  @!P1 SHF.L.U32 R50, R116, 0x10, RZ ;  /* 0x0000001074329819 */ /* 0x000fe200000006ff */
[----:B-1----:R-:W-:Y:S01]  /*a500*/  IMAD.MOV.U32 R49, RZ, RZ, RZ ;  /* 0x000000ffff317224 */ /* 0x002fe200078e00ff */
[----:B------:R-:W-:Y:S02]  /*a510*/  @!P1 SHF.L.U32 R49, R117, 0x10, RZ ;  /* 0x0000001075319819 */ /* 0x000fe400000006ff */
[----:B------:R-:W3:Y:S04]  /*a520*/  @!P0 LDG.E.64 R116, desc[UR4][R114.64+0x3300] ;  /* 0x0033000472748981 */ /* 0x000ee8000c1e1b00 */
[----:B------:R0:W-:Y:S04]  /*a530*/  STL [R1+0x6b8], R43 ;  /* 0x0006b82b01007387 */ /* 0x0001e80000100800 */
[----:B------:R1:W-:Y:S01]  /*a540*/  STL [R1+0x6d0], R26 ;  /* 0x0006d01a01007387 */ /* 0x0003e20000100800 */
[----:B0-----:R-:W-:Y:S01]  /*a550*/  IMAD.MOV.U32 R43, RZ, RZ, RZ ;  /* 0x000000ffff2b7224 */ /* 0x001fe200078e00ff */
[----:B-1----:R-:W-:Y:S01]  /*a560*/  HFMA2.MMA R26, -RZ, RZ, 0, 0 ;  /* 0x00000000ff1a7435 */ /* 0x002fe200000001ff */
[----:B------:R-:W-:Y:S01]  /*a570*/  @!P1 IMAD.U32 R43, R130, 0x10000, RZ ;  /* 0x00010000822b9824 */ /* 0x000fe200078e00ff */
[----:B--2---:R-:W-:-:S02]  /*a580*/  @!P1 PRMT R130, R120, 0x7632, R130 ;  /* 0x0000763278829816 */ /* 0x004fc40000000082 */
[----:B------:R-:W-:Y:S02]  /*a590*/  @!P1 SHF.L.U32 R120, R120, 0x10, RZ ;  /* 0x0000001078789819 */ /* 0x000fe400000006ff */
[----:B------:R-:W-:Y:S02]  /*a5a0*/  @!P1 SHF.L.U32 R26, R131, 0x10, RZ ;  /* 0x00000010831a9819 */ /* 0x000fe400000006ff */
[C---:B------:R-:W-:Y:S01]  /*a5b0*/  @!P1 PRMT R131, R121.reuse, 0x7632, R131 ;  /* 0x0000763279839816 */ /* 0x040fe20000000083 */
[----:B------:R-:W-:Y:S01]  /*a5c0*/  @!P1 IMAD.U32 R121, R121, 0x10000, RZ ;  /* 0x0001000079799824 */ /* 0x000fe200078e00ff */
[----:B------:R-:W-:Y:S01]  /*a5d0*/  @!P1 SHF.L.U32 R130, R130, 0x10, RZ ;  /* 0x0000001082829819 */ /* 0x000fe200000006ff */
[----:B------:R-:W-:Y:S01]  /*a5e0*/  @!P1 FMUL R80, R50, R120 ;  /* 0x0000007832509220 */ /* 0x000fe20000400000 */
[----:B------:R-:W-:Y:S02]  /*a5f0*/  @!P1 SHF.L.U32 R131, R131, 0x10, RZ ;  /* 0x0000001083839819 */ /* 0x000fe400000006ff */
[----:B------:R-:W-:-:S02]  /*a600*/  CS2R R88, SRZ ;  /* 0x0000000000587805 */ /* 0x000fc4000001ff00 */
[----:B------:R-:W-:Y:S02]  /*a610*/  IADD3 R120, R110, 0x1a00, RZ ;  /* 0x00001a006e787810 */ /* 0x000fe40007ffe0ff */
[----:B------:R-:W-:Y:S01]  /*a620*/  CS2R R90, SRZ ;  /* 0x00000000005a7805 */ /* 0x000fe2000001ff00 */
[----:B------:R-:W-:Y:S01]  /*a630*/  STL [R1+0x670], R72 ;  /* 0x0006704801007387 */ /* 0x000fe20000100800 */
[----:B------:R-:W-:Y:S01]  /*a640*/  @!P1 FMUL R89, R49, R121 ;  /* 0x0000007931599220 */ /* 0x000fe20000400000 */
[----:B------:R-:W-:Y:S01]  /*a650*/  @!P1 FMUL R83, R43, R130 ;  /* 0x000000822b539220 */ /* 0x000fe20000400000 */
[----:B------:R-:W-:Y:S01]  /*a660*/  @!P1 FMUL R91, R26, R131 ;  /* 0x000000831a5b9220 */ /* 0x000fe20000400000 */
[----:B------:R-:W-:Y:S01]  /*a670*/  STL [R1+0x684], R81 ;  /* 0x0006845101007387 */ /* 0x000fe20000100800 */
[----:B------:R-:W-:-:S03]  /*a680*/  ISETP.GE.AND P1, PT, R120, R138, PT ;  /* 0x0000008a7800720c */ /* 0x000fc60003f26270 */
[----:B------:R-:W-:Y:S04]  /*a690*/  STL [R1+0x67c], R74 ;  /* 0x00067c4a01007387 */ /* 0x000fe80000100800 */
[----:B------:R-:W-:Y:S04]  /*a6a0*/  STL [R1+0x690], R82 ;  /* 0x0006905201007387 */ /* 0x000fe80000100800 */
[----:B------:R0:W-:Y:S01]  /*a6b0*/  STL [R1+0x68c], R50 ;  /* 0x00068c3201007387 */ /* 0x0001e20000100800 */
[----:B------:R-:W-:-:S03]  /*a6c0*/  @!P2 PRMT R139, R122, 0x7632, R139 ;  /* 0x000076327a8ba816 */ /* 0x000fc6000000008b */
[----:B------:R1:W-:Y:S01]  /*a6d0*/  STL [R1+0x6a0], R49 ;  /* 0x0006a03101007387 */ /* 0x0003e20000100800 */
[----:B------:R-:W-:-:S03]  /*a6e0*/  @!P2 PRMT R140, R123, 0x7632, R140 ;  /* 0x000076327b8ca816 */ /* 0x000fc6000000008c */
[----:B------:R-:W-:Y:S01]  /*a6f0*/  STL [R1+0x698], R43 ;  /* 0x0006982b01007387 */ /* 0x000fe20000100800 */
[----:B0-----:R-:W-:Y:S01]  /*a700*/  MOV R50, RZ ;  /* 0x000000ff00327202 */ /* 0x001fe20000000f00 */
[----:B------:R-:W-:Y:S02]  /*a710*/  @!P2 IMAD.U32 R50, R122, 0x10000, RZ ;  /* 0x000100007a32a824 */ /* 0x000fe400078e00ff */
[----:B------:R0:W-:Y:S01]  /*a720*/  STL [R1+0x6a8], R26 ;  /* 0x0006a81a01007387 */ /* 0x0001e20000100800 */
[C---:B------:R-:W-:Y:S02]  /*a730*/  @!P2 PRMT R122, R124.reuse, 0x7632, R122 ;  /* 0x000076327c7aa816 */ /* 0x040fe4000000007a */
[----:B-1----:R-:W-:Y:S01]  /*a740*/  MOV R49, RZ ;  /* 0x000000ff00317202 */ /* 0x002fe20000000f00 */
[----:B------:R-:W-:Y:S01]  /*a750*/  @!P2 IMAD.U32 R124, R124, 0x10000, RZ ;  /* 0x000100007c7ca824 */ /* 0x000fe200078e00ff */
[----:B------:R-:W-:Y:S01]  /*a760*/  @!P2 SHF.L.U32 R49, R123, 0x10, RZ ;  /* 0x000000107b31a819 */ /* 0x000fe200000006ff */
[----:B------:R-:W2:Y:S01]  /*a770*/  @!P1 LDG.E.64 R120, desc[UR4][R112.64+0x3400] ;  /* 0x0034000470789981 */ /* 0x000ea2000c1e1b00 */
[----:B------:R-:W-:Y:S01]  /*a780*/  @!P2 PRMT R123, R125, 0x7632, R123 ;  /* 0x000076327d7ba816 */ /* 0x000fe2000000007b */
[----:B0-----:R-:W-:Y:S01]  /*a790*/  HFMA2.MMA R26, -RZ, RZ, 0, 0 ;  /* 0x00000000ff1a7435 */ /* 0x001fe200000001ff */
[----:B------:R-:W-:Y:S01]  /*a7a0*/  IMAD.MOV.U32 R43, RZ, RZ, RZ ;  /* 0x000000ffff2b7224 */ /* 0x000fe200078e00ff */
[----:B------:R-:W-:Y:S01]  /*a7b0*/  @!P2 SHF.L.U32 R43, R139, 0x10, RZ ;  /* 0x000000108b2ba819 */ /* 0x000fe200000006ff */
[----:B------:R-:W-:Y:S01]  /*a7c0*/  @!P2 FMUL R88, R50, R124 ;  /* 0x0000007c3258a220 */ /* 0x000fe20000400000 */
[----:B------:R-:W-:Y:S01]  /*a7d0*/  @!P2 SHF.L.U32 R125, R125, 0x10, RZ ;  /* 0x000000107d7da819 */ /* 0x000fe200000006ff */
[----:B------:R-:W-:Y:S01]  /*a7e0*/  STL [R1+0x654], R80 ;  /* 0x0006545001007387 */ /* 0x000fe20000100800 */
[----:B------:R-:W-:Y:S01]  /*a7f0*/  @!P2 SHF.L.U32 R26, R140, 0x10, RZ ;  /* 0x000000108c1aa819 */ /* 0x000fe200000006ff */
[----:B------:R-:W-:Y:S01]  /*a800*/  VIADD R124, R110, 0x1a80 ;  /* 0x00001a806e7c7836 */ /* 0x000fe20000000000 */
[----:B------:R-:W-:-:S02]  /*a810*/  @!P2 SHF.L.U32 R122, R122, 0x10, RZ ;  /* 0x000000107a7aa819 */ /* 0x000fc400000006ff */
[----:B------:R-:W-:Y:S02]  /*a820*/  CS2R R96, SRZ ;  /* 0x0000000000607805 */ /* 0x000fe4000001ff00 */
[----:B------:R-:W-:Y:S01]  /*a830*/  @!P2 SHF.L.U32 R123, R123, 0x10, RZ ;  /* 0x000000107b7ba819 */ /* 0x000fe200000006ff */
[----:B------:R-:W-:Y:S01]  /*a840*/  STL [R1+0x664], R89 ;  /* 0x0006645901007387 */ /* 0x000fe20000100800 */
[----:B------:R-:W-:Y:S01]  /*a850*/  CS2R R152, SRZ ;  /* 0x0000000000987805 */ /* 0x000fe2000001ff00 */
[----:B------:R-:W-:Y:S02]  /*a860*/  @!P2 FMUL R97, R49, R125 ;  /* 0x0000007d3161a220 */ /* 0x000fe40000400000 */
[----:B------:R-:W-:Y:S01]  /*a870*/  STL [R1+0x65c], R83 ;  /* 0x00065c5301007387 */ /* 0x000fe20000100800 */
[----:B------:R-:W-:Y:S01]  /*a880*/  @!P2 FMUL R90, R43, R122 ;  /* 0x0000007a2b5aa220 */ /* 0x000fe20000400000 */
[----:B------:R-:W-:Y:S02]  /*a890*/  @!P2 FMUL R152, R26, R123 ;  /* 0x0000007b1a98a220 */ /* 0x000fe40000400000 */
[----:B------:R-:W-:Y:S01]  /*a8a0*/  STL [R1+0x674], R91 ;  /* 0x0006745b01007387 */ /* 0x000fe20000100800 */
[----:B------:R-:W-:-:S03]  /*a8b0*/  ISETP.GE.AND P2, PT, R124, R138, PT ;  /* 0x0000008a7c00720c */ /* 0x000fc60003f46270 */
[----:B------:R0:W-:Y:S01]  /*a8c0*/  STL [R1+0x66c], R50 ;  /* 0x00066c3201007387 */ /* 0x0001e20000100800 */
[----:B------:R-:W-:-:S03]  /*a8d0*/  @!P3 PRMT R139, R58, 0x7632, R139 ;  /* 0x000076323a8bb816 */ /* 0x000fc6000000008b */
[----:B------:R1:W-:Y:S01]  /*a8e0*/  STL [R1+0x680], R49 ;  /* 0x0006803101007387 */ /* 0x0003e20000100800 */
[----:B------:R-:W-:-:S03]  /*a8f0*/  @!P3 PRMT R140, R59, 0x7632, R140 ;  /* 0x000076323b8cb816 */ /* 0x000fc6000000008c */
[----:B------:R-:W2:Y:S01]  /*a900*/  @!P1 LDG.E.64 R130, desc[UR4][R114.64+0x3400] ;  /* 0x0034000472829981 */ /* 0x000ea2000c1e1b00 */
[----:B0-----:R-:W-:-:S03]  /*a910*/  MOV R50, RZ ;  /* 0x000000ff00327202 */ /* 0x001fc60000000f00 */
[----:B------:R0:W-:Y:S01]  /*a920*/  STL [R1+0x678], R43 ;  /* 0x0006782b01007387 */ /* 0x0001e20000100800 */
[----:B------:R-:W-:Y:S01]  /*a930*/  @!P3 SHF.L.U32 R50, R58, 0x10, RZ ;  /* 0x000000103a32b819 */ /* 0x000fe200000006ff */
[----:B-1----:R-:W-:Y:S01]  /*a940*/  IMAD.MOV.U32 R49, RZ, RZ, RZ ;  /* 0x000000ffff317224 */ /* 0x002fe200078e00ff */
[----:B------:R-:W-:Y:S01]  /*a950*/  @!P3 SHF.L.U32 R49, R59, 0x10, RZ ;  /* 0x000000103b31b819 */ /* 0x000fe200000006ff */
[----:B------:R1:W-:Y:S01]  /*a960*/  STL [R1+0x688], R26 ;  /* 0x0006881a01007387 */ /* 0x0003e20000100800 */
[C---:B------:R-:W-:Y:S02]  /*a970*/  @!P3 PRMT R58, R128.reuse, 0x7632, R58 ;  /* 0x00007632803ab816 */ /* 0x040fe4000000003a */
[----:B------:R-:W-:Y:S02]  /*a980*/  @!P3 SHF.L.U32 R128, R128, 0x10, RZ ;  /* 0x000000108080b819 */ /* 0x000fe400000006ff */
[----:B------:R-:W-:Y:S02]  /*a990*/  CS2R R108, SRZ ;  /* 0x00000000006c7805 */ /* 0x000fe4000001ff00 */
[----:B------:R-:W-:Y:S01]  /*a9a0*/  CS2R R106, SRZ ;  /* 0x00000000006a7805 */ /* 0x000fe2000001ff00 */
[----:B0-----:R-:W-:Y:S01]  /*a9b0*/  HFMA2.MMA R43, -RZ, RZ, 0, 0 ;  /* 0x00000000ff2b7435 */ /* 0x001fe200000001ff */
[C---:B------:R-:W-:Y:S01]  /*a9c0*/  @!P3 PRMT R59, R129.reuse, 0x7632, R59 ;  /* 0x00007632813bb816 */ /* 0x040fe2000000003b */
[----:B------:R-:W2:Y:S01]  /*a9d0*/  @!P2 LDG.E.64 R122, desc[UR4][R112.64+0x3500] ;  /* 0x00350004707aa981 */ /* 0x000ea2000c1e1b00 */
[----:B-1----:R-:W-:Y:S01]  /*a9e0*/  HFMA2.MMA R26, -RZ, RZ, 0, 0 ;  /* 0x00000000ff1a7435 */ /* 0x002fe200000001ff */
[----:B------:R-:W-:-:S02]  /*a9f0*/  @!P3 SHF.L.U32 R129, R129, 0x10, RZ ;  /* 0x000000108181b819 */ /* 0x000fc400000006ff */
[----:B------:R-:W-:Y:S01]  /*aa00*/  @!P3 IMAD.U32 R59, R59, 0x10000, RZ ;  /* 0x000100003b3bb824 */ /* 0x000fe200078e00ff */
[----:B------:R-:W-:Y:S01]  /*aa10*/  @!P3 SHF.L.U32 R43, R139, 0x10, RZ ;  /* 0x000000108b2bb819 */ /* 0x000fe200000006ff */
[----:B------:R-:W-:Y:S01]  /*aa20*/  @!P3 FMUL R150, R50, R128 ;  /* 0x000000803296b220 */ /* 0x000fe20000400000 */
[----:B------:R-:W-:Y:S01]  /*aa30*/  @!P3 SHF.L.U32 R58, R58, 0x10, RZ ;  /* 0x000000103a3ab819 */ /* 0x000fe200000006ff */
[----:B------:R-:W-:Y:S01]  /*aa40*/  @!P3 IMAD.U32 R26, R140, 0x10000, RZ ;  /* 0x000100008c1ab824 */ /* 0x000fe200078e00ff */
[----:B------:R-:W-:Y:S01]  /*aa50*/  IADD3 R128, R110, 0x1b00, RZ ;  /* 0x00001b006e807810 */ /* 0x000fe20007ffe0ff */
[----:B------:R-:W-:Y:S01]  /*aa60*/  @!P3 FMUL R106, R49, R129 ;  /* 0x00000081316ab220 */ /* 0x000fe20000400000 */
[----:B------:R-:W2:Y:S01]  /*aa70*/  @!P2 LDG.E.64 R124, desc[UR4][R114.64+0x3500] ;  /* 0x00350004727ca981 */ /* 0x000ea2000c1e1b00 */
        /* <DEDUP_REMOVED lines=9> */
[----:B------:R0:W-:Y:S01]  /*ab10*/  STL [R1+0x64c], R50 ;  /* 0x00064c3201007387 */ /* 0x0001e20000100800 */
[----:B----4-:R-:W-:-:S03]  /*ab20*/  @!P4 PRMT R139, R54, 0x7632, R139 ;  /* 0x00007632368bc816 */ /* 0x010fc6000000008b */
[----:B------:R1:W-:Y:S01]  /*ab30*/  STL [R1+0x660], R49 ;  /* 0x0006603101007387 */ /* 0x0003e20000100800 */
[----:B0-----:R-:W-:Y:S01]  /*ab40*/  HFMA2.MMA R50, -RZ, RZ, 0, 0 ;  /* 0x00000000ff327435 */ /* 0x001fe200000001ff */
[----:B------:R-:W-:Y:S02]  /*ab50*/  @!P4 PRMT R140, R55, 0x7632, R140 ;  /* 0x00007632378cc816 */ /* 0x000fe4000000008c */
[----:B-1----:R-:W-:-:S03]  /*ab60*/  MOV R49, RZ ;  /* 0x000000ff00317202 */ /* 0x002fc60000000f00 */
[----:B------:R-:W-:Y:S02]  /*ab70*/  @!P4 SHF.L.U32 R50, R54, 0x10, RZ ;  /* 0x000000103632c819 */ /* 0x000fe400000006ff */
[----:B------:R-:W-:Y:S02]  /*ab80*/  @!P4 SHF.L.U32 R49, R55, 0x10, RZ ;  /* 0x000000103731c819 */ /* 0x000fe400000006ff */
[C---:B---3--:R-:W-:Y:S01]  /*ab90*/  @!P4 PRMT R54, R134.reuse, 0x7632, R54 ;  /* 0x000076328636c816 */ /* 0x048fe20000000036 */
[----:B------:R0:W-:Y:S01]  /*aba0*/  STL [R1+0x658], R43 ;  /* 0x0006582b01007387 */ /* 0x0001e20000100800 */
[----:B------:R-:W-:Y:S02]  /*abb0*/  @!P4 SHF.L.U32 R134, R134, 0x10, RZ ;  /* 0x000000108686c819 */ /* 0x000fe400000006ff */
[----:B------:R-:W-:Y:S01]  /*abc0*/  @!P4 PRMT R55, R135, 0x7632, R55 ;  /* 0x000076328737c816 */ /* 0x000fe20000000037 */
[----:B------:R1:W-:Y:S01]  /*abd0*/  STL [R1+0x668], R26 ;  /* 0x0006681a01007387 */ /* 0x0003e20000100800 */
[----:B------:R-:W-:-:S02]  /*abe0*/  CS2R R98, SRZ ;  /* 0x0000000000627805 */ /* 0x000fc4000001ff00 */
[----:B------:R-:W-:Y:S01]  /*abf0*/  @!P4 SHF.L.U32 R135, R135, 0x10, RZ ;  /* 0x000000108787c819 */ /* 0x000fe200000006ff */
[----:B------:R-:W-:Y:S01]  /*ac00*/  @!P4 IMAD.U32 R54, R54, 0x10000, RZ ;  /* 0x000100003636c824 */ /* 0x000fe200078e00ff */
[----:B------:R-:W-:Y:S01]  /*ac10*/  @!P4 SHF.L.U32 R55, R55, 0x10, RZ ;  /* 0x000000103737c819 */ /* 0x000fe200000006ff */
[----:B------:R-:W-:Y:S01]  /*ac20*/  @!P4 FMUL R99, R50, R134 ;  /* 0x000000863263c220 */ /* 0x000fe20000400000 */
[----:B0-----:R-:W-:Y:S01]  /*ac30*/  MOV R43, RZ ;  /* 0x000000ff002b7202 */ /* 0x001fe20000000f00 */
[----:B------:R-:W-:Y:S02]  /*ac40*/  @!P4 IMAD.U32 R43, R139, 0x10000, RZ ;  /* 0x000100008b2bc824 */ /* 0x000fe400078e00ff */
[----:B-1----:R-:W-:Y:S01]  /*ac50*/  IMAD.MOV.U32 R26, RZ, RZ, RZ ;  /* 0x000000ffff1a7224 */ /* 0x002fe200078e00ff */
[----:B------:R-:W-:Y:S02]  /*ac60*/  @!P4 SHF.L.U32 R26, R140, 0x10, RZ ;  /* 0x000000108c1ac819 */ /* 0x000fe400000006ff */
[----:B------:R-:W-:-:S02]  /*ac70*/  CS2R R148, SRZ ;  /* 0x0000000000947805 */ /* 0x000fc4000001ff00 */
[----:B------:R-:W-:Y:S01]  /*ac80*/  IADD3 R134, R110, 0x1b80, RZ ;  /* 0x00001b806e867810 */ /* 0x000fe20007ffe0ff */
        /* <DEDUP_REMOVED lines=12> */
[----:B------:R3:W-:Y:S01]  /*ad50*/  STL [R1+0x638], R43 ;  /* 0x0006382b01007387 */ /* 0x0007e20000100800 */
[----:B0-----:R-:W-:Y:S01]  /*ad60*/  IMAD.MOV.U32 R50, RZ, RZ, RZ ;  /* 0x000000ffff327224 */ /* 0x001fe200078e00ff */
[----:B------:R-:W-:Y:S01]  /*ad70*/  @!P5 SHF.L.U32 R50, R136, 0x10, RZ ;  /* 0x000000108832d819 */ /* 0x000fe200000006ff */
[----:B-1----:R-:W-:Y:S01]  /*ad80*/  HFMA2.MMA R49, -RZ, RZ, 0, 0 ;  /* 0x00000000ff317435 */ /* 0x002fe200000001ff */
[C---:B------:R-:W-:Y:S01]  /*ad90*/  @!P5 PRMT R134, R56.reuse, 0x7632, R134 ;  /* 0x000076323886d816 */ /* 0x040fe20000000086 */
[----:B---3--:R-:W-:Y:S01]  /*ada0*/  HFMA2.MMA R43, -RZ, RZ, 0, 0 ;  /* 0x00000000ff2b7435 */ /* 0x008fe200000001ff */
[----:B------:R-:W-:Y:S02]  /*adb0*/  @!P5 SHF.L.U32 R135, R56, 0x10, RZ ;  /* 0x000000103887d819 */ /* 0x000fe400000006ff */
[----:B------:R-:W-:Y:S01]  /*adc0*/  @!P5 PRMT R136, R57, 0x7632, R136 ;  /* 0x000076323988d816 */ /* 0x000fe20000000088 */
[----:B------:R0:W-:Y:S01]  /*add0*/  STL [R1+0x648], R26 ;  /* 0x0006481a01007387 */ /* 0x0001e20000100800 */
[----:B------:R-:W-:Y:S01]  /*ade0*/  @!P5 IMAD.U32 R49, R137, 0x10000, RZ ;  /* 0x000100008931d824 */ /* 0x000fe200078e00ff */
[----:B------:R-:W-:Y:S01]  /*adf0*/  @!P5 SHF.L.U32 R43, R54, 0x10, RZ ;  /* 0x00000010362bd819 */ /* 0x000fe200000006ff */
[----:B------:R-:W-:Y:S01]  /*ae00*/  @!P5 IMAD.U32 R137, R57, 0x10000, RZ ;  /* 0x000100003989d824 */ /* 0x000fe200078e00ff */
[----:B------:R-:W-:Y:S01]  /*ae10*/  @!P5 SHF.L.U32 R134, R134, 0x10, RZ ;  /* 0x000000108686d819 */ /* 0x000fe200000006ff */
[----:B------:R-:W-:Y:S01]  /*ae20*/  @!P5 FMUL R148, R50, R135 ;  /* 0x000000873294d220 */ /* 0x000fe20000400000 */
[----:B------:R-:W-:Y:S01]  /*ae30*/  @!P5 SHF.L.U32 R136, R136, 0x10, RZ ;  /* 0x000000108888d819 */ /* 0x000fe200000006ff */
[----:B------:R-:W3:Y:S01]  /*ae40*/  @!P4 LDG.E.64 R56, desc[UR4][R114.64+0x3700] ;  /* 0x003700047238c981 */ /* 0x000ee2000c1e1b00 */
[----:B0-----:R-:W-:-:S02]  /*ae50*/  MOV R26, RZ ;  /* 0x000000ff001a7202 */ /* 0x001fc40000000f00 */
[----:B------:R-:W-:Y:S02]  /*ae60*/  @!P5 SHF.L.U32 R26, R55, 0x10, RZ ;  /* 0x00000010371ad819 */ /* 0x000fe400000006ff */
[----:B------:R-:W4:Y:S01]  /*ae70*/  @!P4 LDG.E.64 R54, desc[UR4][R112.64+0x3700] ;  /* 0x003700047036c981 */ /* 0x000f22000c1e1b00 */
[----:B------:R-:W-:Y:S02]  /*ae80*/  IADD3 R135, R110, 0x1c00, RZ ;  /* 0x00001c006e877810 */ /* 0x000fe40007ffe0ff */
[----:B------:R-:W-:Y:S02]  /*ae90*/  CS2R R104, SRZ ;  /* 0x0000000000687805 */ /* 0x000fe4000001ff00 */
        /* <DEDUP_REMOVED lines=12> */
[----:B------:R1:W-:Y:S01]  /*af60*/  STL [R1+0x620], R49 ;  /* 0x0006203101007387 */ /* 0x0003e20000100800 */
[----:B0-----:R-:W-:-:S03]  /*af70*/  MOV R50, RZ ;  /* 0x000000ff00327202 */ /* 0x001fc60000000f00 */
[----:B------:R-:W-:Y:S01]  /*af80*/  STL [R1+0x618], R43 ;  /* 0x0006182b01007387 */ /* 0x000fe20000100800 */
[----:B------:R-:W-:Y:S01]  /*af90*/  @!P6 IMAD.U32 R50, R126, 0x10000, RZ ;  /* 0x000100007e32e824 */ /* 0x000fe200078e00ff */
[C---:B------:R-:W-:Y:S02]  /*afa0*/  @!P6 PRMT R140, R127.reuse, 0x7632, R140 ;  /* 0x000076327f8ce816 */ /* 0x040fe4000000008c */
[----:B------:R0:W-:Y:S01]  /*afb0*/  STL [R1+0x628], R26 ;  /* 0x0006281a01007387 */ /* 0x0001e20000100800 */
[C---:B------:R-:W-:Y:S02]  /*afc0*/  @!P6 PRMT R126, R132.reuse, 0x7632, R126 ;  /* 0x00007632847ee816 */ /* 0x040fe4000000007e */
[----:B-1----:R-:W-:Y:S01]  /*afd0*/  MOV R49, RZ ;  /* 0x000000ff00317202 */ /* 0x002fe20000000f00 */
[----:B------:R-:W3:Y:S01]  /*afe0*/  @!P5 LDG.E.64 R134, desc[UR4][R114.64+0x3800] ;  /* 0x003800047286d981 */ /* 0x000ee2000c1e1b00 */
[----:B------:R-:W-:Y:S01]  /*aff0*/  @!P6 SHF.L.U32 R49, R127, 0x10, RZ ;  /* 0x000000107f31e819 */ /* 0x000fe200000006ff */
[----:B------:R-:W-:Y:S01]  /*b000*/  @!P6 IMAD.U32 R132, R132, 0x10000, RZ ;  /* 0x000100008484e824 */ /* 0x000fe200078e00ff */
[----:B------:R-:W-:Y:S01]  /*b010*/  @!P6 PRMT R127, R133, 0x7632, R127 ;  /* 0x00007632857fe816 */ /* 0x000fe2000000007f */
[----:B0-----:R-:W-:Y:S01]  /*b020*/  HFMA2.MMA R26, -RZ, RZ, 0, 0 ;  /* 0x00000000ff1a7435 */ /* 0x001fe200000001ff */
[----:B------:R-:W-:Y:S01]  /*b030*/  IMAD.MOV.U32 R43, RZ, RZ, RZ ;  /* 0x000000ffff2b7224 */ /* 0x000fe200078e00ff */
[----:B------:R-:W-:Y:S01]  /*b040*/  @!P6 SHF.L.U32 R43, R139, 0x10, RZ ;  /* 0x000000108b2be819 */ /* 0x000fe200000006ff */
[----:B------:R-:W-:Y:S01]  /*b050*/  @!P6 FMUL R220, R50, R132 ;  /* 0x0000008432dce220 */ /* 0x000fe20000400000 */
        /* <DEDUP_REMOVED lines=17> */
[----:B------:R-:W3:Y:S01]  /*b170*/  @!P6 LDG.E.64 R132, desc[UR4][R112.64+0x3900] ;  /* 0x003900047084e981 */ /* 0x000ee2000c1e1b00 */
[----:B------:R-:W-:-:S03]  /*b180*/  @!P0 PRMT R126, R118, 0x7632, R126 ;  /* 0x00007632767e8816 */ /* 0x000fc6000000007e */
[----:B------:R1:W-:Y:S01]  /*b190*/  STL [R1+0x5fc], R43 ;  /* 0x0005fc2b01007387 */ /* 0x0003e20000100800 */
[----:B0-----:R-:W-:Y:S01]  /*b1a0*/  MOV R50, RZ ;  /* 0x000000ff00327202 */ /* 0x001fe20000000f00 */
[----:B-1----:R-:W-:Y:S02]  /*b1b0*/  IMAD.MOV.U32 R49, RZ, RZ, RZ ;  /* 0x000000ffff317224 */ /* 0x002fe400078e00ff */
[----:B------:R0:W-:Y:S01]  /*b1c0*/  STL [R1+0x608], R26 ;  /* 0x0006081a01007387 */ /* 0x0001e20000100800 */
[C---:B------:R-:W-:Y:S02]  /*b1d0*/  @!P0 PRMT R127, R119.reuse, 0x7632, R127 ;  /* 0x00007632777f8816 */ /* 0x040fe4000000007f */
[----:B------:R-:W-:Y:S01]  /*b1e0*/  @!P0 SHF.L.U32 R50, R118, 0x10, RZ ;  /* 0x0000001076328819 */ /* 0x000fe200000006ff */
[----:B------:R-:W-:Y:S01]  /*b1f0*/  HFMA2.MMA R43, -RZ, RZ, 0, 0 ;  /* 0x00000000ff2b7435 */ /* 0x000fe200000001ff */
[----:B------:R-:W-:Y:S02]  /*b200*/  @!P0 SHF.L.U32 R49, R119, 0x10, RZ ;  /* 0x0000001077318819 */ /* 0x000fe400000006ff */
[----:B------:R-:W3:Y:S01]  /*b210*/  @!P6 LDG.E.64 R118, desc[UR4][R114.64+0x3900] ;  /* 0x003900047276e981 */ /* 0x000ee2000c1e1b00 */
[----:B0-----:R-:W-:-:S02]  /*b220*/  HFMA2.MMA R26, -RZ, RZ, 0, 0 ;  /* 0x00000000ff1a7435 */ /* 0x001fc400000001ff */
[----:B------:R-:W-:Y:S02]  /*b230*/  @!P0 SHF.L.U32 R43, R126, 0x10, RZ ;  /* 0x000000107e2b8819 */ /* 0x000fe400000006ff */
[C---:B------:R-:W-:Y:S02]  /*b240*/  @!P0 PRMT R126, R116.reuse, 0x7632, R126 ;  /* 0x00007632747e8816 */ /* 0x040fe4000000007e */
[----:B------:R-:W-:Y:S01]  /*b250*/  @!P0 IMAD.U32 R26, R127, 0x10000, RZ ;  /* 0x000100007f1a8824 */ /* 0x000fe200078e00ff */
[----:B------:R-:W-:Y:S02]  /*b260*/  @!P0 SHF.L.U32 R116, R116, 0x10, RZ ;  /* 0x0000001074748819 */ /* 0x000fe400000006ff */
[C---:B------:R-:W-:Y:S02]  /*b270*/  @!P0 PRMT R127, R117.reuse, 0x7632, R127 ;  /* 0x00007632757f8816 */ /* 0x040fe4000000007f */
[----:B------:R-:W-:Y:S01]  /*b280*/  @!P0 SHF.L.U32 R117, R117, 0x10, RZ ;  /* 0x0000001075758819 */ /* 0x000fe200000006ff */
[----:B------:R-:W-:Y:S01]  /*b290*/  @!P0 FMUL R217, R50, R116 ;  /* 0x0000007432d98220 */ /* 0x000fe20000400000 */
[----:B------:R-:W-:-:S02]  /*b2a0*/  @!P0 SHF.L.U32 R126, R126, 0x10, RZ ;  /* 0x000000107e7e8819 */ /* 0x000fc400000006ff */
[----:B------:R-:W-:Y:S02]  /*b2b0*/  @!P0 SHF.L.U32 R127, R127, 0x10, RZ ;  /* 0x000000107f7f8819 */ /* 0x000fe400000006ff */
[----:B------:R-:W-:Y:S02]  /*b2c0*/  CS2R R162, SRZ ;  /* 0x0000000000a27805 */ /* 0x000fe4000001ff00 */
[----:B------:R-:W-:Y:S01]  /*b2d0*/  IADD3 R116, R110, 0x1d00, RZ ;  /* 0x00001d006e747810 */ /* 0x000fe20007ffe0ff */
[----:B------:R-:W-:Y:S01]  /*b2e0*/  IMAD.MOV.U32 R226, RZ, RZ, RZ ;  /* 0x000000ffffe27224 */ /* 0x000fe200078e00ff */
[----:B------:R-:W-:Y:S01]  /*b2f0*/  MOV R206, RZ ;  /* 0x000000ff00ce7202 */ /* 0x000fe20000000f00 */
[----:B------:R-:W-:Y:S01]  /*b300*/  @!P0 FMUL R226, R49, R117 ;  /* 0x0000007531e28220 */ /* 0x000fe20000400000 */
[----:B------:R-:W-:Y:S01]  /*b310*/  @!P0 FMUL R206, R43, R126 ;  /* 0x0000007e2bce8220 */ /* 0x000fe20000400000 */
[----:B------:R-:W-:Y:S01]  /*b320*/  @!P0 FMUL R163, R26, R127 ;  /* 0x0000007f1aa38220 */ /* 0x000fe20000400000 */
[----:B------:R-:W-:-:S13]  /*b330*/  ISETP.GE.AND P0, PT, R116, R138, PT ;  /* 0x0000008a7400720c */ /* 0x000fda0003f06270 */
[----:B------:R-:W3:Y:S04]  /*b340*/  @!P0 LDG.E.64 R116, desc[UR4][R112.64+0x3a00] ;  /* 0x003a000470748981 */ /* 0x000ee8000c1e1b00 */
[----:B------:R-:W3:Y:S04]  /*b350*/  @!P0 LDG.E.64 R126, desc[UR4][R114.64+0x3a00] ;  /* 0x003a0004727e8981 */ /* 0x000ee8000c1e1b00 */
[----:B------:R-:W-:Y:S04]  /*b360*/  STL [R1+0x5b0], R220 ;  /* 0x0005b0dc01007387 */ /* 0x000fe80000100800 */
[----:B------:R-:W-:Y:S04]  /*b370*/  STL [R1+0x5c4], R219 ;  /* 0x0005c4db01007387 */ /* 0x000fe80000100800 */
[----:B------:R-:W-:Y:S04]  /*b380*/  STL [R1+0x5bc], R218 ;  /* 0x0005bcda01007387 */ /* 0x000fe80000100800 */
[----:B------:R-:W-:Y:S04]  /*b390*/  STL [R1+0x5d0], R223 ;  /* 0x0005d0df01007387 */ /* 0x000fe80000100800 */
[----:B------:R0:W-:Y:S04]  /*b3a0*/  STL [R1+0x5cc], R50 ;  /* 0x0005cc3201007387 */ /* 0x0001e80000100800 */
[----:B------:R1:W-:Y:S01]  /*b3b0*/  STL [R1+0x5e4], R49 ;  /* 0x0005e43101007387 */ /* 0x0003e20000100800 */
[----:B0-----:R-:W-:-:S03]  /*b3c0*/  HFMA2.MMA R50, -RZ, RZ, 0, 0 ;  /* 0x00000000ff327435 */ /* 0x001fc600000001ff */
[----:B------:R0:W-:Y:S01]  /*b3d0*/  STL [R1+0x5d8], R43 ;  /* 0x0005d82b01007387 */ /* 0x0001e20000100800 */
[----:B-1----:R-:W-:Y:S02]  /*b3e0*/  HFMA2.MMA R49, -RZ, RZ, 0, 0 ;  /* 0x00000000ff317435 */ /* 0x002fe400000001ff */
[C---:B--2---:R-:W-:Y:S01]  /*b3f0*/  @!P1 IMAD.U32 R50, R120.reuse, 0x10000, RZ ;  /* 0x0001000078329824 */ /* 0x044fe200078e00ff */
[----:B------:R-:W-:Y:S01]  /*b400*/  @!P1 PRMT R120, R120, 0x7632, R120 ;  /* 0x0000763278789816 */ /* 0x000fe20000000078 */
[----:B------:R1:W-:Y:S01]  /*b410*/  STL [R1+0x5f0], R26 ;  /* 0x0005f01a01007387 */ /* 0x0003e20000100800 */
[----:B0-----:R-:W-:Y:S02]  /*b420*/  IMAD.MOV.U32 R43, RZ, RZ, RZ ;  /* 0x000000ffff2b7224 */ /* 0x001fe400078e00ff */
[----:B------:R-:W-:Y:S01]  /*b430*/  @!P1 SHF.L.U32 R43, R120, 0x10, RZ ;  /* 0x00000010782b9819 */ /* 0x000fe200000006ff */
[----:B------:R-:W-:Y:S01]  /*b440*/  STL [R1+0x594], R217 ;  /* 0x000594d901007387 */ /* 0x000fe20000100800 */
[C---:B------:R-:W-:Y:S01]  /*b450*/  @!P1 PRMT R120, R130.reuse, 0x7632, R120 ;  /* 0x0000763282789816 */ /* 0x040fe20000000078 */
[----:B------:R-:W-:Y:S01]  /*b460*/  @!P1 IMAD.U32 R130, R130, 0x10000, RZ ;  /* 0x0001000082829824 */ /* 0x000fe200078e00ff */
[C---:B------:R-:W-:Y:S01]  /*b470*/  @!P1 PRMT R139, R121.reuse, 0x7632, R139 ;  /* 0x00007632798b9816 */ /* 0x040fe2000000008b */
[----:B------:R-:W-:Y:S01]  /*b480*/  STL [R1+0x5a4], R226 ;  /* 0x0005a4e201007387 */ /* 0x000fe20000100800 */
[----:B------:R-:W-:-:S02]  /*b490*/  @!P1 SHF.L.U32 R49, R121, 0x10, RZ ;  /* 0x0000001079319819 */ /* 0x000fc400000006ff */
[----:B------:R-:W-:Y:S01]  /*b4a0*/  @!P1 PRMT R121, R131, 0x7632, R121 ;  /* 0x0000763283799816 */ /* 0x000fe20000000079 */
[----:B------:R-:W-:Y:S01]  /*b4b0*/  STL [R1+0x59c], R206 ;  /* 0x00059cce01007387 */ /* 0x000fe20000100800 */
[----:B-1----:R-:W-:Y:S01]  /*b4c0*/  MOV R26, RZ ;  /* 0x000000ff001a7202 */ /* 0x002fe20000000f00 */
[----:B------:R-:W-:Y:S02]  /*b4d0*/  @!P1 FMUL R162, R50, R130 ;  /* 0x0000008232a29220 */ /* 0x000fe40000400000 */
[----:B------:R-:W-:Y:S01]  /*b4e0*/  STL [R1+0x5b4], R163 ;  /* 0x0005b4a301007387 */ /* 0x000fe20000100800 */
[----:B------:R-:W-:Y:S01]  /*b4f0*/  @!P1 SHF.L.U32 R26, R139, 0x10, RZ ;  /* 0x000000108b1a9819 */ /* 0x000fe200000006ff */
[----:B------:R-:W-:Y:S01]  /*b500*/  VIADD R130, R110, 0x1d80 ;  /* 0x00001d806e827836 */ /* 0x000fe20000000000 */
[----:B------:R-:W-:Y:S01]  /*b510*/  @!P1 SHF.L.U32 R131, R131, 0x10, RZ ;  /* 0x0000001083839819 */ /* 0x000fe200000006ff */
[----:B------:R0:W-:Y:S01]  /*b520*/  STL [R1+0x5ac], R50 ;  /* 0x0005ac3201007387 */ /* 0x0001e20000100800 */
[----:B------:R-:W-:-:S02]  /*b530*/  @!P1 SHF.L.U32 R120, R120, 0x10, RZ ;  /* 0x0000001078789819 */ /* 0x000fc400000006ff */
[----:B------:R-:W-:Y:S01]  /*b540*/  @!P1 SHF.L.U32 R121, R121, 0x10, RZ ;  /* 0x0000001079799819 */ /* 0x000fe200000006ff */
[----:B------:R1:W-:Y:S01]  /*b550*/  STL [R1+0x5c0], R49 ;  /* 0x0005c03101007387 */ /* 0x0003e20000100800 */
[----:B------:R-:W-:Y:S01]  /*b560*/  @!P1 FMUL R147, R49, R131 ;  /* 0x0000008331939220 */ /* 0x000fe20000400000 */
[----:B0-----:R-:W-:Y:S01]  /*b570*/  HFMA2.MMA R50, -RZ, RZ, 0, 0 ;  /* 0x00000000ff327435 */ /* 0x001fe200000001ff */
[----:B------:R-:W-:Y:S01]  /*b580*/  @!P1 FMUL R153, R43, R120 ;  /* 0x000000782b999220 */ /* 0x000fe20000400000 */
[----:B------:R-:W-:Y:S01]  /*b590*/  @!P1 FMUL R222, R26, R121 ;  /* 0x000000791ade9220 */ /* 0x000fe20000400000 */
[----:B------:R-:W-:Y:S01]  /*b5a0*/  ISETP.GE.AND P1, PT, R130, R138, PT ;  /* 0x0000008a8200720c */ /* 0x000fe20003f26270 */
[----:B-1----:R-:W-:Y:S01]  /*b5b0*/  IMAD.MOV.U32 R49, RZ, RZ, RZ ;  /* 0x000000ffff317224 */ /* 0x002fe200078e00ff */
[C---:B------:R-:W-:Y:S02]  /*b5c0*/  @!P2 PRMT R139, R122.reuse, 0x7632, R139 ;  /* 0x000076327a8ba816 */ /* 0x040fe4000000008b */
[----:B------:R-:W-:-:S02]  /*b5d0*/  @!P2 SHF.L.U32 R50, R122, 0x10, RZ ;  /* 0x000000107a32a819 */ /* 0x000fc400000006ff */
[C---:B------:R-:W-:Y:S02]  /*b5e0*/  @!P2 PRMT R140, R123.reuse, 0x7632, R140 ;  /* 0x000076327b8ca816 */ /* 0x040fe4000000008c */
[----:B------:R-:W-:Y:S02]  /*b5f0*/  @!P2 SHF.L.U32 R49, R123, 0x10, RZ ;  /* 0x000000107b31a819 */ /* 0x000fe400000006ff */
[C---:B------:R-:W-:Y:S02]  /*b600*/  @!P2 PRMT R122, R124.reuse, 0x7632, R122 ;  /* 0x000076327c7aa816 */ /* 0x040fe4000000007a */
[----:B------:R-:W-:Y:S01]  /*b610*/  @!P2 SHF.L.U32 R124, R124, 0x10, RZ ;  /* 0x000000107c7ca819 */ /* 0x000fe200000006ff */
[----:B------:R0:W-:Y:S01]  /*b620*/  STL [R1+0x5b8], R43 ;  /* 0x0005b82b01007387 */ /* 0x0001e20000100800 */
[C---:B------:R-:W-:Y:S01]  /*b630*/  @!P2 PRMT R123, R125.reuse, 0x7632, R123 ;  /* 0x000076327d7ba816 */ /* 0x040fe2000000007b */
[----:B------:R-:W-:Y:S01]  /*b640*/  HFMA2.MMA R207, -RZ, RZ, 0, 0 ;  /* 0x00000000ffcf7435 */ /* 0x000fe200000001ff */
[----:B------:R-:W-:Y:S01]  /*b650*/  @!P2 SHF.L.U32 R125, R125, 0x10, RZ ;  /* 0x000000107d7da819 */ /* 0x000fe200000006ff */
[----:B------:R1:W-:Y:S01]  /*b660*/  STL [R1+0x5c8], R26 ;  /* 0x0005c81a01007387 */ /* 0x0003e20000100800 */
[----:B------:R-:W-:Y:S01]  /*b670*/  @!P2 SHF.L.U32 R123, R123, 0x10, RZ ;  /* 0x000000107b7ba819 */ /* 0x000fe200000006ff */
[----:B------:R-:W-:-:S02]  /*b680*/  @!P2 IMAD.U32 R122, R122, 0x10000, RZ ;  /* 0x000100007a7aa824 */ /* 0x000fc400078e00ff */
[----:B------:R-:W-:Y:S01]  /*b690*/  @!P2 FMUL R224, R50, R124 ;  /* 0x0000007c32e0a220 */ /* 0x000fe20000400000 */
[----:B------:R-:W-:Y:S01]  /*b6a0*/  STL [R1+0x570], R162 ;  /* 0x000570a201007387 */ /* 0x000fe20000100800 */
[----:B0-----:R-:W-:Y:S02]  /*b6b0*/  MOV R43, RZ ;  /* 0x000000ff002b7202 */ /* 0x001fe40000000f00 */
[----:B------:R-:W-:Y:S01]  /*b6c0*/  @!P2 SHF.L.U32 R43, R139, 0x10, RZ ;  /* 0x000000108b2ba819 */ /* 0x000fe200000006ff */
[----:B------:R-:W-:Y:S01]  /*b6d0*/  STL [R1+0x584], R147 ;  /* 0x0005849301007387 */ /* 0x000fe20000100800 */
[----:B-1----:R-:W-:Y:S01]  /*b6e0*/  MOV R26, RZ ;  /* 0x000000ff001a7202 */ /* 0x002fe20000000f00 */
[----:B------:R-:W-:Y:S01]  /*b6f0*/  @!P2 IMAD.U32 R26, R140, 0x10000, RZ ;  /* 0x000100008c1aa824 */ /* 0x000fe200078e00ff */
[----:B------:R-:W-:Y:S01]  /*b700*/  IADD3 R124, R110, 0x1e00, RZ ;  /* 0x00001e006e7c7810 */ /* 0x000fe20007ffe0ff */
[----:B------:R-:W-:Y:S01]  /*b710*/  STL [R1+0x57c], R153 ;  /* 0x00057c9901007387 */ /* 0x000fe20000100800 */
[----:B------:R-:W-:Y:S01]  /*b720*/  CS2R R210, SRZ ;  /* 0x0000000000d27805 */ /* 0x000fe2000001ff00 */
[----:B------:R-:W-:-:S02]  /*b730*/  @!P2 FMUL R207, R26, R123 ;  /* 0x0000007b1acfa220 */ /* 0x000fc40000400000 */
[----:B------:R-:W-:Y:S01]  /*b740*/  STL [R1+0x590], R222 ;  /* 0x000590de01007387 */ /* 0x000fe20000100800 */
[----:B------:R-:W-:Y:S01]  /*b750*/  @!P2 FMUL R211, R49, R125 ;  /* 0x0000007d31d3a220 */ /* 0x000fe20000400000 */
[----:B------:R-:W-:Y:S02]  /*b760*/  @!P2 FMUL R210, R43, R122 ;  /* 0x0000007a2bd2a220 */ /* 0x000fe40000400000 */
[----:B------:R0:W-:Y:S01]  /*b770*/  STL [R1+0x58c], R50 ;  /* 0x00058c3201007387 */ /* 0x0001e20000100800 */
[----:B------:R-:W-:-:S03]  /*b780*/  ISETP.GE.AND P2, PT, R124, R138, PT ;  /* 0x0000008a7c00720c */ /* 0x000fc60003f46270 */
[----:B------:R1:W-:Y:S01]  /*b790*/  STL [R1+0x5a0], R49 ;  /* 0x0005a03101007387 */ /* 0x0003e20000100800 */
[----:B------:R-:W-:-:S03]  /*b7a0*/  @!P3 PRMT R139, R58, 0x7632, R139 ;  /* 0x000076323a8bb816 */ /* 0x000fc6000000008b */
[----:B------:R-:W-:Y:S01]  /*b7b0*/  STL [R1+0x598], R43 ;  /* 0x0005982b01007387 */ /* 0x000fe20000100800 */
[----:B0-----:R-:W-:Y:S01]  /*b7c0*/  IMAD.MOV.U32 R50, RZ, RZ, RZ ;  /* 0x000000ffff327224 */ /* 0x001fe200078e00ff */
[----:B------:R-:W-:Y:S02]  /*b7d0*/  @!P3 SHF.L.U32 R50, R58, 0x10, RZ ;  /* 0x000000103a32b819 */ /* 0x000fe400000006ff */
[----:B------:R-:W2:Y:S01]  /*b7e0*/  @!P1 LDG.E.64 R120, desc[UR4][R112.64+0x3b00] ;  /* 0x003b000470789981 */ /* 0x000ea2000c1e1b00 */
[C---:B------:R-:W-:Y:S02]  /*b7f0*/  @!P3 PRMT R140, R59.reuse, 0x7632, R140 ;  /* 0x000076323b8cb816 */ /* 0x040fe4000000008c */
[----:B-1----:R-:W-:Y:S01]  /*b800*/  MOV R49, RZ ;  /* 0x000000ff00317202 */ /* 0x002fe20000000f00 */
[----:B------:R0:W-:Y:S01]  /*b810*/  STL [R1+0x5a8], R26 ;  /* 0x0005a81a01007387 */ /* 0x0001e20000100800 */
[----:B------:R-:W-:Y:S01]  /*b820*/  @!P3 IMAD.U32 R49, R59, 0x10000, RZ ;  /* 0x000100003b31b824 */ /* 0x000fe200078e00ff */
[----:B------:R-:W-:-:S02]  /*b830*/  @!P3 PRMT R58, R128, 0x7632, R58 ;  /* 0x00007632803ab816 */ /* 0x000fc4000000003a */
[----:B------:R-:W2:Y:S01]  /*b840*/  @!P1 LDG.E.64 R130, desc[UR4][R114.64+0x3b00] ;  /* 0x003b000472829981 */ /* 0x000ea2000c1e1b00 */
[----:B------:R-:W-:Y:S02]  /*b850*/  @!P3 SHF.L.U32 R128, R128, 0x10, RZ ;  /* 0x000000108080b819 */ /* 0x000fe400000006ff */
[C---:B------:R-:W-:Y:S02]  /*b860*/  @!P3 PRMT R59, R129.reuse, 0x7632, R59 ;  /* 0x00007632813bb816 */ /* 0x040fe4000000003b */
[----:B------:R-:W-:Y:S02]  /*b870*/  CS2R R160, SRZ ;  /* 0x0000000000a07805 */ /* 0x000fe4000001ff00 */
[----:B------:R-:W-:Y:S01]  /*b880*/  CS2R R154, SRZ ;  /* 0x00000000009a7805 */ /* 0x000fe2000001ff00 */
[----:B0-----:R-:W-:Y:S01]  /*b890*/  HFMA2.MMA R26, -RZ, RZ, 0, 0 ;  /* 0x00000000ff1a7435 */ /* 0x001fe200000001ff */
[----:B------:R-:W-:Y:S01]  /*b8a0*/  MOV R43, RZ ;  /* 0x000000ff002b7202 */ /* 0x000fe20000000f00 */
[----:B------:R-:W-:Y:S01]  /*b8b0*/  @!P3 IMAD.U32 R129, R129, 0x10000, RZ ;  /* 0x000100008181b824 */ /* 0x000fe200078e00ff */
[----:B------:R-:W-:Y:S01]  /*b8c0*/  @!P3 SHF.L.U32 R43, R139, 0x10, RZ ;  /* 0x000000108b2bb819 */ /* 0x000fe200000006ff */
[----:B------:R-:W-:Y:S01]  /*b8d0*/  @!P3 FMUL R161, R50, R128 ;  /* 0x0000008032a1b220 */ /* 0x000fe20000400000 */
[----:B------:R-:W-:-:S02]  /*b8e0*/  @!P3 SHF.L.U32 R58, R58, 0x10, RZ ;  /* 0x000000103a3ab819 */ /* 0x000fc400000006ff */
[----:B------:R-:W-:Y:S02]  /*b8f0*/  CS2R R158, SRZ ;  /* 0x00000000009e7805 */ /* 0x000fe4000001ff00 */
[----:B------:R-:W-:Y:S01]  /*b900*/  @!P3 SHF.L.U32 R26, R140, 0x10, RZ ;  /* 0x000000108c1ab819 */ /* 0x000fe200000006ff */
[----:B------:R-:W2:Y:S01]  /*b910*/  @!P2 LDG.E.64 R122, desc[UR4][R112.64+0x3c00] ;  /* 0x003c0004707aa981 */ /* 0x000ea2000c1e1b00 */
[----:B------:R-:W-:Y:S02]  /*b920*/  @!P3 SHF.L.U32 R59, R59, 0x10, RZ ;  /* 0x000000103b3bb819 */ /* 0x000fe400000006ff */
[----:B------:R-:W-:Y:S01]  /*b930*/  IADD3 R128, R110, 0x1e80, RZ ;  /* 0x00001e806e807810 */ /* 0x000fe20007ffe0ff */
[----:B------:R-:W-:Y:S01]  /*b940*/  @!P3 FMUL R154, R49, R129 ;  /* 0x00000081319ab220 */ /* 0x000fe20000400000 */
[----:B------:R-:W-:Y:S01]  /*b950*/  @!P3 FMUL R160, R43, R58 ;  /* 0x0000003a2ba0b220 */ /* 0x000fe20000400000 */
[----:B------:R-:W-:Y:S01]  /*b960*/  @!P3 FMUL R159, R26, R59 ;  /* 0x0000003b1a9fb220 */ /* 0x000fe20000400000 */
[----:B------:R-:W2:Y:S01]  /*b970*/  @!P2 LDG.E.64 R124, desc[UR4][R114.64+0x3c00] ;  /* 0x003c0004727ca981 */ /* 0x000ea2000c1e1b00 */
[----:B------:R-:W-:-:S13]  /*b980*/  ISETP.GE.AND P3, PT, R128, R138, PT ;  /* 0x0000008a8000720c */ /* 0x000fda0003f66270 */
[----:B------:R-:W2:Y:S04]  /*b990*/  @!P3 LDG.E.64 R58, desc[UR4][R112.64+0x3d00] ;  /* 0x003d0004703ab981 */ /* 0x000ea8000c1e1b00 */
[----:B------:R-:W-:Y:S04]  /*b9a0*/  STL [R1+0x554], R224 ;  /* 0x000554e001007387 */ /* 0x000fe80000100800 */
[----:B------:R-:W-:Y:S04]  /*b9b0*/  STL [R1+0x564], R211 ;  /* 0x000564d301007387 */ /* 0x000fe80000100800 */
[----:B------:R-:W-:Y:S04]  /*b9c0*/  STL [R1+0x55c], R210 ;  /* 0x00055cd201007387 */ /* 0x000fe80000100800 */
[----:B------:R-:W-:Y:S04]  /*b9d0*/  STL [R1+0x574], R207 ;  /* 0x000574cf01007387 */ /* 0x000fe80000100800 */
[----:B------:R0:W-:Y:S04]  /*b9e0*/  STL [R1+0x56c], R50 ;  /* 0x00056c3201007387 */ /* 0x0001e80000100800 */
[----:B------:R1:W-:Y:S01]  /*b9f0*/  STL [R1+0x580], R49 ;  /* 0x0005803101007387 */ /* 0x0003e20000100800 */
[----:B----4-:R-:W-:-:S02]  /*ba00*/  @!P4 PRMT R139, R54, 0x7632, R139 ;  /* 0x00007632368bc816 */ /* 0x010fc4000000008b */
[----:B------:R-:W-:Y:S02]  /*ba10*/  @!P4 PRMT R140, R55, 0x7632, R140 ;  /* 0x00007632378cc816 */ /* 0x000fe4000000008c */
[----:B------:R-:W-:Y:S02]  /*ba20*/  CS2R R204, SRZ ;  /* 0x0000000000cc7805 */ /* 0x000fe4000001ff00 */
[----:B------:R-:W-:Y:S01]  /*ba30*/  CS2R R202, SRZ ;  /* 0x0000000000ca7805 */ /* 0x000fe2000001ff00 */
[----:B0-----:R-:W-:Y:S01]  /*ba40*/  HFMA2.MMA R50, -RZ, RZ, 0, 0 ;  /* 0x00000000ff327435 */ /* 0x001fe200000001ff */
[----:B------:R-:W4:Y:S01]  /*ba50*/  @!P3 LDG.E.64 R128, desc[UR4][R114.64+0x3d00] ;  /* 0x003d00047280b981 */ /* 0x000f22000c1e1b00 */
[----:B-1----:R-:W-:-:S04]  /*ba60*/  HFMA2.MMA R49, -RZ, RZ, 0, 0 ;  /* 0x00000000ff317435 */ /* 0x002fc800000001ff */
[----:B------:R-:W-:Y:S01]  /*ba70*/  @!P4 IMAD.U32 R50, R54, 0x10000, RZ ;  /* 0x000100003632c824 */ /* 0x000fe200078e00ff */
[C---:B---3--:R-:W-:Y:S01]  /*ba80*/  @!P4 PRMT R54, R56.reuse, 0x7632, R54 ;  /* 0x000076323836c816 */ /* 0x048fe20000000036 */
[----:B------:R-:W-:Y:S01]  /*ba90*/  @!P4 IMAD.U32 R56, R56, 0x10000, RZ ;  /* 0x000100003838c824 */ /* 0x000fe200078e00ff */
[----:B------:R-:W-:Y:S01]  /*baa0*/  @!P4 SHF.L.U32 R49, R55, 0x10, RZ ;  /* 0x000000103731c819 */ /* 0x000fe200000006ff */
[----:B------:R0:W-:Y:S01]  /*bab0*/  STL [R1+0x578], R43 ;  /* 0x0005782b01007387 */ /* 0x0001e20000100800 */
[C---:B------:R-:W-:Y:S01]  /*bac0*/  @!P4 PRMT R55, R57.reuse, 0x7632, R55 ;  /* 0x000076323937c816 */ /* 0x040fe20000000037 */
[----:B------:R-:W-:Y:S02]  /*bad0*/  @!P4 FMUL R208, R50, R56 ;  /* 0x0000003832d0c220 */ /* 0x000fe40000400000 */
[----:B------:R1:W-:Y:S01]  /*bae0*/  STL [R1+0x588], R26 ;  /* 0x0005881a01007387 */ /* 0x0003e20000100800 */
[----:B------:R-:W-:Y:S01]  /*baf0*/  @!P4 SHF.L.U32 R57, R57, 0x10, RZ ;  /* 0x000000103939c819 */ /* 0x000fe200000006ff */
[----:B------:R-:W-:Y:S01]  /*bb00*/  VIADD R56, R110, 0x1f00 ;  /* 0x00001f006e387836 */ /* 0x000fe20000000000 */
[----:B------:R-:W-:-:S02]  /*bb10*/  @!P4 SHF.L.U32 R54, R54, 0x10, RZ ;  /* 0x000000103636c819 */ /* 0x000fc400000006ff */
[----:B------:R-:W-:Y:S01]  /*bb20*/  @!P4 SHF.L.U32 R55, R55, 0x10, RZ ;  /* 0x000000103737c819 */ /* 0x000fe200000006ff */
[----:B0-----:R-:W-:Y:S01]  /*bb30*/  IMAD.MOV.U32 R43, RZ, RZ, RZ ;  /* 0x000000ffff2b7224 */ /* 0x001fe200078e00ff */
[----:B------:R-:W-:Y:S02]  /*bb40*/  @!P4 SHF.L.U32 R43, R139, 0x10, RZ ;  /* 0x000000108b2bc819 */ /* 0x000fe400000006ff */
[----:B-1----:R-:W-:Y:S02]  /*bb50*/  MOV R26, RZ ;  /* 0x000000ff001a7202 */ /* 0x002fe40000000f00 */
[----:B------:R-:W-:Y:S01]  /*bb60*/  @!P4 SHF.L.U32 R26, R140, 0x10, RZ ;  /* 0x000000108c1ac819 */ /* 0x000fe200000006ff */
[----:B------:R-:W-:Y:S01]  /*bb70*/  STL [R1+0x530], R161 ;  /* 0x000530a101007387 */ /* 0x000fe20000100800 */
[----:B------:R-:W-:Y:S01]  /*bb80*/  @!P4 FMUL R204, R49, R57 ;  /* 0x0000003931ccc220 */ /* 0x000fe20000400000 */
[----:B------:R-:W-:Y:S02]  /*bb90*/  @!P4 FMUL R205, R43, R54 ;  /* 0x000000362bcdc220 */ /* 0x000fe40000400000 */
[----:B------:R-:W-:Y:S01]  /*bba0*/  STL [R1+0x544], R154 ;  /* 0x0005449a01007387 */ /* 0x000fe20000100800 */
[----:B------:R-:W-:Y:S01]  /*bbb0*/  @!P4 FMUL R202, R26, R55 ;  /* 0x000000371acac220 */ /* 0x000fe20000400000 */
[----:B------:R-:W-:-:S02]  /*bbc0*/  ISETP.GE.AND P4, PT, R56, R138, PT ;  /* 0x0000008a3800720c */ /* 0x000fc40003f86270 */
[----:B------:R-:W-:Y:S04]  /*bbd0*/  STL [R1+0x53c], R160 ;  /* 0x00053ca001007387 */ /* 0x000fe80000100800 */
[----:B------:R-:W-:Y:S04]  /*bbe0*/  STL [R1+0x550], R159 ;  /* 0x0005509f01007387 */ /* 0x000fe80000100800 */
[----:B------:R0:W-:Y:S04]  /*bbf0*/  STL [R1+0x54c], R50 ;  /* 0x00054c3201007387 */ /* 0x0001e80000100800 */
[----:B------:R-:W-:Y:S04]  /*bc00*/  STL [R1+0x560], R49 ;  /* 0x0005603101007387 */ /* 0x000fe80000100800 */
[----:B------:R1:W-:Y:S01]  /*bc10*/  STL [R1+0x558], R43 ;  /* 0x0005582b01007387 */ /* 0x0003e20000100800 */
[----:B0-----:R-:W-:-:S02]  /*bc20*/  MOV R50, RZ ;  /* 0x000000ff00327202 */ /* 0x001fc40000000f00 */
[C---:B------:R-:W-:Y:S01]  /*bc30*/  @!P5 SHF.L.U32 R50, R136.reuse, 0x10, RZ ;  /* 0x000000108832d819 */ /* 0x040fe200000006ff */
[----:B------:R-:W3:Y:S01]  /*bc40*/  @!P4 LDG.E.64 R54, desc[UR4][R112.64+0x3e00] ;  /* 0x003e00047036c981 */ /* 0x000ee2000c1e1b00 */
[----:B------:R-:W-:Y:S01]  /*bc50*/  @!P5 PRMT R136, R136, 0x7632, R136 ;  /* 0x000076328888d816 */ /* 0x000fe20000000088 */
[----:B-1----:R-:W-:Y:S01]  /*bc60*/  HFMA2.MMA R43, -RZ, RZ, 0, 0 ;  /* 0x00000000ff2b7435 */ /* 0x002fe200000001ff */
[----:B------:R-:W-:Y:S01]  /*bc70*/  IMAD.MOV.U32 R49, RZ, RZ, RZ ;  /* 0x000000ffff317224 */ /* 0x000fe200078e00ff */
[C---:B------:R-:W-:Y:S02]  /*bc80*/  @!P5 PRMT R56, R137.reuse, 0x7632, R56 ;  /* 0x000076328938d816 */ /* 0x040fe40000000038 */
[----:B------:R-:W-:Y:S02]  /*bc90*/  @!P5 SHF.L.U32 R49, R137, 0x10, RZ ;  /* 0x000000108931d819 */ /* 0x000fe400000006ff */
[----:B------:R-:W-:Y:S02]  /*bca0*/  @!P5 SHF.L.U32 R43, R136, 0x10, RZ ;  /* 0x00000010882bd819 */ /* 0x000fe400000006ff */
[----:B------:R-:W-:-:S02]  /*bcb0*/  @!P5 PRMT R136, R134, 0x7632, R136 ;  /* 0x000076328688d816 */ /* 0x000fc40000000088 */
[----:B------:R-:W-:Y:S02]  /*bcc0*/  @!P5 SHF.L.U32 R134, R134, 0x10, RZ ;  /* 0x000000108686d819 */ /* 0x000fe400000006ff */
[C---:B------:R-:W-:Y:S01]  /*bcd0*/  @!P5 PRMT R137, R135.reuse, 0x7632, R137 ;  /* 0x000076328789d816 */ /* 0x040fe20000000089 */
[----:B------:R0:W-:Y:S01]  /*bce0*/  STL [R1+0x568], R26 ;  /* 0x0005681a01007387 */ /* 0x0001e20000100800 */
[----:B------:R-:W-:Y:S01]  /*bcf0*/  @!P5 SHF.L.U32 R135, R135, 0x10, RZ ;  /* 0x000000108787d819 */ /* 0x000fe200000006ff */
[----:B------:R-:W-:Y:S01]  /*bd00*/  @!P5 FMUL R203, R50, R134 ;  /* 0x0000008632cbd220 */ /* 0x000fe20000400000 */
[----:B------:R-:W-:Y:S01]  /*bd10*/  @!P5 SHF.L.U32 R136, R136, 0x10, RZ ;  /* 0x000000108888d819 */ /* 0x000fe200000006ff */
[----:B------:R-:W-:Y:S01]  /*bd20*/  @!P5 IMAD.U32 R137, R137, 0x10000, RZ ;  /* 0x000100008989d824 */ /* 0x000fe200078e00ff */
[----:B------:R-:W-:Y:S02]  /*bd30*/  IADD3 R134, R110, 0x1f80, RZ ;  /* 0x00001f806e867810 */ /* 0x000fe40007ffe0ff */
[----:B------:R-:W-:-:S02]  /*bd40*/  CS2R R156, SRZ ;  /* 0x00000000009c7805 */ /* 0x000fc4000001ff00 */
[----:B0-----:R-:W-:Y:S01]  /*bd50*/  MOV R26, RZ ;  /* 0x000000ff001a7202 */ /* 0x001fe20000000f00 */
[----:B------:R-:W-:Y:S02]  /*bd60*/  @!P5 IMAD.U32 R26, R56, 0x10000, RZ ;  /* 0x00010000381ad824 */ /* 0x000fe400078e00ff */
[----:B------:R-:W-:Y:S01]  /*bd70*/  @!P5 FMUL R157, R49, R135 ;  /* 0x00000087319dd220 */ /* 0x000fe20000400000 */
[----:B------:R-:W-:Y:S01]  /*bd80*/  @!P5 FMUL R158, R43, R136 ;  /* 0x000000882b9ed220 */ /* 0x000fe20000400000 */
[----:B------:R-:W-:Y:S01]  /*bd90*/  STL [R1+0x500], R208 ;  /* 0x000500d001007387 */ /* 0x000fe20000100800 */
[----:B------:R-:W-:Y:S01]  /*bda0*/  @!P5 FMUL R156, R26, R137 ;  /* 0x000000891a9cd220 */ /* 0x000fe20000400000 */
[----:B------:R-:W-:Y:S02]  /*bdb0*/  ISETP.GE.AND P5, PT, R134, R138, PT ;  /* 0x0000008a8600720c */ /* 0x000fe40003fa6270 */
[----:B------:R-:W3:Y:S04]  /*bdc0*/  @!P4 LDG.E.64 R56, desc[UR4][R114.64+0x3e00] ;  /* 0x003e00047238c981 */ /* 0x000ee8000c1e1b00 */
[----:B------:R-:W-:Y:S01]  /*bdd0*/  STL [R1+0x524], R204 ;  /* 0x000524cc01007387 */ /* 0x000fe20000100800 */
[----:B------:R-:W-:-:S03]  /*bde0*/  @!P6 PRMT R134, R132, 0x7632, R134 ;  /* 0x000076328486e816 */ /* 0x000fc60000000086 */
[----:B------:R-:W-:Y:S04]  /*bdf0*/  STL [R1+0x51c], R205 ;  /* 0x00051ccd01007387 */ /* 0x000fe80000100800 */
[----:B------:R-:W-:Y:S01]  /*be00*/  STL [R1+0x534], R202 ;  /* 0x000534ca01007387 */ /* 0x000fe20000100800 */
[----:B------:R-:W-:-:S03]  /*be10*/  @!P6 PRMT R135, R133, 0x7632, R135 ;  /* 0x000076328587e816 */ /* 0x000fc60000000087 */
[----:B------:R0:W-:Y:S04]  /*be20*/  STL [R1+0x52c], R50 ;  /* 0x00052c3201007387 */ /* 0x0001e80000100800 */
[----:B------:R1:W-:Y:S04]  /*be30*/  STL [R1+0x540], R49 ;  /* 0x0005403101007387 */ /* 0x0003e80000100800 */
[----:B------:R-:W3:Y:S01]  /*be40*/  @!P5 LDG.E.64 R136, desc[UR4][R112.64+0x3f00] ;  /* 0x003f00047088d981 */ /* 0x000ee2000c1e1b00 */
[----:B0-----:R-:W-:-:S03]  /*be50*/  HFMA2.MMA R50, -RZ, RZ, 0, 0 ;  /* 0x00000000ff327435 */ /* 0x001fc600000001ff */
[----:B------:R0:W-:Y:S01]  /*be60*/  STL [R1+0x538], R43 ;  /* 0x0005382b01007387 */ /* 0x0001e20000100800 */
[----:B-1----:R-:W-:-:S03]  /*be70*/  HFMA2.MMA R49, -RZ, RZ, 0, 0 ;  /* 0x00000000ff317435 */ /* 0x002fc600000001ff */
[----:B------:R1:W-:Y:S01]  /*be80*/  STL [R1+0x548], R26 ;  /* 0x0005481a01007387 */ /* 0x0003e20000100800 */
[----:B------:R-:W-:Y:S02]  /*be90*/  @!P6 SHF.L.U32 R50, R132, 0x10, RZ ;  /* 0x000000108432e819 */ /* 0x000fe400000006ff */
[----:B0-----:R-:W-:Y:S01]  /*bea0*/  MOV R43, RZ ;  /* 0x000000ff002b7202 */ /* 0x001fe20000000f00 */
[----:B------:R-:W-:Y:S01]  /*beb0*/  @!P6 IMAD.U32 R43, R134, 0x10000, RZ ;  /* 0x00010000862be824 */ /* 0x000fe200078e00ff */
[C---:B------:R-:W-:Y:S01]  /*bec0*/  @!P6 PRMT R134, R118.reuse, 0x7632, R134 ;  /* 0x000076327686e816 */ /* 0x040fe20000000086 */
[----:B-1----:R-:W-:Y:S01]  /*bed0*/  IMAD.MOV.U32 R26, RZ, RZ, RZ ;  /* 0x000000ffff1a7224 */ /* 0x002fe200078e00ff */
[----:B------:R-:W-:Y:S02]  /*bee0*/  @!P6 SHF.L.U32 R26, R135, 0x10, RZ ;  /* 0x00000010871ae819 */ /* 0x000fe400000006ff */
[----:B------:R-:W-:Y:S02]  /*bef0*/  @!P6 SHF.L.U32 R49, R133, 0x10, RZ ;  /* 0x000000108531e819 */ /* 0x000fe400000006ff */
[----:B------:R-:W-:Y:S01]  /*bf00*/  @!P6 SHF.L.U32 R118, R118, 0x10, RZ ;  /* 0x000000107676e819 */ /* 0x000fe200000006ff */
[----:B------:R-:W3:Y:S01]  /*bf10*/  @!P5 LDG.E.64 R132, desc[UR4][R114.64+0x3f00] ;  /* 0x003f00047284d981 */ /* 0x000ee2000c1e1b00 */
[C---:B------:R-:W-:Y:S01]  /*bf20*/  @!P6 PRMT R135, R119.reuse, 0x7632, R135 ;  /* 0x000076327787e816 */ /* 0x040fe20000000087 */
[----:B------:R-:W-:Y:S01]  /*bf30*/  @!P6 IMAD.U32 R134, R134, 0x10000, RZ ;  /* 0x000100008686e824 */ /* 0x000fe200078e00ff */
[----:B------:R-:W-:Y:S01]  /*bf40*/  @!P6 SHF.L.U32 R119, R119, 0x10, RZ ;  /* 0x000000107777e819 */ /* 0x000fe200000006ff */
[----:B------:R-:W-:Y:S01]  /*bf50*/  @!P6 FMUL R155, R50, R118 ;  /* 0x00000076329be220 */ /* 0x000fe20000400000 */
[----:B------:R-:W-:-:S02]  /*bf60*/  @!P6 SHF.L.U32 R135, R135, 0x10, RZ ;  /* 0x000000108787e819 */ /* 0x000fc400000006ff */
[----:B------:R-:W-:Y:S02]  /*bf70*/  CS2R R200, SRZ ;  /* 0x0000000000c87805 */ /* 0x000fe4000001ff00 */
        /* <DEDUP_REMOVED lines=12> */
[----:B------:R1:W-:Y:S04]  /*c040*/  STL [R1+0x520], R49 ;  /* 0x0005203101007387 */ /* 0x0003e80000100800 */
[----:B------:R-:W3:Y:S01]  /*c050*/  @!P6 LDG.E.64 R134, desc[UR4][R112.64+0x4000] ;  /* 0x004000047086e981 */ /* 0x000ee2000c1e1b00 */
[----:B0-----:R-:W-:-:S03]  /*c060*/  IMAD.MOV.U32 R50, RZ, RZ, RZ ;  /* 0x000000ffff327224 */ /* 0x001fc600078e00ff */
[----:B------:R-:W-:Y:S01]  /*c070*/  STL [R1+0x518], R43 ;  /* 0x0005182b01007387 */ /* 0x000fe20000100800 */
[----:B------:R-:W-:Y:S02]  /*c080*/  @!P0 SHF.L.U32 R50, R116, 0x10, RZ ;  /* 0x0000001074328819 */ /* 0x000fe400000006ff */
[----:B-1----:R-:W-:Y:S01]  /*c090*/  MOV R49, RZ ;  /* 0x000000ff00317202 */ /* 0x002fe20000000f00 */
[----:B------:R0:W-:Y:S01]  /*c0a0*/  STL [R1+0x528], R26 ;  /* 0x0005281a01007387 */ /* 0x0001e20000100800 */
[C---:B------:R-:W-:Y:S01]  /*c0b0*/  @!P0 PRMT R140, R117.reuse, 0x7632, R140 ;  /* 0x00007632758c8816 */ /* 0x040fe2000000008c */
[----:B------:R-:W-:Y:S01]  /*c0c0*/  @!P0 IMAD.U32 R49, R117, 0x10000, RZ ;  /* 0x0001000075318824 */ /* 0x000fe200078e00ff */
[C---:B------:R-:W-:Y:S02]  /*c0d0*/  @!P0 PRMT R116, R126.reuse, 0x7632, R116 ;  /* 0x000076327e748816 */ /* 0x040fe40000000074 */
[----:B------:R-:W-:Y:S02]  /*c0e0*/  CS2R R196, SRZ ;  /* 0x0000000000c47805 */ /* 0x000fe4000001ff00 */
[----:B------:R-:W-:Y:S01]  /*c0f0*/  @!P0 SHF.L.U32 R126, R126, 0x10, RZ ;  /* 0x000000107e7e8819 */ /* 0x000fe200000006ff */
[----:B------:R-:W3:Y:S01]  /*c100*/  @!P6 LDG.E.64 R118, desc[UR4][R114.64+0x4000] ;  /* 0x004000047276e981 */ /* 0x000ee2000c1e1b00 */
[C---:B------:R-:W-:Y:S01]  /*c110*/  @!P0 PRMT R117, R127.reuse, 0x7632, R117 ;  /* 0x000076327f758816 */ /* 0x040fe20000000075 */
[----:B0-----:R-:W-:Y:S01]  /*c120*/  HFMA2.MMA R26, -RZ, RZ, 0, 0 ;  /* 0x00000000ff1a7435 */ /* 0x001fe200000001ff */
[----:B------:R-:W-:Y:S01]  /*c130*/  MOV R43, RZ ;  /* 0x000000ff002b7202 */ /* 0x000fe20000000f00 */
[----:B------:R-:W-:Y:S01]  /*c140*/  @!P0 IMAD.U32 R127, R127, 0x10000, RZ ;  /* 0x000100007f7f8824 */ /* 0x000fe200078e00ff */
[----:B------:R-:W-:Y:S01]  /*c150*/  @!P0 SHF.L.U32 R43, R139, 0x10, RZ ;  /* 0x000000108b2b8819 */ /* 0x000fe200000006ff */
[----:B------:R-:W-:Y:S01]  /*c160*/  @!P0 FMUL R108, R50, R126 ;  /* 0x0000007e326c8220 */ /* 0x000fe20000400000 */
[----:B------:R-:W-:-:S02]  /*c170*/  @!P0 SHF.L.U32 R116, R116, 0x10, RZ ;  /* 0x0000001074748819 */ /* 0x000fc400000006ff */
[----:B------:R-:W-:Y:S02]  /*c180*/  @!P0 SHF.L.U32 R26, R140, 0x10, RZ ;  /* 0x000000108c1a8819 */ /* 0x000fe400000006ff */
[----:B------:R-:W-:Y:S02]  /*c190*/  @!P0 SHF.L.U32 R117, R117, 0x10, RZ ;  /* 0x0000001075758819 */ /* 0x000fe400000006ff */
[----:B------:R-:W-:Y:S01]  /*c1a0*/  IADD3 R126, R110, 0x2080, RZ ;  /* 0x000020806e7e7810 */ /* 0x000fe20007ffe0ff */
        /* <DEDUP_REMOVED lines=12> */
[----:B0-----:R-:W-:-:S02]  /*c270*/  HFMA2.MMA R50, -RZ, RZ, 0, 0 ;  /* 0x00000000ff327435 */ /* 0x001fc400000001ff */
[----:B-1----:R-:W-:Y:S01]  /*c280*/  HFMA2.MMA R49, -RZ, RZ, 0, 0 ;  /* 0x00000000ff317435 */ /* 0x002fe200000001ff */
[----:B------:R0:W-:Y:S01]  /*c290*/  STL [R1+0x4f8], R43 ;  /* 0x0004f82b01007387 */ /* 0x0001e20000100800 */
[C---:B--2---:R-:W-:Y:S02]  /*c2a0*/  @!P1 PRMT R139, R120.reuse, 0x7632, R139 ;  /* 0x00007632788b9816 */ /* 0x044fe4000000008b */
[----:B------:R-:W-:Y:S01]  /*c2b0*/  @!P1 IMAD.U32 R50, R120, 0x10000, RZ ;  /* 0x0001000078329824 */ /* 0x000fe200078e00ff */
[C---:B------:R-:W-:Y:S01]  /*c2c0*/  @!P1 PRMT R120, R130.reuse, 0x7632, R120 ;  /* 0x0000763282789816 */ /* 0x040fe20000000078 */
[----:B------:R1:W-:Y:S01]  /*c2d0*/  STL [R1+0x50c], R26 ;  /* 0x00050c1a01007387 */ /* 0x0003e20000100800 */
[C---:B------:R-:W-:Y:S01]  /*c2e0*/  @!P1 PRMT R140, R121.reuse, 0x7632, R140 ;  /* 0x00007632798c9816 */ /* 0x040fe2000000008c */
[----:B------:R-:W-:Y:S01]  /*c2f0*/  @!P1 IMAD.U32 R130, R130, 0x10000, RZ ;  /* 0x0001000082829824 */ /* 0x000fe200078e00ff */
[----:B------:R-:W-:Y:S01]  /*c300*/  @!P1 SHF.L.U32 R49, R121, 0x10, RZ ;  /* 0x0000001079319819 */ /* 0x000fe200000006ff */
[----:B------:R-:W-:Y:S01]  /*c310*/  STL [R1+0x4b0], R108 ;  /* 0x0004b06c01007387 */ /* 0x000fe20000100800 */
[----:B------:R-:W-:Y:S01]  /*c320*/  @!P1 PRMT R121, R131, 0x7632, R121 ;  /* 0x0000763283799816 */ /* 0x000fe20000000079 */
[----:B0-----:R-:W-:-:S02]  /*c330*/  IMAD.MOV.U32 R43, RZ, RZ, RZ ;  /* 0x000000ffff2b7224 */ /* 0x001fc400078e00ff */
[----:B------:R-:W-:Y:S01]  /*c340*/  STL [R1+0x4c4], R196 ;  /* 0x0004c4c401007387 */ /* 0x000fe20000100800 */
[----:B------:R-:W-:Y:S01]  /*c350*/  @!P1 SHF.L.U32 R131, R131, 0x10, RZ ;  /* 0x0000001083839819 */ /* 0x000fe200000006ff */
[----:B------:R-:W-:Y:S02]  /*c360*/  @!P1 FMUL R164, R50, R130 ;  /* 0x0000008232a49220 */ /* 0x000fe40000400000 */
[----:B------:R-:W-:Y:S01]  /*c370*/  STL [R1+0x4bc], R199 ;  /* 0x0004bcc701007387 */ /* 0x000fe20000100800 */
[----:B-1----:R-:W-:Y:S02]  /*c380*/  MOV R26, RZ ;  /* 0x000000ff001a7202 */ /* 0x002fe40000000f00 */
[----:B------:R-:W-:Y:S01]  /*c390*/  @!P1 SHF.L.U32 R43, R139, 0x10, RZ ;  /* 0x000000108b2b9819 */ /* 0x000fe200000006ff */
[----:B------:R-:W-:Y:S01]  /*c3a0*/  STL [R1+0x4d0], R197 ;  /* 0x0004d0c501007387 */ /* 0x000fe20000100800 */
[----:B------:R-:W-:Y:S02]  /*c3b0*/  @!P1 SHF.L.U32 R120, R120, 0x10, RZ ;  /* 0x0000001078789819 */ /* 0x000fe400000006ff */
[----:B------:R-:W-:Y:S01]  /*c3c0*/  @!P1 SHF.L.U32 R26, R140, 0x10, RZ ;  /* 0x000000108c1a9819 */ /* 0x000fe200000006ff */
[----:B------:R0:W-:Y:S01]  /*c3d0*/  STL [R1+0x4cc], R50 ;  /* 0x0004cc3201007387 */ /* 0x0001e20000100800 */
[----:B------:R-:W-:-:S02]  /*c3e0*/  @!P1 SHF.L.U32 R121, R121, 0x10, RZ ;  /* 0x0000001079799819 */ /* 0x000fc400000006ff */
[----:B------:R-:W-:Y:S01]  /*c3f0*/  CS2R R194, SRZ ;  /* 0x0000000000c27805 */ /* 0x000fe2000001ff00 */
[----:B------:R-:W-:Y:S01]  /*c400*/  @!P1 FMUL R231, R49, R131 ;  /* 0x0000008331e79220 */ /* 0x000fe20000400000 */
[----:B------:R1:W-:Y:S01]  /*c410*/  STL [R1+0x4e0], R49 ;  /* 0x0004e03101007387 */ /* 0x0003e20000100800 */
[----:B------:R-:W-:Y:S01]  /*c420*/  @!P1 FMUL R194, R43, R120 ;  /* 0x000000782bc29220 */ /* 0x000fe20000400000 */
[----:B0-----:R-:W-:Y:S02]  /*c430*/  HFMA2.MMA R50, -RZ, RZ, 0, 0 ;  /* 0x00000000ff327435 */ /* 0x001fe400000001ff */
[----:B------:R0:W-:Y:S01]  /*c440*/  STL [R1+0x4d8], R43 ;  /* 0x0004d82b01007387 */ /* 0x0001e20000100800 */
[----:B------:R-:W-:Y:S01]  /*c450*/  @!P1 FMUL R232, R26, R121 ;  /* 0x000000791ae89220 */ /* 0x000fe20000400000 */
[C---:B------:R-:W-:Y:S01]  /*c460*/  @!P2 PRMT R140, R123.reuse, 0x7632, R140 ;  /* 0x000076327b8ca816 */ /* 0x040fe2000000008c */
[----:B-1----:R-:W-:Y:S01]  /*c470*/  IMAD.MOV.U32 R49, RZ, RZ, RZ ;  /* 0x000000ffff317224 */ /* 0x002fe200078e00ff */
[----:B------:R-:W-:Y:S01]  /*c480*/  @!P2 SHF.L.U32 R49, R123, 0x10, RZ ;  /* 0x000000107b31a819 */ /* 0x000fe200000006ff */
[----:B------:R-:W-:Y:S01]  /*c490*/  STL [R1+0x4e8], R26 ;  /* 0x0004e81a01007387 */ /* 0x000fe20000100800 */
[----:B------:R-:W-:-:S02]  /*c4a0*/  @!P2 SHF.L.U32 R50, R122, 0x10, RZ ;  /* 0x000000107a32a819 */ /* 0x000fc400000006ff */
[C---:B------:R-:W-:Y:S01]  /*c4b0*/  @!P2 PRMT R123, R125.reuse, 0x7632, R123 ;  /* 0x000076327d7ba816 */ /* 0x040fe2000000007b */
[----:B------:R-:W-:Y:S01]  /*c4c0*/  STL [R1+0x494], R164 ;  /* 0x000494a401007387 */ /* 0x000fe20000100800 */
[----:B------:R-:W-:Y:S02]  /*c4d0*/  @!P2 SHF.L.U32 R125, R125, 0x10, RZ ;  /* 0x000000107d7da819 */ /* 0x000fe400000006ff */
[----:B------:R-:W-:Y:S01]  /*c4e0*/  CS2R R192, SRZ ;  /* 0x0000000000c07805 */ /* 0x000fe2000001ff00 */
[----:B------:R-:W-:Y:S04]  /*c4f0*/  STL [R1+0x4a4], R231 ;  /* 0x0004a4e701007387 */ /* 0x000fe80000100800 */
[----:B------:R-:W-:Y:S01]  /*c500*/  STL [R1+0x49c], R194 ;  /* 0x00049cc201007387 */ /* 0x000fe20000100800 */
[----:B------:R-:W-:-:S03]  /*c510*/  @!P2 FMUL R192, R49, R125 ;  /* 0x0000007d31c0a220 */ /* 0x000fc60000400000 */
[----:B------:R-:W-:Y:S01]  /*c520*/  STL [R1+0x4b4], R232 ;  /* 0x0004b4e801007387 */ /* 0x000fe20000100800 */
[----:B------:R-:W-:-:S03]  /*c530*/  @!P2 PRMT R139, R122, 0x7632, R139 ;  /* 0x000076327a8ba816 */ /* 0x000fc6000000008b */
[----:B------:R-:W-:Y:S04]  /*c540*/  STL [R1+0x4ac], R50 ;  /* 0x0004ac3201007387 */ /* 0x000fe80000100800 */
[----:B------:R1:W-:Y:S01]  /*c550*/  STL [R1+0x4c0], R49 ;  /* 0x0004c03101007387 */ /* 0x0003e20000100800 */
[----:B0-----:R-:W-:Y:S02]  /*c560*/  MOV R43, RZ ;  /* 0x000000ff002b7202 */ /* 0x001fe40000000f00 */
[----:B------:R-:W-:Y:S01]  /*c570*/  @!P2 SHF.L.U32 R43, R139, 0x10, RZ ;  /* 0x000000108b2ba819 */ /* 0x000fe200000006ff */
[----:B-1----:R-:W-:Y:S01]  /*c580*/  HFMA2.MMA R49, -RZ, RZ, 0, 0 ;  /* 0x00000000ff317435 */ /* 0x002fe200000001ff */
[----:B------:R-:W-:-:S05]  /*c590*/  @!P3 PRMT R139, R59, 0x7632, R139 ;  /* 0x000076323b8bb816 */ /* 0x000fca000000008b */
[----:B------:R-:W-:Y:S02]  /*c5a0*/  @!P3 IMAD.U32 R49, R59, 0x10000, RZ ;  /* 0x000100003b31b824 */ /* 0x000fe400078e00ff */
[----:B------:R-:W-:-:S04]  /*c5b0*/  FADD R59, R102, R103 ;  /* 0x00000067663b7221 */ /* 0x000fc80000000000 */
[----:B------:R-:W-:Y:S01]  /*c5c0*/  FADD R59, R59, R101 ;  /* 0x000000653b3b7221 */ /* 0x000fe20000000000 */
[----:B------:R-:W-:-:S03]  /*c5d0*/  MOV R26, RZ ;  /* 0x000000ff001a7202 */ /* 0x000fc60000000f00 */
[----:B------:R-:W-:Y:S01]  /*c5e0*/  FADD R59, R59, R100 ;  /* 0x000000643b3b7221 */ /* 0x000fe20000000000 */
[----:B------:R-:W-:Y:S02]  /*c5f0*/  @!P2 IMAD.U32 R26, R140, 0x10000, RZ ;  /* 0x000100008c1aa824 */ /* 0x000fe400078e00ff */
[----:B------:R-:W-:Y:S02]  /*c600*/  @!P2 IMAD.U32 R123, R123, 0x10000, RZ ;  /* 0x000100007b7ba824 */ /* 0x000fe400078e00ff */
[----:B------:R-:W-:Y:S01]  /*c610*/  FADD R59, R59, R94 ;  /* 0x0000005e3b3b7221 */ /* 0x000fe20000000000 */
[----:B------:R-:W-:Y:S01]  /*c620*/  CS2R R246, SRZ ;  /* 0x0000000000f67805 */ /* 0x000fe2000001ff00 */
[----:B------:R-:W-:Y:S01]  /*c630*/  STL [R1+0x4b8], R43 ;  /* 0x0004b82b01007387 */ /* 0x000fe20000100800 */
[----:B------:R-:W-:Y:S01]  /*c640*/  @!P2 FMUL R246, R26, R123 ;  /* 0x0000007b1af6a220 */ /* 0x000fe20000400000 */
[----:B------:R-:W-:Y:S02]  /*c650*/  FADD R59, R59, R95 ;  /* 0x0000005f3b3b7221 */ /* 0x000fe40000000000 */
[----:B------:R0:W-:Y:S02]  /*c660*/  STL [R1+0x4c8], R26 ;  /* 0x0004c81a01007387 */ /* 0x0001e40000100800 */
[----:B0-----:R-:W-:Y:S01]  /*c670*/  IMAD.MOV.U32 R26, RZ, RZ, RZ ;  /* 0x000000ffff1a7224 */ /* 0x001fe200078e00ff */
[----:B------:R-:W-:Y:S01]  /*c680*/  @!P3 SHF.L.U32 R26, R139, 0x10, RZ ;  /* 0x000000108b1ab819 */ /* 0x000fe200000006ff */
        /* <DEDUP_REMOVED lines=18> */
[----:B------:R-:W-:-:S03]  /*c7b0*/  @!P2 PRMT R122, R124, 0x7632, R122 ;  /* 0x000076327c7aa816 */ /* 0x000fc6000000007a */
[----:B------:R-:W-:Y:S01]  /*c7c0*/  FADD R139, R139, R6 ;  /* 0x000000068b8b7221 */ /* 0x000fe20000000000 */
[----:B------:R-:W-:Y:S02]  /*c7d0*/  @!P2 SHF.L.U32 R124, R124, 0x10, RZ ;  /* 0x000000107c7ca819 */ /* 0x000fe400000006ff */
[----:B------:R-:W-:Y:S01]  /*c7e0*/  @!P2 SHF.L.U32 R122, R122, 0x10, RZ ;  /* 0x000000107a7aa819 */ /* 0x000fe200000006ff */
[----:B------:R-:W-:Y:S01]  /*c7f0*/  FADD R139, R139, R5 ;  /* 0x000000058b8b7221 */ /* 0x000fe20000000000 */
[----:B------:R-:W-:Y:S02]  /*c800*/  CS2R R190, SRZ ;  /* 0x0000000000be7805 */ /* 0x000fe4000001ff00 */
[----:B------:R-:W-:Y:S01]  /*c810*/  @!P2 FMUL R190, R50, R124 ;  /* 0x0000007c32bea220 */ /* 0x000fe20000400000 */
[----:B------:R-:W-:Y:S01]  /*c820*/  FADD R139, R139, R7 ;  /* 0x000000078b8b7221 */ /* 0x000fe20000000000 */
[----:B------:R-:W-:Y:S01]  /*c830*/  @!P2 FMUL R195, R43, R122 ;  /* 0x0000007a2bc3a220 */ /* 0x000fe20000400000 */
[----:B------:R-:W-:Y:S01]  /*c840*/  HFMA2.MMA R43, -RZ, RZ, 0, 0 ;  /* 0x00000000ff2b7435 */ /* 0x000fe200000001ff */
[----:B------:R-:W-:Y:S01]  /*c850*/  MOV R50, RZ ;  /* 0x000000ff00327202 */ /* 0x000fe20000000f00 */
[----:B------:R-:W-:Y:S01]  /*c860*/  FADD R139, R139, R8 ;  /* 0x000000088b8b7221 */ /* 0x000fe20000000000 */
[----:B------:R-:W-:-:S02]  /*c870*/  @!P3 SHF.L.U32 R50, R58, 0x10, RZ ;  /* 0x000000103a32b819 */ /* 0x000fc400000006ff */
[----:B----4-:R-:W-:Y:S02]  /*c880*/  @!P3 SHF.L.U32 R140, R128, 0x10, RZ ;  /* 0x00000010808cb819 */ /* 0x010fe400000006ff */
[----:B------:R-:W-:Y:S02]  /*c890*/  @!P3 PRMT R58, R58, 0x7632, R58 ;  /* 0x000076323a3ab816 */ /* 0x000fe4000000003a */
[----:B------:R-:W-:Y:S01]  /*c8a0*/  @!P3 PRMT R128, R128, 0x7632, R128 ;  /* 0x000076328080b816 */ /* 0x000fe20000000080 */
[----:B------:R-:W-:Y:S01]  /*c8b0*/  STL [R1+0x47c], R190 ;  /* 0x00047cbe01007387 */ /* 0x000fe20000100800 */
[----:B------:R-:W-:Y:S01]  /*c8c0*/  @!P3 SHF.L.U32 R43, R58, 0x10, RZ ;  /* 0x000000103a2bb819 */ /* 0x000fe200000006ff */
[----:B------:R-:W-:Y:S02]  /*c8d0*/  FADD R139, R139, R14 ;  /* 0x0000000e8b8b7221 */ /* 0x000fe40000000000 */
[----:B------:R-:W-:Y:S01]  /*c8e0*/  STL [R1+0x484], R192 ;  /* 0x000484c001007387 */ /* 0x000fe20000100800 */
[----:B------:R-:W-:-:S02]  /*c8f0*/  @!P3 IMAD.U32 R128, R128, 0x10000, RZ ;  /* 0x000100008080b824 */ /* 0x000fc400078e00ff */
[----:B------:R-:W-:Y:S01]  /*c900*/  @!P3 FMUL R251, R50, R140 ;  /* 0x0000008c32fbb220 */ /* 0x000fe20000400000 */
[----:B------:R-:W-:Y:S01]  /*c910*/  STL [R1+0x480], R195 ;  /* 0x000480c301007387 */ /* 0x000fe20000100800 */
[----:B------:R-:W-:Y:S02]  /*c920*/  CS2R R248, SRZ ;  /* 0x0000000000f87805 */ /* 0x000fe4000001ff00 */
[----:B---3--:R-:W-:Y:S01]  /*c930*/  @!P4 PRMT R140, R54, 0x7632, R140 ;  /* 0x00007632368cc816 */ /* 0x008fe2000000008c */
[----:B------:R-:W-:Y:S01]  /*c940*/  STL [R1+0x490], R246 ;  /* 0x000490f601007387 */ /* 0x000fe20000100800 */
[----:B------:R-:W-:Y:S01]  /*c950*/  @!P3 PRMT R58, R129, 0x7632, R58 ;  /* 0x00007632813ab816 */ /* 0x000fe2000000003a */
[----:B------:R-:W-:Y:S02]  /*c960*/  FADD R139, R139, R13 ;  /* 0x0000000d8b8b7221 */ /* 0x000fe40000000000 */
[----:B------:R-:W-:Y:S01]  /*c970*/  STL [R1+0x488], R50 ;  /* 0x0004883201007387 */ /* 0x000fe20000100800 */
[----:B------:R-:W-:-:S03]  /*c980*/  @!P3 FMUL R248, R43, R128 ;  /* 0x000000802bf8b220 */ /* 0x000fc60000400000 */
[----:B------:R-:W-:Y:S01]  /*c990*/  STL [R1+0x4a0], R49 ;  /* 0x0004a03101007387 */ /* 0x000fe20000100800 */
[----:B------:R-:W-:-:S03]  /*c9a0*/  @!P3 SHF.L.U32 R58, R58, 0x10, RZ ;  /* 0x000000103a3ab819 */ /* 0x000fc600000006ff */
[----:B------:R0:W-:Y:S01]  /*c9b0*/  STL [R1+0x498], R43 ;  /* 0x0004982b01007387 */ /* 0x0001e20000100800 */
[----:B------:R-:W-:Y:S01]  /*c9c0*/  @!P3 SHF.L.U32 R129, R129, 0x10, RZ ;  /* 0x000000108181b819 */ /* 0x000fe200000006ff */
[----:B------:R-:W-:Y:S01]  /*c9d0*/  @!P3 FMUL R249, R26, R58 ;  /* 0x0000003a1af9b220 */ /* 0x000fe20000400000 */
[----:B0-----:R-:W-:Y:S02]  /*c9e0*/  MOV R43, RZ ;  /* 0x000000ff002b7202 */ /* 0x001fe40000000f00 */
[----:B------:R-:W-:Y:S01]  /*c9f0*/  @!P4 SHF.L.U32 R43, R140, 0x10, RZ ;  /* 0x000000108c2bc819 */ /* 0x000fe200000006ff */
[----:B------:R-:W-:Y:S01]  /*ca00*/  FADD R140, R139, R15 ;  /* 0x0000000f8b8c7221 */ /* 0x000fe20000000000 */
[----:B------:R0:W-:Y:S01]  /*ca10*/  STL [R1+0x4a8], R26 ;  /* 0x0004a81a01007387 */ /* 0x0001e20000100800 */
[----:B------:R-:W-:Y:S02]  /*ca20*/  IMAD.MOV.U32 R50, RZ, RZ, RZ ;  /* 0x000000ffff327224 */ /* 0x000fe400078e00ff */
[----:B------:R-:W-:Y:S01]  /*ca30*/  FADD R140, R140, R16 ;  /* 0x000000108c8c7221 */ /* 0x000fe20000000000 */
[----:B------:R-:W-:Y:S01]  /*ca40*/  @!P4 SHF.L.U32 R50, R54, 0x10, RZ ;  /* 0x000000103632c819 */ /* 0x000fe200000006ff */
[----:B------:R-:W-:Y:S01]  /*ca50*/  @!P3 FMUL R247, R49, R129 ;  /* 0x0000008131f7b220 */ /* 0x000fe20000400000 */
[C---:B------:R-:W-:Y:S01]  /*ca60*/  @!P4 PRMT R54, R55.reuse, 0x7632, R54 ;  /* 0x000076323736c816 */ /* 0x040fe20000000036 */
[----:B------:R-:W-:Y:S01]  /*ca70*/  FADD R140, R140, R22 ;  /* 0x000000168c8c7221 */ /* 0x000fe20000000000 */
[----:B0-----:R-:W-:Y:S01]  /*ca80*/  HFMA2.MMA R26, -RZ, RZ, 0, 0 ;  /* 0x00000000ff1a7435 */ /* 0x001fe200000001ff */
[----:B------:R-:W-:Y:S01]  /*ca90*/  STL [R1+0x48c], R251 ;  /* 0x00048cfb01007387 */ /* 0x000fe20000100800 */
[----:B------:R-:W-:Y:S01]  /*caa0*/  MOV R49, RZ ;  /* 0x000000ff00317202 */ /* 0x000fe20000000f00 */
[----:B------:R-:W-:Y:S01]  /*cab0*/  @!P4 IMAD.U32 R141, R56, 0x10000, RZ ;  /* 0x00010000388dc824 */ /* 0x000fe200078e00ff */
[----:B------:R-:W-:Y:S01]  /*cac0*/  HFMA2.MMA R252, -RZ, RZ, 0, 0 ;  /* 0x00000000fffc7435 */ /* 0x000fe200000001ff */
[----:B------:R-:W-:Y:S01]  /*cad0*/  FADD R140, R140, R21 ;  /* 0x000000158c8c7221 */ /* 0x000fe20000000000 */
[----:B------:R-:W-:Y:S01]  /*cae0*/  @!P4 SHF.L.U32 R26, R54, 0x10, RZ ;  /* 0x00000010361ac819 */ /* 0x000fe200000006ff */
[----:B------:R-:W-:Y:S01]  /*caf0*/  STL [R1+0x470], R247 ;  /* 0x000470f701007387 */ /* 0x000fe20000100800 */
[----:B------:R-:W-:-:S02]  /*cb00*/  @!P4 SHF.L.U32 R49, R55, 0x10, RZ ;  /* 0x000000103731c819 */ /* 0x000fc400000006ff */
[----:B------:R-:W-:Y:S01]  /*cb10*/  @!P4 PRMT R56, R56, 0x7632, R56 ;  /* 0x000076323838c816 */ /* 0x000fe20000000038 */
[----:B------:R-:W-:Y:S01]  /*cb20*/  STL [R1+0x46c], R248 ;  /* 0x00046cf801007387 */ /* 0x000fe20000100800 */
[C---:B------:R-:W-:Y:S01]  /*cb30*/  @!P4 PRMT R54, R57.reuse, 0x7632, R54 ;  /* 0x000076323936c816 */ /* 0x040fe20000000036 */
[----:B------:R-:W-:Y:S02]  /*cb40*/  @!P4 IMAD.U32 R57, R57, 0x10000, RZ ;  /* 0x000100003939c824 */ /* 0x000fe400078e00ff */
[----:B------:R-:W-:Y:S01]  /*cb50*/  @!P4 FMUL R193, R50, R141 ;  /* 0x0000008d32c1c220 */ /* 0x000fe20000400000 */
[----:B------:R-:W-:Y:S01]  /*cb60*/  STL [R1+0x474], R249 ;  /* 0x000474f901007387 */ /* 0x000fe20000100800 */
[----:B------:R-:W-:Y:S01]  /*cb70*/  FADD R140, R140, R23 ;  /* 0x000000178c8c7221 */ /* 0x000fe20000000000 */
[----:B------:R-:W-:Y:S02]  /*cb80*/  @!P4 SHF.L.U32 R56, R56, 0x10, RZ ;  /* 0x000000103838c819 */ /* 0x000fe400000006ff */
[----:B------:R0:W-:Y:S01]  /*cb90*/  STL [R1+0x45c], R50 ;  /* 0x00045c3201007387 */ /* 0x0001e20000100800 */
[----:B------:R-:W-:Y:S01]  /*cba0*/  @!P4 SHF.L.U32 R54, R54, 0x10, RZ ;  /* 0x000000103636c819 */ /* 0x000fe200000006ff */
[----:B------:R-:W-:-:S02]  /*cbb0*/  @!P4 FMUL R252, R49, R57 ;  /* 0x0000003931fcc220 */ /* 0x000fc40000400000 */
[----:B------:R1:W-:Y:S01]  /*cbc0*/  STL [R1+0x464], R49 ;  /* 0x0004643101007387 */ /* 0x0003e20000100800 */
[----:B------:R-:W-:Y:S01]  /*cbd0*/  FADD R140, R140, R24 ;  /* 0x000000188c8c7221 */ /* 0x000fe20000000000 */
[----:B------:R-:W-:Y:S02]  /*cbe0*/  CS2R R244, SRZ ;  /* 0x0000000000f47805 */ /* 0x000fe4000001ff00 */
[----:B0-----:R-:W-:Y:S02]  /*cbf0*/  MOV R50, RZ ;  /* 0x000000ff00327202 */ /* 0x001fe40000000f00 */
[C---:B------:R-:W-:Y:S01]  /*cc00*/  @!P5 SHF.L.U32 R50, R136.reuse, 0x10, RZ ;  /* 0x000000108832d819 */ /* 0x040fe200000006ff */
[----:B-1----:R-:W-:Y:S01]  /*cc10*/  HFMA2.MMA R49, -RZ, RZ, 0, 0 ;  /* 0x00000000ff317435 */ /* 0x002fe200000001ff */
[----:B------:R-:W-:Y:S01]  /*cc20*/  @!P5 PRMT R136, R136, 0x7632, R136 ;  /* 0x000076328888d816 */ /* 0x000fe20000000088 */
[----:B------:R0:W-:Y:S01]  /*cc30*/  STL [R1+0x460], R43 ;  /* 0x0004602b01007387 */ /* 0x0001e20000100800 */
[----:B------:R-:W-:Y:S01]  /*cc40*/  @!P4 FMUL R191, R43, R56 ;  /* 0x000000382bbfc220 */ /* 0x000fe20000400000 */
[----:B------:R-:W-:Y:S01]  /*cc50*/  @!P4 FMUL R245, R26, R54 ;  /* 0x000000361af5c220 */ /* 0x000fe20000400000 */
[----:B------:R-:W-:Y:S01]  /*cc60*/  FADD R140, R140, R30 ;  /* 0x0000001e8c8c7221 */ /* 0x000fe20000000000 */
[----:B------:R1:W-:Y:S01]  /*cc70*/  STL [R1+0x468], R26 ;  /* 0x0004681a01007387 */ /* 0x0003e20000100800 */
[----:B------:R-:W-:Y:S01]  /*cc80*/  @!P5 IMAD.U32 R49, R137, 0x10000, RZ ;  /* 0x000100008931d824 */ /* 0x000fe200078e00ff */
[----:B------:R-:W-:-:S02]  /*cc90*/  @!P5 SHF.L.U32 R139, R132, 0x10, RZ ;  /* 0x00000010848bd819 */ /* 0x000fc400000006ff */
[----:B0-----:R-:W-:Y:S01]  /*cca0*/  MOV R43, RZ ;  /* 0x000000ff002b7202 */ /* 0x001fe20000000f00 */
[----:B------:R-:W-:Y:S01]  /*ccb0*/  @!P5 IMAD.U32 R43, R136, 0x10000, RZ ;  /* 0x00010000882bd824 */ /* 0x000fe200078e00ff */
[----:B------:R-:W-:Y:S01]  /*ccc0*/  @!P5 PRMT R136, R132, 0x7632, R136 ;  /* 0x000076328488d816 */ /* 0x000fe20000000088 */
[----:B-1----:R-:W-:Y:S01]  /*ccd0*/  HFMA2.MMA R26, -RZ, RZ, 0, 0 ;  /* 0x00000000ff1a7435 */ /* 0x002fe200000001ff */
[----:B------:R-:W-:Y:S02]  /*cce0*/  @!P5 PRMT R137, R137, 0x7632, R137 ;  /* 0x000076328989d816 */ /* 0x000fe40000000089 */
[----:B------:R-:W-:Y:S01]  /*ccf0*/  @!P5 PRMT R132, R133, 0x7632, R132 ;  /* 0x000076328584d816 */ /* 0x000fe20000000084 */
[----:B------:R-:W-:Y:S02]  /*cd00*/  FADD R140, R140, R29 ;  /* 0x0000001d8c8c7221 */ /* 0x000fe40000000000 */
[----:B------:R-:W-:Y:S02]  /*cd10*/  @!P5 SHF.L.U32 R26, R137, 0x10, RZ ;  /* 0x00000010891ad819 */ /* 0x000fe400000006ff */
[----:B------:R-:W-:-:S02]  /*cd20*/  @!P5 IMAD.U32 R132, R132, 0x10000, RZ ;  /* 0x000100008484d824 */ /* 0x000fc400078e00ff */
[----:B------:R-:W-:Y:S01]  /*cd30*/  FADD R140, R140, R31 ;  /* 0x0000001f8c8c7221 */ /* 0x000fe20000000000 */
[----:B------:R-:W-:Y:S02]  /*cd40*/  CS2R R236, SRZ ;  /* 0x0000000000ec7805 */ /* 0x000fe4000001ff00 */
[----:B------:R-:W-:Y:S01]  /*cd50*/  @!P5 SHF.L.U32 R133, R133, 0x10, RZ ;  /* 0x000000108585d819 */ /* 0x000fe200000006ff */
[----:B------:R-:W-:Y:S01]  /*cd60*/  @!P5 FMUL R237, R26, R132 ;  /* 0x000000841aedd220 */ /* 0x000fe20000400000 */
[----:B------:R-:W-:Y:S01]  /*cd70*/  FADD R132, R140, R32 ;  /* 0x000000208c847221 */ /* 0x000fe20000000000 */
[----:B------:R-:W-:Y:S01]  /*cd80*/  STL [R1+0x458], R193 ;  /* 0x000458c101007387 */ /* 0x000fe20000100800 */
[----:B------:R-:W-:-:S03]  /*cd90*/  @!P5 SHF.L.U32 R136, R136, 0x10, RZ ;  /* 0x000000108888d819 */ /* 0x000fc600000006ff */
[----:B------:R-:W-:Y:S01]  /*cda0*/  STL [R1+0x448], R252 ;  /* 0x000448fc01007387 */ /* 0x000fe20000100800 */
[----:B------:R-:W-:Y:S01]  /*cdb0*/  FADD R132, R132, R38 ;  /* 0x0000002684847221 */ /* 0x000fe20000000000 */
[----:B------:R-:W-:Y:S02]  /*cdc0*/  @!P5 FMUL R189, R49, R133 ;  /* 0x0000008531bdd220 */ /* 0x000fe40000400000 */
[----:B------:R-:W-:Y:S01]  /*cdd0*/  STL [R1+0x444], R191 ;  /* 0x000444bf01007387 */ /* 0x000fe20000100800 */
[----:B------:R-:W-:-:S03]  /*cde0*/  IADD3 R133, R110, 0x2300, RZ ;  /* 0x000023006e857810 */ /* 0x000fc60007ffe0ff */
[----:B------:R-:W-:Y:S01]  /*cdf0*/  STL [R1+0x450], R245 ;  /* 0x000450f501007387 */ /* 0x000fe20000100800 */
[----:B------:R-:W-:-:S03]  /*ce00*/  FADD R132, R132, R37 ;  /* 0x0000002584847221 */ /* 0x000fc60000000000 */
[----:B------:R-:W-:Y:S01]  /*ce10*/  STL [R1+0x43c], R50 ;  /* 0x00043c3201007387 */ /* 0x000fe20000100800 */
[----:B------:R-:W-:-:S03]  /*ce20*/  @!P5 FMUL R244, R50, R139 ;  /* 0x0000008b32f4d220 */ /* 0x000fc60000400000 */
[----:B------:R-:W-:Y:S01]  /*ce30*/  STL [R1+0x44c], R49 ;  /* 0x00044c3101007387 */ /* 0x000fe20000100800 */
[----:B------:R-:W-:-:S03]  /*ce40*/  @!P5 FMUL R243, R43, R136 ;  /* 0x000000882bf3d220 */ /* 0x000fc60000400000 */
[----:B------:R-:W-:Y:S01]  /*ce50*/  STL [R1+0x438], R43 ;  /* 0x0004382b01007387 */ /* 0x000fe20000100800 */
[----:B------:R-:W-:-:S03]  /*ce60*/  ISETP.GE.AND P5, PT, R133, R138, PT ;  /* 0x0000008a8500720c */ /* 0x000fc60003fa6270 */
[----:B------:R0:W-:Y:S01]  /*ce70*/  STL [R1+0x440], R26 ;  /* 0x0004401a01007387 */ /* 0x0001e20000100800 */
[----:B------:R-:W-:Y:S01]  /*ce80*/  @!P6 PRMT R133, R135, 0x7632, R133 ;  /* 0x000076328785e816 */ /* 0x000fe20000000085 */
[----:B------:R-:W-:Y:S01]  /*ce90*/  FADD R132, R132, R39 ;  /* 0x0000002784847221 */ /* 0x000fe20000000000 */
[----:B0-----:R-:W-:-:S06]  /*cea0*/  HFMA2.MMA R26, -RZ, RZ, 0, 0 ;  /* 0x00000000ff1a7435 */ /* 0x001fcc00000001ff */
[----:B------:R-:W-:Y:S01]  /*ceb0*/  @!P6 SHF.L.U32 R26, R133, 0x10, RZ ;  /* 0x00000010851ae819 */ /* 0x000fe200000006ff */
[----:B------:R-:W-:Y:S01]  /*cec0*/  FADD R133, R132, R40 ;  /* 0x0000002884857221 */ /* 0x000fe20000000000 */
[----:B------:R-:W-:-:S03]  /*ced0*/  HFMA2.MMA R50, -RZ, RZ, 0, 0 ;  /* 0x00000000ff327435 */ /* 0x000fc600000001ff */
[----:B------:R-:W-:Y:S01]  /*cee0*/  FADD R133, R133, R46 ;  /* 0x0000002e85857221 */ /* 0x000fe20000000000 */
[----:B------:R-:W-:-:S03]  /*cef0*/  VIADD R130, R110, 0x2100 ;  /* 0x000021006e827836 */ /* 0x000fc60000000000 */
[----:B------:R-:W-:Y:S01]  /*cf00*/  FADD R133, R133, R45 ;  /* 0x0000002d85857221 */ /* 0x000fe20000000000 */
[C---:B------:R-:W-:Y:S02]  /*cf10*/  @!P6 SHF.L.U32 R50, R134.reuse, 0x10, RZ ;  /* 0x000000108632e819 */ /* 0x040fe400000006ff */
[----:B------:R-:W-:Y:S01]  /*cf20*/  @!P6 PRMT R134, R134, 0x7632, R134 ;  /* 0x000076328686e816 */ /* 0x000fe20000000086 */
[----:B------:R-:W-:Y:S01]  /*cf30*/  FADD R133, R133, R47 ;  /* 0x0000002f85857221 */ /* 0x000fe20000000000 */
[C---:B------:R-:W-:Y:S02]  /*cf40*/  @!P6 SHF.L.U32 R136, R118.reuse, 0x10, RZ ;  /* 0x000000107688e819 */ /* 0x040fe400000006ff */
[----:B------:R-:W-:Y:S01]  /*cf50*/  @!P6 PRMT R132, R118, 0x7632, R132 ;  /* 0x000076327684e816 */ /* 0x000fe20000000084 */
[----:B------:R-:W-:Y:S01]  /*cf60*/  STL [R1+0x434], R244 ;  /* 0x000434f401007387 */ /* 0x000fe20000100800 */
[----:B------:R-:W-:Y:S01]  /*cf70*/  @!P6 PRMT R118, R119, 0x7632, R118 ;  /* 0x000076327776e816 */ /* 0x000fe20000000076 */
[----:B------:R-:W-:Y:S01]  /*cf80*/  FADD R133, R133, R48 ;  /* 0x0000003085857221 */ /* 0x000fe20000000000 */
[----:B------:R-:W-:Y:S01]  /*cf90*/  ISETP.GE.AND P1, PT, R130, R138, PT ;  /* 0x0000008a8200720c */ /* 0x000fe20003f26270 */
[----:B------:R-:W-:Y:S01]  /*cfa0*/  STL [R1+0x428], R189 ;  /* 0x000428bd01007387 */ /* 0x000fe20000100800 */
[----:B------:R-:W-:Y:S01]  /*cfb0*/  MOV R215, R187 ;  /* 0x000000bb00d77202 */ /* 0x000fe20000000f00 */
[----:B------:R-:W-:Y:S01]  /*cfc0*/  IMAD.MOV.U32 R43, RZ, RZ, RZ ;  /* 0x000000ffff2b7224 */ /* 0x000fe200078e00ff */
[----:B------:R-:W-:Y:S01]  /*cfd0*/  MOV R216, R235 ;  /* 0x000000eb00d87202 */ /* 0x000fe20000000f00 */
[----:B------:R-:W-:Y:S01]  /*cfe0*/  STL [R1+0x418], R243 ;  /* 0x000418f301007387 */ /* 0x000fe20000100800 */
[----:B------:R-:W-:Y:S01]  /*cff0*/  IMAD.MOV.U32 R49, RZ, RZ, RZ ;  /* 0x000000ffff317224 */ /* 0x000fe200078e00ff */
[----:B------:R-:W-:Y:S01]  /*d000*/  HFMA2.MMA R187, -RZ, RZ, 0, 0 ;  /* 0x00000000ffbb7435 */ /* 0x000fe200000001ff */
[----:B------:R-:W-:Y:S01]  /*d010*/  @!P6 SHF.L.U32 R132, R132, 0x10, RZ ;  /* 0x000000108484e819 */ /* 0x000fe200000006ff */
[----:B------:R-:W-:Y:S01]  /*d020*/  STL [R1+0x42c], R237 ;  /* 0x00042ced01007387 */ /* 0x000fe20000100800 */
[----:B------:R-:W-:Y:S01]  /*d030*/  MOV R235, RZ ;  /* 0x000000ff00eb7202 */ /* 0x000fe20000000f00 */
[----:B------:R-:W-:Y:S01]  /*d040*/  @!P6 IMAD.U32 R43, R134, 0x10000, RZ ;  /* 0x00010000862be824 */ /* 0x000fe200078e00ff */
[----:B------:R-:W-:Y:S01]  /*d050*/  @!P6 SHF.L.U32 R49, R135, 0x10, RZ ;  /* 0x000000108731e819 */ /* 0x000fe200000006ff */
[----:B------:R0:W-:Y:S01]  /*d060*/  STL [R1+0x410], R50 ;  /* 0x0004103201007387 */ /* 0x0001e20000100800 */
[----:B------:R-:W-:Y:S01]  /*d070*/  @!P6 SHF.L.U32 R119, R119, 0x10, RZ ;  /* 0x000000107777e819 */ /* 0x000fe200000006ff */
[----:B------:R-:W-:Y:S01]  /*d080*/  @!P6 FMUL R235, R50, R136 ;  /* 0x0000008832ebe220 */ /* 0x000fe20000400000 */
[----:B------:R-:W-:Y:S01]  /*d090*/  @!P6 SHF.L.U32 R118, R118, 0x10, RZ ;  /* 0x000000107676e819 */ /* 0x000fe200000006ff */
[----:B------:R-:W-:Y:S01]  /*d0a0*/  FADD R133, R133, R53 ;  /* 0x0000003585857221 */ /* 0x000fe20000000000 */
[----:B------:R-:W-:Y:S01]  /*d0b0*/  MOV R214, R188 ;  /* 0x000000bc00d67202 */ /* 0x000fe20000000f00 */
[----:B------:R-:W-:-:S02]  /*d0c0*/  IMAD.MOV.U32 R188, RZ, RZ, RZ ;  /* 0x000000ffffbc7224 */ /* 0x000fc400078e00ff */
[----:B------:R-:W-:Y:S01]  /*d0d0*/  @!P6 FMUL R236, R43, R132 ;  /* 0x000000842bece220 */ /* 0x000fe20000400000 */
[----:B------:R-:W2:Y:S01]  /*d0e0*/  @!P1 LDG.E.64 R130, desc[UR4][R112.64+0x4200] ;  /* 0x0042000470829981 */ /* 0x000ea2000c1e1b00 */
[----:B0-----:R-:W-:Y:S01]  /*d0f0*/  HFMA2.MMA R50, -RZ, RZ, 0, 0 ;  /* 0x00000000ff327435 */ /* 0x001fe200000001ff */
[----:B------:R-:W-:Y:S01]  /*d100*/  @!P6 FMUL R188, R49, R119 ;  /* 0x0000007731bce220 */ /* 0x000fe20000400000 */
[----:B------:R-:W-:Y:S01]  /*d110*/  @!P6 FMUL R187, R26, R118 ;  /* 0x000000761abbe220 */ /* 0x000fe20000400000 */
[C---:B------:R-:W-:Y:S01]  /*d120*/  @!P0 PRMT R132, R116.reuse, 0x7632, R132 ;  /* 0x0000763274848816 */ /* 0x040fe20000000084 */
[----:B------:R0:W-:Y:S01]  /*d130*/  STL [R1+0x420], R49 ;  /* 0x0004203101007387 */ /* 0x0001e20000100800 */
[----:B------:R-:W-:Y:S01]  /*d140*/  FADD R118, R133, R227 ;  /* 0x000000e385767221 */ /* 0x000fe20000000000 */
[----:B------:R-:W-:Y:S02]  /*d150*/  @!P0 SHF.L.U32 R50, R116, 0x10, RZ ;  /* 0x0000001074328819 */ /* 0x000fe400000006ff */
[----:B------:R1:W-:Y:S01]  /*d160*/  STL [R1+0x424], R43 ;  /* 0x0004242b01007387 */ /* 0x0003e20000100800 */
[----:B------:R-:W-:-:S03]  /*d170*/  FADD R118, R118, R228 ;  /* 0x000000e476767221 */ /* 0x000fc60000000000 */
[----:B------:R3:W-:Y:S01]  /*d180*/  STL [R1+0x430], R26 ;  /* 0x0004301a01007387 */ /* 0x0007e20000100800 */
[----:B0-----:R-:W-:Y:S01]  /*d190*/  IMAD.MOV.U32 R49, RZ, RZ, RZ ;  /* 0x000000ffff317224 */ /* 0x001fe200078e00ff */
[----:B------:R-:W-:Y:S02]  /*d1a0*/  @!P0 SHF.L.U32 R49, R117, 0x10, RZ ;  /* 0x0000001075318819 */ /* 0x000fe400000006ff */
[----:B------:R-:W-:Y:S01]  /*d1b0*/  STL [R1+0x414], R235 ;  /* 0x000414eb01007387 */ /* 0x000fe20000100800 */
[----:B-1----:R-:W-:-:S03]  /*d1c0*/  IMAD.MOV.U32 R43, RZ, RZ, RZ ;  /* 0x000000ffff2b7224 */ /* 0x002fc600078e00ff */
[----:B------:R-:W-:Y:S01]  /*d1d0*/  STL [R1+0x408], R188 ;  /* 0x000408bc01007387 */ /* 0x000fe20000100800 */
[----:B------:R-:W-:-:S03]  /*d1e0*/  @!P0 IMAD.U32 R43, R132, 0x10000, RZ ;  /* 0x00010000842b8824 */ /* 0x000fc600078e00ff */
[----:B------:R-:W-:Y:S01]  /*d1f0*/  STL [R1+0x3f8], R236 ;  /* 0x0003f8ec01007387 */ /* 0x000fe20000100800 */
[----:B------:R-:W-:Y:S02]  /*d200*/  VIADD R119, R110, 0x2380 ;  /* 0x000023806e777836 */ /* 0x000fe40000000000 */
[----:B------:R-:W-:Y:S01]  /*d210*/  FADD R118, R118, R229 ;  /* 0x000000e576767221 */ /* 0x000fe20000000000 */
[----:B------:R-:W-:Y:S01]  /*d220*/  STL [R1+0x40c], R187 ;  /* 0x00040cbb01007387 */ /* 0x000fe20000100800 */
[----:B------:R-:W-:-:S03]  /*d230*/  MOV R213, R214 ;  /* 0x000000d600d57202 */ /* 0x000fc60000000f00 */
[----:B------:R0:W-:Y:S04]  /*d240*/  STL [R1+0x3ec], R50 ;  /* 0x0003ec3201007387 */ /* 0x0001e80000100800 */
[----:B------:R-:W-:Y:S01]  /*d250*/  STL [R1+0x400], R49 ;  /* 0x0004003101007387 */ /* 0x000fe20000100800 */
[----:B---3--:R-:W-:-:S03]  /*d260*/  HFMA2.MMA R26, -RZ, RZ, 0, 0 ;  /* 0x00000000ff1a7435 */ /* 0x008fc600000001ff */
[----:B------:R1:W-:Y:S01]  /*d270*/  STL [R1+0x3fc], R43 ;  /* 0x0003fc2b01007387 */ /* 0x0003e20000100800 */
[----:B------:R-:W-:-:S03]  /*d280*/  FADD R132, R118, R215 ;  /* 0x000000d776847221 */ /* 0x000fc60000000000 */
[----:B------:R-:W3:Y:S01]  /*d290*/  LDL R214, [R1+0x1b8] ;  /* 0x0001b80001d67983 */ /* 0x000ee20000100800 */
[----:B------:R-:W-:Y:S02]  /*d2a0*/  ISETP.GE.AND P6, PT, R119, R138, PT ;  /* 0x0000008a7700720c */ /* 0x000fe40003fc6270 */
[----:B------:R-:W-:Y:S01]  /*d2b0*/  @!P0 PRMT R119, R117, 0x7632, R119 ;  /* 0x0000763275778816 */ /* 0x000fe20000000077 */
[----:B------:R-:W4:Y:S01]  /*d2c0*/  @!P1 LDG.E.64 R120, desc[UR4][R114.64+0x4200] ;  /* 0x0042000472789981 */ /* 0x000f22000c1e1b00 */
[----:B------:R-:W-:Y:S01]  /*d2d0*/  @!P0 SHF.L.U32 R116, R126, 0x10, RZ ;  /* 0x000000107e748819 */ /* 0x000fe200000006ff */
[----:B------:R-:W-:Y:S01]  /*d2e0*/  FADD R132, R132, R185 ;  /* 0x000000b984847221 */ /* 0x000fe20000000000 */
[----:B------:R-:W-:Y:S02]  /*d2f0*/  MOV R52, R216 ;  /* 0x000000d800347202 */ /* 0x000fe40000000f00 */
[C---:B------:R-:W-:Y:S02]  /*d300*/  IADD3 R124, R110.reuse, 0x2180, RZ ;  /* 0x000021806e7c7810 */ /* 0x040fe40007ffe0ff */
[----:B------:R-:W-:-:S02]  /*d310*/  IADD3 R129, R110, 0x2200, RZ ;  /* 0x000022006e817810 */ /* 0x000fc40007ffe0ff */
[----:B------:R-:W-:Y:S01]  /*d320*/  MOV R179, RZ ;  /* 0x000000ff00b37202 */ /* 0x000fe20000000f00 */
[----:B------:R-:W-:Y:S01]  /*d330*/  VIADD R55, R110, 0x2280 ;  /* 0x000022806e377836 */ /* 0x000fe20000000000 */
[----:B------:R-:W-:Y:S01]  /*d340*/  MOV R216, R186 ;  /* 0x000000ba00d87202 */ /* 0x000fe20000000f00 */
[----:B------:R-:W3:Y:S01]  /*d350*/  @!P5 LDG.E.64 R134, desc[UR4][R112.64+0x4600] ;  /* 0x004600047086d981 */ /* 0x000ee2000c1e1b00 */
[----:B------:R-:W-:Y:S01]  /*d360*/  MOV R186, RZ ;  /* 0x000000ff00ba7202 */ /* 0x000fe20000000f00 */
[----:B------:R-:W-:Y:S01]  /*d370*/  @!P0 FMUL R186, R50, R116 ;  /* 0x0000007432ba8220 */ /* 0x000fe20000400000 */
[----:B------:R-:W-:Y:S01]  /*d380*/  @!P0 SHF.L.U32 R26, R119, 0x10, RZ ;  /* 0x00000010771a8819 */ /* 0x000fe200000006ff */
[----:B------:R-:W-:Y:S01]  /*d390*/  FADD R132, R132, R182 ;  /* 0x000000b684847221 */ /* 0x000fe20000000000 */
[----:B------:R-:W-:Y:S01]  /*d3a0*/  @!P0 PRMT R126, R126, 0x7632, R126 ;  /* 0x000076327e7e8816 */ /* 0x000fe2000000007e */
[----:B------:R-:W3:Y:S02]  /*d3b0*/  @!P5 LDG.E.64 R136, desc[UR4][R114.64+0x4600] ;  /* 0x004600047288d981 */ /* 0x000ee4000c1e1b00 */
[----:B------:R-:W-:-:S02]  /*d3c0*/  FADD R132, R132, R216 ;  /* 0x000000d884847221 */ /* 0x000fc40000000000 */
[----:B------:R1:W-:Y:S04]  /*d3d0*/  STL [R1+0x404], R26 ;  /* 0x0004041a01007387 */ /* 0x0003e80000100800 */
[----:B------:R-:W-:Y:S04]  /*d3e0*/  STL [R1+0x3f4], R186 ;  /* 0x0003f4ba01007387 */ /* 0x000fe80000100800 */
[----:B------:R-:W3:Y:S01]  /*d3f0*/  LDL R216, [R1+0x1d0] ;  /* 0x0001d00001d87983 */ /* 0x000ee20000100800 */
[C---:B------:R-:W-:Y:S02]  /*d400*/  @!P0 PRMT R133, R127.reuse, 0x7632, R133 ;  /* 0x000076327f858816 */ /* 0x040fe40000000085 */
[----:B------:R-:W-:-:S02]  /*d410*/  @!P0 SHF.L.U32 R127, R127, 0x10, RZ ;  /* 0x000000107f7f8819 */ /* 0x000fc400000006ff */
[----:B------:R-:W-:Y:S02]  /*d420*/  MOV R215, R184 ;  /* 0x000000b800d77202 */ /* 0x000fe40000000f00 */
[----:B------:R-:W-:Y:S01]  /*d430*/  ISETP.GE.AND P2, PT, R124, R138, PT ;  /* 0x0000008a7c00720c */ /* 0x000fe20003f46270 */
[----:B0-----:R-:W-:Y:S01]  /*d440*/  HFMA2.MMA R50, -RZ, RZ, 0, 0 ;  /* 0x00000000ff327435 */ /* 0x001fe200000001ff */
[----:B------:R-:W-:Y:S02]  /*d450*/  @!P0 SHF.L.U32 R126, R126, 0x10, RZ ;  /* 0x000000107e7e8819 */ /* 0x000fe400000006ff */
[----:B------:R-:W-:Y:S02]  /*d460*/  CS2R R184, SRZ ;  /* 0x0000000000b87805 */ /* 0x000fe4000001ff00 */
[----:B------:R-:W-:Y:S01]  /*d470*/  @!P0 SHF.L.U32 R133, R133, 0x10, RZ ;  /* 0x0000001085858819 */ /* 0x000fe200000006ff */
[----:B------:R-:W-:Y:S01]  /*d480*/  @!P0 FMUL R184, R49, R127 ;  /* 0x0000007f31b88220 */ /* 0x000fe20000400000 */
[----:B------:R-:W-:-:S02]  /*d490*/  IMAD.MOV.U32 R182, RZ, RZ, RZ ;  /* 0x000000ffffb67224 */ /* 0x000fc400078e00ff */
[----:B------:R-:W-:Y:S01]  /*d4a0*/  @!P0 FMUL R185, R43, R126 ;  /* 0x0000007e2bb98220 */ /* 0x000fe20000400000 */
[----:B------:R-:W-:Y:S01]  /*d4b0*/  ISETP.GE.AND P3, PT, R129, R138, PT ;  /* 0x0000008a8100720c */ /* 0x000fe20003f66270 */
[----:B------:R-:W-:Y:S01]  /*d4c0*/  @!P0 FMUL R182, R26, R133 ;  /* 0x000000851ab68220 */ /* 0x000fe20000400000 */
[----:B------:R-:W-:Y:S01]  /*d4d0*/  FADD R132, R132, R52 ;  /* 0x0000003484847221 */ /* 0x000fe20000000000 */
[----:B------:R-:W-:Y:S04]  /*d4e0*/  STL [R1+0x3e0], R184 ;  /* 0x0003e0b801007387 */ /* 0x000fe80000100800 */
[----:B------:R-:W-:Y:S01]  /*d4f0*/  STL [R1+0x3d4], R185 ;  /* 0x0003d4b901007387 */ /* 0x000fe20000100800 */
[----:B------:R-:W-:-:S03]  /*d500*/  FADD R132, R132, R213 ;  /* 0x000000d584847221 */ /* 0x000fc60000000000 */
[----:B------:R-:W-:Y:S04]  /*d510*/  STL [R1+0x3e8], R182 ;  /* 0x0003e8b601007387 */ /* 0x000fe80000100800 */
[----:B------:R-:W3:Y:S01]  /*d520*/  LDL R230, [R1+0x1f0] ;  /* 0x0001f00001e67983 */ /* 0x000ee20000100800 */
[----:B------:R-:W-:Y:S01]  /*d530*/  FADD R126, R132, R183 ;  /* 0x000000b7847e7221 */ /* 0x000fe20000000000 */
[----:B------:R-:W-:Y:S02]  /*d540*/  IADD3 R127, R110, 0x2400, RZ ;  /* 0x000024006e7f7810 */ /* 0x000fe40007ffe0ff */
[----:B------:R-:W3:Y:S01]  /*d550*/  LDL R52, [R1+0x1f4] ;  /* 0x0001f40001347983 */ /* 0x000ee20000100800 */
[----:B-1----:R-:W-:Y:S01]  /*d560*/  HFMA2.MMA R43, -RZ, RZ, 0, 0 ;  /* 0x00000000ff2b7435 */ /* 0x002fe200000001ff */
[----:B------:R-:W-:-:S02]  /*d570*/  IMAD.MOV.U32 R26, RZ, RZ, RZ ;  /* 0x000000ffff1a7224 */ /* 0x000fc400078e00ff */
[----:B------:R-:W3:Y:S01]  /*d580*/  @!P2 LDG.E.64 R122, desc[UR4][R112.64+0x4300] ;  /* 0x00430004707aa981 */ /* 0x000ee2000c1e1b00 */
[----:B------:R-:W-:Y:S01]  /*d590*/  ISETP.GE.AND P0, PT, R127, R138, PT ;  /* 0x0000008a7f00720c */ /* 0x000fe20003f06270 */
[----:B------:R-:W-:Y:S01]  /*d5a0*/  IMAD.MOV.U32 R49, RZ, RZ, RZ ;  /* 0x000000ffff317224 */ /* 0x000fe200078e00ff */
[----:B------:R-:W-:Y:S01]  /*d5b0*/  MOV R183, RZ ;  /* 0x000000ff00b77202 */ /* 0x000fe20000000f00 */
[----:B------:R-:W3:Y:S04]  /*d5c0*/  @!P2 LDG.E.64 R124, desc[UR4][R114.64+0x4300] ;  /* 0x00430004727ca981 */ /* 0x000ee8000c1e1b00 */
[----:B------:R-:W3:Y:S04]  /*d5d0*/  @!P3 LDG.E.64 R58, desc[UR4][R112.64+0x4400] ;  /* 0x00440004703ab981 */ /* 0x000ee8000c1e1b00 */
[----:B------:R-:W3:Y:S01]  /*d5e0*/  @!P3 LDG.E.64 R128, desc[UR4][R114.64+0x4400] ;  /* 0x004400047280b981 */ /* 0x000ee2000c1e1b00 */
[----:B----4-:R-:W-:-:S03]  /*d5f0*/  @!P1 PRMT R139, R120, 0x7632, R139 ;  /* 0x00007632788b9816 */ /* 0x010fc6000000008b */
[----:B------:R-:W4:Y:S01]  /*d600*/  @!P6 LDG.E.64 R118, desc[UR4][R114.64+0x4700] ;  /* 0x004700047276e981 */ /* 0x000f22000c1e1b00 */
[C---:B--2---:R-:W-:Y:S02]  /*d610*/  @!P1 SHF.L.U32 R50, R130.reuse, 0x10, RZ ;  /* 0x0000001082329819 */ /* 0x044fe400000006ff */
[----:B------:R-:W-:Y:S01]  /*d620*/  @!P1 PRMT R130, R130, 0x7632, R130 ;  /* 0x0000763282829816 */ /* 0x000fe20000000082 */
[----:B---3--:R-:W-:Y:S01]  /*d630*/  FADD R126, R126, R214 ;  /* 0x000000d67e7e7221 */ /* 0x008fe20000000000 */
[----:B------:R-:W-:Y:S01]  /*d640*/  ISETP.GE.AND P4, PT, R55, R138, PT ;  /* 0x0000008a3700720c */ /* 0x000fe20003f86270 */
[----:B------:R0:W-:Y:S01]  /*d650*/  STL [R1+0x3c8], R50 ;  /* 0x0003c83201007387 */ /* 0x0001e20000100800 */
[C---:B------:R-:W-:Y:S01]  /*d660*/  @!P1 SHF.L.U32 R26, R131.reuse, 0x10, RZ ;  /* 0x00000010831a9819 */ /* 0x040fe200000006ff */
[----:B------:R-:W-:Y:S02]  /*d670*/  @!P1 IMAD.U32 R49, R130, 0x10000, RZ ;  /* 0x0001000082319824 */ /* 0x000fe400078e00ff */
[----:B------:R-:W2:Y:S01]  /*d680*/  LDL R213, [R1+0x1f8] ;  /* 0x0001f80001d57983 */ /* 0x000ea20000100800 */
[----:B------:R-:W-:Y:S01]  /*d690*/  @!P1 PRMT R127, R131, 0x7632, R127 ;  /* 0x00007632837f9816 */ /* 0x000fe2000000007f */
[----:B------:R-:W-:Y:S01]  /*d6a0*/  FADD R132, R126, R215 ;  /* 0x000000d77e847221 */ /* 0x000fe20000000000 */
[----:B------:R-:W-:Y:S01]  /*d6b0*/  @!P1 SHF.L.U32 R126, R120, 0x10, RZ ;  /* 0x00000010787e9819 */ /* 0x000fe200000006ff */
[----:B------:R1:W-:Y:S01]  /*d6c0*/  STL [R1+0x3dc], R26 ;  /* 0x0003dc1a01007387 */ /* 0x0003e20000100800 */
[----:B------:R-:W-:-:S03]  /*d6d0*/  @!P1 SHF.L.U32 R43, R127, 0x10, RZ ;  /* 0x000000107f2b9819 */ /* 0x000fc600000006ff */
[----:B------:R-:W-:Y:S01]  /*d6e0*/  STL [R1+0x3d8], R49 ;  /* 0x0003d83101007387 */ /* 0x000fe20000100800 */
[----:B------:R-:W-:-:S03]  /*d6f0*/  @!P1 FMUL R183, R50, R126 ;  /* 0x0000007e32b79220 */ /* 0x000fc60000400000 */
[----:B------:R-:W3:Y:S04]  /*d700*/  LDL R214, [R1+0x210] ;  /* 0x0002100001d67983 */ /* 0x000ee80000100800 */
[----:B------:R-:W-:Y:S04]  /*d710*/  STL [R1+0x3e4], R43 ;  /* 0x0003e42b01007387 */ /* 0x000fe80000100800 */
[----:B------:R-:W4:Y:S01]  /*d720*/  LDL R215, [R1+0x214] ;  /* 0x0002140001d77983 */ /* 0x000f220000100800 */
[----:B------:R-:W-:-:S03]  /*d730*/  FADD R130, R132, R216 ;  /* 0x000000d884827221 */ /* 0x000fc60000000000 */
[----:B------:R-:W-:Y:S04]  /*d740*/  STL [R1+0x3d0], R183 ;  /* 0x0003d0b701007387 */ /* 0x000fe80000100800 */
[----:B------:R-:W4:Y:S01]  /*d750*/  LDL R216, [R1+0x21c] ;  /* 0x00021c0001d87983 */ /* 0x000f220000100800 */
[----:B------:R-:W-:Y:S01]  /*d760*/  FADD R126, R130, R151 ;  /* 0x00000097827e7221 */ /* 0x000fe20000000000 */
[C---:B------:R-:W-:Y:S02]  /*d770*/  @!P1 PRMT R120, R121.reuse, 0x7632, R120 ;  /* 0x0000763279789816 */ /* 0x040fe40000000078 */
[----:B0-----:R-:W-:Y:S01]  /*d780*/  CS2R R50, SRZ ;  /* 0x0000000000327805 */ /* 0x001fe2000001ff00 */
[----:B------:R-:W4:Y:S01]  /*d790*/  @!P4 LDG.E.64 R54, desc[UR4][R112.64+0x4500] ;  /* 0x004500047036c981 */ /* 0x000f22000c1e1b00 */
[----:B------:R-:W-:Y:S01]  /*d7a0*/  FADD R127, R126, R145 ;  /* 0x000000917e7f7221 */ /* 0x000fe20000000000 */
[----:B------:R-:W-:-:S02]  /*d7b0*/  @!P1 SHF.L.U32 R126, R121, 0x10, RZ ;  /* 0x00000010797e9819 */ /* 0x000fc400000006ff */
[----:B------:R-:W-:Y:S01]  /*d7c0*/  @!P1 SHF.L.U32 R121, R139, 0x10, RZ ;  /* 0x000000108b799819 */ /* 0x000fe200000006ff */
[----:B------:R-:W-:Y:S01]  /*d7d0*/  FADD R127, R127, R250 ;  /* 0x000000fa7f7f7221 */ /* 0x000fe20000000000 */
[----:B------:R-:W-:Y:S01]  /*d7e0*/  HFMA2.MMA R250, -RZ, RZ, 0, 0 ;  /* 0x00000000fffa7435 */ /* 0x000fe200000001ff */
[----:B------:R-:W-:Y:S01]  /*d7f0*/  @!P1 SHF.L.U32 R120, R120, 0x10, RZ ;  /* 0x0000001078789819 */ /* 0x000fe200000006ff */
[----:B------:R-:W-:Y:S02]  /*d800*/  IMAD.MOV.U32 R151, RZ, RZ, RZ ;  /* 0x000000ffff977224 */ /* 0x000fe400078e00ff */
[----:B------:R-:W-:Y:S01]  /*d810*/  @!P1 FMUL R151, R26, R126 ;  /* 0x0000007e1a979220 */ /* 0x000fe20000400000 */
[----:B------:R-:W-:Y:S01]  /*d820*/  MOV R145, RZ ;  /* 0x000000ff00917202 */ /* 0x000fe20000000f00 */
[----:B-1----:R-:W-:Y:S02]  /*d830*/  VIADD R26, R110, 0x2480 ;  /* 0x000024806e1a7836 */ /* 0x002fe40000000000 */
[----:B------:R-:W-:Y:S01]  /*d840*/  @!P1 FMUL R145, R49, R121 ;  /* 0x0000007931919220 */ /* 0x000fe20000400000 */
[----:B------:R-:W-:Y:S01]  /*d850*/  @!P1 FMUL R250, R43, R120 ;  /* 0x000000782bfa9220 */ /* 0x000fe20000400000 */
[----:B------:R-:W-:Y:S01]  /*d860*/  STL [R1+0x3bc], R151 ;  /* 0x0003bc9701007387 */ /* 0x000fe20000100800 */
[----:B------:R-:W-:-:S03]  /*d870*/  FADD R127, R127, R230 ;  /* 0x000000e67f7f7221 */ /* 0x000fc60000000000 */
[----:B------:R0:W-:Y:S01]  /*d880*/  STL [R1+0x34c], R26 ;  /* 0x00034c1a01007387 */ /* 0x0001e20000100800 */
[----:B------:R-:W-:-:S03]  /*d890*/  FADD R127, R127, R52 ;  /* 0x000000347f7f7221 */ /* 0x000fc60000000000 */
[----:B------:R-:W-:Y:S04]  /*d8a0*/  STL [R1+0x3a8], R145 ;  /* 0x0003a89101007387 */ /* 0x000fe80000100800 */
[----:B------:R-:W-:Y:S01]  /*d8b0*/  STL [R1+0x3c4], R250 ;  /* 0x0003c4fa01007387 */ /* 0x000fe20000100800 */
[----:B------:R-:W-:-:S03]  /*d8c0*/  @!P2 SHF.L.U32 R50, R122, 0x10, RZ ;  /* 0x000000107a32a819 */ /* 0x000fc600000006ff */
[----:B------:R-:W4:Y:S04]  /*d8d0*/  LDL R212, [R1+0x244] ;  /* 0x0002440001d47983 */ /* 0x000f280000100800 */
[----:B------:R-:W4:Y:S04]  /*d8e0*/  LDL R230, [R1+0x250] ;  /* 0x0002500001e67983 */ /* 0x000f280000100800 */
[----:B------:R-:W-:Y:S01]  /*d8f0*/  STL [R1+0x3ac], R50 ;  /* 0x0003ac3201007387 */ /* 0x000fe20000100800 */
[----:B------:R-:W-:-:S03]  /*d900*/  ISETP.GE.AND P1, PT, R26, R138, PT ;  /* 0x0000008a1a00720c */ /* 0x000fc60003f26270 */
[----:B------:R-:W4:Y:S01]  /*d910*/  LDL R52, [R1+0x258] ;  /* 0x0002580001347983 */ /* 0x000f220000100800 */
[----:B0-----:R-:W-:Y:S01]  /*d920*/  IMAD.MOV.U32 R26, RZ, RZ, RZ ;  /* 0x000000ffff1a7224 */ /* 0x001fe200078e00ff */
[----:B------:R-:W-:Y:S02]  /*d930*/  MOV R49, RZ ;  /* 0x000000ff00317202 */ /* 0x000fe40000000f00 */
[----:B------:R-:W-:Y:S01]  /*d940*/  @!P2 SHF.L.U32 R26, R123, 0x10, RZ ;  /* 0x000000107b1aa819 */ /* 0x000fe200000006ff */
[----:B------:R-:W4:Y:S01]  /*d950*/  @!P6 LDG.E.64 R116, desc[UR4][R112.64+0x4700] ;  /* 0x004700047074e981 */ /* 0x000f22000c1e1b00 */
[----:B------:R-:W-:Y:S02]  /*d960*/  MOV R43, RZ ;  /* 0x000000ff002b7202 */ /* 0x000fe40000000f00 */
[C---:B------:R-:W-:Y:S01]  /*d970*/  @!P3 SHF.L.U32 R179, R59.reuse, 0x10, RZ ;  /* 0x000000103bb3b819 */ /* 0x040fe200000006ff */
[----:B------:R-:W-:Y:S01]  /*d980*/  @!P3 IMAD.U32 R141, R128, 0x10000, RZ ;  /* 0x00010000808db824 */ /* 0x000fe200078e00ff */
[----:B------:R-:W-:Y:S01]  /*d990*/  @!P3 PRMT R140, R59, 0x7632, R140 ;  /* 0x000076323b8cb816 */ /* 0x000fe2000000008c */
[----:B------:R-:W4:Y:S04]  /*d9a0*/  @!P4 LDG.E.64 R56, desc[UR4][R114.64+0x4500] ;  /* 0x004500047238c981 */ /* 0x000f28000c1e1b00 */
[----:B------:R-:W4:Y:S04]  /*d9b0*/  @!P0 LDG.E.64 R132, desc[UR4][R112.64+0x4800] ;  /* 0x0048000470848981 */ /* 0x000f28000c1e1b00 */
[----:B------:R-:W4:Y:S01]  /*d9c0*/  @!P0 LDG.E.64 R130, desc[UR4][R114.64+0x4800] ;  /* 0x0048000472828981 */ /* 0x000f22000c1e1b00 */
[----:B--2---:R-:W-:Y:S01]  /*d9d0*/  FADD R126, R127, R213 ;  /* 0x000000d57f7e7221 */ /* 0x004fe20000000000 */
[----:B------:R-:W-:-:S02]  /*d9e0*/  @!P2 PRMT R127, R122, 0x7632, R127 ;  /* 0x000076327a7fa816 */ /* 0x000fc4000000007f */
[----:B------:R-:W2:Y:S01]  /*d9f0*/  LDL R213, [R1+0x260] ;  /* 0x0002600001d57983 */ /* 0x000ea20000100800 */
[----:B------:R-:W-:Y:S02]  /*da00*/  FADD R126, R126, R242 ;  /* 0x000000f27e7e7221 */ /* 0x000fe40000000000 */
[----:B------:R-:W-:Y:S01]  /*da10*/  @!P2 IMAD.U32 R49, R127, 0x10000, RZ ;  /* 0x000100007f31a824 */ /* 0x000fe200078e00ff */
[----:B------:R-:W2:Y:S01]  /*da20*/  @!P1 LDG.E.64 R120, desc[UR4][R112.64+0x4900] ;  /* 0x0049000470789981 */ /* 0x000ea2000c1e1b00 */
[----:B---3--:R-:W-:-:S03]  /*da30*/  FADD R126, R126, R214 ;  /* 0x000000d67e7e7221 */ /* 0x008fc60000000000 */
[----:B------:R0:W-:Y:S01]  /*da40*/  STL [R1+0x3b8], R26 ;  /* 0x0003b81a01007387 */ /* 0x0001e20000100800 */
[----:B----4-:R-:W-:-:S03]  /*da50*/  FADD R126, R126, R215 ;  /* 0x000000d77e7e7221 */ /* 0x010fc60000000000 */
[----:B------:R-:W-:Y:S01]  /*da60*/  STL [R1+0x3b4], R49 ;  /* 0x0003b43101007387 */ /* 0x000fe20000100800 */
[----:B------:R-:W-:-:S03]  /*da70*/  FADD R139, R126, R216 ;  /* 0x000000d87e8b7221 */ /* 0x000fc60000000000 */
[----:B------:R-:W3:Y:S01]  /*da80*/  LDL R216, [R1+0x270] ;  /* 0x0002700001d87983 */ /* 0x000ee20000100800 */
[----:B------:R-:W-:Y:S01]  /*da90*/  HFMA2.MMA R242, -RZ, RZ, 0, 0 ;  /* 0x00000000fff27435 */ /* 0x000fe200000001ff */
[----:B------:R-:W-:Y:S01]  /*daa0*/  @!P2 SHF.L.U32 R126, R124, 0x10, RZ ;  /* 0x000000107c7ea819 */ /* 0x000fe200000006ff */
[----:B------:R-:W-:Y:S01]  /*dab0*/  FADD R139, R139, R241 ;  /* 0x000000f18b8b7221 */ /* 0x000fe20000000000 */
[----:B------:R-:W-:-:S03]  /*dac0*/  @!P2 PRMT R122, R123, 0x7632, R122 ;  /* 0x000076327b7aa816 */ /* 0x000fc6000000007a */
[----:B------:R-:W-:Y:S01]  /*dad0*/  @!P2 FMUL R242, R50, R126 ;  /* 0x0000007e32f2a220 */ /* 0x000fe20000400000 */
[----:B------:R-:W-:Y:S01]  /*dae0*/  FADD R126, R139, R240 ;  /* 0x000000f08b7e7221 */ /* 0x000fe20000000000 */
[----:B------:R-:W-:Y:S02]  /*daf0*/  @!P2 SHF.L.U32 R43, R122, 0x10, RZ ;  /* 0x000000107a2ba819 */ /* 0x000fe400000006ff */
[----:B------:R-:W-:Y:S01]  /*db00*/  @!P2 PRMT R127, R124, 0x7632, R127 ;  /* 0x000076327c7fa816 */ /* 0x000fe2000000007f */
[----:B------:R-:W-:Y:S01]  /*db10*/  FADD R126, R126, R239 ;  /* 0x000000ef7e7e7221 */ /* 0x000fe20000000000 */
[----:B------:R-:W-:Y:S01]  /*db20*/  CS2R R240, SRZ ;  /* 0x0000000000f07805 */ /* 0x000fe2000001ff00 */
[----:B------:R-:W-:Y:S01]  /*db30*/  STL [R1+0x3c0], R43 ;  /* 0x0003c02b01007387 */ /* 0x000fe20000100800 */
[----:B------:R-:W-:-:S03]  /*db40*/  @!P2 PRMT R124, R125, 0x7632, R124 ;  /* 0x000076327d7ca816 */ /* 0x000fc6000000007c */
[----:B------:R-:W4:Y:S01]  /*db50*/  LDL R214, [R1+0x278] ;  /* 0x0002780001d67983 */ /* 0x000f220000100800 */
[----:B------:R-:W-:-:S03]  /*db60*/  @!P2 SHF.L.U32 R125, R125, 0x10, RZ ;  /* 0x000000107d7da819 */ /* 0x000fc600000006ff */
[----:B------:R-:W-:Y:S04]  /*db70*/  STL [R1+0x3b0], R242 ;  /* 0x0003b0f201007387 */ /* 0x000fe80000100800 */
[----:B------:R-:W4:Y:S01]  /*db80*/  LDL R215, [R1+0x280] ;  /* 0x0002800001d77983 */ /* 0x000f220000100800 */
[----:B------:R-:W-:Y:S02]  /*db90*/  @!P3 SHF.L.U32 R51, R140, 0x10, RZ ;  /* 0x000000108c33b819 */ /* 0x000fe400000006ff */
[----:B------:R-:W-:Y:S01]  /*dba0*/  @!P3 PRMT R128, R128, 0x7632, R128 ;  /* 0x000076328080b816 */ /* 0x000fe20000000080 */
[----:B------:R-:W4:Y:S01]  /*dbb0*/  @!P1 LDG.E.64 R122, desc[UR4][R114.64+0x4900] ;  /* 0x00490004727a9981 */ /* 0x000f22000c1e1b00 */
[----:B------:R-:W-:-:S04]  /*dbc0*/  FADD R126, R126, R212 ;  /* 0x000000d47e7e7221 */ /* 0x000fc80000000000 */
[----:B------:R-:W-:Y:S01]  /*dbd0*/  FADD R126, R126, R230 ;  /* 0x000000e67e7e7221 */ /* 0x000fe20000000000 */
[----:B------:R-:W-:Y:S01]  /*dbe0*/  HFMA2.MMA R239, -RZ, RZ, 0, 0 ;  /* 0x00000000ffef7435 */ /* 0x000fe200000001ff */
[----:B------:R-:W-:Y:S01]  /*dbf0*/  @!P2 IMAD.U32 R127, R127, 0x10000, RZ ;  /* 0x000100007f7fa824 */ /* 0x000fe200078e00ff */
[----:B------:R-:W-:Y:S01]  /*dc00*/  @!P2 SHF.L.U32 R124, R124, 0x10, RZ ;  /* 0x000000107c7ca819 */ /* 0x000fe200000006ff */
[----:B------:R-:W-:Y:S01]  /*dc10*/  @!P2 FMUL R240, R26, R125 ;  /* 0x0000007d1af0a220 */ /* 0x000fe20000400000 */
[----:B0-----:R-:W-:Y:S01]  /*dc20*/  IADD3 R26, R110, 0x2500, RZ ;  /* 0x000025006e1a7810 */ /* 0x001fe20007ffe0ff */
[----:B------:R-:W-:Y:S01]  /*dc30*/  FADD R126, R126, R52 ;  /* 0x000000347e7e7221 */ /* 0x000fe20000000000 */
[----:B------:R-:W-:Y:S02]  /*dc40*/  @!P2 FMUL R241, R49, R127 ;  /* 0x0000007f31f1a220 */ /* 0x000fe40000400000 */
[----:B------:R-:W-:Y:S01]  /*dc50*/  STL [R1+0x3a0], R240 ;  /* 0x0003a0f001007387 */ /* 0x000fe20000100800 */
[----:B------:R-:W-:Y:S01]  /*dc60*/  @!P2 FMUL R239, R43, R124 ;  /* 0x0000007c2befa220 */ /* 0x000fe20000400000 */
[----:B------:R-:W-:-:S02]  /*dc70*/  ISETP.GE.AND P2, PT, R26, R138, PT ;  /* 0x0000008a1a00720c */ /* 0x000fc40003f46270 */
[----:B------:R0:W-:Y:S04]  /*dc80*/  STL [R1+0x358], R26 ;  /* 0x0003581a01007387 */ /* 0x0001e80000100800 */
[----:B------:R-:W-:Y:S01]  /*dc90*/  STL [R1+0x388], R241 ;  /* 0x000388f101007387 */ /* 0x000fe20000100800 */
[----:B0-----:R-:W-:Y:S01]  /*dca0*/  IMAD.MOV.U32 R26, RZ, RZ, RZ ;  /* 0x000000ffff1a7224 */ /* 0x001fe200078e00ff */
[----:B------:R-:W-:Y:S02]  /*dcb0*/  @!P3 SHF.L.U32 R26, R58, 0x10, RZ ;  /* 0x000000103a1ab819 */ /* 0x000fe400000006ff */
[----:B------:R-:W-:Y:S01]  /*dcc0*/  STL [R1+0x3a4], R239 ;  /* 0x0003a4ef01007387 */ /* 0x000fe20000100800 */
[----:B--2---:R-:W-:Y:S01]  /*dcd0*/  FADD R126, R126, R213 ;  /* 0x000000d57e7e7221 */ /* 0x004fe20000000000 */
[----:B------:R-:W-:Y:S01]  /*dce0*/  MOV R43, RZ ;  /* 0x000000ff002b7202 */ /* 0x000fe20000000f00 */
[----:B------:R-:W-:Y:S01]  /*dcf0*/  @!P3 IMAD.U32 R128, R128, 0x10000, RZ ;  /* 0x000100008080b824 */ /* 0x000fe200078e00ff */
[----:B------:R-:W-:Y:S01]  /*dd00*/  @!P4 PRMT R140, R54, 0x7632, R140 ;  /* 0x00007632368cc816 */ /* 0x000fe2000000008c */
[----:B------:R-:W-:Y:S01]  /*dd10*/  FADD R139, R126, R238 ;  /* 0x000000ee7e8b7221 */ /* 0x000fe20000000000 */
[----:B------:R-:W-:Y:S01]  /*dd20*/  @!P3 PRMT R58, R58, 0x7632, R58 ;  /* 0x000076323a3ab816 */ /* 0x000fe2000000003a */
[----:B------:R-:W2:Y:S04]  /*dd30*/  @!P2 LDG.E.64 R124, desc[UR4][R112.64+0x4a00] ;  /* 0x004a0004707ca981 */ /* 0x000ea8000c1e1b00 */
[----:B------:R-:W2:Y:S01]  /*dd40*/  @!P2 LDG.E.64 R126, desc[UR4][R114.64+0x4a00] ;  /* 0x004a0004727ea981 */ /* 0x000ea2000c1e1b00 */
[----:B---3--:R-:W-:-:S03]  /*dd50*/  FADD R139, R139, R216 ;  /* 0x000000d88b8b7221 */ /* 0x008fc60000000000 */
[----:B------:R-:W3:Y:S04]  /*dd60*/  LDL R216, [R1+0x2a0] ;  /* 0x0002a00001d87983 */ /* 0x000ee80000100800 */
[----:B------:R0:W-:Y:S04]  /*dd70*/  STL [R1+0x38c], R26 ;  /* 0x00038c1a01007387 */ /* 0x0001e80000100800 */
[----:B------:R1:W-:Y:S04]  /*dd80*/  STL [R1+0x398], R179 ;  /* 0x000398b301007387 */ /* 0x0003e80000100800 */
[----:B------:R-:W2:Y:S01]  /*dd90*/  LDL R50, [R1+0x2a4] ;  /* 0x0002a40001327983 */ /* 0x000ea20000100800 */
[----:B----4-:R-:W-:-:S04]  /*dda0*/  FADD R139, R139, R214 ;  /* 0x000000d68b8b7221 */ /* 0x010fc80000000000 */
[----:B------:R-:W-:-:S04]  /*ddb0*/  FADD R139, R139, R215 ;  /* 0x000000d78b8b7221 */ /* 0x000fc80000000000 */
[----:B------:R-:W-:Y:S01]  /*ddc0*/  FADD R139, R139, R234 ;  /* 0x000000ea8b8b7221 */ /* 0x000fe20000000000 */
[----:B------:R-:W-:-:S03]  /*ddd0*/  HFMA2.MMA R238, -RZ, RZ, 0, 0 ;  /* 0x00000000ffee7435 */ /* 0x000fc600000001ff */
[----:B------:R-:W-:Y:S01]  /*dde0*/  FADD R139, R139, R233 ;  /* 0x000000e98b8b7221 */ /* 0x000fe20000000000 */
[----:B------:R-:W-:-:S03]  /*ddf0*/  @!P3 SHF.L.U32 R43, R58, 0x10, RZ ;  /* 0x000000103a2bb819 */ /* 0x000fc600000006ff */
[----:B------:R-:W-:Y:S01]  /*de00*/  FADD R59, R139, R225 ;  /* 0x000000e18b3b7221 */ /* 0x000fe20000000000 */
[----:B------:R-:W-:Y:S01]  /*de10*/  @!P3 FMUL R238, R26, R141 ;  /* 0x0000008d1aeeb220 */ /* 0x000fe20000400000 */
[C---:B------:R-:W-:Y:S01]  /*de20*/  @!P3 PRMT R58, R129.reuse, 0x7632, R58 ;  /* 0x00007632813ab816 */ /* 0x040fe2000000003a */
[----:B------:R-:W-:Y:S01]  /*de30*/  @!P3 IMAD.U32 R129, R129, 0x10000, RZ ;  /* 0x000100008181b824 */ /* 0x000fe200078e00ff */
[----:B------:R-:W-:Y:S01]  /*de40*/  HFMA2.MMA R234, -RZ, RZ, 0, 0 ;  /* 0x00000000ffea7435 */ /* 0x000fe200000001ff */
[----:B------:R4:W-:Y:S01]  /*de50*/  STL [R1+0x394], R43 ;  /* 0x0003942b01007387 */ /* 0x0009e20000100800 */
[----:B------:R-:W-:Y:S01]  /*de60*/  MOV R233, RZ ;  /* 0x000000ff00e97202 */ /* 0x000fe20000000f00 */
[----:B------:R-:W-:Y:S02]  /*de70*/  HFMA2.MMA R225, -RZ, RZ, 0, 0 ;  /* 0x00000000ffe17435 */ /* 0x000fe400000001ff */
[----:B------:R4:W-:Y:S01]  /*de80*/  STL [R1+0x39c], R51 ;  /* 0x00039c3301007387 */ /* 0x0009e20000100800 */
[----:B------:R-:W-:Y:S01]  /*de90*/  @!P3 FMUL R233, R179, R129 ;  /* 0x00000081b3e9b220 */ /* 0x000fe20000400000 */
[----:B------:R-:W-:-:S02]  /*dea0*/  @!P3 SHF.L.U32 R58, R58, 0x10, RZ ;  /* 0x000000103a3ab819 */ /* 0x000fc400000006ff */
[----:B------:R-:W-:Y:S01]  /*deb0*/  STL [R1+0x390], R238 ;  /* 0x000390ee01007387 */ /* 0x000fe20000100800 */
[----:B------:R-:W-:-:S03]  /*dec0*/  @!P3 FMUL R234, R43, R128 ;  /* 0x000000802beab220 */ /* 0x000fc60000400000 */
        /* <DEDUP_REMOVED lines=9> */
[----:B0-----:R-:W4:Y:S04]  /*df60*/  LDL R26, [R1+0x318] ;  /* 0x00031800011a7983 */ /* 0x001f280000100800 */
[----:B------:R-:W4:Y:S04]  /*df70*/  LDL R230, [R1+0x320] ;  /* 0x0003200001e67983 */ /* 0x000f280000100800 */
[----:B------:R-:W4:Y:S04]  /*df80*/  LDL R49, [R1+0x324] ;  /* 0x0003240001317983 */ /* 0x000f280000100800 */
[----:B------:R-:W4:Y:S01]  /*df90*/  LDL R52, [R1+0x330] ;  /* 0x0003300001347983 */ /* 0x000f220000100800 */
[----:B------:R-:W-:Y:S01]  /*dfa0*/  @!P3 FMUL R225, R51, R58 ;  /* 0x0000003a33e1b220 */ /* 0x000fe20000400000 */
[----:B---3--:R-:W-:-:S02]  /*dfb0*/  FADD R59, R59, R216 ;  /* 0x000000d83b3b7221 */ /* 0x008fc40000000000 */
[----:B------:R-:W3:Y:S04]  /*dfc0*/  LDL R216, [R1+0x310] ;  /* 0x0003100001d87983 */ /* 0x000ee80000100800 */
[----:B-1----:R-:W3:Y:S04]  /*dfd0*/  LDL.LU R179, [R1+0xf7c] ;  /* 0x000f7c0001b37983 */ /* 0x002ee80000300800 */
[----:B------:R-:W3:Y:S01]  /*dfe0*/  LDL R129, [R1+0x2d0] ;  /* 0x0002d00001817983 */ /* 0x000ee20000100800 */
[----:B--2---:R-:W-:Y:S01]  /*dff0*/  FADD R59, R59, R50 ;  /* 0x000000323b3b7221 */ /* 0x004fe20000000000 */
[----:B------:R-:W-:-:S02]  /*e000*/  IADD3 R50, R110, 0x2580, RZ ;  /* 0x000025806e327810 */ /* 0x000fc40007ffe0ff */
[----:B----4-:R-:W2:Y:S04]  /*e010*/  LDL.LU R43, [R1+0xf78] ;  /* 0x000f7800012b7983 */ /* 0x010ea80000300800 */
[----:B------:R-:W4:Y:S04]  /*e020*/  LDL R128, [R1+0x2c0] ;  /* 0x0002c00001807983 */ /* 0x000f280000100800 */
[----:B------:R-:W-:Y:S04]  /*e030*/  STL [R1+0x380], R233 ;  /* 0x000380e901007387 */ /* 0x000fe80000100800 */
[----:B------:R0:W-:Y:S04]  /*e040*/  STL [R1+0x354], R50 ;  /* 0x0003543201007387 */ /* 0x0001e80000100800 */
[----:B------:R-:W3:Y:S01]  /*e050*/  LDL R58, [R1+0x2b0] ;  /* 0x0002b000013a7983 */ /* 0x000ee20000100800 */
[----:B------:R-:W-:-:S03]  /*e060*/  ISETP.GE.AND P3, PT, R50, R138, PT ;  /* 0x0000008a3200720c */ /* 0x000fc60003f66270 */
[----:B------:R-:W2:Y:S04]  /*e070*/  LDL R51, [R1+0x344] ;  /* 0x0003440001337983 */ /* 0x000ea80000100800 */
[----:B------:R-:W-:Y:S04]  /*e080*/  STL [R1+0x37c], R234 ;  /* 0x00037cea01007387 */ /* 0x000fe80000100800 */
[----:B0-----:R-:W2:Y:S01]  /*e090*/  LDL.LU R50, [R1+0xf74] ;  /* 0x000f740001327983 */ /* 0x001ea20000300800 */
[----:B---3--:R-:W-:-:S04]  /*e0a0*/  FADD R59, R59, R58 ;  /* 0x0000003a3b3b7221 */ /* 0x008fc80000000000 */
[----:B------:R-:W-:Y:S02]  /*e0b0*/  FADD R59, R59, R141 ;  /* 0x0000008d3b3b7221 */ /* 0x000fe40000000000 */
[----:B------:R-:W3:Y:S02]  /*e0c0*/  LDL R141, [R1+0x35c] ;  /* 0x00035c00018d7983 */ /* 0x000ee40000100800 */
[----:B----4-:R-:W-:-:S04]  /*e0d0*/  FADD R59, R59, R128 ;  /* 0x000000803b3b7221 */ /* 0x010fc80000000000 */
[----:B------:R-:W-:Y:S01]  /*e0e0*/  FADD R139, R59, R139 ;  /* 0x0000008b3b8b7221 */ /* 0x000fe20000000000 */
[----:B------:R-:W-:Y:S03]  /*e0f0*/  STL [R1+0x384], R225 ;  /* 0x000384e101007387 */ /* 0x000fe60000100800 */
[----:B------:R-:W-:Y:S01]  /*e100*/  FADD R139, R139, R129 ;  /* 0x000000818b8b7221 */ /* 0x000fe20000000000 */
[----:B------:R-:W4:Y:S03]  /*e110*/  @!P3 LDG.E.64 R58, desc[UR4][R112.64+0x4b00] ;  /* 0x004b0004703ab981 */ /* 0x000f26000c1e1b00 */
[----:B------:R-:W-:Y:S01]  /*e120*/  FADD R139, R139, R180 ;  /* 0x000000b48b8b7221 */ /* 0x000fe20000000000 */
[----:B------:R-:W4:Y:S03]  /*e130*/  @!P3 LDG.E.64 R128, desc[UR4][R114.64+0x4b00] ;  /* 0x004b00047280b981 */ /* 0x000f26000c1e1b00 */
[----:B------:R-:W-:Y:S01]  /*e140*/  FADD R139, R139, R209 ;  /* 0x000000d18b8b7221 */ /* 0x000fe20000000000 */
[----:B------:R-:W4:Y:S03]  /*e150*/  LDL.LU R180, [R1+0xf70] ;  /* 0x000f700001b47983 */ /* 0x000f260000300800 */
        /* <DEDUP_REMOVED lines=9> */
[----:B------:R-:W4:Y:S04]  /*e1f0*/  LDL.LU R214, [R1+0xf5c] ;  /* 0x000f5c0001d67983 */ /* 0x000f280000300800 */
[----:B------:R-:W2:Y:S01]  /*e200*/  LDL.LU R215, [R1+0xf58] ;  /* 0x000f580001d77983 */ /* 0x000ea20000300800 */
[----:B------:R-:W-:-:S03]  /*e210*/  FADD R139, R139, R216 ;  /* 0x000000d88b8b7221 */ /* 0x000fc60000000000 */
[----:B------:R-:W3:Y:S01]  /*e220*/  LDL.LU R216, [R1+0xf54] ;  /* 0x000f540001d87983 */ /* 0x000ee20000300800 */
[----:B------:R-:W-:-:S03]  /*e230*/  FADD R139, R139, R26 ;  /* 0x0000001a8b8b7221 */ /* 0x000fc60000000000 */
[----:B------:R-:W4:Y:S01]  /*e240*/  LDL R26, [R1+0x880] ;  /* 0x00088000011a7983 */ /* 0x000f220000100800 */
[----:B------:R-:W-:-:S04]  /*e250*/  FADD R139, R139, R230 ;  /* 0x000000e68b8b7221 */ /* 0x000fc80000000000 */
[----:B------:R-:W-:-:S04]  /*e260*/  FADD R139, R139, R49 ;  /* 0x000000318b8b7221 */ /* 0x000fc80000000000 */
[----:B------:R-:W-:Y:S01]  /*e270*/  FADD R139, R139, R52 ;  /* 0x000000348b8b7221 */ /* 0x000fe20000000000 */
[----:B------:R-:W-:-:S06]  /*e280*/  HFMA2.MMA R52, -RZ, RZ, 0, 0 ;  /* 0x00000000ff347435 */ /* 0x000fcc00000001ff */
[----:B------:R-:W-:Y:S01]  /*e290*/  @!P4 SHF.L.U32 R52, R55, 0x10, RZ ;  /* 0x000000103734c819 */ /* 0x000fe200000006ff */
[----:B--2---:R-:W-:Y:S01]  /*e2a0*/  FADD R139, R139, R215 ;  /* 0x000000d78b8b7221 */ /* 0x004fe20000000000 */
[----:B------:R-:W-:Y:S02]  /*e2b0*/  IMAD.MOV.U32 R215, RZ, RZ, RZ ;  /* 0x000000ffffd77224 */ /* 0x000fe400078e00ff */
[----:B------:R-:W-:Y:S02]  /*e2c0*/  @!P4 IMAD.U32 R215, R54, 0x10000, RZ ;  /* 0x0001000036d7c824 */ /* 0x000fe400078e00ff */
[----:B---3--:R-:W-:Y:S01]  /*e2d0*/  FADD R139, R139, R216 ;  /* 0x000000d88b8b7221 */ /* 0x008fe20000000000 */
[----:B------:R-:W-:-:S03]  /*e2e0*/  @!P4 PRMT R54, R55, 0x7632, R54 ;  /* 0x000076323736c816 */ /* 0x000fc60000000036 */
[----:B------:R-:W-:Y:S02]  /*e2f0*/  FADD R139, R139, R51 ;  /* 0x000000338b8b7221 */ /* 0x000fe40000000000 */
[----:B------:R-:W2:Y:S04]  /*e300*/  LDL R51, [R1+0x88c] ;  /* 0x00088c0001337983 */ /* 0x000ea80000100800 */
[----:B------:R0:W-:Y:S04]  /*e310*/  STL [R1+0x374], R215 ;  /* 0x000374d701007387 */ /* 0x0001e80000100800 */
[----:B------:R-:W3:Y:S01]  /*e320*/  LDL R55, [R1+0x870] ;  /* 0x0008700001377983 */ /* 0x000ee20000100800 */
[----:B------:R-:W-:Y:S01]  /*e330*/  HFMA2.MMA R216, -RZ, RZ, 0, 0 ;  /* 0x00000000ffd87435 */ /* 0x000fe200000001ff */
[----:B------:R-:W-:Y:S01]  /*e340*/  FADD R139, R139, R141 ;  /* 0x0000008d8b8b7221 */ /* 0x000fe20000000000 */
[----:B------:R-:W-:-:S02]  /*e350*/  @!P4 SHF.L.U32 R141, R56, 0x10, RZ ;  /* 0x00000010388dc819 */ /* 0x000fc400000006ff */
[----:B------:R-:W-:Y:S02]  /*e360*/  MOV R49, RZ ;  /* 0x000000ff00317202 */ /* 0x000fe40000000f00 */
[----:B------:R-:W-:Y:S02]  /*e370*/  @!P4 SHF.L.U32 R49, R140, 0x10, RZ ;  /* 0x000000108c31c819 */ /* 0x000fe400000006ff */
[----:B------:R-:W-:Y:S01]  /*e380*/  MOV R230, RZ ;  /* 0x000000ff00e67202 */ /* 0x000fe20000000f00 */
[----:B------:R-:W-:Y:S01]  /*e390*/  @!P4 IMAD.U32 R230, R54, 0x10000, RZ ;  /* 0x0001000036e6c824 */ /* 0x000fe200078e00ff */
[----:B------:R1:W-:Y:S01]  /*e3a0*/  STL [R1+0x368], R52 ;  /* 0x0003683401007387 */ /* 0x0003e20000100800 */
[----:B------:R-:W-:-:S03]  /*e3b0*/  @!P4 FMUL R216, R215, R141 ;  /* 0x0000008dd7d8c220 */ /* 0x000fc60000400000 */
[----:B------:R-:W2:Y:S04]  /*e3c0*/  LDL R141, [R1+0x868] ;  /* 0x00086800018d7983 */ /* 0x000ea80000100800 */
[----:B------:R1:W-:Y:S04]  /*e3d0*/  STL [R1+0x378], R49 ;  /* 0x0003783101007387 */ /* 0x0003e80000100800 */
[----:B------:R-:W2:Y:S04]  /*e3e0*/  LDL R140, [R1+0x85c] ;  /* 0x00085c00018c7983 */ /* 0x000ea80000100800 */
[----:B------:R2:W-:Y:S01]  /*e3f0*/  STL [R1+0x36c], R230 ;  /* 0x00036ce601007387 */ /* 0x0005e20000100800 */
[----:B---3--:R-:W-:-:S04]  /*e400*/  FADD R139, R139, R55 ;  /* 0x000000378b8b7221 */ /* 0x008fc80000000000 */
[----:B----4-:R-:W-:Y:S02]  /*e410*/  FADD R55, R139, R214 ;  /* 0x000000d68b377221 */ /* 0x010fe40000000000 */
[----:B------:R-:W3:Y:S01]  /*e420*/  LDL R139, [R1+0x860] ;  /* 0x00086000018b7983 */ /* 0x000ee20000100800 */
[C---:B------:R-:W-:Y:S02]  /*e430*/  @!P4 PRMT R54, R57.reuse, 0x7632, R54 ;  /* 0x000076323936c816 */ /* 0x040fe40000000036 */
[----:B------:R-:W-:Y:S02]  /*e440*/  @!P4 PRMT R56, R56, 0x7632, R56 ;  /* 0x000076323838c816 */ /* 0x000fe40000000038 */
[----:B------:R-:W-:Y:S02]  /*e450*/  @!P4 SHF.L.U32 R57, R57, 0x10, RZ ;  /* 0x000000103939c819 */ /* 0x000fe400000006ff */
[----:B0-----:R-:W-:Y:S02]  /*e460*/  CS2R R214, SRZ ;  /* 0x0000000000d67805 */ /* 0x001fe4000001ff00 */
[----:B------:R-:W-:Y:S01]  /*e470*/  @!P4 SHF.L.U32 R56, R56, 0x10, RZ ;  /* 0x000000103838c819 */ /* 0x000fe200000006ff */
[----:B------:R-:W-:Y:S01]  /*e480*/  STL [R1+0x370], R216 ;  /* 0x000370d801007387 */ /* 0x000fe20000100800 */
[----:B------:R-:W-:Y:S01]  /*e490*/  @!P4 FMUL R214, R52, R57 ;  /* 0x0000003934d6c220 */ /* 0x000fe20000400000 */
[----:B------:R-:W-:-:S02]  /*e4a0*/  FADD R55, R55, R213 ;  /* 0x000000d537377221 */ /* 0x000fc40000000000 */
[----:B-1----:R-:W4:Y:S01]  /*e4b0*/  LDL.LU R52, [R1+0xf50] ;  /* 0x000f500001347983 */ /* 0x002f220000300800 */
[----:B------:R-:W-:-:S03]  /*e4c0*/  @!P4 FMUL R215, R49, R56 ;  /* 0x0000003831d7c220 */ /* 0x000fc60000400000 */
[----:B------:R-:W4:Y:S01]  /*e4d0*/  LDL.LU R49, [R1+0xf4c] ;  /* 0x000f4c0001317983 */ /* 0x000f220000300800 */
[----:B------:R-:W-:Y:S01]  /*e4e0*/  @!P4 IMAD.U32 R54, R54, 0x10000, RZ ;  /* 0x000100003636c824 */ /* 0x000fe200078e00ff */
[----:B------:R-:W-:Y:S02]  /*e4f0*/  MOV R213, RZ ;  /* 0x000000ff00d57202 */ /* 0x000fe40000000f00 */
[----:B------:R-:W-:Y:S01]  /*e500*/  STL [R1+0x160], R214 ;  /* 0x000160d601007387 */ /* 0x000fe20000100800 */
[----:B------:R-:W-:Y:S01]  /*e510*/  @!P4 FMUL R213, R230, R54 ;  /* 0x00000036e6d5c220 */ /* 0x000fe20000400000 */
[----:B---3--:R-:W-:Y:S01]  /*e520*/  FADD R55, R55, R139 ;  /* 0x0000008b37377221 */ /* 0x008fe20000000000 */
[----:B------:R-:W-:-:S05]  /*e530*/  IADD3 R139, R110, 0x2600, RZ ;  /* 0x000026006e8b7810 */ /* 0x000fca0007ffe0ff */
[----:B------:R4:W-:Y:S04]  /*e540*/  STL [R1+0x350], R139 ;  /* 0x0003508b01007387 */ /* 0x0009e80000100800 */
[----:B--2---:R-:W2:Y:S01]  /*e550*/  LDL.LU R230, [R1+0xf48] ;  /* 0x000f480001e67983 */ /* 0x004ea20000300800 */
[----:B------:R-:W-:-:S03]  /*e560*/  FADD R55, R55, R141 ;  /* 0x0000008d37377221 */ /* 0x000fc60000000000 */
[----:B------:R-:W-:Y:S01]  /*e570*/  STL [R1+0x15c], R215 ;  /* 0x00015cd701007387 */ /* 0x000fe20000100800 */
[----:B------:R-:W-:-:S03]  /*e580*/  FADD R55, R55, R26 ;  /* 0x0000001a37377221 */ /* 0x000fc60000000000 */
[----:B------:R-:W-:Y:S04]  /*e590*/  STL [R1+0x164], R213 ;  /* 0x000164d501007387 */ /* 0x000fe80000100800 */
[----:B------:R-:W3:Y:S01]  /*e5a0*/  LDL R26, [R1+0x84c] ;  /* 0x00084c00011a7983 */ /* 0x000ee20000100800 */
[----:B------:R-:W-:Y:S01]  /*e5b0*/  FADD R55, R55, R51 ;  /* 0x0000003337377221 */ /* 0x000fe20000000000 */
[----:B------:R-:W-:-:S03]  /*e5c0*/  ISETP.GE.AND P4, PT, R139, R138, PT ;  /* 0x0000008a8b00720c */ /* 0x000fc60003f86270 */
[----:B----4-:R-:W-:-:S04]  /*e5d0*/  FADD R139, R55, R52 ;  /* 0x00000034378b7221 */ /* 0x010fc80000000000 */
[----:B------:R-:W-:-:S04]  /*e5e0*/  FADD R139, R139, R49 ;  /* 0x000000318b8b7221 */ /* 0x000fc80000000000 */
[----:B------:R-:W-:Y:S01]  /*e5f0*/  FADD R139, R139, R140 ;  /* 0x0000008c8b8b7221 */ /* 0x000fe20000000000 */
[----:B------:R-:W-:Y:S01]  /*e600*/  MOV R51, RZ ;  /* 0x000000ff00337202 */ /* 0x000fe20000000f00 */
[----:B------:R-:W-:Y:S01]  /*e610*/  HFMA2.MMA R49, -RZ, RZ, 0, 0 ;  /* 0x00000000ff317435 */ /* 0x000fe200000001ff */
[C---:B------:R-:W-:Y:S01]  /*e620*/  @!P5 SHF.L.U32 R51, R134.reuse, 0x10, RZ ;  /* 0x000000108633d819 */ /* 0x040fe200000006ff */
[----:B------:R-:W-:Y:S01]  /*e630*/  HFMA2.MMA R52, -RZ, RZ, 0, 0 ;  /* 0x00000000ff347435 */ /* 0x000fe200000001ff */
[----:B------:R-:W-:Y:S01]  /*e640*/  @!P5 PRMT R134, R134, 0x7632, R134 ;  /* 0x000076328686d816 */ /* 0x000fe20000000086 */
[----:B------:R-:W-:Y:S01]  /*e650*/  IMAD.MOV.U32 R141, RZ, RZ, RZ ;  /* 0x000000ffff8d7224 */ /* 0x000fe200078e00ff */
[----:B------:R-:W4:Y:S01]  /*e660*/  @!P4 LDG.E.64 R54, desc[UR4][R112.64+0x4c00] ;  /* 0x004c00047036c981 */ /* 0x000f22000c1e1b00 */
[----:B------:R-:W-:Y:S02]  /*e670*/  @!P5 SHF.L.U32 R49, R135, 0x10, RZ ;  /* 0x000000108731d819 */ /* 0x000fe400000006ff */
[----:B------:R-:W-:Y:S01]  /*e680*/  @!P5 IMAD.U32 R52, R134, 0x10000, RZ ;  /* 0x000100008634d824 */ /* 0x000fe200078e00ff */
[C---:B------:R-:W-:Y:S01]  /*e690*/  @!P5 PRMT R134, R136.reuse, 0x7632, R134 ;  /* 0x000076328886d816 */ /* 0x040fe20000000086 */
[----:B------:R0:W-:Y:S01]  /*e6a0*/  STL [R1+0x170], R51 ;  /* 0x0001703301007387 */ /* 0x0001e20000100800 */
[----:B------:R-:W-:-:S03]  /*e6b0*/  @!P5 SHF.L.U32 R136, R136, 0x10, RZ ;  /* 0x000000108888d819 */ /* 0x000fc600000006ff */
[----:B------:R-:W-:Y:S04]  /*e6c0*/  STL [R1+0x178], R49 ;  /* 0x0001783101007387 */ /* 0x000fe80000100800 */
[----:B------:R-:W-:Y:S04]  /*e6d0*/  STL [R1+0x174], R52 ;  /* 0x0001743401007387 */ /* 0x000fe80000100800 */
[----:B------:R-:W4:Y:S01]  /*e6e0*/  @!P4 LDG.E.64 R56, desc[UR4][R114.64+0x4c00] ;  /* 0x004c00047238c981 */ /* 0x000f22000c1e1b00 */
[----:B--2---:R-:W-:Y:S01]  /*e6f0*/  FADD R140, R139, R230 ;  /* 0x000000e68b8c7221 */ /* 0x004fe20000000000 */
[----:B------:R-:W-:-:S03]  /*e700*/  @!P5 PRMT R139, R135, 0x7632, R139 ;  /* 0x00007632878bd816 */ /* 0x000fc6000000008b */
[----:B------:R-:W-:Y:S01]  /*e710*/  FADD R140, R140, R212 ;  /* 0x000000d48c8c7221 */ /* 0x000fe20000000000 */
[----:B------:R-:W-:-:S03]  /*e720*/  @!P5 SHF.L.U32 R141, R139, 0x10, RZ ;  /* 0x000000108b8dd819 */ /* 0x000fc600000006ff */
[----:B------:R-:W-:-:S04]  /*e730*/  FADD R139, R140, R209 ;  /* 0x000000d18c8b7221 */ /* 0x000fc80000000000 */
[----:B------:R-:W-:Y:S01]  /*e740*/  FADD R139, R139, R181 ;  /* 0x000000b58b8b7221 */ /* 0x000fe20000000000 */
[----:B------:R1:W-:Y:S01]  /*e750*/  STL [R1+0x17c], R141 ;  /* 0x00017c8d01007387 */ /* 0x0003e20000100800 */
[----:B------:R-:W-:Y:S01]  /*e760*/  MOV R230, RZ ;  /* 0x000000ff00e67202 */ /* 0x000fe20000000f00 */
[----:B------:R-:W-:Y:S01]  /*e770*/  @!P5 FMUL R230, R51, R136 ;  /* 0x0000008833e6d220 */ /* 0x000fe20000400000 */
[----:B---3--:R-:W-:Y:S02]  /*e780*/  FADD R139, R139, R26 ;  /* 0x0000001a8b8b7221 */ /* 0x008fe40000000000 */
[----:B------:R-:W2:Y:S04]  /*e790*/  LDL.LU R26, [R1+0xf44] ;  /* 0x000f4400011a7983 */ /* 0x000ea80000300800 */
[----:B0-----:R-:W3:Y:S01]  /*e7a0*/  LDL.LU R51, [R1+0xf40] ;  /* 0x000f400001337983 */ /* 0x001ee20000300800 */
[----:B------:R-:W-:Y:S01]  /*e7b0*/  @!P5 IMAD.U32 R134, R134, 0x10000, RZ ;  /* 0x000100008686d824 */ /* 0x000fe200078e00ff */
[C---:B------:R-:W-:Y:S01]  /*e7c0*/  @!P5 PRMT R135, R137.reuse, 0x7632, R135 ;  /* 0x000076328987d816 */ /* 0x040fe20000000087 */
[----:B------:R-:W-:Y:S01]  /*e7d0*/  IMAD.MOV.U32 R212, RZ, RZ, RZ ;  /* 0x000000ffffd47224 */ /* 0x000fe200078e00ff */
[----:B------:R-:W-:Y:S01]  /*e7e0*/  HFMA2.MMA R209, -RZ, RZ, 0, 0 ;  /* 0x00000000ffd17435 */ /* 0x000fe200000001ff */
[----:B------:R-:W-:Y:S01]  /*e7f0*/  @!P5 SHF.L.U32 R137, R137, 0x10, RZ ;  /* 0x000000108989d819 */ /* 0x000fe200000006ff */
[----:B------:R-:W-:Y:S01]  /*e800*/  @!P5 FMUL R212, R52, R134 ;  /* 0x0000008634d4d220 */ /* 0x000fe20000400000 */
[----:B------:R-:W-:-:S02]  /*e810*/  @!P5 SHF.L.U32 R135, R135, 0x10, RZ ;  /* 0x000000108787d819 */ /* 0x000fc400000006ff */
[----:B------:R-:W-:Y:S01]  /*e820*/  MOV R181, RZ ;  /* 0x000000ff00b57202 */ /* 0x000fe20000000f00 */
[----:B------:R-:W-:Y:S02]  /*e830*/  @!P5 FMUL R209, R49, R137 ;  /* 0x0000008931d1d220 */ /* 0x000fe40000400000 */
[----:B------:R-:W-:Y:S01]  /*e840*/  @!P5 FMUL R181, R141, R135 ;  /* 0x000000878db5d220 */ /* 0x000fe20000400000 */
[----:B------:R-:W-:Y:S02]  /*e850*/  IADD3 R136, R110, 0x2680, RZ ;  /* 0x000026806e887810 */ /* 0x000fe40007ffe0ff */
[----:B-1----:R-:W-:Y:S02]  /*e860*/  MOV R141, RZ ;  /* 0x000000ff008d7202 */ /* 0x002fe40000000f00 */
[----:B------:R-:W-:Y:S01]  /*e870*/  ISETP.GE.AND P5, PT, R136, R138, PT ;  /* 0x0000008a8800720c */ /* 0x000fe20003fa6270 */
[C---:B------:R-:W-:Y:S01]  /*e880*/  @!P6 IMAD.U32 R141, R116.reuse, 0x10000, RZ ;  /* 0x00010000748de824 */ /* 0x040fe200078e00ff */
[----:B------:R-:W-:Y:S01]  /*e890*/  HFMA2.MMA R137, -RZ, RZ, 0, 0 ;  /* 0x00000000ff897435 */ /* 0x000fe200000001ff */
[----:B------:R-:W-:-:S02]  /*e8a0*/  @!P6 PRMT R116, R116, 0x7632, R116 ;  /* 0x000076327474e816 */ /* 0x000fc40000000074 */
[----:B------:R-:W-:-:S03]  /*e8b0*/  @!P6 PRMT R135, R117, 0x7632, R135 ;  /* 0x000076327587e816 */ /* 0x000fc60000000087 */
[----:B------:R-:W-:Y:S01]  /*e8c0*/  @!P6 SHF.L.U32 R137, R116, 0x10, RZ ;  /* 0x000000107489e819 */ /* 0x000fe200000006ff */
[----:B---3--:R-:W-:Y:S02]  /*e8d0*/  FADD R139, R139, R51 ;  /* 0x000000338b8b7221 */ /* 0x008fe40000000000 */
[----:B------:R0:W5:Y:S02]  /*e8e0*/  LDL.LU R51, [R1+0xf3c] ;  /* 0x000f3c0001337983 */ /* 0x0001640000300800 */
[----:B------:R-:W-:Y:S02]  /*e8f0*/  FADD R134, R139, R180 ;  /* 0x000000b48b867221 */ /* 0x000fe40000000000 */
[----:B------:R0:W5:Y:S02]  /*e900*/  LDL.LU R49, [R1+0xf38] ;  /* 0x000f380001317983 */ /* 0x0001640000300800 */
[----:B--2---:R-:W-:Y:S02]  /*e910*/  FADD R134, R134, R26 ;  /* 0x0000001a86867221 */ /* 0x004fe40000000000 */
[----:B------:R0:W5:Y:S02]  /*e920*/  LDL.LU R52, [R1+0xf34] ;  /* 0x000f340001347983 */ /* 0x0001640000300800 */
[----:B------:R-:W-:-:S02]  /*e930*/  FADD R134, R134, R50 ;  /* 0x0000003286867221 */ /* 0x000fc40000000000 */
[----:B------:R-:W-:Y:S02]  /*e940*/  STL [R1+0x140], R209 ;  /* 0x000140d101007387 */ /* 0x000fe40000100800 */
[----:B------:R-:W-:Y:S02]  /*e950*/  FADD R134, R134, R43 ;  /* 0x0000002b86867221 */ /* 0x000fe40000000000 */
[----:B------:R-:W-:Y:S04]  /*e960*/  STL [R1+0xc], R212 ;  /* 0x00000cd401007387 */ /* 0x000fe80000100800 */
[----:B------:R-:W-:Y:S04]  /*e970*/  STL [R1+0x144], R181 ;  /* 0x000144b501007387 */ /* 0x000fe80000100800 */
[----:B------:R0:W5:Y:S01]  /*e980*/  LDL.LU R50, [R1+0xf30] ;  /* 0x000f300001327983 */ /* 0x0001620000300800 */
[----:B------:R-:W-:-:S03]  /*e990*/  FADD R134, R134, R41 ;  /* 0x0000002986867221 */ /* 0x000fc60000000000 */
[----:B------:R1:W-:Y:S01]  /*e9a0*/  STL [R1+0x348], R136 ;  /* 0x0003488801007387 */ /* 0x0003e20000100800 */
[----:B------:R-:W-:Y:S01]  /*e9b0*/  IMAD.MOV.U32 R180, RZ, RZ, RZ ;  /* 0x000000ffffb47224 */ /* 0x000fe200078e00ff */
[----:B------:R-:W-:Y:S01]  /*e9c0*/  HFMA2.MMA R26, -RZ, RZ, 0, 0 ;  /* 0x00000000ff1a7435 */ /* 0x000fe200000001ff */
[----:B------:R-:W-:Y:S01]  /*e9d0*/  MOV R139, RZ ;  /* 0x000000ff008b7202 */ /* 0x000fe20000000f00 */
[----:B------:R0:W5:Y:S01]  /*e9e0*/  LDL.LU R43, [R1+0xf2c] ;  /* 0x000f2c00012b7983 */ /* 0x0001620000300800 */
[----:B-1----:R-:W-:-:S05]  /*e9f0*/  @!P6 SHF.L.U32 R136, R118, 0x10, RZ ;  /* 0x000000107688e819 */ /* 0x002fca00000006ff */
[----:B------:R-:W-:Y:S01]  /*ea00*/  @!P6 FMUL R180, R141, R136 ;  /* 0x000000888db4e220 */ /* 0x000fe20000400000 */
[----:B------:R-:W-:Y:S01]  /*ea10*/  FADD R136, R134, R179 ;  /* 0x000000b386887221 */ /* 0x000fe20000000000 */
[----:B------:R-:W-:-:S03]  /*ea20*/  @!P6 PRMT R134, R118, 0x7632, R134 ;  /* 0x000076327686e816 */ /* 0x000fc60000000086 */
[----:B------:R-:W-:Y:S01]  /*ea30*/  FADD R136, R136, R178 ;  /* 0x000000b288887221 */ /* 0x000fe20000000000 */
[----:B------:R-:W-:Y:S01]  /*ea40*/  @!P6 SHF.L.U32 R139, R117, 0x10, RZ ;  /* 0x00000010758be819 */ /* 0x000fe200000006ff */
[----:B------:R-:W-:Y:S01]  /*ea50*/  @!P6 IMAD.U32 R26, R135, 0x10000, RZ ;  /* 0x00010000871ae824 */ /* 0x000fe200078e00ff */
[----:B------:R-:W2:Y:S01]  /*ea60*/  @!P5 LDG.E.64 R116, desc[UR4][R112.64+0x4d00] ;  /* 0x004d00047074d981 */ /* 0x000ea2000c1e1b00 */
[----:B------:R-:W-:Y:S01]  /*ea70*/  FADD R136, R136, R177 ;  /* 0x000000b188887221 */ /* 0x000fe20000000000 */
[----:B------:R-:W-:Y:S02]  /*ea80*/  @!P6 SHF.L.U32 R134, R134, 0x10, RZ ;  /* 0x000000108686e819 */ /* 0x000fe400000006ff */
[----:B------:R-:W-:Y:S02]  /*ea90*/  CS2R R178, SRZ ;  /* 0x0000000000b27805 */ /* 0x000fe4000001ff00 */
[C---:B------:R-:W-:Y:S01]  /*eaa0*/  @!P6 PRMT R135, R119.reuse, 0x7632, R135 ;  /* 0x000076327787e816 */ /* 0x040fe20000000087 */
[----:B------:R-:W-:Y:S01]  /*eab0*/  FADD R136, R136, R44 ;  /* 0x0000002c88887221 */ /* 0x000fe20000000000 */
[----:B------:R-:W-:Y:S01]  /*eac0*/  @!P6 SHF.L.U32 R119, R119, 0x10, RZ ;  /* 0x000000107777e819 */ /* 0x000fe200000006ff */
[----:B------:R-:W-:Y:S01]  /*ead0*/  HFMA2.MMA R177, -RZ, RZ, 0, 0 ;  /* 0x00000000ffb17435 */ /* 0x000fe200000001ff */
[----:B------:R-:W-:Y:S01]  /*eae0*/  @!P6 FMUL R179, R137, R134 ;  /* 0x0000008689b3e220 */ /* 0x000fe20000400000 */
[----:B------:R1:W-:Y:S01]  /*eaf0*/  STL [R1+0x148], R141 ;  /* 0x0001488d01007387 */ /* 0x0003e20000100800 */
[----:B------:R-:W-:Y:S01]  /*eb00*/  FADD R134, R136, R42 ;  /* 0x0000002a88867221 */ /* 0x000fe20000000000 */
[----:B------:R-:W-:-:S02]  /*eb10*/  @!P6 IMAD.U32 R135, R135, 0x10000, RZ ;  /* 0x000100008787e824 */ /* 0x000fc400078e00ff */
[----:B------:R0:W5:Y:S01]  /*eb20*/  LDL.LU R41, [R1+0xf28] ;  /* 0x000f280001297983 */ /* 0x0001620000300800 */
[----:B------:R-:W-:Y:S01]  /*eb30*/  @!P6 FMUL R178, R139, R119 ;  /* 0x000000778bb2e220 */ /* 0x000fe20000400000 */
[----:B------:R-:W-:Y:S02]  /*eb40*/  FADD R134, R134, R176 ;  /* 0x000000b086867221 */ /* 0x000fe40000000000 */
[----:B------:R-:W-:Y:S01]  /*eb50*/  STL [R1+0x150], R139 ;  /* 0x0001508b01007387 */ /* 0x000fe20000100800 */
[----:B------:R-:W-:-:S03]  /*eb60*/  @!P6 FMUL R177, R26, R135 ;  /* 0x000000871ab1e220 */ /* 0x000fc60000400000 */
[----:B------:R3:W-:Y:S01]  /*eb70*/  STL [R1+0x14c], R137 ;  /* 0x00014c8901007387 */ /* 0x0007e20000100800 */
[----:B-1----:R-:W-:-:S03]  /*eb80*/  IADD3 R141, R110, 0x2700, RZ ;  /* 0x000027006e8d7810 */ /* 0x002fc60007ffe0ff */
[----:B------:R-:W-:Y:S01]  /*eb90*/  STL [R1+0x154], R26 ;  /* 0x0001541a01007387 */ /* 0x000fe20000100800 */
[----:B------:R-:W-:-:S03]  /*eba0*/  FADD R134, R134, R35 ;  /* 0x0000002386867221 */ /* 0x000fc60000000000 */
[----:B------:R-:W-:Y:S04]  /*ebb0*/  STL [R1+0x158], R180 ;  /* 0x000158b401007387 */ /* 0x000fe80000100800 */
[----:B------:R-:W2:Y:S04]  /*ebc0*/  @!P5 LDG.E.64 R118, desc[UR4][R114.64+0x4d00] ;  /* 0x004d00047276d981 */ /* 0x000ea8000c1e1b00 */
[----:B------:R0:W5:Y:S04]  /*ebd0*/  LDL.LU R44, [R1+0xf24] ;  /* 0x000f2400012c7983 */ /* 0x0001680000300800 */
[----:B------:R0:W5:Y:S04]  /*ebe0*/  LDL.LU R42, [R1+0xf20] ;  /* 0x000f2000012a7983 */ /* 0x0001680000300800 */
[----:B------:R-:W-:Y:S01]  /*ebf0*/  STL [R1+0x120], R178 ;  /* 0x000120b201007387 */ /* 0x000fe20000100800 */
[----:B------:R-:W-:-:S03]  /*ec00*/  ISETP.GE.AND P6, PT, R141, R138, PT ;  /* 0x0000008a8d00720c */ /* 0x000fc60003fc6270 */
[----:B------:R-:W-:Y:S01]  /*ec10*/  STL [R1+0x11c], R179 ;  /* 0x00011cb301007387 */ /* 0x000fe20000100800 */
[----:B------:R-:W-:-:S03]  /*ec20*/  FADD R134, R134, R34 ;  /* 0x0000002286867221 */ /* 0x000fc60000000000 */
[----:B------:R-:W-:Y:S04]  /*ec30*/  STL [R1+0x124], R177 ;  /* 0x000124b101007387 */ /* 0x000fe80000100800 */
[----:B------:R0:W5:Y:S04]  /*ec40*/  LDL.LU R35, [R1+0xf1c] ;  /* 0x000f1c0001237983 */ /* 0x0001680000300800 */
[----:B------:R1:W-:Y:S01]  /*ec50*/  STL [R1+0x184], R141 ;  /* 0x0001848d01007387 */ /* 0x0003e20000100800 */
[----:B------:R-:W-:Y:S01]  /*ec60*/  FADD R134, R134, R36 ;  /* 0x0000002486867221 */ /* 0x000fe20000000000 */
[----:B---3--:R-:W-:Y:S01]  /*ec70*/  HFMA2.MMA R137, -RZ, RZ, 0, 0 ;  /* 0x00000000ff897435 */ /* 0x008fe200000001ff */
[----:B------:R-:W-:-:S02]  /*ec80*/  @!P0 PRMT R135, R133, 0x7632, R135 ;  /* 0x0000763285878816 */ /* 0x000fc40000000087 */
[C---:B------:R-:W-:Y:S01]  /*ec90*/  @!P0 PRMT R136, R132.reuse, 0x7632, R136 ;  /* 0x0000763284888816 */ /* 0x040fe20000000088 */
[----:B------:R-:W-:Y:S01]  /*eca0*/  IMAD.MOV.U32 R176, RZ, RZ, RZ ;  /* 0x000000ffffb07224 */ /* 0x000fe200078e00ff */
[----:B------:R-:W-:Y:S01]  /*ecb0*/  MOV R139, RZ ;  /* 0x000000ff008b7202 */ /* 0x000fe20000000f00 */
[----:B------:R0:W5:Y:S01]  /*ecc0*/  LDL.LU R34, [R1+0xf18] ;  /* 0x000f180001227983 */ /* 0x0001620000300800 */
[----:B-1----:R-:W-:Y:S01]  /*ecd0*/  HFMA2.MMA R141, -RZ, RZ, 0, 0 ;  /* 0x00000000ff8d7435 */ /* 0x002fe200000001ff */
[----:B------:R-:W-:-:S05]  /*ece0*/  @!P0 SHF.L.U32 R137, R132, 0x10, RZ ;  /* 0x0000001084898819 */ /* 0x000fca00000006ff */
[----:B------:R-:W-:Y:S01]  /*ecf0*/  @!P0 SHF.L.U32 R141, R133, 0x10, RZ ;  /* 0x00000010858d8819 */ /* 0x000fe200000006ff */
[----:B------:R-:W-:Y:S01]  /*ed00*/  FADD R133, R134, R33 ;  /* 0x0000002186857221 */ /* 0x000fe20000000000 */
[----:B------:R-:W-:-:S03]  /*ed10*/  @!P0 IMAD.U32 R132, R130, 0x10000, RZ ;  /* 0x0001000082848824 */ /* 0x000fc600078e00ff */
[----:B------:R-:W-:Y:S01]  /*ed20*/  FADD R133, R133, R175 ;  /* 0x000000af85857221 */ /* 0x000fe20000000000 */
[----:B------:R-:W-:Y:S01]  /*ed30*/  @!P0 FMUL R176, R137, R132 ;  /* 0x0000008489b08220 */ /* 0x000fe20000400000 */
[----:B------:R-:W-:Y:S02]  /*ed40*/  @!P0 PRMT R132, R130, 0x7632, R132 ;  /* 0x0000763282848816 */ /* 0x000fe40000000084 */
[----:B------:R-:W-:Y:S01]  /*ed50*/  FADD R133, R133, R174 ;  /* 0x000000ae85857221 */ /* 0x000fe20000000000 */
[----:B------:R-:W-:-:S03]  /*ed60*/  @!P0 PRMT R130, R131, 0x7632, R130 ;  /* 0x0000763283828816 */ /* 0x000fc60000000082 */
[----:B------:R-:W-:Y:S01]  /*ed70*/  FADD R133, R133, R173 ;  /* 0x000000ad85857221 */ /* 0x000fe20000000000 */
[----:B------:R-:W-:Y:S02]  /*ed80*/  @!P0 SHF.L.U32 R139, R135, 0x10, RZ ;  /* 0x00000010878b8819 */ /* 0x000fe400000006ff */
[----:B------:R-:W-:Y:S01]  /*ed90*/  @!P0 SHF.L.U32 R130, R130, 0x10, RZ ;  /* 0x0000001082828819 */ /* 0x000fe200000006ff */
[----:B------:R-:W-:Y:S01]  /*eda0*/  FADD R133, R133, R27 ;  /* 0x0000001b85857221 */ /* 0x000fe20000000000 */
[----:B------:R-:W-:Y:S02]  /*edb0*/  MOV R173, RZ ;  /* 0x000000ff00ad7202 */ /* 0x000fe40000000f00 */
[----:B------:R-:W-:Y:S01]  /*edc0*/  MOV R26, RZ ;  /* 0x000000ff001a7202 */ /* 0x000fe20000000f00 */
[----:B------:R-:W-:Y:S01]  /*edd0*/  @!P0 FMUL R173, R139, R130 ;  /* 0x000000828bad8220 */ /* 0x000fe20000400000 */
[----:B------:R-:W-:Y:S01]  /*ede0*/  FADD R130, R133, R171 ;  /* 0x000000ab85827221 */ /* 0x000fe20000000000 */
[----:B------:R-:W-:Y:S03]  /*edf0*/  STL [R1+0x128], R137 ;  /* 0x0001288901007387 */ /* 0x000fe60000100800 */
[----:B------:R-:W-:Y:S01]  /*ee00*/  FADD R130, R130, R17 ;  /* 0x0000001182827221 */ /* 0x000fe20000000000 */
[----:B------:R-:W-:Y:S01]  /*ee10*/  @!P0 SHF.L.U32 R26, R136, 0x10, RZ ;  /* 0x00000010881a8819 */ /* 0x000fe200000006ff */
[----:B------:R0:W5:Y:S02]  /*ee20*/  LDL.LU R36, [R1+0xf14] ;  /* 0x000f140001247983 */ /* 0x0001640000300800 */
[----:B------:R-:W-:Y:S01]  /*ee30*/  FADD R130, R130, R25 ;  /* 0x0000001982827221 */ /* 0x000fe20000000000 */
[----:B------:R-:W-:Y:S01]  /*ee40*/  @!P0 IMAD.U32 R131, R131, 0x10000, RZ ;  /* 0x0001000083838824 */ /* 0x000fe200078e00ff */
[----:B------:R0:W5:Y:S01]  /*ee50*/  LDL.LU R33, [R1+0xf10] ;  /* 0x000f100001217983 */ /* 0x0001620000300800 */
[----:B------:R-:W-:Y:S01]  /*ee60*/  @!P0 SHF.L.U32 R132, R132, 0x10, RZ ;  /* 0x0000001084848819 */ /* 0x000fe200000006ff */
[----:B------:R-:W-:Y:S01]  /*ee70*/  FADD R130, R130, R172 ;  /* 0x000000ac82827221 */ /* 0x000fe20000000000 */
[----:B------:R-:W-:Y:S01]  /*ee80*/  CS2R R174, SRZ ;  /* 0x0000000000ae7805 */ /* 0x000fe2000001ff00 */
[----:B------:R-:W-:Y:S01]  /*ee90*/  STL [R1+0x134], R141 ;  /* 0x0001348d01007387 */ /* 0x000fe20000100800 */
[----:B------:R-:W-:-:S03]  /*eea0*/  @!P0 FMUL R174, R141, R131 ;  /* 0x000000838dae8220 */ /* 0x000fc60000400000 */
[----:B------:R1:W-:Y:S01]  /*eeb0*/  STL [R1+0x130], R26 ;  /* 0x0001301a01007387 */ /* 0x0003e20000100800 */
[----:B------:R-:W-:-:S03]  /*eec0*/  @!P0 FMUL R175, R26, R132 ;  /* 0x000000841aaf8220 */ /* 0x000fc60000400000 */
[----:B------:R3:W-:Y:S04]  /*eed0*/  STL [R1+0x138], R139 ;  /* 0x0001388b01007387 */ /* 0x0007e80000100800 */
[----:B------:R-:W-:Y:S01]  /*eee0*/  STL [R1+0x13c], R176 ;  /* 0x00013cb001007387 */ /* 0x000fe20000100800 */
[----:B-1----:R-:W-:-:S03]  /*eef0*/  VIADD R26, R110, 0x2780 ;  /* 0x000027806e1a7836 */ /* 0x002fc60000000000 */
[----:B------:R0:W5:Y:S01]  /*ef00*/  LDL.LU R27, [R1+0xf0c] ;  /* 0x000f0c00011b7983 */ /* 0x0001620000300800 */
[----:B---3--:R-:W-:-:S03]  /*ef10*/  FADD R139, R130, R144 ;  /* 0x00000090828b7221 */ /* 0x008fc60000000000 */
[----:B------:R-:W-:Y:S01]  /*ef20*/  STL [R1+0x104], R174 ;  /* 0x000104ae01007387 */ /* 0x000fe20000100800 */
[----:B------:R-:W-:Y:S01]  /*ef30*/  FADD R139, R139, R143 ;  /* 0x0000008f8b8b7221 */ /* 0x000fe20000000000 */
[----:B------:R-:W-:Y:S02]  /*ef40*/  ISETP.GE.AND P0, PT, R26, R138, PT ;  /* 0x0000008a1a00720c */ /* 0x000fe40003f06270 */
[----:B------:R-:W-:Y:S01]  /*ef50*/  STL [R1+0x100], R175 ;  /* 0x000100af01007387 */ /* 0x000fe20000100800 */
[----:B------:R-:W-:Y:S01]  /*ef60*/  HFMA2.MMA R171, -RZ, RZ, 0, 0 ;  /* 0x00000000ffab7435 */ /* 0x000fe200000001ff */
[----:B------:R-:W-:Y:S02]  /*ef70*/  FADD R139, R139, R142 ;  /* 0x0000008e8b8b7221 */ /* 0x000fe40000000000 */
[----:B------:R1:W-:Y:S01]  /*ef80*/  STL [R1+0x478], R26 ;  /* 0x0004781a01007387 */ /* 0x0003e20000100800 */
[----:B------:R-:W-:Y:S01]  /*ef90*/  HFMA2.MMA R141, -RZ, RZ, 0, 0 ;  /* 0x00000000ff8d7435 */ /* 0x000fe200000001ff */
[----:B------:R-:W-:Y:S01]  /*efa0*/  @!P1 PRMT R130, R122, 0x7632, R130 ;  /* 0x000076327a829816 */ /* 0x000fe20000000082 */
[----:B------:R-:W-:Y:S01]  /*efb0*/  FADD R139, R139, R28 ;  /* 0x0000001c8b8b7221 */ /* 0x000fe20000000000 */
[----:B------:R-:W-:Y:S01]  /*efc0*/  @!P1 PRMT R131, R121, 0x7632, R131 ;  /* 0x0000763279839816 */ /* 0x000fe20000000083 */
[----:B------:R-:W-:Y:S01]  /*efd0*/  IMAD.MOV.U32 R17, RZ, RZ, RZ ;  /* 0x000000ffff117224 */ /* 0x000fe200078e00ff */
[----:B------:R-:W-:Y:S01]  /*efe0*/  @!P1 SHF.L.U32 R133, R123, 0x10, RZ ;  /* 0x000000107b859819 */ /* 0x000fe200000006ff */
[----:B------:R-:W3:Y:S01]  /*eff0*/  @!P6 LDG.E.64 R134, desc[UR4][R112.64+0x4e00] ;  /* 0x004e00047086e981 */ /* 0x000ee2000c1e1b00 */
[----:B-1----:R-:W-:-:S03]  /*f000*/  MOV R26, RZ ;  /* 0x000000ff001a7202 */ /* 0x002fc60000000f00 */
[----:B------:R-:W3:Y:S01]  /*f010*/  @!P6 LDG.E.64 R136, desc[UR4][R114.64+0x4e00] ;  /* 0x004e00047288e981 */ /* 0x000ee2000c1e1b00 */
[C---:B------:R-:W-:Y:S02]  /*f020*/  @!P1 SHF.L.U32 R26, R120.reuse, 0x10, RZ ;  /* 0x00000010781a9819 */ /* 0x040fe400000006ff */
[----:B------:R-:W-:Y:S02]  /*f030*/  @!P1 PRMT R120, R120, 0x7632, R120 ;  /* 0x0000763278789816 */ /* 0x000fe40000000078 */
[----:B------:R-:W-:Y:S02]  /*f040*/  @!P1 SHF.L.U32 R130, R130, 0x10, RZ ;  /* 0x0000001082829819 */ /* 0x000fe400000006ff */
[----:B------:R-:W-:Y:S01]  /*f050*/  @!P1 SHF.L.U32 R171, R120, 0x10, RZ ;  /* 0x0000001078ab9819 */ /* 0x000fe200000006ff */
[----:B------:R-:W-:Y:S01]  /*f060*/  @!P1 IMAD.U32 R141, R131, 0x10000, RZ ;  /* 0x00010000838d9824 */ /* 0x000fe200078e00ff */
[----:B------:R-:W-:Y:S01]  /*f070*/  @!P1 SHF.L.U32 R17, R121, 0x10, RZ ;  /* 0x0000001079119819 */ /* 0x000fe200000006ff */
[----:B------:R-:W-:Y:S01]  /*f080*/  FADD R139, R139, R19 ;  /* 0x000000138b8b7221 */ /* 0x000fe20000000000 */
[----:B------:R-:W-:Y:S01]  /*f090*/  @!P1 PRMT R132, R123, 0x7632, R132 ;  /* 0x000076327b849816 */ /* 0x000fe20000000084 */
[----:B------:R-:W-:Y:S01]  /*f0a0*/  STL [R1+0x108], R173 ;  /* 0x000108ad01007387 */ /* 0x000fe20000100800 */
[----:B------:R-:W-:-:S02]  /*f0b0*/  @!P1 SHF.L.U32 R131, R122, 0x10, RZ ;  /* 0x000000107a839819 */ /* 0x000fc400000006ff */
[----:B------:R-:W-:Y:S01]  /*f0c0*/  MOV R144, RZ ;  /* 0x000000ff00907202 */ /* 0x000fe20000000f00 */
[----:B------:R0:W5:Y:S01]  /*f0d0*/  LDL.LU R25, [R1+0xf08] ;  /* 0x000f080001197983 */ /* 0x0001620000300800 */
[----:B------:R-:W-:Y:S01]  /*f0e0*/  @!P1 FMUL R144, R171, R130 ;  /* 0x00000082ab909220 */ /* 0x000fe20000400000 */
[----:B------:R-:W-:Y:S01]  /*f0f0*/  @!P1 SHF.L.U32 R132, R132, 0x10, RZ ;  /* 0x0000001084849819 */ /* 0x000fe200000006ff */
[----:B------:R-:W-:Y:S01]  /*f100*/  FADD R130, R139, R168 ;  /* 0x000000a88b827221 */ /* 0x000fe20000000000 */
[----:B------:R1:W-:Y:S01]  /*f110*/  STL [R1+0x10c], R26 ;  /* 0x00010c1a01007387 */ /* 0x0003e20000100800 */
[----:B------:R-:W-:Y:S01]  /*f120*/  IMAD.MOV.U32 R172, RZ, RZ, RZ ;  /* 0x000000ffffac7224 */ /* 0x000fe200078e00ff */
[----:B------:R-:W-:Y:S02]  /*f130*/  CS2R R142, SRZ ;  /* 0x00000000008e7805 */ /* 0x000fe4000001ff00 */
[----:B------:R4:W-:Y:S01]  /*f140*/  STL [R1+0x114], R17 ;  /* 0x0001141101007387 */ /* 0x0009e20000100800 */
[----:B------:R-:W-:Y:S01]  /*f150*/  @!P1 FMUL R172, R26, R131 ;  /* 0x000000831aac9220 */ /* 0x000fe20000400000 */
[----:B------:R-:W-:-:S02]  /*f160*/  @!P1 FMUL R143, R17, R133 ;  /* 0x00000085118f9220 */ /* 0x000fc40000400000 */
[----:B------:R0:W-:Y:S01]  /*f170*/  STL [R1+0x110], R171 ;  /* 0x000110ab01007387 */ /* 0x0001e20000100800 */
[----:B------:R-:W-:-:S03]  /*f180*/  FADD R130, R130, R20 ;  /* 0x0000001482827221 */ /* 0x000fc60000000000 */
[----:B------:R-:W-:Y:S01]  /*f190*/  STL [R1+0x118], R141 ;  /* 0x0001188d01007387 */ /* 0x000fe20000100800 */
[----:B------:R-:W-:-:S03]  /*f1a0*/  @!P1 FMUL R142, R141, R132 ;  /* 0x000000848d8e9220 */ /* 0x000fc60000400000 */
[----:B------:R0:W5:Y:S04]  /*f1b0*/  LDL.LU R28, [R1+0xf04] ;  /* 0x000f0400011c7983 */ /* 0x0001680000300800 */
[----:B-1----:R1:W5:Y:S01]  /*f1c0*/  LDL.LU R26, [R1+0xf00] ;  /* 0x000f0000011a7983 */ /* 0x0023620000300800 */
[----:B------:R-:W-:-:S03]  /*f1d0*/  IADD3 R132, R110, 0x2800, RZ ;  /* 0x000028006e847810 */ /* 0x000fc60007ffe0ff */
[----:B------:R1:W5:Y:S01]  /*f1e0*/  LDL.LU R19, [R1+0xefc] ;  /* 0x000efc0001137983 */ /* 0x0003620000300800 */
[----:B------:R-:W-:-:S03]  /*f1f0*/  FADD R130, R130, R18 ;  /* 0x0000001282827221 */ /* 0x000fc60000000000 */
[----:B----4-:R1:W5:Y:S04]  /*f200*/  LDL.LU R17, [R1+0xef8] ;  /* 0x000ef80001117983 */ /* 0x0103680000300800 */
[----:B------:R-:W-:Y:S04]  /*f210*/  STL [R1+0xa8], R172 ;  /* 0x0000a8ac01007387 */ /* 0x000fe80000100800 */
[----:B------:R-:W-:Y:S01]  /*f220*/  STL [R1+0xe4], R143 ;  /* 0x0000e48f01007387 */ /* 0x000fe20000100800 */
[----:B------:R-:W-:-:S03]  /*f230*/  FADD R130, R130, R11 ;  /* 0x0000000b82827221 */ /* 0x000fc60000000000 */
[----:B------:R-:W-:Y:S01]  /*f240*/  STL [R1+0xe0], R144 ;  /* 0x0000e09001007387 */ /* 0x000fe20000100800 */
[----:B------:R-:W-:-:S03]  /*f250*/  IMAD.MOV.U32 R133, RZ, RZ, RZ ;  /* 0x000000ffff857224 */ /* 0x000fc600078e00ff */
[----:B------:R-:W-:Y:S01]  /*f260*/  STL [R1+0xe8], R142 ;  /* 0x0000e88e01007387 */ /* 0x000fe20000100800 */
[----:B------:R-:W-:-:S03]  /*f270*/  ISETP.GE.AND P1, PT, R132, R138, PT ;  /* 0x0000008a8400720c */ /* 0x000fc60003f26270 */
[----:B------:R1:W5:Y:S01]  /*f280*/  LDL.LU R20, [R1+0xef4] ;  /* 0x000ef40001147983 */ /* 0x0003620000300800 */
[----:B------:R-:W-:-:S03]  /*f290*/  @!P2 SHF.L.U32 R133, R124, 0x10, RZ ;  /* 0x000000107c85a819 */ /* 0x000fc600000006ff */
[----:B------:R1:W5:Y:S01]  /*f2a0*/  LDL.LU R18, [R1+0xef0] ;  /* 0x000ef00001127983 */ /* 0x0003620000300800 */
[----:B------:R-:W-:-:S03]  /*f2b0*/  FADD R130, R130, R9 ;  /* 0x0000000982827221 */ /* 0x000fc60000000000 */
[----:B------:R4:W-:Y:S01]  /*f2c0*/  STL [R1+0x454], R132 ;  /* 0x0004548401007387 */ /* 0x0009e20000100800 */
[----:B0-----:R-:W-:-:S03]  /*f2d0*/  MOV R171, RZ ;  /* 0x000000ff00ab7202 */ /* 0x001fc60000000f00 */
[----:B------:R1:W5:Y:S01]  /*f2e0*/  LDL.LU R11, [R1+0xeec] ;  /* 0x000eec00010b7983 */ /* 0x0003620000300800 */
[----:B------:R-:W-:-:S03]  /*f2f0*/  @!P4 PRMT R140, R54, 0x7632, R140 ;  /* 0x00007632368cc816 */ /* 0x000fc6000000008c */
[----:B------:R-:W3:Y:S01]  /*f300*/  @!P0 LDG.E.64 R120, desc[UR4][R112.64+0x4f00] ;  /* 0x004f000470788981 */ /* 0x000ee2000c1e1b00 */
[----:B----4-:R-:W-:-:S03]  /*f310*/  @!P2 SHF.L.U32 R132, R126, 0x10, RZ ;  /* 0x000000107e84a819 */ /* 0x010fc600000006ff */
[----:B------:R0:W-:Y:S02]  /*f320*/  STL [R1+0xec], R133 ;  /* 0x0000ec8501007387 */ /* 0x0001e40000100800 */
[----:B------:R-:W-:Y:S01]  /*f330*/  @!P2 FMUL R171, R133, R132 ;  /* 0x0000008485aba220 */ /* 0x000fe20000400000 */
[----:B------:R-:W-:Y:S01]  /*f340*/  IMAD.MOV.U32 R139, RZ, RZ, RZ ;  /* 0x000000ffff8b7224 */ /* 0x000fe200078e00ff */
[----:B------:R-:W-:Y:S01]  /*f350*/  HFMA2.MMA R141, -RZ, RZ, 0, 0 ;  /* 0x00000000ff8d7435 */ /* 0x000fe200000001ff */
[----:B------:R-:W-:Y:S01]  /*f360*/  @!P2 PRMT R131, R125, 0x7632, R131 ;  /* 0x000076327d83a816 */ /* 0x000fe20000000083 */
[----:B------:R-:W-:Y:S01]  /*f370*/  HFMA2.MMA R168, -RZ, RZ, 0, 0 ;  /* 0x00000000ffa87435 */ /* 0x000fe200000001ff */
[----:B------:R-:W-:Y:S01]  /*f380*/  @!P2 PRMT R124, R124, 0x7632, R124 ;  /* 0x000076327c7ca816 */ /* 0x000fe2000000007c */
[----:B------:R1:W5:Y:S01]  /*f390*/  LDL.LU R9, [R1+0xee8] ;  /* 0x000ee80001097983 */ /* 0x0003620000300800 */
[----:B0-----:R-:W-:-:S03]  /*f3a0*/  FADD R133, R130, R170 ;  /* 0x000000aa82857221 */ /* 0x001fc60000000000 */
[----:B------:R-:W4:Y:S01]  /*f3b0*/  @!P0 LDG.E.64 R122, desc[UR4][R114.64+0x4f00] ;  /* 0x004f0004727a8981 */ /* 0x000f22000c1e1b00 */
[----:B------:R-:W-:-:S04]  /*f3c0*/  FADD R133, R133, R169 ;  /* 0x000000a985857221 */ /* 0x000fc80000000000 */
[----:B------:R-:W-:Y:S01]  /*f3d0*/  FADD R133, R133, R146 ;  /* 0x0000009285857221 */ /* 0x000fe20000000000 */
[----:B------:R-:W-:-:S03]  /*f3e0*/  @!P2 SHF.L.U32 R139, R125, 0x10, RZ ;  /* 0x000000107d8ba819 */ /* 0x000fc600000006ff */
[----:B------:R-:W-:Y:S01]  /*f3f0*/  FADD R133, R133, R12 ;  /* 0x0000000c85857221 */ /* 0x000fe20000000000 */
[----:B------:R-:W-:Y:S01]  /*f400*/  @!P2 SHF.L.U32 R132, R127, 0x10, RZ ;  /* 0x000000107f84a819 */ /* 0x000fe200000006ff */
[----:B------:R-:W-:Y:S02]  /*f410*/  IMAD.MOV.U32 R169, RZ, RZ, RZ ;  /* 0x000000ffffa97224 */ /* 0x000fe400078e00ff */
[----:B------:R-:W-:Y:S02]  /*f420*/  FADD R133, R133, R10 ;  /* 0x0000000a85857221 */ /* 0x000fe40000000000 */
[----:B------:R-:W-:Y:S02]  /*f430*/  @!P2 FMUL R169, R139, R132 ;  /* 0x000000848ba9a220 */ /* 0x000fe40000400000 */
[----:B------:R-:W-:-:S04]  /*f440*/  FADD R132, R133, R64 ;  /* 0x0000004085847221 */ /* 0x000fc80000000000 */
[----:B------:R-:W-:-:S04]  /*f450*/  FADD R132, R132, R2 ;  /* 0x0000000284847221 */ /* 0x000fc80000000000 */
[----:B------:R-:W-:-:S04]  /*f460*/  FADD R132, R132, R67 ;  /* 0x0000004384847221 */ /* 0x000fc80000000000 */
[----:B------:R-:W-:-:S04]  /*f470*/  FADD R132, R132, R3 ;  /* 0x0000000384847221 */ /* 0x000fc80000000000 */
[----:B------:R-:W-:-:S04]  /*f480*/  FADD R132, R132, R0 ;  /* 0x0000000084847221 */ /* 0x000fc80000000000 */
[----:B------:R-:W-:Y:S01]  /*f490*/  FADD R132, R132, R4 ;  /* 0x0000000484847221 */ /* 0x000fe20000000000 */
[----:B------:R-:W-:-:S03]  /*f4a0*/  HFMA2.MMA R2, -RZ, RZ, 0, 0 ;  /* 0x00000000ff027435 */ /* 0x000fc600000001ff */
[----:B------:R-:W-:-:S04]  /*f4b0*/  FADD R132, R132, R167 ;  /* 0x000000a784847221 */ /* 0x000fc80000000000 */
[----:B------:R-:W-:Y:S01]  /*f4c0*/  FADD R132, R132, R166 ;  /* 0x000000a684847221 */ /* 0x000fe20000000000 */
[----:B------:R-:W-:Y:S02]  /*f4d0*/  @!P3 SHF.L.U32 R2, R58, 0x10, RZ ;  /* 0x000000103a02b819 */ /* 0x000fe400000006ff */
[----:B------:R-:W-:Y:S01]  /*f4e0*/  @!P2 SHF.L.U32 R141, R131, 0x10, RZ ;  /* 0x00000010838da819 */ /* 0x000fe200000006ff */
[----:B------:R-:W-:Y:S01]  /*f4f0*/  FADD R132, R132, R165 ;  /* 0x000000a584847221 */ /* 0x000fe20000000000 */
[----:B------:R-:W-:Y:S02]  /*f500*/  @!P2 PRMT R130, R126, 0x7632, R130 ;  /* 0x000076327e82a816 */ /* 0x000fe40000000082 */
[----:B------:R-:W-:Y:S01]  /*f510*/  @!P3 PRMT R58, R58, 0x7632, R58 ;  /* 0x000076323a3ab816 */ /* 0x000fe2000000003a */
[----:B------:R-:W-:Y:S01]  /*f520*/  @!P2 IMAD.U32 R168, R124, 0x10000, RZ ;  /* 0x000100007ca8a824 */ /* 0x000fe200078e00ff */
[----:B------:R-:W-:Y:S01]  /*f530*/  @!P2 PRMT R131, R127, 0x7632, R131 ;  /* 0x000076327f83a816 */ /* 0x000fe20000000083 */
[----:B------:R-:W-:Y:S01]  /*f540*/  FADD R132, R132, R65 ;  /* 0x0000004184847221 */ /* 0x000fe20000000000 */
[----:B------:R-:W-:Y:S01]  /*f550*/  MOV R64, RZ ;  /* 0x000000ff00407202 */ /* 0x000fe20000000f00 */
[----:B------:R-:W-:Y:S01]  /*f560*/  HFMA2.MMA R146, -RZ, RZ, 0, 0 ;  /* 0x00000000ff927435 */ /* 0x000fe200000001ff */
[----:B------:R-:W-:Y:S01]  /*f570*/  @!P2 SHF.L.U32 R130, R130, 0x10, RZ ;  /* 0x000000108282a819 */ /* 0x000fe200000006ff */
[----:B------:R0:W-:Y:S01]  /*f580*/  STL [R1+0xf4], R139 ;  /* 0x0000f48b01007387 */ /* 0x0001e20000100800 */
[----:B------:R-:W-:-:S02]  /*f590*/  @!P3 SHF.L.U32 R64, R58, 0x10, RZ ;  /* 0x000000103a40b819 */ /* 0x000fc400000006ff */
[----:B------:R-:W-:Y:S01]  /*f5a0*/  @!P2 SHF.L.U32 R131, R131, 0x10, RZ ;  /* 0x000000108383a819 */ /* 0x000fe200000006ff */
[----:B------:R-:W-:Y:S01]  /*f5b0*/  HFMA2.MMA R67, -RZ, RZ, 0, 0 ;  /* 0x00000000ff437435 */ /* 0x000fe200000001ff */
[----:B------:R-:W-:Y:S01]  /*f5c0*/  @!P3 PRMT R58, R128, 0x7632, R58 ;  /* 0x00007632803ab816 */ /* 0x000fe2000000003a */
[----:B------:R-:W-:Y:S01]  /*f5d0*/  STL [R1+0xf0], R168 ;  /* 0x0000f0a801007387 */ /* 0x000fe20000100800 */
[----:B------:R-:W-:Y:S01]  /*f5e0*/  FADD R132, R132, R66 ;  /* 0x0000004284847221 */ /* 0x000fe20000000000 */
[----:B------:R-:W-:Y:S01]  /*f5f0*/  MOV R170, RZ ;  /* 0x000000ff00aa7202 */ /* 0x000fe20000000f00 */
[----:B------:R-:W-:Y:S01]  /*f600*/  @!P2 FMUL R170, R168, R130 ;  /* 0x00000082a8aaa220 */ /* 0x000fe20000400000 */
[----:B------:R1:W-:Y:S01]  /*f610*/  STL [R1+0xf8], R141 ;  /* 0x0000f88d01007387 */ /* 0x0003e20000100800 */
[----:B0-----:R-:W-:Y:S01]  /*f620*/  VIADD R139, R110, 0x2880 ;  /* 0x000028806e8b7836 */ /* 0x001fe20000000000 */
[----:B------:R-:W-:Y:S01]  /*f630*/  @!P3 SHF.L.U32 R58, R58, 0x10, RZ ;  /* 0x000000103a3ab819 */ /* 0x000fe200000006ff */
[----:B------:R-:W-:Y:S01]  /*f640*/  @!P2 FMUL R146, R141, R131 ;  /* 0x000000838d92a220 */ /* 0x000fe20000400000 */
[----:B------:R-:W-:Y:S01]  /*f650*/  STL [R1+0xfc], R171 ;  /* 0x0000fcab01007387 */ /* 0x000fe20000100800 */
[----:B------:R-:W-:Y:S01]  /*f660*/  FADD R132, R132, R73 ;  /* 0x0000004984847221 */ /* 0x000fe20000000000 */
[----:B------:R-:W-:-:S02]  /*f670*/  CS2R R166, SRZ ;  /* 0x0000000000a67805 */ /* 0x000fc4000001ff00 */
[----:B------:R0:W5:Y:S01]  /*f680*/  LDL.LU R12, [R1+0xee4] ;  /* 0x000ee400010c7983 */ /* 0x0001620000300800 */
[----:B------:R-:W-:-:S03]  /*f690*/  ISETP.GE.AND P2, PT, R139, R138, PT ;  /* 0x0000008a8b00720c */ /* 0x000fc60003f46270 */
[----:B------:R0:W5:Y:S01]  /*f6a0*/  LDL.LU R10, [R1+0xee0] ;  /* 0x000ee000010a7983 */ /* 0x0001620000300800 */
[C---:B------:R-:W-:Y:S01]  /*f6b0*/  @!P3 PRMT R133, R59.reuse, 0x7632, R133 ;  /* 0x000076323b85b816 */ /* 0x040fe20000000085 */
[----:B------:R-:W-:Y:S02]  /*f6c0*/  @!P3 FMUL R167, R64, R58 ;  /* 0x0000003a40a7b220 */ /* 0x000fe40000400000 */
[----:B------:R-:W-:Y:S01]  /*f6d0*/  STL [R1+0xc4], R169 ;  /* 0x0000c4a901007387 */ /* 0x000fe20000100800 */
[----:B------:R-:W-:Y:S02]  /*f6e0*/  @!P3 IMAD.U32 R67, R59, 0x10000, RZ ;  /* 0x000100003b43b824 */ /* 0x000fe400078e00ff */
[----:B------:R-:W-:Y:S01]  /*f6f0*/  FADD R58, R132, R75 ;  /* 0x0000004b843a7221 */ /* 0x000fe20000000000 */
[----:B------:R2:W-:Y:S01]  /*f700*/  STL [R1+0x41c], R139 ;  /* 0x00041c8b01007387 */ /* 0x0005e20000100800 */
[----:B-1----:R-:W-:-:S03]  /*f710*/  IMAD.MOV.U32 R141, RZ, RZ, RZ ;  /* 0x000000ffff8d7224 */ /* 0x002fc600078e00ff */
[----:B------:R-:W-:Y:S01]  /*f720*/  STL [R1+0xc0], R170 ;  /* 0x0000c0aa01007387 */ /* 0x000fe20000100800 */
[----:B------:R-:W-:-:S03]  /*f730*/  MOV R168, RZ ;  /* 0x000000ff00a87202 */ /* 0x000fc60000000f00 */
[----:B------:R-:W-:Y:S01]  /*f740*/  STL [R1+0xc8], R146 ;  /* 0x0000c89201007387 */ /* 0x000fe20000100800 */
[----:B--2---:R-:W-:-:S03]  /*f750*/  @!P3 SHF.L.U32 R139, R128, 0x10, RZ ;  /* 0x00000010808bb819 */ /* 0x004fc600000006ff */
[----:B------:R0:W5:Y:S01]  /*f760*/  LDL.LU R3, [R1+0xedc] ;  /* 0x000edc0001037983 */ /* 0x0001620000300800 */
[----:B------:R-:W-:Y:S01]  /*f770*/  @!P3 SHF.L.U32 R141, R133, 0x10, RZ ;  /* 0x00000010858db819 */ /* 0x000fe200000006ff */
[----:B------:R-:W-:Y:S02]  /*f780*/  FADD R58, R58, R72 ;  /* 0x000000483a3a7221 */ /* 0x000fe40000000000 */
[----:B------:R-:W2:Y:S01]  /*f790*/  LDL.LU R0, [R1+0xed8] ;  /* 0x000ed80001007983 */ /* 0x000ea20000300800 */
[----:B------:R-:W-:Y:S01]  /*f7a0*/  @!P3 FMUL R168, R2, R139 ;  /* 0x0000008b02a8b220 */ /* 0x000fe20000400000 */
[C---:B------:R-:W-:Y:S02]  /*f7b0*/  @!P3 SHF.L.U32 R133, R129.reuse, 0x10, RZ ;  /* 0x000000108185b819 */ /* 0x040fe400000006ff */
[----:B------:R1:W-:Y:S01]  /*f7c0*/  STL [R1+0xcc], R2 ;  /* 0x0000cc0201007387 */ /* 0x0003e20000100800 */
[----:B------:R-:W-:-:S03]  /*f7d0*/  @!P3 PRMT R59, R129, 0x7632, R59 ;  /* 0x00007632813bb816 */ /* 0x000fc6000000003b */
[----:B------:R0:W5:Y:S01]  /*f7e0*/  LDL.LU R4, [R1+0xed4] ;  /* 0x000ed40001047983 */ /* 0x0001620000300800 */
[----:B------:R-:W-:-:S03]  /*f7f0*/  FADD R58, R58, R74 ;  /* 0x0000004a3a3a7221 */ /* 0x000fc60000000000 */
[----:B------:R0:W-:Y:S01]  /*f800*/  STL [R1+0xd4], R67 ;  /* 0x0000d44301007387 */ /* 0x0001e20000100800 */
[----:B------:R-:W-:-:S03]  /*f810*/  @!P3 SHF.L.U32 R59, R59, 0x10, RZ ;  /* 0x000000103b3bb819 */ /* 0x000fc600000006ff */
[----:B-1----:R-:W2:Y:S01]  /*f820*/  LDL.LU R2, [R1+0xed0] ;  /* 0x000ed00001027983 */ /* 0x002ea20000300800 */
[----:B------:R-:W-:-:S03]  /*f830*/  @!P3 FMUL R166, R67, R133 ;  /* 0x0000008543a6b220 */ /* 0x000fc60000400000 */
[----:B------:R1:W-:Y:S01]  /*f840*/  STL [R1+0xd0], R64 ;  /* 0x0000d04001007387 */ /* 0x0003e20000100800 */
[----:B------:R-:W-:-:S03]  /*f850*/  IADD3 R139, R110, 0x2900, RZ ;  /* 0x000029006e8b7810 */ /* 0x000fc60007ffe0ff */
[----:B------:R1:W-:Y:S01]  /*f860*/  STL [R1+0xd8], R141 ;  /* 0x0000d88d01007387 */ /* 0x0003e20000100800 */
[----:B------:R-:W-:-:S03]  /*f870*/  FADD R58, R58, R81 ;  /* 0x000000513a3a7221 */ /* 0x000fc60000000000 */
[----:B------:R-:W-:Y:S01]  /*f880*/  STL [R1+0xdc], R168 ;  /* 0x0000dca801007387 */ /* 0x000fe20000100800 */
[----:B------:R-:W-:-:S03]  /*f890*/  IMAD.MOV.U32 R165, RZ, RZ, RZ ;  /* 0x000000ffffa57224 */ /* 0x000fc600078e00ff */
[----:B------:R1:W5:Y:S01]  /*f8a0*/  LDL.LU R65, [R1+0xecc] ;  /* 0x000ecc0001417983 */ /* 0x0003620000300800 */
[----:B------:R-:W-:-:S03]  /*f8b0*/  @!P3 FMUL R165, R141, R59 ;  /* 0x0000003b8da5b220 */ /* 0x000fc60000400000 */
[----:B0-----:R0:W5:Y:S01]  /*f8c0*/  LDL.LU R67, [R1+0xec8] ;  /* 0x000ec80001437983 */ /* 0x0011620000300800 */
[----:B------:R-:W-:-:S03]  /*f8d0*/  ISETP.GE.AND P3, PT, R139, R138, PT ;  /* 0x0000008a8b00720c */ /* 0x000fc60003f66270 */
[----:B-1----:R0:W5:Y:S04]  /*f8e0*/  LDL.LU R64, [R1+0xec4] ;  /* 0x000ec40001407983 */ /* 0x0021680000300800 */
[----:B------:R0:W5:Y:S04]  /*f8f0*/  LDL.LU R66, [R1+0xec0] ;  /* 0x000ec00001427983 */ /* 0x0001680000300800 */
[----:B------:R-:W-:Y:S04]  /*f900*/  STL [R1+0xa0], R166 ;  /* 0x0000a0a601007387 */ /* 0x000fe80000100800 */
[----:B------:R1:W-:Y:S01]  /*f910*/  STL [R1+0x3cc], R139 ;  /* 0x0003cc8b01007387 */ /* 0x0003e20000100800 */
[----:B------:R-:W-:-:S03]  /*f920*/  @!P4 IMAD.U32 R141, R56, 0x10000, RZ ;  /* 0x00010000388dc824 */ /* 0x000fc600078e00ff */
[----:B------:R-:W2:Y:S04]  /*f930*/  @!P1 LDG.E.64 R124, desc[UR4][R112.64+0x5000] ;  /* 0x00500004707c9981 */ /* 0x000ea8000c1e1b00 */
[----:B------:R-:W2:Y:S01]  /*f940*/  @!P1 LDG.E.64 R126, desc[UR4][R114.64+0x5000] ;  /* 0x00500004727e9981 */ /* 0x000ea2000c1e1b00 */
[----:B-1----:R-:W-:-:S03]  /*f950*/  FADD R139, R58, R82 ;  /* 0x000000523a8b7221 */ /* 0x002fc60000000000 */
[----:B------:R-:W-:Y:S01]  /*f960*/  STL [R1+0x9c], R167 ;  /* 0x00009ca701007387 */ /* 0x000fe20000100800 */
[----:B------:R-:W-:-:S03]  /*f970*/  FADD R139, R139, R80 ;  /* 0x000000508b8b7221 */ /* 0x000fc60000000000 */
[----:B------:R0:W5:Y:S01]  /*f980*/  LDL.LU R73, [R1+0xebc] ;  /* 0x000ebc0001497983 */ /* 0x0001620000300800 */
[----:B------:R-:W-:-:S03]  /*f990*/  FADD R139, R139, R83 ;  /* 0x000000538b8b7221 */ /* 0x000fc60000000000 */
[----:B------:R0:W5:Y:S01]  /*f9a0*/  LDL.LU R75, [R1+0xeb8] ;  /* 0x000eb800014b7983 */ /* 0x0001620000300800 */
[----:B------:R-:W-:Y:S01]  /*f9b0*/  FADD R139, R139, R89 ;  /* 0x000000598b8b7221 */ /* 0x000fe20000000000 */
[----:B------:R-:W-:Y:S02]  /*f9c0*/  @!P4 PRMT R56, R56, 0x7632, R56 ;  /* 0x000076323838c816 */ /* 0x000fe40000000038 */
[----:B------:R-:W2:Y:S01]  /*f9d0*/  @!P2 LDG.E.64 R130, desc[UR4][R112.64+0x5100] ;  /* 0x005100047082a981 */ /* 0x000ea2000c1e1b00 */
[----:B------:R-:W-:-:S03]  /*f9e0*/  FADD R139, R139, R91 ;  /* 0x0000005b8b8b7221 */ /* 0x000fc60000000000 */
[----:B------:R-:W2:Y:S01]  /*f9f0*/  @!P2 LDG.E.64 R128, desc[UR4][R114.64+0x5100] ;  /* 0x005100047280a981 */ /* 0x000ea2000c1e1b00 */
[----:B------:R-:W-:-:S03]  /*fa00*/  FADD R139, R139, R88 ;  /* 0x000000588b8b7221 */ /* 0x000fc60000000000 */
[----:B------:R-:W2:Y:S01]  /*fa10*/  @!P3 LDG.E.64 R58, desc[UR4][R114.64+0x5200] ;  /* 0x00520004723ab981 */ /* 0x000ea2000c1e1b00 */
[----:B------:R-:W-:-:S03]  /*fa20*/  FADD R139, R139, R90 ;  /* 0x0000005a8b8b7221 */ /* 0x000fc60000000000 */
[----:B------:R-:W2:Y:S01]  /*fa30*/  @!P3 LDG.E.64 R132, desc[UR4][R112.64+0x5200] ;  /* 0x005200047084b981 */ /* 0x000ea2000c1e1b00 */
        /* <DEDUP_REMOVED lines=8> */
[----:B------:R-:W-:Y:S01]  /*fac0*/  IMAD.MOV.U32 R152, RZ, RZ, RZ ;  /* 0x000000ffff987224 */ /* 0x000fe200078e00ff */
[----:B------:R-:W-:Y:S02]  /*fad0*/  CS2R R106, SRZ ;  /* 0x00000000006a7805 */ /* 0x000fe4000001ff00 */
[----:B------:R-:W-:Y:S01]  /*fae0*/  FADD R139, R139, R98 ;  /* 0x000000628b8b7221 */ /* 0x000fe20000000000 */
[----:B------:R-:W-:Y:S02]  /*faf0*/  @!P4 SHF.L.U32 R152, R54, 0x10, RZ ;  /* 0x000000103698c819 */ /* 0x000fe400000006ff */
[C---:B------:R-:W-:Y:S02]  /*fb00*/  @!P4 PRMT R54, R55.reuse, 0x7632, R54 ;  /* 0x000076323736c816 */ /* 0x040fe40000000036 */
[----:B------:R-:W-:Y:S01]  /*fb10*/  @!P4 SHF.L.U32 R107, R55, 0x10, RZ ;  /* 0x00000010376bc819 */ /* 0x000fe200000006ff */
[----:B------:R-:W-:Y:S01]  /*fb20*/  FADD R55, R139, R149 ;  /* 0x000000958b377221 */ /* 0x000fe20000000000 */
[----:B------:R-:W-:Y:S03]  /*fb30*/  STL [R1+0xa4], R165 ;  /* 0x0000a4a501007387 */ /* 0x000fe60000100800 */
[----:B------:R-:W-:Y:S01]  /*fb40*/  FADD R55, R55, R148 ;  /* 0x0000009437377221 */ /* 0x000fe20000000000 */
[----:B------:R0:W5:Y:S04]  /*fb50*/  LDL.LU R72, [R1+0xeb4] ;  /* 0x000eb40001487983 */ /* 0x0001680000300800 */
[----:B------:R0:W5:Y:S01]  /*fb60*/  LDL.LU R74, [R1+0xeb0] ;  /* 0x000eb000014a7983 */ /* 0x0001620000300800 */
[----:B------:R-:W-:-:S03]  /*fb70*/  FADD R55, R55, R105 ;  /* 0x0000006937377221 */ /* 0x000fc60000000000 */
[----:B------:R0:W5:Y:S01]  /*fb80*/  LDL.LU R81, [R1+0xeac] ;  /* 0x000eac0001517983 */ /* 0x0001620000300800 */
[----:B------:R-:W-:-:S03]  /*fb90*/  HFMA2.MMA R109, -RZ, RZ, 0, 0 ;  /* 0x00000000ff6d7435 */ /* 0x000fc600000001ff */
[----:B------:R0:W5:Y:S04]  /*fba0*/  LDL.LU R82, [R1+0xea8] ;  /* 0x000ea80001527983 */ /* 0x0001680000300800 */
[----:B------:R0:W5:Y:S04]  /*fbb0*/  LDL.LU R80, [R1+0xea4] ;  /* 0x000ea40001507983 */ /* 0x0001680000300800 */
[----:B------:R0:W5:Y:S01]  /*fbc0*/  LDL.LU R83, [R1+0xea0] ;  /* 0x000ea00001537983 */ /* 0x0001620000300800 */
[----:B------:R-:W-:-:S03]  /*fbd0*/  FADD R55, R55, R104 ;  /* 0x0000006837377221 */ /* 0x000fc60000000000 */
[----:B------:R0:W5:Y:S04]  /*fbe0*/  LDL.LU R89, [R1+0xe9c] ;  /* 0x000e9c0001597983 */ /* 0x0001680000300800 */
[----:B------:R0:W5:Y:S01]  /*fbf0*/  LDL.LU R91, [R1+0xe98] ;  /* 0x000e9800015b7983 */ /* 0x0001620000300800 */
[----:B------:R-:W-:-:S03]  /*fc00*/  @!P4 SHF.L.U32 R106, R140, 0x10, RZ ;  /* 0x000000108c6ac819 */ /* 0x000fc600000006ff */
[----:B------:R0:W5:Y:S01]  /*fc10*/  LDL.LU R88, [R1+0xe94] ;  /* 0x000e940001587983 */ /* 0x0001620000300800 */
[----:B------:R-:W-:-:S03]  /*fc20*/  MOV R150, RZ ;  /* 0x000000ff00967202 */ /* 0x000fc60000000f00 */
[----:B------:R0:W5:Y:S01]  /*fc30*/  LDL.LU R90, [R1+0xe90] ;  /* 0x000e9000015a7983 */ /* 0x0001620000300800 */
[----:B------:R-:W-:-:S03]  /*fc40*/  @!P4 SHF.L.U32 R109, R54, 0x10, RZ ;  /* 0x00000010366dc819 */ /* 0x000fc600000006ff */
[----:B------:R0:W5:Y:S01]  /*fc50*/  LDL.LU R97, [R1+0xe8c] ;  /* 0x000e8c0001617983 */ /* 0x0001620000300800 */
[----:B------:R-:W-:Y:S01]  /*fc60*/  @!P4 FMUL R150, R152, R141 ;  /* 0x0000008d9896c220 */ /* 0x000fe20000400000 */
[----:B------:R-:W-:Y:S02]  /*fc70*/  @!P4 PRMT R54, R57, 0x7632, R54 ;  /* 0x000076323936c816 */ /* 0x000fe40000000036 */
[----:B------:R0:W5:Y:S01]  /*fc80*/  LDL.LU R99, [R1+0xe88] ;  /* 0x000e880001637983 */ /* 0x0001620000300800 */
[----:B------:R-:W-:Y:S01]  /*fc90*/  FADD R55, R55, R221 ;  /* 0x000000dd37377221 */ /* 0x000fe20000000000 */
[----:B------:R-:W-:Y:S02]  /*fca0*/  @!P4 IMAD.U32 R57, R57, 0x10000, RZ ;  /* 0x000100003939c824 */ /* 0x000fe400078e00ff */
[----:B------:R0:W5:Y:S01]  /*fcb0*/  LDL.LU R96, [R1+0xe84] ;  /* 0x000e840001607983 */ /* 0x0001620000300800 */
[----:B------:R-:W-:-:S03]  /*fcc0*/  CS2R R148, SRZ ;  /* 0x0000000000947805 */ /* 0x000fc6000001ff00 */
[----:B------:R1:W-:Y:S01]  /*fcd0*/  STL [R1+0xac], R152 ;  /* 0x0000ac9801007387 */ /* 0x0003e20000100800 */
[----:B------:R-:W-:-:S03]  /*fce0*/  @!P4 SHF.L.U32 R56, R56, 0x10, RZ ;  /* 0x000000103838c819 */ /* 0x000fc600000006ff */
[----:B------:R0:W5:Y:S01]  /*fcf0*/  LDL.LU R98, [R1+0xe80] ;  /* 0x000e800001627983 */ /* 0x0001620000300800 */
[----:B------:R-:W-:-:S03]  /*fd00*/  FADD R55, R55, R220 ;  /* 0x000000dc37377221 */ /* 0x000fc60000000000 */
[----:B------:R3:W-:Y:S01]  /*fd10*/  STL [R1+0xb4], R107 ;  /* 0x0000b46b01007387 */ /* 0x0007e20000100800 */
[----:B------:R-:W-:Y:S01]  /*fd20*/  @!P4 SHF.L.U32 R54, R54, 0x10, RZ ;  /* 0x000000103636c819 */ /* 0x000fe200000006ff */
[----:B------:R-:W-:Y:S02]  /*fd30*/  @!P4 FMUL R149, R107, R57 ;  /* 0x000000396b95c220 */ /* 0x000fe40000400000 */
[----:B------:R4:W-:Y:S01]  /*fd40*/  STL [R1+0xb0], R106 ;  /* 0x0000b06a01007387 */ /* 0x0009e20000100800 */
[----:B------:R-:W-:-:S03]  /*fd50*/  VIADD R139, R110, 0x2980 ;  /* 0x000029806e8b7836 */ /* 0x000fc60000000000 */
[----:B------:R0:W-:Y:S01]  /*fd60*/  STL [R1+0xb8], R109 ;  /* 0x0000b86d01007387 */ /* 0x0001e20000100800 */
[----:B-1----:R-:W-:-:S03]  /*fd70*/  MOV R152, RZ ;  /* 0x000000ff00987202 */ /* 0x002fc60000000f00 */
[----:B------:R-:W-:Y:S01]  /*fd80*/  STL [R1+0xbc], R150 ;  /* 0x0000bc9601007387 */ /* 0x000fe20000100800 */
[----:B------:R-:W-:Y:S01]  /*fd90*/  @!P4 FMUL R152, R106, R56 ;  /* 0x000000386a98c220 */ /* 0x000fe20000400000 */
[----:B------:R-:W-:Y:S02]  /*fda0*/  FADD R55, R55, R218 ;  /* 0x000000da37377221 */ /* 0x000fe40000000000 */
[----:B------:R1:W5:Y:S01]  /*fdb0*/  LDL.LU R105, [R1+0xe7c] ;  /* 0x000e7c0001697983 */ /* 0x0003620000300800 */
[----:B------:R-:W-:-:S03]  /*fdc0*/  @!P4 FMUL R148, R109, R54 ;  /* 0x000000366d94c220 */ /* 0x000fc60000400000 */
[----:B---3--:R1:W5:Y:S01]  /*fdd0*/  LDL.LU R107, [R1+0xe78] ;  /* 0x000e7800016b7983 */ /* 0x0083620000300800 */
[----:B------:R-:W-:-:S03]  /*fde0*/  ISETP.GE.AND P4, PT, R139, R138, PT ;  /* 0x0000008a8b00720c */ /* 0x000fc60003f86270 */
[----:B------:R1:W5:Y:S04]  /*fdf0*/  LDL.LU R104, [R1+0xe74] ;  /* 0x000e740001687983 */ /* 0x0003680000300800 */
[----:B----4-:R1:W5:Y:S04]  /*fe00*/  LDL.LU R106, [R1+0xe70] ;  /* 0x000e7000016a7983 */ /* 0x0103680000300800 */
[----:B------:R-:W-:Y:S04]  /*fe10*/  STL [R1+0x84], R149 ;  /* 0x0000849501007387 */ /* 0x000fe80000100800 */
[----:B------:R3:W-:Y:S01]  /*fe20*/  STL [R1+0x988], R139 ;  /* 0x0009888b01007387 */ /* 0x0007e20000100800 */
[----:B------:R-:W-:-:S03]  /*fe30*/  HFMA2.MMA R141, -RZ, RZ, 0, 0 ;  /* 0x00000000ff8d7435 */ /* 0x000fc600000001ff */
[----:B0-----:R-:W4:Y:S04]  /*fe40*/  LDL.LU R109, [R1+0xe6c] ;  /* 0x000e6c00016d7983 */ /* 0x001f280000300800 */
[----:B------:R-:W4:Y:S01]  /*fe50*/  @!P4 LDG.E.64 R56, desc[UR4][R114.64+0x5300] ;  /* 0x005300047238c981 */ /* 0x000f22000c1e1b00 */
[----:B---3--:R-:W-:-:S03]  /*fe60*/  FADD R139, R55, R219 ;  /* 0x000000db378b7221 */ /* 0x008fc60000000000 */
[----:B------:R-:W-:Y:S01]  /*fe70*/  STL [R1+0x80], R152 ;  /* 0x0000809801007387 */ /* 0x000fe20000100800 */
[----:B------:R-:W-:-:S03]  /*fe80*/  FADD R139, R139, R223 ;  /* 0x000000df8b8b7221 */ /* 0x000fc60000000000 */
[----:B------:R-:W3:Y:S01]  /*fe90*/  LDL.LU R221, [R1+0xe68] ;  /* 0x000e680001dd7983 */ /* 0x000ee20000300800 */
[----:B------:R-:W-:-:S03]  /*fea0*/  FADD R139, R139, R217 ;  /* 0x000000d98b8b7221 */ /* 0x000fc60000000000 */
[----:B------:R-:W3:Y:S01]  /*feb0*/  LDL.LU R220, [R1+0xe64] ;  /* 0x000e640001dc7983 */ /* 0x000ee20000300800 */
[----:B------:R-:W-:-:S03]  /*fec0*/  FADD R139, R139, R206 ;  /* 0x000000ce8b8b7221 */ /* 0x000fc60000000000 */
[----:B------:R-:W4:Y:S01]  /*fed0*/  @!P4 LDG.E.64 R54, desc[UR4][R112.64+0x5300] ;  /* 0x005300047036c981 */ /* 0x000f22000c1e1b00 */
[----:B------:R-:W-:-:S04]  /*fee0*/  FADD R139, R139, R226 ;  /* 0x000000e28b8b7221 */ /* 0x000fc80000000000 */
[----:B------:R-:W-:Y:S01]  /*fef0*/  FADD R140, R139, R163 ;  /* 0x000000a38b8c7221 */ /* 0x000fe20000000000 */
[----:B------:R-:W-:Y:S01]  /*ff00*/  @!P5 PRMT R139, R117, 0x7632, R139 ;  /* 0x00007632758bd816 */ /* 0x000fe2000000008b */
[----:B------:R-:W-:Y:S02]  /*ff10*/  HFMA2.MMA R206, -RZ, RZ, 0, 0 ;  /* 0x00000000ffce7435 */ /* 0x000fe400000001ff */
[----:B------:R-:W-:Y:S01]  /*ff20*/  FADD R140, R140, R162 ;  /* 0x000000a28c8c7221 */ /* 0x000fe20000000000 */
[----:B------:R-:W-:Y:S01]  /*ff30*/  MOV R217, RZ ;  /* 0x000000ff00d97202 */ /* 0x000fe20000000f00 */
[----:B------:R-:W-:Y:S01]  /*ff40*/  @!P5 IMAD.U32 R141, R139, 0x10000, RZ ;  /* 0x000100008b8dd824 */ /* 0x000fe200078e00ff */
[----:B------:R-:W-:Y:S01]  /*ff50*/  @!P5 SHF.L.U32 R217, R116, 0x10, RZ ;  /* 0x0000001074d9d819 */ /* 0x000fe200000006ff */
[----:B------:R-:W-:Y:S01]  /*ff60*/  FADD R139, R140, R153 ;  /* 0x000000998c8b7221 */ /* 0x000fe20000000000 */
[----:B------:R-:W-:Y:S01]  /*ff70*/  @!P5 PRMT R116, R116, 0x7632, R116 ;  /* 0x000076327474d816 */ /* 0x000fe20000000074 */
[----:B------:R-:W-:Y:S01]  /*ff80*/  IMAD.MOV.U32 R226, RZ, RZ, RZ ;  /* 0x000000ffffe27224 */ /* 0x000fe200078e00ff */
[----:B------:R-:W-:Y:S01]  /*ff90*/  STL [R1+0x88], R148 ;  /* 0x0000889401007387 */ /* 0x000fe20000100800 */
[----:B------:R-:W-:Y:S01]  /*ffa0*/  @!P5 SHF.L.U32 R226, R117, 0x10, RZ ;  /* 0x0000001075e2d819 */ /* 0x000fe200000006ff */
[----:B------:R-:W-:Y:S01]  /*ffb0*/  FADD R139, R139, R147 ;  /* 0x000000938b8b7221 */ /* 0x000fe20000000000 */
[----:B------:R-:W-:Y:S01]  /*ffc0*/  @!P5 SHF.L.U32 R206, R116, 0x10, RZ ;  /* 0x0000001074ced819 */ /* 0x000fe200000006ff */
[----:B------:R-:W3:Y:S01]  /*ffd0*/  LDL.LU R218, [R1+0xe60] ;  /* 0x000e600001da7983 */ /* 0x000ee20000300800 */
[----:B------:R-:W-:-:S02]  /*ffe0*/  @!P5 PRMT R116, R118, 0x7632, R116 ;  /* 0x000076327674d816 */ /* 0x000fc40000000074 */
[----:B------:R-:W-:Y:S01]  /*fff0*/  @!P5 SHF.L.U32 R118, R118, 0x10, RZ ;  /* 0x000000107676d819 */ /* 0x000fe200000006ff */
[----:B------:R-:W3:Y:S01]  /*10000*/  LDL.LU R219, [R1+0xe5c] ;  /* 0x000e5c0001db7983 */ /* 0x000ee20000300800 */
[----:B------:R-:W-:Y:S01]  /*10010*/  @!P5 PRMT R117, R119, 0x7632, R117 ;  /* 0x000076327775d816 */ /* 0x000fe20000000075 */
[----:B------:R-:W-:Y:S02]  /*10020*/  FADD R139, R139, R222 ;  /* 0x000000de8b8b7221 */ /* 0x000fe40000000000 */
[----:B------:R-:W3:Y:S01]  /*10030*/  LDL.LU R223, [R1+0xe58] ;  /* 0x000e580001df7983 */ /* 0x000ee20000300800 */
[----:B------:R-:W-:-:S03]  /*10040*/  @!P5 SHF.L.U32 R119, R119, 0x10, RZ ;  /* 0x000000107777d819 */ /* 0x000fc600000006ff */
[----:B------:R0:W-:Y:S01]  /*10050*/  STL [R1+0x8c], R217 ;  /* 0x00008cd901007387 */ /* 0x0001e20000100800 */
[----:B------:R-:W-:-:S03]  /*10060*/  @!P5 SHF.L.U32 R116, R116, 0x10, RZ ;  /* 0x000000107474d819 */ /* 0x000fc600000006ff */
[----:B------:R1:W-:Y:S01]  /*10070*/  STL [R1+0x94], R226 ;  /* 0x000094e201007387 */ /* 0x0003e20000100800 */
[----:B------:R-:W-:Y:S02]  /*10080*/  MOV R147, RZ ;  /* 0x000000ff00937202 */ /* 0x000fe40000000f00 */
[----:B------:R-:W-:Y:S01]  /*10090*/  CS2R R162, SRZ ;  /* 0x0000000000a27805 */ /* 0x000fe2000001ff00 */
[----:B------:R1:W-:Y:S01]  /*100a0*/  STL [R1+0x90], R206 ;  /* 0x000090ce01007387 */ /* 0x0003e20000100800 */
[----:B------:R-:W-:Y:S01]  /*100b0*/  @!P5 FMUL R147, R217, R118 ;  /* 0x00000076d993d220 */ /* 0x000fe20000400000 */
[----:B------:R-:W-:Y:S02]  /*100c0*/  FADD R139, R139, R224 ;  /* 0x000000e08b8b7221 */ /* 0x000fe40000000000 */
[----:B------:R1:W-:Y:S01]  /*100d0*/  STL [R1+0x98], R141 ;  /* 0x0000988d01007387 */ /* 0x0003e20000100800 */
[----:B------:R-:W-:-:S03]  /*100e0*/  @!P5 FMUL R162, R226, R119 ;  /* 0x00000077e2a2d220 */ /* 0x000fc60000400000 */
[----:B------:R-:W3:Y:S01]  /*100f0*/  LDL.LU R222, [R1+0xe54] ;  /* 0x000e540001de7983 */ /* 0x000ee20000300800 */
[----:B------:R-:W-:-:S03]  /*10100*/  @!P5 FMUL R163, R206, R116 ;  /* 0x00000074cea3d220 */ /* 0x000fc60000400000 */
[----:B0-----:R-:W3:Y:S04]  /*10110*/  LDL.LU R217, [R1+0xe50] ;  /* 0x000e500001d97983 */ /* 0x001ee80000300800 */
[----:B------:R-:W3:Y:S04]  /*10120*/  LDL.LU R224, [R1+0xe4c] ;  /* 0x000e4c0001e07983 */ /* 0x000ee80000300800 */
[----:B-1----:R-:W3:Y:S04]  /*10130*/  LDL.LU R226, [R1+0xe48] ;  /* 0x000e480001e27983 */ /* 0x002ee80000300800 */
[----:B------:R-:W4:Y:S01]  /*10140*/  LDL.LU R206, [R1+0xe44] ;  /* 0x000e440001ce7983 */ /* 0x000f220000300800 */
[----:B------:R-:W-:Y:S01]  /*10150*/  FADD R116, R139, R210 ;  /* 0x000000d28b747221 */ /* 0x000fe20000000000 */
[----:B------:R-:W-:Y:S01]  /*10160*/  @!P5 SHF.L.U32 R117, R117, 0x10, RZ ;  /* 0x000000107575d819 */ /* 0x000fe200000006ff */
[----:B------:R-:W-:-:S02]  /*10170*/  IMAD.MOV.U32 R153, RZ, RZ, RZ ;  /* 0x000000ffff997224 */ /* 0x000fc400078e00ff */
[----:B------:R-:W-:Y:S02]  /*10180*/  FADD R116, R116, R211 ;  /* 0x000000d374747221 */ /* 0x000fe40000000000 */
[----:B------:R-:W-:Y:S02]  /*10190*/  @!P5 FMUL R153, R141, R117 ;  /* 0x000000758d99d220 */ /* 0x000fe40000400000 */
[----:B------:R-:W-:-:S04]  /*101a0*/  FADD R117, R116, R207 ;  /* 0x000000cf74757221 */ /* 0x000fc80000000000 */
[----:B------:R-:W-:-:S04]  /*101b0*/  FADD R117, R117, R161 ;  /* 0x000000a175757221 */ /* 0x000fc80000000000 */
[----:B------:R-:W-:Y:S01]  /*101c0*/  FADD R118, R117, R160 ;  /* 0x000000a075767221 */ /* 0x000fe20000000000 */
[----:B------:R-:W-:Y:S01]  /*101d0*/  HFMA2.MMA R139, -RZ, RZ, 0, 0 ;  /* 0x00000000ff8b7435 */ /* 0x000fe200000001ff */
[----:B------:R-:W-:Y:S02]  /*101e0*/  IMAD.MOV.U32 R141, RZ, RZ, RZ ;  /* 0x000000ffff8d7224 */ /* 0x000fe400078e00ff */
[----:B------:R-:W-:Y:S01]  /*101f0*/  FADD R118, R118, R154 ;  /* 0x0000009a76767221 */ /* 0x000fe20000000000 */
[----:B------:R-:W-:Y:S01]  /*10200*/  HFMA2.MMA R140, -RZ, RZ, 0, 0 ;  /* 0x00000000ff8c7435 */ /* 0x000fe200000001ff */
[C---:B------:R-:W-:Y:S01]  /*10210*/  @!P6 SHF.L.U32 R141, R134.reuse, 0x10, RZ ;  /* 0x00000010868de819 */ /* 0x040fe200000006ff */
[----:B------:R-:W-:Y:S01]  /*10220*/  STL [R1+0x60], R147 ;  /* 0x0000609301007387 */ /* 0x000fe20000100800 */
[----:B------:R-:W-:Y:S01]  /*10230*/  @!P6 PRMT R134, R134, 0x7632, R134 ;  /* 0x000076328686e816 */ /* 0x000fe20000000086 */
[----:B------:R-:W-:Y:S01]  /*10240*/  FADD R118, R118, R159 ;  /* 0x0000009f76767221 */ /* 0x000fe20000000000 */
[C---:B------:R-:W-:Y:S01]  /*10250*/  @!P6 PRMT R116, R135.reuse, 0x7632, R116 ;  /* 0x000076328774e816 */ /* 0x040fe20000000074 */
[----:B------:R-:W3:Y:S01]  /*10260*/  LDL.LU R210, [R1+0xe40] ;  /* 0x000e400001d27983 */ /* 0x000ee20000300800 */
[----:B------:R-:W-:Y:S01]  /*10270*/  @!P6 IMAD.U32 R139, R135, 0x10000, RZ ;  /* 0x00010000878be824 */ /* 0x000fe200078e00ff */
[----:B------:R-:W-:-:S02]  /*10280*/  MOV R119, RZ ;  /* 0x000000ff00777202 */ /* 0x000fc40000000f00 */
[----:B------:R-:W-:Y:S01]  /*10290*/  STL [R1+0x68], R162 ;  /* 0x000068a201007387 */ /* 0x000fe20000100800 */
[----:B------:R-:W-:Y:S01]  /*102a0*/  @!P6 SHF.L.U32 R140, R134, 0x10, RZ ;  /* 0x00000010868ce819 */ /* 0x000fe200000006ff */
[----:B------:R-:W-:Y:S02]  /*102b0*/  FADD R118, R118, R208 ;  /* 0x000000d076767221 */ /* 0x000fe40000000000 */
[----:B------:R-:W-:Y:S01]  /*102c0*/  STL [R1+0x64], R163 ;  /* 0x000064a301007387 */ /* 0x000fe20000100800 */
[----:B------:R-:W-:-:S03]  /*102d0*/  @!P6 SHF.L.U32 R119, R116, 0x10, RZ ;  /* 0x000000107477e819 */ /* 0x000fc600000006ff */
[----:B------:R-:W-:Y:S01]  /*102e0*/  STL [R1+0x6c], R153 ;  /* 0x00006c9901007387 */ /* 0x000fe20000100800 */
[----:B------:R-:W-:-:S03]  /*102f0*/  IADD3 R134, R110, 0x2a00, RZ ;  /* 0x00002a006e867810 */ /* 0x000fc60007ffe0ff */
[----:B------:R-:W3:Y:S01]  /*10300*/  LDL.LU R211, [R1+0xe3c] ;  /* 0x000e3c0001d37983 */ /* 0x000ee20000300800 */
[----:B------:R-:W-:-:S03]  /*10310*/  FADD R118, R118, R205 ;  /* 0x000000cd76767221 */ /* 0x000fc60000000000 */
[----:B------:R-:W3:Y:S04]  /*10320*/  LDL.LU R207, [R1+0xe38] ;  /* 0x000e380001cf7983 */ /* 0x000ee80000300800 */
[----:B------:R-:W-:Y:S01]  /*10330*/  STL [R1+0x70], R141 ;  /* 0x0000708d01007387 */ /* 0x000fe20000100800 */
[----:B------:R-:W-:-:S03]  /*10340*/  ISETP.GE.AND P5, PT, R134, R138, PT ;  /* 0x0000008a8600720c */ /* 0x000fc60003fa6270 */
[----:B------:R-:W-:Y:S04]  /*10350*/  STL [R1+0x78], R139 ;  /* 0x0000788b01007387 */ /* 0x000fe80000100800 */
[----:B------:R-:W-:Y:S04]  /*10360*/  STL [R1+0x74], R140 ;  /* 0x0000748c01007387 */ /* 0x000fe80000100800 */
[----:B------:R-:W-:Y:S04]  /*10370*/  STL [R1+0x7c], R119 ;  /* 0x00007c7701007387 */ /* 0x000fe80000100800 */
[----:B------:R0:W-:Y:S01]  /*10380*/  STL [R1+0x984], R134 ;  /* 0x0009848601007387 */ /* 0x0001e20000100800 */
[----:B------:R-:W-:Y:S01]  /*10390*/  @!P6 PRMT R116, R136, 0x7632, R116 ;  /* 0x000076328874e816 */ /* 0x000fe20000000074 */
[----:B0-----:R-:W-:Y:S01]  /*103a0*/  FADD R134, R118, R204 ;  /* 0x000000cc76867221 */ /* 0x001fe20000000000 */
[----:B------:R-:W-:-:S02]  /*103b0*/  @!P6 PRMT R117, R137, 0x7632, R117 ;  /* 0x000076328975e816 */ /* 0x000fc40000000075 */
[----:B------:R-:W-:Y:S02]  /*103c0*/  CS2R R160, SRZ ;  /* 0x0000000000a07805 */ /* 0x000fe4000001ff00 */
[----:B------:R-:W-:Y:S01]  /*103d0*/  MOV R154, RZ ;  /* 0x000000ff009a7202 */ /* 0x000fe20000000f00 */
[----:B------:R-:W-:Y:S01]  /*103e0*/  FADD R134, R134, R202 ;  /* 0x000000ca86867221 */ /* 0x000fe20000000000 */
[----:B------:R-:W-:Y:S01]  /*103f0*/  HFMA2.MMA R159, -RZ, RZ, 0, 0 ;  /* 0x00000000ff9f7435 */ /* 0x000fe200000001ff */
[----:B------:R-:W3:Y:S02]  /*10400*/  LDL.LU R208, [R1+0xe34] ;  /* 0x000e340001d07983 */ /* 0x000ee40000300800 */
[----:B------:R-:W-:Y:S01]  /*10410*/  FADD R134, R134, R203 ;  /* 0x000000cb86867221 */ /* 0x000fe20000000000 */
[----:B------:R-:W-:Y:S01]  /*10420*/  @!P6 SHF.L.U32 R136, R136, 0x10, RZ ;  /* 0x000000108888e819 */ /* 0x000fe200000006ff */
[----:B------:R-:W-:Y:S02]  /*10430*/  @!P6 IMAD.U32 R137, R137, 0x10000, RZ ;  /* 0x000100008989e824 */ /* 0x000fe400078e00ff */
[----:B------:R-:W-:-:S02]  /*10440*/  @!P6 IMAD.U32 R116, R116, 0x10000, RZ ;  /* 0x000100007474e824 */ /* 0x000fc400078e00ff */
[----:B------:R-:W-:Y:S01]  /*10450*/  FADD R134, R134, R158 ;  /* 0x0000009e86867221 */ /* 0x000fe20000000000 */
[----:B------:R-:W-:Y:S01]  /*10460*/  @!P6 SHF.L.U32 R117, R117, 0x10, RZ ;  /* 0x000000107575e819 */ /* 0x000fe200000006ff */
[----:B------:R-:W3:Y:S02]  /*10470*/  LDL.LU R205, [R1+0xe30] ;  /* 0x000e300001cd7983 */ /* 0x000ee40000300800 */
        /* <DEDUP_REMOVED lines=10> */
[----:B------:R-:W-:-:S03]  /*10520*/  @!P6 FMUL R154, R139, R137 ;  /* 0x000000898b9ae220 */ /* 0x000fc60000400000 */
[----:B------:R-:W-:Y:S01]  /*10530*/  FADD R134, R134, R164 ;  /* 0x000000a486867221 */ /* 0x000fe20000000000 */
[----:B------:R-:W-:Y:S01]  /*10540*/  @!P6 FMUL R161, R141, R136 ;  /* 0x000000888da1e220 */ /* 0x000fe20000400000 */
[----:B------:R-:W-:Y:S01]  /*10550*/  @!P6 FMUL R160, R140, R116 ;  /* 0x000000748ca0e220 */ /* 0x000fe20000400000 */
[----:B------:R-:W-:Y:S01]  /*10560*/  HFMA2.MMA R139, -RZ, RZ, 0, 0 ;  /* 0x00000000ff8b7435 */ /* 0x000fe200000001ff */
[----:B------:R-:W-:Y:S01]  /*10570*/  MOV R140, RZ ;  /* 0x000000ff008c7202 */ /* 0x000fe20000000f00 */
[----:B------:R-:W-:Y:S01]  /*10580*/  FADD R134, R134, R194 ;  /* 0x000000c286867221 */ /* 0x000fe20000000000 */
[C---:B------:R-:W-:Y:S01]  /*10590*/  @!P0 IMAD.U32 R140, R120.reuse, 0x10000, RZ ;  /* 0x00010000788c8824 */ /* 0x040fe200078e00ff */
[----:B------:R-:W-:Y:S01]  /*105a0*/  @!P0 PRMT R120, R120, 0x7632, R120 ;  /* 0x0000763278788816 */ /* 0x000fe20000000078 */
[----:B------:R-:W-:Y:S01]  /*105b0*/  @!P6 FMUL R159, R119, R117 ;  /* 0x00000075779fe220 */ /* 0x000fe20000400000 */
[----:B------:R-:W-:Y:S01]  /*105c0*/  STL [R1+0x40], R161 ;  /* 0x000040a101007387 */ /* 0x000fe20000100800 */
[----:B------:R-:W-:Y:S01]  /*105d0*/  CS2R R136, SRZ ;  /* 0x0000000000887805 */ /* 0x000fe2000001ff00 */
[----:B------:R-:W-:Y:S01]  /*105e0*/  FADD R134, R134, R231 ;  /* 0x000000e786867221 */ /* 0x000fe20000000000 */
[C---:B------:R-:W-:Y:S01]  /*105f0*/  @!P0 PRMT R135, R121.reuse, 0x7632, R135 ;  /* 0x0000763279878816 */ /* 0x040fe20000000087 */
[----:B------:R-:W-:Y:S01]  /*10600*/  STL [R1+0x48], R154 ;  /* 0x0000489a01007387 */ /* 0x000fe20000100800 */
[----:B------:R-:W-:-:S02]  /*10610*/  @!P0 SHF.L.U32 R139, R121, 0x10, RZ ;  /* 0x00000010798b8819 */ /* 0x000fc400000006ff */
[----:B------:R-:W-:Y:S01]  /*10620*/  @!P0 SHF.L.U32 R137, R120, 0x10, RZ ;  /* 0x0000001078898819 */ /* 0x000fe200000006ff */
[----:B------:R-:W-:Y:S01]  /*10630*/  STL [R1+0x44], R160 ;  /* 0x000044a001007387 */ /* 0x000fe20000100800 */
[C---:B------:R-:W-:Y:S01]  /*10640*/  @!P0 PRMT R121, R123.reuse, 0x7632, R121 ;  /* 0x000076327b798816 */ /* 0x040fe20000000079 */
[----:B------:R-:W-:Y:S01]  /*10650*/  FADD R134, R134, R232 ;  /* 0x000000e886867221 */ /* 0x000fe20000000000 */
[----:B------:R-:W-:Y:S01]  /*10660*/  @!P0 PRMT R120, R122, 0x7632, R120 ;  /* 0x000076327a788816 */ /* 0x000fe20000000078 */
[----:B------:R-:W3:Y:S01]  /*10670*/  LDL.LU R204, [R1+0xe2c] ;  /* 0x000e2c0001cc7983 */ /* 0x000ee20000300800 */
[----:B------:R-:W-:Y:S01]  /*10680*/  @!P0 SHF.L.U32 R123, R123, 0x10, RZ ;  /* 0x000000107b7b8819 */ /* 0x000fe200000006ff */
[----:B------:R-:W-:Y:S01]  /*10690*/  VIADD R141, R110, 0x3b00 ;  /* 0x00003b006e8d7836 */ /* 0x000fe20000000000 */
[----:B------:R-:W-:Y:S01]  /*106a0*/  @!P0 SHF.L.U32 R122, R122, 0x10, RZ ;  /* 0x000000107a7a8819 */ /* 0x000fe200000006ff */
[----:B------:R-:W-:Y:S01]  /*106b0*/  STL [R1+0x4c], R159 ;  /* 0x00004c9f01007387 */ /* 0x000fe20000100800 */
[----:B------:R-:W-:-:S02]  /*106c0*/  @!P0 SHF.L.U32 R136, R135, 0x10, RZ ;  /* 0x0000001087888819 */ /* 0x000fc400000006ff */
[----:B------:R-:W-:Y:S01]  /*106d0*/  CS2R R156, SRZ ;  /* 0x00000000009c7805 */ /* 0x000fe2000001ff00 */
[----:B------:R-:W3:Y:S01]  /*106e0*/  LDL.LU R202, [R1+0xe28] ;  /* 0x000e280001ca7983 */ /* 0x000ee20000300800 */
[----:B------:R-:W-:Y:S01]  /*106f0*/  @!P0 SHF.L.U32 R120, R120, 0x10, RZ ;  /* 0x0000001078788819 */ /* 0x000fe200000006ff */
[----:B------:R-:W-:Y:S02]  /*10700*/  @!P0 FMUL R156, R139, R123 ;  /* 0x0000007b8b9c8220 */ /* 0x000fe40000400000 */
[----:B------:R-:W3:Y:S01]  /*10710*/  LDL.LU R203, [R1+0xe24] ;  /* 0x000e240001cb7983 */ /* 0x000ee20000300800 */
[----:B------:R-:W-:Y:S01]  /*10720*/  MOV R158, RZ ;  /* 0x000000ff009e7202 */ /* 0x000fe20000000f00 */
[----:B------:R-:W-:Y:S01]  /*10730*/  FADD R134, R134, R190 ;  /* 0x000000be86867221 */ /* 0x000fe20000000000 */
[----:B------:R-:W-:Y:S01]  /*10740*/  @!P0 SHF.L.U32 R121, R121, 0x10, RZ ;  /* 0x0000001079798819 */ /* 0x000fe200000006ff */
[----:B------:R-:W-:Y:S01]  /*10750*/  STL [R1+0x50], R140 ;  /* 0x0000508c01007387 */ /* 0x000fe20000100800 */
[----:B------:R-:W-:-:S03]  /*10760*/  @!P0 FMUL R158, R140, R122 ;  /* 0x0000007a8c9e8220 */ /* 0x000fc60000400000 */
[----:B------:R0:W-:Y:S01]  /*10770*/  STL [R1+0x58], R139 ;  /* 0x0000588b01007387 */ /* 0x0001e20000100800 */
[----:B--2---:R-:W-:-:S03]  /*10780*/  @!P1 PRMT R135, R124, 0x7632, R135 ;  /* 0x000076327c879816 */ /* 0x004fc60000000087 */
[----:B------:R1:W-:Y:S01]  /*10790*/  STL [R1+0x54], R137 ;  /* 0x0000548901007387 */ /* 0x0003e20000100800 */
[----:B------:R-:W-:Y:S02]  /*107a0*/  IMAD.MOV.U32 R155, RZ, RZ, RZ ;  /* 0x000000ffff9b7224 */ /* 0x000fe400078e00ff */
[----:B------:R-:W-:Y:S01]  /*107b0*/  @!P0 FMUL R157, R137, R120 ;  /* 0x00000078899d8220 */ /* 0x000fe20000400000 */
[----:B------:R-:W-:Y:S01]  /*107c0*/  STL [R1+0x23c], R141 ;  /* 0x00023c8d01007387 */ /* 0x000fe20000100800 */
[----:B0-----:R-:W-:Y:S01]  /*107d0*/  HFMA2.MMA R139, -RZ, RZ, 0, 0 ;  /* 0x00000000ff8b7435 */ /* 0x001fe200000001ff */
[----:B------:R-:W-:Y:S02]  /*107e0*/  FADD R134, R134, R195 ;  /* 0x000000c386867221 */ /* 0x000fe40000000000 */
[----:B------:R0:W-:Y:S01]  /*107f0*/  STL [R1+0x5c], R136 ;  /* 0x00005c8801007387 */ /* 0x0001e20000100800 */
[----:B------:R-:W-:-:S03]  /*10800*/  @!P0 FMUL R155, R136, R121 ;  /* 0x00000079889b8220 */ /* 0x000fc60000400000 */
[----:B------:R-:W2:Y:S01]  /*10810*/  LDL.LU R200, [R1+0xe20] ;  /* 0x000e200001c87983 */ /* 0x000ea20000300800 */
[----:B------:R-:W-:-:S03]  /*10820*/  IADD3 R122, R110, 0x2a80, RZ ;  /* 0x00002a806e7a7810 */ /* 0x000fc60007ffe0ff */
[----:B------:R-:W3:Y:S01]  /*10830*/  LDL.LU R201, [R1+0xe1c] ;  /* 0x000e1c0001c97983 */ /* 0x000ee20000300800 */
[----:B------:R-:W-:Y:S01]  /*10840*/  @!P1 SHF.L.U32 R139, R135, 0x10, RZ ;  /* 0x00000010878b9819 */ /* 0x000fe200000006ff */
[----:B------:R-:W-:Y:S02]  /*10850*/  FADD R134, R134, R192 ;  /* 0x000000c086867221 */ /* 0x000fe40000000000 */
[----:B------:R-:W-:Y:S01]  /*10860*/  STL [R1+0x1c], R158 ;  /* 0x00001c9e01007387 */ /* 0x000fe20000100800 */
[----:B------:R-:W-:-:S03]  /*10870*/  @!P1 SHF.L.U32 R135, R127, 0x10, RZ ;  /* 0x000000107f879819 */ /* 0x000fc600000006ff */
[----:B------:R-:W2:Y:S01]  /*10880*/  LDL.LU R198, [R1+0xe18] ;  /* 0x000e180001c67983 */ /* 0x000ea20000300800 */
[----:B------:R-:W-:-:S03]  /*10890*/  @!P1 PRMT R127, R127, 0x7632, R127 ;  /* 0x000076327f7f9816 */ /* 0x000fc6000000007f */
[----:B------:R-:W-:Y:S01]  /*108a0*/  STL [R1+0x24], R156 ;  /* 0x0000249c01007387 */ /* 0x000fe20000100800 */
[----:B------:R-:W-:-:S03]  /*108b0*/  IMAD.MOV.U32 R164, RZ, RZ, RZ ;  /* 0x000000ffffa47224 */ /* 0x000fc600078e00ff */
[----:B------:R-:W-:Y:S01]  /*108c0*/  STL [R1+0x20], R157 ;  /* 0x0000209d01007387 */ /* 0x000fe20000100800 */
[----:B------:R-:W-:-:S03]  /*108d0*/  FADD R134, R134, R246 ;  /* 0x000000f686867221 */ /* 0x000fc60000000000 */
[----:B------:R-:W-:Y:S01]  /*108e0*/  STL [R1+0x28], R155 ;  /* 0x0000289b01007387 */ /* 0x000fe20000100800 */
[----:B-1----:R-:W-:-:S03]  /*108f0*/  MOV R137, RZ ;  /* 0x000000ff00897202 */ /* 0x002fc60000000f00 */
[----:B------:R-:W3:Y:S04]  /*10900*/  LDL.LU R199, [R1+0xe14] ;  /* 0x000e140001c77983 */ /* 0x000ee80000300800 */
[----:B------:R-:W-:Y:S01]  /*10910*/  STL [R1+0x95c], R122 ;  /* 0x00095c7a01007387 */ /* 0x000fe20000100800 */
[----:B------:R-:W-:-:S03]  /*10920*/  FADD R134, R134, R251 ;  /* 0x000000fb86867221 */ /* 0x000fc60000000000 */
[----:B------:R-:W2:Y:S04]  /*10930*/  LDL.LU R196, [R1+0xe10] ;  /* 0x000e100001c47983 */ /* 0x000ea80000300800 */
[----:B------:R-:W3:Y:S01]  /*10940*/  LDL.LU R197, [R1+0xe0c] ;  /* 0x000e0c0001c57983 */ /* 0x000ee20000300800 */
[----:B------:R-:W-:Y:S02]  /*10950*/  IMAD.MOV.U32 R232, RZ, RZ, RZ ;  /* 0x000000ffffe87224 */ /* 0x000fe400078e00ff */
[C---:B0-----:R-:W-:Y:S02]  /*10960*/  @!P1 IMAD.U32 R136, R126.reuse, 0x10000, RZ ;  /* 0x000100007e889824 */ /* 0x041fe400078e00ff */
[----:B------:R-:W-:Y:S01]  /*10970*/  IMAD.MOV.U32 R108, RZ, RZ, RZ ;  /* 0x000000ffff6c7224 */ /* 0x000fe200078e00ff */
[----:B------:R-:W-:Y:S01]  /*10980*/  @!P1 PRMT R126, R126, 0x7632, R126 ;  /* 0x000076327e7e9816 */ /* 0x000fe2000000007e */
[----:B------:R-:W-:Y:S01]  /*10990*/  HFMA2.MMA R231, -RZ, RZ, 0, 0 ;  /* 0x00000000ffe77435 */ /* 0x000fe200000001ff */
[----:B------:R-:W-:Y:S01]  /*109a0*/  MOV R190, RZ ;  /* 0x000000ff00be7202 */ /* 0x000fe20000000f00 */
[----:B------:R-:W2:Y:S01]  /*109b0*/  @!P5 LDG.E.64 R116, desc[UR4][R112.64+0x5400] ;  /* 0x005400047074d981 */ /* 0x000ea2000c1e1b00 */
[----:B------:R-:W-:-:S03]  /*109c0*/  @!P2 SHF.L.U32 R190, R130, 0x10, RZ ;  /* 0x0000001082bea819 */ /* 0x000fc600000006ff */
[----:B------:R-:W3:Y:S01]  /*109d0*/  @!P5 LDG.E.64 R118, desc[UR4][R114.64+0x5400] ;  /* 0x005400047276d981 */ /* 0x000ee2000c1e1b00 */
[----:B----4-:R-:W-:Y:S02]  /*109e0*/  ISETP.GE.AND P6, PT, R141, R206, PT ;  /* 0x000000ce8d00720c */ /* 0x010fe40003fc6270 */
[----:B------:R-:W-:Y:S02]  /*109f0*/  CS2R R140, SRZ ;  /* 0x00000000008c7805 */ /* 0x000fe4000001ff00 */
[C---:B------:R-:W-:Y:S02]  /*10a00*/  @!P1 SHF.L.U32 R140, R125.reuse, 0x10, RZ ;  /* 0x000000107d8c9819 */ /* 0x040fe400000006ff */
[----:B------:R-:W-:Y:S02]  /*10a10*/  @!P1 SHF.L.U32 R141, R124, 0x10, RZ ;  /* 0x000000107c8d9819 */ /* 0x000fe400000006ff */
[----:B------:R-:W-:Y:S01]  /*10a20*/  @!P1 PRMT R124, R125, 0x7632, R124 ;  /* 0x000076327d7c9816 */ /* 0x000fe2000000007c */
[----:B------:R-:W-:Y:S01]  /*10a30*/  @!P1 FMUL R164, R140, R135 ;  /* 0x000000878ca49220 */ /* 0x000fe20000400000 */
[----:B------:R-:W-:Y:S01]  /*10a40*/  @!P1 SHF.L.U32 R135, R127, 0x10, RZ ;  /* 0x000000107f879819 */ /* 0x000fe200000006ff */
[----:B------:R-:W-:Y:S01]  /*10a50*/  STL [R1+0x2c], R141 ;  /* 0x00002c8d01007387 */ /* 0x000fe20000100800 */
[----:B------:R-:W-:-:S03]  /*10a60*/  @!P1 SHF.L.U32 R137, R124, 0x10, RZ ;  /* 0x000000107c899819 */ /* 0x000fc600000006ff */
[----:B------:R-:W-:Y:S02]  /*10a70*/  STL [R1+0x34], R140 ;  /* 0x0000348c01007387 */ /* 0x000fe40000100800 */
[----:B------:R-:W-:Y:S02]  /*10a80*/  @!P1 FMUL R232, R137, R135 ;  /* 0x0000008789e89220 */ /* 0x000fe40000400000 */
[----:B------:R-:W-:Y:S04]  /*10a90*/  STL [R1+0x30], R139 ;  /* 0x0000308b01007387 */ /* 0x000fe80000100800 */
[----:B------:R-:W4:Y:S04]  /*10aa0*/  LDL.LU R194, [R1+0xe08] ;  /* 0x000e080001c27983 */ /* 0x000f280000300800 */
[----:B------:R0:W-:Y:S01]  /*10ab0*/  STL [R1+0x38], R137 ;  /* 0x0000388901007387 */ /* 0x0001e20000100800 */
[----:B------:R-:W-:Y:S01]  /*10ac0*/  @!P1 SHF.L.U32 R126, R126, 0x10, RZ ;  /* 0x000000107e7e9819 */ /* 0x000fe200000006ff */
[----:B------:R-:W-:Y:S01]  /*10ad0*/  HFMA2.MMA R246, -RZ, RZ, 0, 0 ;  /* 0x00000000fff67435 */ /* 0x000fe200000001ff */
[----:B------:R-:W-:Y:S01]  /*10ae0*/  @!P2 PRMT R130, R130, 0x7632, R130 ;  /* 0x000076328282a816 */ /* 0x000fe20000000082 */
[----:B------:R-:W-:Y:S01]  /*10af0*/  IMAD.MOV.U32 R251, RZ, RZ, RZ ;  /* 0x000000fffffb7224 */ /* 0x000fe200078e00ff */
[----:B------:R-:W4:Y:S01]  /*10b00*/  @!P6 LDG.E.64 R120, desc[UR4][R112.64+0x7600] ;  /* 0x007600047078e981 */ /* 0x000f22000c1e1b00 */
[----:B0-----:R-:W-:-:S04]  /*10b10*/  FADD R137, R134, R248 ;  /* 0x000000f886897221 */ /* 0x001fc80000000000 */
        /* <DEDUP_REMOVED lines=10> */
[----:B------:R-:W-:-:S03]  /*10bc0*/  CS2R R140, SRZ ;  /* 0x00000000008c7805 */ /* 0x000fc6000001ff00 */
[----:B------:R-:W-:Y:S01]  /*10bd0*/  FADD R137, R137, R237 ;  /* 0x000000ed89897221 */ /* 0x000fe20000000000 */
[----:B------:R-:W-:Y:S01]  /*10be0*/  STL [R1+0x3c], R108 ;  /* 0x00003c6c01007387 */ /* 0x000fe20000100800 */
[----:B------:R-:W-:Y:S01]  /*10bf0*/  @!P2 IMAD.U32 R141, R131, 0x10000, RZ ;  /* 0x00010000838da824 */ /* 0x000fe200078e00ff */
[----:B------:R-:W-:Y:S01]  /*10c00*/  IADD3 R136, R110, 0x2b00, RZ ;  /* 0x00002b006e887810 */ /* 0x000fe20007ffe0ff */
[----:B------:R-:W-:Y:S01]  /*10c10*/  FADD R137, R137, R235 ;  /* 0x000000eb89897221 */ /* 0x000fe20000000000 */
[----:B------:R-:W-:Y:S01]  /*10c20*/  STL [R1+0x18], R164 ;  /* 0x000018a401007387 */ /* 0x000fe20000100800 */
[----:B------:R-:W-:Y:S02]  /*10c30*/  @!P2 PRMT R131, R131, 0x7632, R131 ;  /* 0x000076328383a816 */ /* 0x000fe40000000083 */
[----:B------:R-:W-:Y:S01]  /*10c40*/  @!P2 PRMT R135, R129, 0x7632, R135 ;  /* 0x000076328187a816 */ /* 0x000fe20000000087 */
[----:B------:R-:W4:Y:S01]  /*10c50*/  LDL.LU R195, [R1+0xe04] ;  /* 0x000e040001c37983 */ /* 0x000f220000300800 */
[----:B------:R-:W-:Y:S01]  /*10c60*/  @!P2 PRMT R134, R128, 0x7632, R134 ;  /* 0x000076328086a816 */ /* 0x000fe20000000086 */
[----:B------:R-:W-:-:S02]  /*10c70*/  FADD R137, R137, R236 ;  /* 0x000000ec89897221 */ /* 0x000fc40000000000 */
[----:B------:R-:W4:Y:S01]  /*10c80*/  LDL.LU R192, [R1+0xe00] ;  /* 0x000e000001c07983 */ /* 0x000f220000300800 */
[----:B------:R-:W-:Y:S01]  /*10c90*/  @!P1 FMUL R231, R139, R126 ;  /* 0x0000007e8be79220 */ /* 0x000fe20000400000 */
[----:B------:R-:W-:Y:S02]  /*10ca0*/  ISETP.GE.AND P1, PT, R136, R138, PT ;  /* 0x0000008a8800720c */ /* 0x000fe40003f26270 */
[----:B------:R-:W-:Y:S01]  /*10cb0*/  STL [R1+0x10], R190 ;  /* 0x000010be01007387 */ /* 0x000fe20000100800 */
[----:B------:R-:W-:-:S03]  /*10cc0*/  @!P2 SHF.L.U32 R135, R135, 0x10, RZ ;  /* 0x000000108787a819 */ /* 0x000fc600000006ff */
[----:B------:R-:W-:Y:S01]  /*10cd0*/  STL [R1+0x14], R141 ;  /* 0x0000148d01007387 */ /* 0x000fe20000100800 */
[----:B------:R-:W-:Y:S01]  /*10ce0*/  @!P2 SHF.L.U32 R246, R130, 0x10, RZ ;  /* 0x0000001082f6a819 */ /* 0x000fe200000006ff */
[----:B------:R-:W-:Y:S02]  /*10cf0*/  @!P2 IMAD.U32 R140, R131, 0x10000, RZ ;  /* 0x00010000838ca824 */ /* 0x000fe400078e00ff */
[----:B------:R0:W-:Y:S01]  /*10d00*/  STL [R1+0x93c], R136 ;  /* 0x00093c8801007387 */ /* 0x0001e20000100800 */
[----:B------:R-:W-:Y:S01]  /*10d10*/  @!P2 SHF.L.U32 R134, R134, 0x10, RZ ;  /* 0x000000108686a819 */ /* 0x000fe200000006ff */
[----:B------:R-:W-:Y:S01]  /*10d20*/  FADD R137, R137, R188 ;  /* 0x000000bc89897221 */ /* 0x000fe20000000000 */
[----:B------:R-:W-:Y:S02]  /*10d30*/  @!P2 SHF.L.U32 R139, R129, 0x10, RZ ;  /* 0x00000010818ba819 */ /* 0x000fe400000006ff */
[----:B------:R-:W-:Y:S02]  /*10d40*/  CS2R R248, SRZ ;  /* 0x0000000000f87805 */ /* 0x000fe4000001ff00 */
[----:B------:R-:W-:-:S02]  /*10d50*/  MOV R247, RZ ;  /* 0x000000ff00f77202 */ /* 0x000fc40000000f00 */
[----:B------:R-:W-:Y:S02]  /*10d60*/  CS2R R244, SRZ ;  /* 0x0000000000f47805 */ /* 0x000fe4000001ff00 */
[----:B------:R-:W-:Y:S02]  /*10d70*/  CS2R R236, SRZ ;  /* 0x0000000000ec7805 */ /* 0x000fe4000001ff00 */
[----:B------:R-:W-:Y:S01]  /*10d80*/  ISETP.GE.AND P0, PT, R122, R138, PT ;  /* 0x0000008a7a00720c */ /* 0x000fe20003f06270 */
[----:B------:R-:W4:Y:S01]  /*10d90*/  @!P1 LDG.E.64 R130, desc[UR4][R114.64+0x5600] ;  /* 0x0056000472829981 */ /* 0x000f22000c1e1b00 */
[----:B0-----:R-:W-:Y:S01]  /*10da0*/  @!P2 SHF.L.U32 R136, R128, 0x10, RZ ;  /* 0x000000108088a819 */ /* 0x001fe200000006ff */
[----:B------:R-:W-:Y:S01]  /*10db0*/  @!P2 FMUL R251, R140, R135 ;  /* 0x000000878cfba220 */ /* 0x000fe20000400000 */
[----:B------:R-:W-:Y:S01]  /*10dc0*/  FADD R137, R137, R187 ;  /* 0x000000bb89897221 */ /* 0x000fe20000000000 */
[----:B------:R-:W-:Y:S01]  /*10dd0*/  @!P2 FMUL R248, R246, R134 ;  /* 0x00000086f6f8a220 */ /* 0x000fe20000400000 */
[----:B------:R-:W-:Y:S01]  /*10de0*/  @!P3 SHF.L.U32 R135, R58, 0x10, RZ ;  /* 0x000000103a87b819 */ /* 0x000fe200000006ff */
[----:B------:R-:W-:Y:S01]  /*10df0*/  @!P2 FMUL R247, R190, R136 ;  /* 0x00000088bef7a220 */ /* 0x000fe20000400000 */
[----:B------:R-:W-:Y:S01]  /*10e00*/  @!P3 PRMT R136, R58, 0x7632, R136 ;  /* 0x000076323a88b816 */ /* 0x000fe20000000088 */
[----:B------:R-:W-:Y:S01]  /*10e10*/  @!P2 FMUL R249, R141, R139 ;  /* 0x0000008b8df9a220 */ /* 0x000fe20000400000 */
[----:B------:R-:W-:Y:S01]  /*10e20*/  @!P3 PRMT R134, R133, 0x7632, R134 ;  /* 0x000076328586b816 */ /* 0x000fe20000000086 */
[----:B------:R-:W-:Y:S01]  /*10e30*/  HFMA2.MMA R139, -RZ, RZ, 0, 0 ;  /* 0x00000000ff8b7435 */ /* 0x000fe200000001ff */
[----:B------:R-:W-:Y:S01]  /*10e40*/  @!P3 PRMT R58, R59, 0x7632, R58 ;  /* 0x000076323b3ab816 */ /* 0x000fe2000000003a */
[----:B------:R-:W-:Y:S01]  /*10e50*/  FADD R137, R137, R186 ;  /* 0x000000ba89897221 */ /* 0x000fe20000000000 */
[----:B------:R-:W-:Y:S01]  /*10e60*/  @!P3 SHF.L.U32 R244, R134, 0x10, RZ ;  /* 0x0000001086f4b819 */ /* 0x000fe200000006ff */
[----:B------:R0:W-:Y:S01]  /*10e70*/  STL [R1+0x8], R140 ;  /* 0x0000088c01007387 */ /* 0x0001e20000100800 */
[----:B------:R-:W-:Y:S01]  /*10e80*/  @!P3 SHF.L.U32 R58, R58, 0x10, RZ ;  /* 0x000000103a3ab819 */ /* 0x000fe200000006ff */
[----:B------:R-:W-:Y:S01]  /*10e90*/  FADD R137, R137, R185 ;  /* 0x000000b989897221 */ /* 0x000fe20000000000 */
[----:B------:R-:W-:Y:S01]  /*10ea0*/  @!P3 SHF.L.U32 R139, R133, 0x10, RZ ;  /* 0x00000010858bb819 */ /* 0x000fe200000006ff */
[----:B------:R-:W4:Y:S01]  /*10eb0*/  LDL.LU R193, [R1+0xdfc] ;  /* 0x000dfc0001c17983 */ /* 0x000f220000300800 */
[----:B------:R-:W-:-:S02]  /*10ec0*/  @!P3 IMAD.U32 R59, R59, 0x10000, RZ ;  /* 0x000100003b3bb824 */ /* 0x000fc400078e00ff */
[----:B------:R-:W-:Y:S01]  /*10ed0*/  @!P3 FMUL R237, R244, R58 ;  /* 0x0000003af4edb220 */ /* 0x000fe20000400000 */
[----:B------:R-:W4:Y:S01]  /*10ee0*/  @!P6 LDG.E.64 R122, desc[UR4][R114.64+0x7600] ;  /* 0x00760004727ae981 */ /* 0x000f22000c1e1b00 */
[----:B0-----:R-:W-:Y:S01]  /*10ef0*/  IADD3 R140, R110, 0x2b80, RZ ;  /* 0x00002b806e8c7810 */ /* 0x001fe20007ffe0ff */
[----:B------:R-:W-:Y:S02]  /*10f00*/  FADD R58, R137, R184 ;  /* 0x000000b8893a7221 */ /* 0x000fe40000000000 */
[----:B------:R-:W4:Y:S01]  /*10f10*/  LDL.LU R191, [R1+0xdf8] ;  /* 0x000df80001bf7983 */ /* 0x000f220000300800 */
[----:B------:R-:W-:-:S03]  /*10f20*/  @!P3 FMUL R236, R139, R59 ;  /* 0x0000003b8becb220 */ /* 0x000fc60000400000 */
[----:B------:R-:W4:Y:S01]  /*10f30*/  LDL.LU R190, [R1+0xdf4] ;  /* 0x000df40001be7983 */ /* 0x000f220000300800 */
[----:B------:R-:W-:-:S03]  /*10f40*/  FADD R58, R58, R182 ;  /* 0x000000b63a3a7221 */ /* 0x000fc60000000000 */
[----:B------:R-:W-:Y:S04]  /*10f50*/  STL [R1+0x930], R140 ;  /* 0x0009308c01007387 */ /* 0x000fe80000100800 */
[----:B------:R0:W-:Y:S04]  /*10f60*/  STL [R1+0x4], R139 ;  /* 0x0000048b01007387 */ /* 0x0001e80000100800 */
[----:B------:R-:W4:Y:S01]  /*10f70*/  LDL.LU R189, [R1+0xdf0] ;  /* 0x000df00001bd7983 */ /* 0x000f220000300800 */
[----:B------:R-:W-:-:S03]  /*10f80*/  FADD R58, R58, R183 ;  /* 0x000000b73a3a7221 */ /* 0x000fc60000000000 */
[----:B------:R-:W4:Y:S01]  /*10f90*/  LDL.LU R188, [R1+0xdec] ;  /* 0x000dec0001bc7983 */ /* 0x000f220000300800 */
[----:B0-----:R-:W-:-:S03]  /*10fa0*/  VIADD R139, R110, 0x2c00 ;  /* 0x00002c006e8b7836 */ /* 0x001fc60000000000 */
[----:B------:R-:W4:Y:S04]  /*10fb0*/  LDL.LU R187, [R1+0xde8] ;  /* 0x000de80001bb7983 */ /* 0x000f280000300800 */
[----:B------:R-:W4:Y:S04]  /*10fc0*/  LDL.LU R186, [R1+0xde4] ;  /* 0x000de40001ba7983 */ /* 0x000f280000300800 */
[----:B------:R-:W-:Y:S01]  /*10fd0*/  STL [R1+0x91c], R139 ;  /* 0x00091c8b01007387 */ /* 0x000fe20000100800 */
[----:B------:R-:W-:-:S03]  /*10fe0*/  FADD R58, R58, R145 ;  /* 0x000000913a3a7221 */ /* 0x000fc60000000000 */
[----:B------:R-:W4:Y:S04]  /*10ff0*/  LDL.LU R185, [R1+0xde0] ;  /* 0x000de00001b97983 */ /* 0x000f280000300800 */
[----:B------:R-:W4:Y:S04]  /*11000*/  LDL.LU R184, [R1+0xddc] ;  /* 0x000ddc0001b87983 */ /* 0x000f280000300800 */
[----:B------:R-:W4:Y:S04]  /*11010*/  LDL.LU R182, [R1+0xdd8] ;  /* 0x000dd80001b67983 */ /* 0x000f280000300800 */
[----:B------:R-:W4:Y:S04]  /*11020*/  LDL.LU R183, [R1+0xdd4] ;  /* 0x000dd40001b77983 */ /* 0x000f280000300800 */
[----:B------:R-:W4:Y:S01]  /*11030*/  LDL.LU R145, [R1+0xdd0] ;  /* 0x000dd00001917983 */ /* 0x000f220000300800 */
[----:B------:R-:W-:-:S03]  /*11040*/  FADD R58, R58, R151 ;  /* 0x000000973a3a7221 */ /* 0x000fc60000000000 */
[----:B------:R-:W4:Y:S04]  /*11050*/  LDL.LU R151, [R1+0xdcc] ;  /* 0x000dcc0001977983 */ /* 0x000f280000300800 */
[----:B------:R-:W4:Y:S04]  /*11060*/  @!P0 LDG.E.64 R124, desc[UR4][R112.64+0x5500] ;  /* 0x00550004707c8981 */ /* 0x000f28000c1e1b00 */
[----:B------:R-:W4:Y:S01]  /*11070*/  @!P0 LDG.E.64 R126, desc[UR4][R114.64+0x5500] ;  /* 0x00550004727e8981 */ /* 0x000f22000c1e1b00 */
[----:B------:R-:W-:Y:S01]  /*11080*/  FADD R58, R58, R250 ;  /* 0x000000fa3a3a7221 */ /* 0x000fe20000000000 */
[----:B------:R-:W-:-:S02]  /*11090*/  IMAD.MOV.U32 R252, RZ, RZ, RZ ;  /* 0x000000fffffc7224 */ /* 0x000fc400078e00ff */
[----:B------:R-:W4:Y:S01]  /*110a0*/  @!P1 LDG.E.64 R128, desc[UR4][R112.64+0x5600] ;  /* 0x0056000470809981 */ /* 0x000f22000c1e1b00 */
        /* <DEDUP_REMOVED lines=14> */
[----:B------:R-:W-:-:S03]  /*11190*/  CS2R R238, SRZ ;  /* 0x0000000000ee7805 */ /* 0x000fc6000001ff00 */
[----:B------:R-:W-:Y:S01]  /*111a0*/  FADD R58, R58, R209 ;  /* 0x000000d13a3a7221 */ /* 0x000fe20000000000 */
[----:B------:R-:W-:Y:S02]  /*111b0*/  CS2R R240, SRZ ;  /* 0x0000000000f07805 */ /* 0x000fe4000001ff00 */
[C---:B------:R-:W-:Y:S01]  /*111c0*/  @!P4 SHF.L.U32 R238, R54.reuse, 0x10, RZ ;  /* 0x0000001036eec819 */ /* 0x040fe200000006ff */
[C---:B------:R-:W-:Y:S01]  /*111d0*/  @!P4 IMAD.U32 R240, R55.reuse, 0x10000, RZ ;  /* 0x0001000037f0c824 */ /* 0x040fe200078e00ff */
[----:B------:R-:W-:Y:S01]  /*111e0*/  @!P4 PRMT R59, R54, 0x7632, R59 ;  /* 0x00007632363bc816 */ /* 0x000fe2000000003b */
[----:B------:R-:W-:Y:S01]  /*111f0*/  FADD R58, R58, R181 ;  /* 0x000000b53a3a7221 */ /* 0x000fe20000000000 */
[----:B------:R-:W-:Y:S02]  /*11200*/  @!P4 PRMT R54, R55, 0x7632, R54 ;  /* 0x000076323736c816 */ /* 0x000fe40000000036 */
[----:B------:R-:W-:Y:S01]  /*11210*/  @!P4 PRMT R55, R57, 0x7632, R55 ;  /* 0x000076323937c816 */ /* 0x000fe20000000037 */
[----:B------:R-:W-:Y:S01]  /*11220*/  FADD R58, R58, R180 ;  /* 0x000000b43a3a7221 */ /* 0x000fe20000000000 */
[----:B------:R-:W-:Y:S01]  /*11230*/  HFMA2.MMA R234, -RZ, RZ, 0, 0 ;  /* 0x00000000ffea7435 */ /* 0x000fe200000001ff */
[----:B------:R-:W-:-:S02]  /*11240*/  @!P4 SHF.L.U32 R241, R54, 0x10, RZ ;  /* 0x0000001036f1c819 */ /* 0x000fc400000006ff */
[----:B------:R-:W-:Y:S02]  /*11250*/  @!P4 IMAD.U32 R55, R55, 0x10000, RZ ;  /* 0x000100003737c824 */ /* 0x000fe400078e00ff */
[----:B------:R-:W-:Y:S02]  /*11260*/  FADD R58, R58, R179 ;  /* 0x000000b33a3a7221 */ /* 0x000fe40000000000 */
[----:B------:R-:W-:Y:S02]  /*11270*/  @!P4 FMUL R234, R241, R55 ;  /* 0x00000037f1eac220 */ /* 0x000fe40000400000 */
        /* <DEDUP_REMOVED lines=11> */
[----:B------:R-:W-:-:S03]  /*11330*/  ISETP.GE.AND P2, PT, R140, R138, PT ;  /* 0x0000008a8c00720c */ /* 0x000fc60003f46270 */
[----:B------:R-:W-:Y:S01]  /*11340*/  FADD R144, R144, R170 ;  /* 0x000000aa90907221 */ /* 0x000fe20000000000 */
[C---:B------:R-:W-:Y:S02]  /*11350*/  @!P4 SHF.L.U32 R140, R56.reuse, 0x10, RZ ;  /* 0x00000010388cc819 */ /* 0x040fe400000006ff */
[----:B------:R-:W-:Y:S01]  /*11360*/  @!P4 PRMT R56, R56, 0x7632, R56 ;  /* 0x000076323838c816 */ /* 0x000fe20000000038 */
[----:B------:R-:W-:Y:S01]  /*11370*/  FADD R144, R144, R169 ;  /* 0x000000a990907221 */ /* 0x000fe20000000000 */
[----:B------:R-:W-:Y:S01]  /*11380*/  HFMA2.MMA R242, -RZ, RZ, 0, 0 ;  /* 0x00000000fff27435 */ /* 0x000fe200000001ff */
[----:B------:R-:W-:Y:S02]  /*11390*/  @!P4 SHF.L.U32 R239, R59, 0x10, RZ ;  /* 0x000000103befc819 */ /* 0x000fe400000006ff */
[----:B------:R-:W-:Y:S01]  /*113a0*/  FADD R144, R144, R146 ;  /* 0x0000009290907221 */ /* 0x000fe20000000000 */
[----:B------:R-:W-:Y:S02]  /*113b0*/  @!P4 SHF.L.U32 R57, R57, 0x10, RZ ;  /* 0x000000103939c819 */ /* 0x000fe400000006ff */
[----:B------:R-:W-:-:S02]  /*113c0*/  @!P4 SHF.L.U32 R56, R56, 0x10, RZ ;  /* 0x000000103838c819 */ /* 0x000fc400000006ff */
[----:B------:R-:W-:Y:S02]  /*113d0*/  @!P3 SHF.L.U32 R252, R132, 0x10, RZ ;  /* 0x0000001084fcb819 */ /* 0x000fe400000006ff */
[----:B------:R-:W-:Y:S01]  /*113e0*/  IADD3 R59, R110, 0x3b80, RZ ;  /* 0x00003b806e3b7810 */ /* 0x000fe20007ffe0ff */
[----:B------:R-:W-:Y:S01]  /*113f0*/  FADD R144, R144, R168 ;  /* 0x000000a890907221 */ /* 0x000fe20000000000 */
[----:B------:R-:W-:Y:S01]  /*11400*/  @!P3 PRMT R132, R132, 0x7632, R132 ;  /* 0x000076328484b816 */ /* 0x000fe20000000084 */
[----:B------:R-:W-:Y:S01]  /*11410*/  IMAD.MOV.U32 R54, RZ, RZ, RZ ;  /* 0x000000ffff367224 */ /* 0x000fe200078e00ff */
[----:B------:R-:W-:Y:S01]  /*11420*/  MOV R233, RZ ;  /* 0x000000ff00e97202 */ /* 0x000fe20000000f00 */
[----:B------:R-:W-:Y:S01]  /*11430*/  @!P4 FMUL R242, R238, R140 ;  /* 0x0000008ceef2c220 */ /* 0x000fe20000400000 */
[----:B------:R-:W-:Y:S01]  /*11440*/  @!P4 FMUL R233, R240, R57 ;  /* 0x00000039f0e9c220 */ /* 0x000fe20000400000 */
[----:B------:R-:W-:Y:S01]  /*11450*/  @!P4 FMUL R54, R239, R56 ;  /* 0x00000038ef36c220 */ /* 0x000fe20000400000 */
[----:B------:R-:W-:Y:S01]  /*11460*/  IMAD.MOV.U32 R243, RZ, RZ, RZ ;  /* 0x000000fffff37224 */ /* 0x000fe200078e00ff */
[----:B------:R0:W-:Y:S01]  /*11470*/  STL [R1+0x190], R59 ;  /* 0x0001903b01007387 */ /* 0x0001e20000100800 */
[----:B------:R-:W-:Y:S01]  /*11480*/  ISETP.GE.AND P4, PT, R59, R206, PT ;  /* 0x000000ce3b00720c */ /* 0x000fe20003f86270 */
[----:B------:R-:W-:Y:S01]  /*11490*/  FADD R144, R144, R167 ;  /* 0x000000a790907221 */ /* 0x000fe20000000000 */
[----:B------:R-:W-:Y:S01]  /*114a0*/  @!P3 SHF.L.U32 R243, R132, 0x10, RZ ;  /* 0x0000001084f3b819 */ /* 0x000fe200000006ff */
[----:B------:R-:W-:Y:S01]  /*114b0*/  @!P3 FMUL R245, R252, R135 ;  /* 0x00000087fcf5b220 */ /* 0x000fe20000400000 */
[----:B------:R-:W4:Y:S01]  /*114c0*/  @!P2 LDG.E.64 R132, desc[UR4][R112.64+0x5700] ;  /* 0x005700047084a981 */ /* 0x000f22000c1e1b00 */
[----:B---3--:R-:W-:-:S03]  /*114d0*/  @!P5 IMAD.U32 R146, R118, 0x10000, RZ ;  /* 0x000100007692d824 */ /* 0x008fc600078e00ff */
[----:B------:R-:W3:Y:S01]  /*114e0*/  @!P2 LDG.E.64 R134, desc[UR4][R114.64+0x5700] ;  /* 0x005700047286a981 */ /* 0x000ee2000c1e1b00 */
[----:B0-----:R-:W-:Y:S02]  /*114f0*/  CS2R R58, SRZ ;  /* 0x00000000003a7805 */ /* 0x001fe4000001ff00 */
[----:B--2---:R-:W-:Y:S02]  /*11500*/  @!P5 SHF.L.U32 R59, R117, 0x10, RZ ;  /* 0x00000010753bd819 */ /* 0x004fe400000006ff */
[----:B------:R-:W-:Y:S02]  /*11510*/  CS2R R56, SRZ ;  /* 0x0000000000387805 */ /* 0x000fe4000001ff00 */
[----:B------:R-:W-:Y:S02]  /*11520*/  @!P3 SHF.L.U32 R136, R136, 0x10, RZ ;  /* 0x000000108888b819 */ /* 0x000fe400000006ff */
[----:B------:R-:W-:Y:S02]  /*11530*/  MOV R235, RZ ;  /* 0x000000ff00eb7202 */ /* 0x000fe40000000f00 */
[----:B------:R-:W-:-:S02]  /*11540*/  MOV R55, RZ ;  /* 0x000000ff00377202 */ /* 0x000fc40000000f00 */
[----:B----4-:R-:W-:Y:S02]  /*11550*/  @!P5 PRMT R145, R117, 0x7632, R145 ;  /* 0x000076327591d816 */ /* 0x010fe40000000091 */
[----:B------:R-:W-:Y:S02]  /*11560*/  @!P6 PRMT R151, R121, 0x7632, R151 ;  /* 0x000076327997e816 */ /* 0x000fe40000000097 */
[----:B------:R-:W-:Y:S02]  /*11570*/  CS2R R168, SRZ ;  /* 0x0000000000a87805 */ /* 0x000fe4000001ff00 */
[----:B------:R-:W-:Y:S01]  /*11580*/  @!P5 PRMT R117, R118, 0x7632, R117 ;  /* 0x000076327675d816 */ /* 0x000fe20000000075 */
[----:B------:R-:W-:Y:S01]  /*11590*/  FADD R118, R144, R166 ;  /* 0x000000a690767221 */ /* 0x000fe20000000000 */
[----:B------:R-:W-:Y:S02]  /*115a0*/  CS2R R170, SRZ ;  /* 0x0000000000aa7805 */ /* 0x000fe4000001ff00 */
[----:B------:R-:W-:-:S02]  /*115b0*/  CS2R R174, SRZ ;  /* 0x0000000000ae7805 */ /* 0x000fc4000001ff00 */
[----:B------:R-:W-:Y:S01]  /*115c0*/  CS2R R178, SRZ ;  /* 0x0000000000b27805 */ /* 0x000fe2000001ff00 */
[----:B------:R-:W-:Y:S01]  /*115d0*/  FADD R118, R118, R165 ;  /* 0x000000a576767221 */ /* 0x000fe20000000000 */
[----:B------:R-:W-:Y:S02]  /*115e0*/  CS2R R172, SRZ ;  /* 0x0000000000ac7805 */ /* 0x000fe4000001ff00 */
[----:B------:R-:W-:Y:S02]  /*115f0*/  CS2R R176, SRZ ;  /* 0x0000000000b07805 */ /* 0x000fe4000001ff00 */
[----:B------:R-:W-:Y:S01]  /*11600*/  CS2R R180, SRZ ;  /* 0x0000000000b47805 */ /* 0x000fe2000001ff00 */
[----:B------:R-:W-:Y:S01]  /*11610*/  FADD R118, R118, R150 ;  /* 0x0000009676767221 */ /* 0x000fe20000000000 */
[----:B------:R-:W-:Y:S01]  /*11620*/  @!P5 SHF.L.U32 R56, R116, 0x10, RZ ;  /* 0x000000107438d819 */ /* 0x000fe200000006ff */
[----:B------:R-:W2:Y:S02]  /*11630*/  @!P4 LDG.E.64 R140, desc[UR4][R112.64+0x7700] ;  /* 0x00770004708cc981 */ /* 0x000ea4000c1e1b00 */
[----:B------:R-:W-:Y:S01]  /*11640*/  FADD R152, R118, R152 ;  /* 0x0000009876987221 */ /* 0x000fe20000000000 */
[----:B------:R-:W-:Y:S01]  /*11650*/  @!P5 PRMT R116, R116, 0x7632, R116 ;  /* 0x000076327474d816 */ /* 0x000fe20000000074 */
[----:B------:R-:W-:Y:S01]  /*11660*/  @!P3 FMUL R235, R243, R136 ;  /* 0x00000088f3ebb220 */ /* 0x000fe20000400000 */
[----:B------:R-:W4:Y:S01]  /*11670*/  @!P4 LDG.E.64 R142, desc[UR4][R114.64+0x7700] ;  /* 0x00770004728ec981 */ /* 0x000f22000c1e1b00 */
[----:B------:R-:W-:Y:S01]  /*11680*/  FADD R152, R152, R149 ;  /* 0x0000009598987221 */ /* 0x000fe20000000000 */
[----:B------:R-:W-:-:S02]  /*11690*/  ISETP.GE.AND P3, PT, R139, R138, PT ;  /* 0x0000008a8b00720c */ /* 0x000fc40003f66270 */
[----:B------:R-:W-:Y:S01]  /*116a0*/  @!P5 SHF.L.U32 R55, R116, 0x10, RZ ;  /* 0x000000107437d819 */ /* 0x000fe200000006ff */
[----:B------:R-:W-:Y:S01]  /*116b0*/  FADD R152, R152, R148 ;  /* 0x0000009498987221 */ /* 0x000fe20000000000 */
[C---:B------:R-:W-:Y:S01]  /*116c0*/  @!P5 PRMT R116, R119.reuse, 0x7632, R116 ;  /* 0x000076327774d816 */ /* 0x040fe20000000074 */
[----:B------:R-:W-:Y:S01]  /*116d0*/  @!P5 IMAD.U32 R119, R119, 0x10000, RZ ;  /* 0x000100007777d824 */ /* 0x000fe200078e00ff */
[----:B------:R-:W-:Y:S02]  /*116e0*/  @!P5 SHF.L.U32 R58, R145, 0x10, RZ ;  /* 0x00000010913ad819 */ /* 0x000fe400000006ff */
[----:B------:R-:W-:Y:S02]  /*116f0*/  CS2R R144, SRZ ;  /* 0x0000000000907805 */ /* 0x000fe4000001ff00 */
[----:B------:R-:W-:Y:S01]  /*11700*/  @!P5 SHF.L.U32 R116, R116, 0x10, RZ ;  /* 0x000000107474d819 */ /* 0x000fe200000006ff */
[----:B------:R-:W-:Y:S01]  /*11710*/  FADD R152, R152, R147 ;  /* 0x0000009398987221 */ /* 0x000fe20000000000 */
[----:B------:R-:W-:Y:S01]  /*11720*/  @!P5 FMUL R145, R59, R119 ;  /* 0x000000773b91d220 */ /* 0x000fe20000400000 */
[----:B------:R-:W-:Y:S01]  /*11730*/  CS2R R118, SRZ ;  /* 0x0000000000767805 */ /* 0x000fe2000001ff00 */
[----:B------:R-:W-:Y:S01]  /*11740*/  @!P5 FMUL R57, R56, R146 ;  /* 0x000000923839d220 */ /* 0x000fe20000400000 */
[----:B------:R-:W-:Y:S01]  /*11750*/  @!P5 FMUL R144, R58, R116 ;  /* 0x000000743a90d220 */ /* 0x000fe20000400000 */
[----:B------:R-:W-:Y:S01]  /*11760*/  FADD R152, R152, R163 ;  /* 0x000000a398987221 */ /* 0x000fe20000000000 */
[C---:B------:R-:W-:Y:S01]  /*11770*/  @!P6 PRMT R116, R120.reuse, 0x7632, R116 ;  /* 0x000076327874e816 */ /* 0x040fe20000000074 */
[----:B------:R-:W-:Y:S01]  /*11780*/  HFMA2.MMA R146, -RZ, RZ, 0, 0 ;  /* 0x00000000ff927435 */ /* 0x000fe200000001ff */
[----:B------:R-:W-:Y:S01]  /*11790*/  @!P6 SHF.L.U32 R118, R120, 0x10, RZ ;  /* 0x000000107876e819 */ /* 0x000fe200000006ff */
[----:B------:R-:W2:Y:S01]  /*117a0*/  @!P3 LDG.E.64 R136, desc[UR4][R112.64+0x5800] ;  /* 0x005800047088b981 */ /* 0x000ea2000c1e1b00 */
[----:B------:R-:W-:Y:S01]  /*117b0*/  @!P6 PRMT R120, R122, 0x7632, R120 ;  /* 0x000076327a78e816 */ /* 0x000fe20000000078 */
[----:B------:R-:W-:Y:S01]  /*117c0*/  VIADD R150, R110, 0x3c00 ;  /* 0x00003c006e967836 */ /* 0x000fe20000000000 */
[----:B------:R-:W-:Y:S01]  /*117d0*/  @!P5 SHF.L.U32 R117, R117, 0x10, RZ ;  /* 0x000000107575d819 */ /* 0x000fe200000006ff */
[----:B------:R-:W4:Y:S01]  /*117e0*/  @!P3 LDG.E.64 R138, desc[UR4][R114.64+0x5800] ;  /* 0x00580004728ab981 */ /* 0x000f22000c1e1b00 */
[----:B------:R-:W-:Y:S01]  /*117f0*/  FADD R152, R152, R162 ;  /* 0x000000a298987221 */ /* 0x000fe20000000000 */
[----:B------:R-:W-:-:S02]  /*11800*/  @!P6 SHF.L.U32 R119, R116, 0x10, RZ ;  /* 0x000000107477e819 */ /* 0x000fc400000006ff */
[----:B------:R-:W-:Y:S01]  /*11810*/  @!P6 SHF.L.U32 R120, R120, 0x10, RZ ;  /* 0x000000107878e819 */ /* 0x000fe200000006ff */
[----:B------:R-:W-:Y:S01]  /*11820*/  @!P5 FMUL R146, R55, R117 ;  /* 0x000000753792d220 */ /* 0x000fe20000400000 */
[----:B------:R-:W-:Y:S01]  /*11830*/  FADD R152, R152, R153 ;  /* 0x0000009998987221 */ /* 0x000fe20000000000 */
[----:B------:R0:W-:Y:S01]  /*11840*/  STL [R1+0x180], R150 ;  /* 0x0001809601007387 */ /* 0x0001e20000100800 */
[----:B------:R-:W-:Y:S02]  /*11850*/  ISETP.GE.AND P5, PT, R150, R206, PT ;  /* 0x000000ce9600720c */ /* 0x000fe40003fa6270 */
[----:B------:R-:W-:Y:S02]  /*11860*/  CS2R R148, SRZ ;  /* 0x0000000000947805 */ /* 0x000fe4000001ff00 */
[----:B------:R-:W-:Y:S01]  /*11870*/  @!P6 SHF.L.U32 R122, R122, 0x10, RZ ;  /* 0x000000107a7ae819 */ /* 0x000fe200000006ff */
[----:B------:R-:W-:Y:S01]  /*11880*/  @!P6 IMAD.U32 R148, R151, 0x10000, RZ ;  /* 0x000100009794e824 */ /* 0x000fe200078e00ff */
[----:B------:R-:W-:Y:S01]  /*11890*/  HFMA2.MMA R151, -RZ, RZ, 0, 0 ;  /* 0x00000000ff977435 */ /* 0x000fe200000001ff */
[----:B0-----:R-:W-:Y:S01]  /*118a0*/  MOV R150, RZ ;  /* 0x000000ff00967202 */ /* 0x001fe20000000f00 */
[----:B------:R-:W-:Y:S01]  /*118b0*/  @!P6 FMUL R150, R119, R120 ;  /* 0x000000787796e220 */ /* 0x000fe20000400000 */
[----:B------:R-:W-:Y:S01]  /*118c0*/  FADD R120, R152, R161 ;  /* 0x000000a198787221 */ /* 0x000fe20000000000 */
[----:B------:R-:W-:Y:S01]  /*118d0*/  @!P6 FMUL R149, R118, R122 ;  /* 0x0000007a7695e220 */ /* 0x000fe20000400000 */
[----:B------:R-:W-:-:S02]  /*118e0*/  CS2R R162, SRZ ;  /* 0x0000000000a27805 */ /* 0x000fc4000001ff00 */
[----:B------:R-:W-:Y:S01]  /*118f0*/  CS2R R166, SRZ ;  /* 0x0000000000a67805 */ /* 0x000fe2000001ff00 */
[----:B------:R-:W-:Y:S01]  /*11900*/  FADD R120, R120, R160 ;  /* 0x000000a078787221 */ /* 0x000fe20000000000 */
[C---:B------:R-:W-:Y:S01]  /*11910*/  @!P0 SHF.L.U32 R151, R125.reuse, 0x10, RZ ;  /* 0x000000107d978819 */ /* 0x040fe200000006ff */
[----:B------:R-:W-:Y:S01]  /*11920*/  IMAD.MOV.U32 R147, RZ, RZ, RZ ;  /* 0x000000ffff937224 */ /* 0x000fe200078e00ff */
[----:B------:R-:W-:Y:S01]  /*11930*/  @!P0 PRMT R122, R125, 0x7632, R122 ;  /* 0x000076327d7a8816 */ /* 0x000fe2000000007a */
[----:B------:R-:W-:Y:S01]  /*11940*/  FADD R125, R120, R154 ;  /* 0x0000009a787d7221 */ /* 0x000fe20000000000 */
[----:B------:R-:W4:Y:S03]  /*11950*/  @!P5 LDG.E.64 R116, desc[UR4][R112.64+0x7800] ;  /* 0x007800047074d981 */ /* 0x000f26000c1e1b00 */
[----:B------:R-:W-:Y:S01]  /*11960*/  FADD R125, R125, R159 ;  /* 0x0000009f7d7d7221 */ /* 0x000fe20000000000 */
[----:B------:R-:W-:-:S03]  /*11970*/  CS2R R152, SRZ ;  /* 0x0000000000987805 */ /* 0x000fc6000001ff00 */
[----:B------:R-:W-:Y:S01]  /*11980*/  FADD R125, R125, R158 ;  /* 0x0000009e7d7d7221 */ /* 0x000fe20000000000 */
[----:B------:R-:W-:Y:S01]  /*11990*/  IMAD.MOV.U32 R154, RZ, RZ, RZ ;  /* 0x000000ffff9a7224 */ /* 0x000fe200078e00ff */
[----:B------:R-:W-:Y:S02]  /*119a0*/  @!P0 SHF.L.U32 R153, R124, 0x10, RZ ;  /* 0x000000107c998819 */ /* 0x000fe400000006ff */
[----:B------:R-:W-:Y:S01]  /*119b0*/  FADD R125, R125, R157 ;  /* 0x0000009d7d7d7221 */ /* 0x000fe20000000000 */
[----:B------:R-:W-:Y:S02]  /*119c0*/  @!P0 SHF.L.U32 R154, R122, 0x10, RZ ;  /* 0x000000107a9a8819 */ /* 0x000fe400000006ff */
[----:B------:R-:W-:Y:S02]  /*119d0*/  @!P0 PRMT R124, R124, 0x7632, R124 ;  /* 0x000076327c7c8816 */ /* 0x000fe4000000007c */
[----:B------:R-:W-:Y:S01]  /*119e0*/  @!P0 PRMT R122, R126, 0x7632, R122 ;  /* 0x000076327e7a8816 */ /* 0x000fe2000000007a */
[----:B------:R-:W-:Y:S01]  /*119f0*/  FADD R125, R125, R156 ;  /* 0x0000009c7d7d7221 */ /* 0x000fe20000000000 */
[----:B------:R-:W-:-:S02]  /*11a00*/  @!P0 SHF.L.U32 R152, R124, 0x10, RZ ;  /* 0x000000107c988819 */ /* 0x000fc400000006ff */
[----:B------:R-:W-:Y:S01]  /*11a10*/  @!P0 SHF.L.U32 R122, R122, 0x10, RZ ;  /* 0x000000107a7a8819 */ /* 0x000fe200000006ff */
[----:B------:R-:W-:Y:S01]  /*11a20*/  FADD R125, R125, R155 ;  /* 0x0000009b7d7d7221 */ /* 0x000fe20000000000 */
[C---:B------:R-:W-:Y:S01]  /*11a30*/  @!P0 PRMT R124, R127.reuse, 0x7632, R124 ;  /* 0x000076327f7c8816 */ /* 0x040fe2000000007c */
[----:B------:R-:W-:Y:S01]  /*11a40*/  @!P0 IMAD.U32 R127, R127, 0x10000, RZ ;  /* 0x000100007f7f8824 */ /* 0x000fe200078e00ff */
[----:B------:R-:W-:Y:S01]  /*11a50*/  @!P0 SHF.L.U32 R126, R126, 0x10, RZ ;  /* 0x000000107e7e8819 */ /* 0x000fe200000006ff */
[----:B------:R-:W-:Y:S01]  /*11a60*/  @!P0 FMUL R163, R152, R122 ;  /* 0x0000007a98a38220 */ /* 0x000fe20000400000 */
[----:B------:R-:W-:Y:S01]  /*11a70*/  @!P0 SHF.L.U32 R124, R124, 0x10, RZ ;  /* 0x000000107c7c8819 */ /* 0x000fe200000006ff */
[----:B------:R-:W-:Y:S01]  /*11a80*/  FADD R122, R125, R108 ;  /* 0x0000006c7d7a7221 */ /* 0x000fe20000000000 */
[----:B------:R-:W-:Y:S02]  /*11a90*/  IADD3 R108, R110, 0x3c80, RZ ;  /* 0x00003c806e6c7810 */ /* 0x000fe40007ffe0ff */
[----:B------:R-:W-:Y:S01]  /*11aa0*/  CS2R R160, SRZ ;  /* 0x0000000000a07805 */ /* 0x000fe2000001ff00 */
[----:B------:R-:W-:Y:S01]  /*11ab0*/  @!P0 FMUL R162, R153, R126 ;  /* 0x0000007e99a28220 */ /* 0x000fe20000400000 */
[----:B------:R-:W-:Y:S01]  /*11ac0*/  @!P0 FMUL R161, R151, R127 ;  /* 0x0000007f97a18220 */ /* 0x000fe20000400000 */
[----:B------:R-:W-:Y:S01]  /*11ad0*/  @!P0 FMUL R160, R154, R124 ;  /* 0x0000007c9aa08220 */ /* 0x000fe20000400000 */
[----:B------:R0:W-:Y:S01]  /*11ae0*/  STL [R1+0x168], R108 ;  /* 0x0001686c01007387 */ /* 0x0001e20000100800 */
[----:B------:R-:W-:-:S02]  /*11af0*/  ISETP.GE.AND P0, PT, R108, R206, PT ;  /* 0x000000ce6c00720c */ /* 0x000fc40003f06270 */
[----:B0-----:R-:W-:-:S05]  /*11b00*/  IADD3 R108, R110, 0x3d00, RZ ;  /* 0x00003d006e6c7810 */ /* 0x001fca0007ffe0ff */
[----:B------:R0:W-:Y:S04]  /*11b10*/  STL [R1+0x3f0], R108 ;  /* 0x0003f06c01007387 */ /* 0x0001e80000100800 */
[----:B------:R-:W4:Y:S04]  /*11b20*/  LDL R213, [R1+0xa14] ;  /* 0x000a140001d57983 */ /* 0x000f280000100800 */
[----:B------:R-:W4:Y:S01]  /*11b30*/  LDL R209, [R1+0xa1c] ;  /* 0x000a1c0001d17983 */ /* 0x000f220000100800 */
[----:B------:R-:W-:Y:S01]  /*11b40*/  FADD R122, R122, R231 ;  /* 0x000000e77a7a7221 */ /* 0x000fe20000000000 */
[----:B------:R-:W-:-:S02]  /*11b50*/  @!P1 PRMT R124, R129, 0x7632, R124 ;  /* 0x00007632817c9816 */ /* 0x000fc4000000007c */
[----:B------:R-:W-:Y:S02]  /*11b60*/  CS2R R156, SRZ ;  /* 0x00000000009c7805 */ /* 0x000fe4000001ff00 */
[----:B------:R-:W-:Y:S01]  /*11b70*/  CS2R R158, SRZ ;  /* 0x00000000009e7805 */ /* 0x000fe2000001ff00 */
[----:B------:R-:W-:Y:S01]  /*11b80*/  FADD R122, R122, R164 ;  /* 0x000000a47a7a7221 */ /* 0x000fe20000000000 */
[C---:B------:R-:W-:Y:S01]  /*11b90*/  @!P1 SHF.L.U32 R125, R130.reuse, 0x10, RZ ;  /* 0x00000010827d9819 */ /* 0x040fe200000006ff */
[----:B------:R-:W-:Y:S01]  /*11ba0*/  IMAD.MOV.U32 R155, RZ, RZ, RZ ;  /* 0x000000ffff9b7224 */ /* 0x000fe200078e00ff */
[----:B------:R-:W-:Y:S01]  /*11bb0*/  @!P1 PRMT R126, R130, 0x7632, R126 ;  /* 0x00007632827e9816 */ /* 0x000fe2000000007e */
[----:B------:R-:W-:Y:S01]  /*11bc0*/  FADD R122, R122, R232 ;  /* 0x000000e87a7a7221 */ /* 0x000fe20000000000 */
[----:B------:R-:W4:Y:S03]  /*11bd0*/  LDL R216, [R1+0xa34] ;  /* 0x000a340001d87983 */ /* 0x000f260000100800 */
[----:B------:R-:W-:Y:S01]  /*11be0*/  FADD R122, R122, R247 ;  /* 0x000000f77a7a7221 */ /* 0x000fe20000000000 */
[----:B------:R-:W4:Y:S03]  /*11bf0*/  LDL R212, [R1+0xa3c] ;  /* 0x000a3c0001d47983 */ /* 0x000f260000100800 */
[----:B------:R-:W-:Y:S01]  /*11c00*/  FADD R127, R122, R248 ;  /* 0x000000f87a7f7221 */ /* 0x000fe20000000000 */
[----:B------:R-:W4:Y:S03]  /*11c10*/  LDL R215, [R1+0xa40] ;  /* 0x000a400001d77983 */ /* 0x000f260000100800 */
[----:B------:R-:W-:Y:S01]  /*11c20*/  FADD R127, R127, R249 ;  /* 0x000000f97f7f7221 */ /* 0x000fe20000000000 */
[----:B------:R-:W-:Y:S01]  /*11c30*/  @!P6 SHF.L.U32 R147, R121, 0x10, RZ ;  /* 0x000000107993e819 */ /* 0x000fe200000006ff */
[----:B------:R-:W4:Y:S02]  /*11c40*/  LDL R214, [R1+0xa54] ;  /* 0x000a540001d67983 */ /* 0x000f240000100800 */
[----:B------:R-:W-:Y:S01]  /*11c50*/  FADD R127, R127, R251 ;  /* 0x000000fb7f7f7221 */ /* 0x000fe20000000000 */
[----:B------:R-:W-:Y:S01]  /*11c60*/  @!P1 PRMT R122, R131, 0x7632, R122 ;  /* 0x00007632837a9816 */ /* 0x000fe2000000007a */
[----:B------:R-:W4:Y:S02]  /*11c70*/  LDL R225, [R1+0xa7c] ;  /* 0x000a7c0001e17983 */ /* 0x000f240000100800 */
[----:B------:R-:W-:Y:S01]  /*11c80*/  FADD R127, R127, R245 ;  /* 0x000000f57f7f7221 */ /* 0x000fe20000000000 */
[----:B------:R-:W-:-:S02]  /*11c90*/  @!P1 SHF.L.U32 R156, R124, 0x10, RZ ;  /* 0x000000107c9c9819 */ /* 0x000fc400000006ff */
[----:B------:R-:W-:Y:S02]  /*11ca0*/  CS2R R164, SRZ ;  /* 0x0000000000a47805 */ /* 0x000fe4000001ff00 */
[----:B------:R-:W-:Y:S01]  /*11cb0*/  @!P1 SHF.L.U32 R158, R128, 0x10, RZ ;  /* 0x00000010809e9819 */ /* 0x000fe200000006ff */
[----:B------:R-:W-:Y:S01]  /*11cc0*/  FADD R127, R127, R235 ;  /* 0x000000eb7f7f7221 */ /* 0x000fe20000000000 */
[----:B------:R-:W-:Y:S01]  /*11cd0*/  @!P1 SHF.L.U32 R126, R126, 0x10, RZ ;  /* 0x000000107e7e9819 */ /* 0x000fe200000006ff */
[----:B------:R-:W4:Y:S02]  /*11ce0*/  LDL R250, [R1+0xa80] ;  /* 0x000a800001fa7983 */ /* 0x000f240000100800 */
[----:B------:R-:W-:Y:S01]  /*11cf0*/  FADD R127, R127, R236 ;  /* 0x000000ec7f7f7221 */ /* 0x000fe20000000000 */
[----:B------:R-:W-:Y:S01]  /*11d00*/  @!P1 SHF.L.U32 R155, R129, 0x10, RZ ;  /* 0x00000010819b9819 */ /* 0x000fe200000006ff */
[----:B------:R-:W4:Y:S02]  /*11d10*/  @!P5 LDG.E.64 R120, desc[UR4][R114.64+0x7800] ;  /* 0x007800047278d981 */ /* 0x000f24000c1e1b00 */
[----:B------:R-:W-:-:S04]  /*11d20*/  FADD R127, R127, R237 ;  /* 0x000000ed7f7f7221 */ /* 0x000fc80000000000 */
[----:B------:R-:W-:Y:S01]  /*11d30*/  FADD R127, R127, R242 ;  /* 0x000000f27f7f7221 */ /* 0x000fe20000000000 */
[----:B------:R-:W-:Y:S01]  /*11d40*/  @!P1 IMAD.U32 R122, R122, 0x10000, RZ ;  /* 0x000100007a7a9824 */ /* 0x000fe200078e00ff */
[----:B------:R-:W-:Y:S02]  /*11d50*/  @!P1 PRMT R128, R128, 0x7632, R128 ;  /* 0x0000763280809816 */ /* 0x000fe40000000080 */
[----:B------:R-:W-:Y:S01]  /*11d60*/  FADD R127, R127, R54 ;  /* 0x000000367f7f7221 */ /* 0x000fe20000000000 */
[----:B------:R-:W-:Y:S01]  /*11d70*/  @!P1 FMUL R166, R156, R122 ;  /* 0x0000007a9ca69220 */ /* 0x000fe20000400000 */
[----:B------:R-:W-:Y:S01]  /*11d80*/  @!P2 SHF.L.U32 R164, R133, 0x10, RZ ;  /* 0x0000001085a4a819 */ /* 0x000fe200000006ff */
[----:B---3--:R-:W-:Y:S02]  /*11d90*/  @!P2 IMAD.U32 R122, R135, 0x10000, RZ ;  /* 0x00010000877aa824 */ /* 0x008fe400078e00ff */
[----:B------:R-:W-:Y:S01]  /*11da0*/  FADD R127, R127, R233 ;  /* 0x000000e97f7f7221 */ /* 0x000fe20000000000 */
[----:B------:R-:W-:Y:S01]  /*11db0*/  @!P1 IMAD.U32 R159, R128, 0x10000, RZ ;  /* 0x00010000809f9824 */ /* 0x000fe200078e00ff */
[----:B------:R-:W-:Y:S01]  /*11dc0*/  @!P2 PRMT R133, R133, 0x7632, R133 ;  /* 0x000076328585a816 */ /* 0x000fe20000000085 */
[----:B------:R-:W-:Y:S01]  /*11dd0*/  @!P2 FMUL R169, R164, R122 ;  /* 0x0000007aa4a9a220 */ /* 0x000fe20000400000 */
[----:B------:R-:W-:Y:S01]  /*11de0*/  FADD R128, R127, R234 ;  /* 0x000000ea7f807221 */ /* 0x000fe20000000000 */
[----:B------:R-:W-:-:S03]  /*11df0*/  @!P2 PRMT R122, R135, 0x7632, R122 ;  /* 0x00007632877aa816 */ /* 0x000fc6000000007a */
[----:B------:R-:W-:Y:S01]  /*11e00*/  FADD R128, R128, R57 ;  /* 0x0000003980807221 */ /* 0x000fe20000000000 */
[----:B------:R-:W-:Y:S01]  /*11e10*/  @!P2 SHF.L.U32 R170, R133, 0x10, RZ ;  /* 0x0000001085aaa819 */ /* 0x000fe200000006ff */
[----:B------:R-:W-:Y:S02]  /*11e20*/  @!P2 IMAD.U32 R122, R122, 0x10000, RZ ;  /* 0x000100007a7aa824 */ /* 0x000fe400078e00ff */
[----:B------:R-:W-:Y:S02]  /*11e30*/  FADD R128, R128, R146 ;  /* 0x0000009280807221 */ /* 0x000fe40000000000 */
[----:B------:R-:W-:Y:S02]  /*11e40*/  @!P2 FMUL R174, R170, R122 ;  /* 0x0000007aaaaea220 */ /* 0x000fe40000400000 */
[----:B------:R-:W-:-:S04]  /*11e50*/  FADD R122, R128, R145 ;  /* 0x00000091807a7221 */ /* 0x000fc80000000000 */
[----:B------:R-:W-:-:S04]  /*11e60*/  FADD R122, R122, R144 ;  /* 0x000000907a7a7221 */ /* 0x000fc80000000000 */
[----:B------:R-:W-:-:S04]  /*11e70*/  FADD R122, R122, R162 ;  /* 0x000000a27a7a7221 */ /* 0x000fc80000000000 */
[----:B------:R-:W-:-:S04]  /*11e80*/  FADD R122, R122, R163 ;  /* 0x000000a37a7a7221 */ /* 0x000fc80000000000 */
[----:B------:R-:W-:Y:S01]  /*11e90*/  FADD R128, R122, R161 ;  /* 0x000000a17a807221 */ /* 0x000fe20000000000 */
[----:B------:R-:W-:Y:S01]  /*11ea0*/  @!P1 FMUL R157, R158, R125 ;  /* 0x0000007d9e9d9220 */ /* 0x000fe20000400000 */
[----:B------:R-:W-:Y:S01]  /*11eb0*/  @!P1 SHF.L.U32 R131, R131, 0x10, RZ ;  /* 0x0000001083839819 */ /* 0x000fe200000006ff */
[----:B------:R-:W-:Y:S01]  /*11ec0*/  @!P1 FMUL R168, R159, R126 ;  /* 0x0000007e9fa89220 */ /* 0x000fe20000400000 */
[----:B------:R-:W-:Y:S01]  /*11ed0*/  FADD R128, R128, R160 ;  /* 0x000000a080807221 */ /* 0x000fe20000000000 */
[C---:B------:R-:W-:Y:S01]  /*11ee0*/  @!P2 SHF.L.U32 R165, R132.reuse, 0x10, RZ ;  /* 0x0000001084a5a819 */ /* 0x040fe200000006ff */
[----:B------:R-:W3:Y:S01]  /*11ef0*/  @!P0 LDG.E.64 R124, desc[UR4][R112.64+0x7900] ;  /* 0x00790004707c8981 */ /* 0x000ee2000c1e1b00 */
[----:B------:R-:W-:Y:S01]  /*11f00*/  @!P1 FMUL R167, R155, R131 ;  /* 0x000000839ba79220 */ /* 0x000fe20000400000 */
[----:B------:R-:W-:Y:S02]  /*11f10*/  @!P2 PRMT R132, R132, 0x7632, R132 ;  /* 0x000076328484a816 */ /* 0x000fe40000000084 */
[----:B------:R-:W-:-:S02]  /*11f20*/  @!P2 SHF.L.U32 R126, R134, 0x10, RZ ;  /* 0x00000010867ea819 */ /* 0x000fc400000006ff */
[----:B------:R-:W-:Y:S02]  /*11f30*/  @!P2 PRMT R129, R134, 0x7632, R129 ;  /* 0x000076328681a816 */ /* 0x000fe40000000081 */
[----:B------:R-:W-:Y:S01]  /*11f40*/  @!P2 SHF.L.U32 R172, R132, 0x10, RZ ;  /* 0x0000001084aca819 */ /* 0x000fe200000006ff */
[----:B------:R-:W-:Y:S01]  /*11f50*/  @!P2 FMUL R171, R165, R126 ;  /* 0x0000007ea5aba220 */ /* 0x000fe20000400000 */
[----:B------:R-:W-:Y:S01]  /*11f60*/  @!P2 SHF.L.U32 R129, R129, 0x10, RZ ;  /* 0x000000108181a819 */ /* 0x000fe200000006ff */
[----:B------:R-:W3:Y:S04]  /*11f70*/  LDL R134, [R1+0xa74] ;  /* 0x000a740001867983 */ /* 0x000ee80000100800 */
[----:B------:R-:W-:Y:S01]  /*11f80*/  @!P2 FMUL R173, R172, R129 ;  /* 0x00000081acada220 */ /* 0x000fe20000400000 */
[----:B--2---:R-:W-:Y:S01]  /*11f90*/  @!P3 SHF.L.U32 R175, R136, 0x10, RZ ;  /* 0x0000001088afb819 */ /* 0x004fe200000006ff */
[----:B------:R-:W2:Y:S01]  /*11fa0*/  @!P0 LDG.E.64 R126, desc[UR4][R114.64+0x7900] ;  /* 0x00790004727e8981 */ /* 0x000ea2000c1e1b00 */
[----:B----4-:R-:W-:-:S05]  /*11fb0*/  @!P3 SHF.L.U32 R122, R138, 0x10, RZ ;  /* 0x000000108a7ab819 */ /* 0x010fca00000006ff */
[----:B------:R-:W-:Y:S01]  /*11fc0*/  @!P3 FMUL R178, R175, R122 ;  /* 0x0000007aafb2b220 */ /* 0x000fe20000400000 */
[----:B------:R-:W-:-:S04]  /*11fd0*/  FADD R122, R128, R157 ;  /* 0x0000009d807a7221 */ /* 0x000fc80000000000 */
[----:B------:R-:W-:-:S04]  /*11fe0*/  FADD R122, R122, R168 ;  /* 0x000000a87a7a7221 */ /* 0x000fc80000000000 */
[----:B------:R-:W-:-:S04]  /*11ff0*/  FADD R122, R122, R167 ;  /* 0x000000a77a7a7221 */ /* 0x000fc80000000000 */
[----:B------:R-:W-:-:S04]  /*12000*/  FADD R122, R122, R166 ;  /* 0x000000a67a7a7221 */ /* 0x000fc80000000000 */
[----:B------:R-:W-:Y:S01]  /*12010*/  FADD R130, R122, R171 ;  /* 0x000000ab7a827221 */ /* 0x000fe20000000000 */
[----:B------:R-:W-:-:S03]  /*12020*/  @!P3 SHF.L.U32 R177, R137, 0x10, RZ ;  /* 0x0000001089b1b819 */ /* 0x000fc600000006ff */
[----:B------:R-:W-:Y:S01]  /*12030*/  FADD R130, R130, R173 ;  /* 0x000000ad82827221 */ /* 0x000fe20000000000 */
[----:B------:R-:W-:Y:S02]  /*12040*/  @!P3 SHF.L.U32 R122, R139, 0x10, RZ ;  /* 0x000000108b7ab819 */ /* 0x000fe400000006ff */
[----:B------:R-:W-:Y:S01]  /*12050*/  @!P3 PRMT R136, R136, 0x7632, R136 ;  /* 0x000076328888b816 */ /* 0x000fe20000000088 */
[----:B------:R-:W-:Y:S01]  /*12060*/  FADD R130, R130, R169 ;  /* 0x000000a982827221 */ /* 0x000fe20000000000 */
[----:B------:R-:W-:Y:S01]  /*12070*/  @!P3 PRMT R128, R138, 0x7632, R128 ;  /* 0x000076328a80b816 */ /* 0x000fe20000000080 */
[----:B------:R-:W-:Y:S01]  /*12080*/  IMAD.MOV.U32 R138, RZ, RZ, RZ ;  /* 0x000000ffff8a7224 */ /* 0x000fe200078e00ff */
[----:B------:R-:W-:Y:S01]  /*12090*/  @!P3 SHF.L.U32 R176, R136, 0x10, RZ ;  /* 0x0000001088b0b819 */ /* 0x000fe200000006ff */
[----:B------:R-:W-:Y:S01]  /*120a0*/  @!P3 FMUL R138, R177, R122 ;  /* 0x0000007ab18ab220 */ /* 0x000fe20000400000 */
[----:B------:R-:W-:Y:S01]  /*120b0*/  @!P3 SHF.L.U32 R128, R128, 0x10, RZ ;  /* 0x000000108080b819 */ /* 0x000fe200000006ff */
[----:B------:R-:W-:Y:S01]  /*120c0*/  FADD R122, R130, R174 ;  /* 0x000000ae827a7221 */ /* 0x000fe20000000000 */
[----:B------:R-:W-:-:S02]  /*120d0*/  @!P3 PRMT R137, R137, 0x7632, R137 ;  /* 0x000076328989b816 */ /* 0x000fc40000000089 */
[----:B------:R-:W-:Y:S01]  /*120e0*/  @!P3 PRMT R130, R139, 0x7632, R130 ;  /* 0x000076328b82b816 */ /* 0x000fe20000000082 */
[----:B------:R-:W-:Y:S01]  /*120f0*/  @!P3 FMUL R180, R176, R128 ;  /* 0x00000080b0b4b220 */ /* 0x000fe20000400000 */
[----:B------:R-:W-:Y:S01]  /*12100*/  FADD R122, R122, R178 ;  /* 0x000000b27a7a7221 */ /* 0x000fe20000000000 */
[----:B------:R-:W-:Y:S01]  /*12110*/  @!P3 IMAD.U32 R179, R137, 0x10000, RZ ;  /* 0x0001000089b3b824 */ /* 0x000fe200078e00ff */
[----:B------:R-:W-:Y:S02]  /*12120*/  @!P3 SHF.L.U32 R130, R130, 0x10, RZ ;  /* 0x000000108282b819 */ /* 0x000fe400000006ff */
[----:B------:R-:W-:-:S03]  /*12130*/  FADD R122, R122, R180 ;  /* 0x000000b47a7a7221 */ /* 0x000fc60000000000 */
[----:B------:R-:W-:Y:S01]  /*12140*/  @!P3 FMUL R181, R179, R130 ;  /* 0x00000082b3b5b220 */ /* 0x000fe20000400000 */
[----:B------:R-:W-:Y:S01]  /*12150*/  FADD R130, R122, R138 ;  /* 0x0000008a7a827221 */ /* 0x000fe20000000000 */
[----:B------:R-:W-:Y:S01]  /*12160*/  @!P6 IMAD.U32 R122, R123, 0x10000, RZ ;  /* 0x000100007b7ae824 */ /* 0x000fe200078e00ff */
[----:B------:R-:W-:Y:S02]  /*12170*/  MOV R139, RZ ;  /* 0x000000ff008b7202 */ /* 0x000fe40000000f00 */
[----:B------:R-:W-:Y:S01]  /*12180*/  FADD R130, R130, R181 ;  /* 0x000000b582827221 */ /* 0x000fe20000000000 */
[----:B------:R-:W-:-:S03]  /*12190*/  @!P6 FMUL R139, R147, R122 ;  /* 0x0000007a938be220 */ /* 0x000fc60000400000 */
[----:B------:R-:W-:Y:S02]  /*121a0*/  FADD R122, R130, R213 ;  /* 0x000000d5827a7221 */ /* 0x000fe40000000000 */
[----:B------:R-:W4:Y:S02]  /*121b0*/  LDL R213, [R1+0xa5c] ;  /* 0x000a5c0001d57983 */ /* 0x000f240000100800 */
[----:B------:R-:W-:-:S04]  /*121c0*/  FADD R122, R122, R183 ;  /* 0x000000b77a7a7221 */ /* 0x000fc80000000000 */
[----:B------:R-:W-:Y:S02]  /*121d0*/  FADD R122, R122, R209 ;  /* 0x000000d17a7a7221 */ /* 0x000fe40000000000 */
[----:B------:R-:W3:Y:S02]  /*121e0*/  LDL R209, [R1+0xa60] ;  /* 0x000a600001d17983 */ /* 0x000ee40000100800 */
[----:B------:R-:W-:-:S04]  /*121f0*/  FADD R122, R122, R182 ;  /* 0x000000b67a7a7221 */ /* 0x000fc80000000000 */
[----:B------:R-:W-:Y:S01]  /*12200*/  FADD R122, R122, R216 ;  /* 0x000000d87a7a7221 */ /* 0x000fe20000000000 */
[----:B------:R-:W-:-:S03]  /*12210*/  ISETP.GE.AND P1, PT, R108, R206, PT ;  /* 0x000000ce6c00720c */ /* 0x000fc60003f26270 */
[----:B------:R-:W-:Y:S01]  /*12220*/  FADD R122, R122, R184 ;  /* 0x000000b87a7a7221 */ /* 0x000fe20000000000 */
[----:B0-----:R-:W-:-:S03]  /*12230*/  IADD3 R108, R110, 0x3d80, RZ ;  /* 0x00003d806e6c7810 */ /* 0x001fc60007ffe0ff */
[----:B------:R-:W-:Y:S02]  /*12240*/  FADD R122, R122, R212 ;  /* 0x000000d47a7a7221 */ /* 0x000fe40000000000 */
[----:B------:R-:W2:Y:S01]  /*12250*/  LDL R212, [R1+0xa94] ;  /* 0x000a940001d47983 */ /* 0x000ea20000100800 */
[----:B------:R-:W-:-:S03]  /*12260*/  ISETP.GE.AND P2, PT, R108, R206, PT ;  /* 0x000000ce6c00720c */ /* 0x000fc60003f46270 */
[----:B------:R0:W-:Y:S04]  /*12270*/  STL [R1+0x364], R108 ;  /* 0x0003646c01007387 */ /* 0x0001e80000100800 */
[----:B------:R-:W2:Y:S01]  /*12280*/  LDL R216, [R1+0xa9c] ;  /* 0x000a9c0001d87983 */ /* 0x000ea20000100800 */
[----:B------:R-:W-:Y:S02]  /*12290*/  MOV R182, RZ ;  /* 0x000000ff00b67202 */ /* 0x000fe40000000f00 */
[----:B------:R-:W-:Y:S01]  /*122a0*/  @!P4 SHF.L.U32 R132, R142, 0x10, RZ ;  /* 0x000000108e84c819 */ /* 0x000fe200000006ff */
[----:B------:R-:W2:Y:S04]  /*122b0*/  @!P1 LDG.E.64 R128, desc[UR4][R112.64+0x7a00] ;  /* 0x007a000470809981 */ /* 0x000ea8000c1e1b00 */
[----:B0-----:R-:W2:Y:S01]  /*122c0*/  LDL R108, [R1+0xa98] ;  /* 0x000a9800016c7983 */ /* 0x001ea20000100800 */
[----:B------:R-:W-:-:S03]  /*122d0*/  FADD R122, R122, R215 ;  /* 0x000000d77a7a7221 */ /* 0x000fc60000000000 */
[----:B------:R-:W2:Y:S01]  /*122e0*/  LDL R215, [R1+0xab4] ;  /* 0x000ab40001d77983 */ /* 0x000ea20000100800 */
[----:B------:R-:W-:-:S03]  /*122f0*/  FADD R122, R122, R214 ;  /* 0x000000d67a7a7221 */ /* 0x000fc60000000000 */
[----:B------:R-:W2:Y:S01]  /*12300*/  LDL R214, [R1+0xab8] ;  /* 0x000ab80001d67983 */ /* 0x000ea20000100800 */
[----:B------:R-:W-:Y:S01]  /*12310*/  FADD R122, R122, R185 ;  /* 0x000000b97a7a7221 */ /* 0x000fe20000000000 */
[----:B------:R-:W-:Y:S01]  /*12320*/  HFMA2.MMA R184, -RZ, RZ, 0, 0 ;  /* 0x00000000ffb87435 */ /* 0x000fe200000001ff */
[C---:B------:R-:W-:Y:S01]  /*12330*/  @!P4 IMAD.U32 R182, R140.reuse, 0x10000, RZ ;  /* 0x000100008cb6c824 */ /* 0x040fe200078e00ff */
[----:B------:R-:W-:Y:S01]  /*12340*/  @!P4 PRMT R140, R140, 0x7632, R140 ;  /* 0x000076328c8cc816 */ /* 0x000fe2000000008c */
[----:B------:R-:W2:Y:S03]  /*12350*/  @!P1 LDG.E.64 R130, desc[UR4][R114.64+0x7a00] ;  /* 0x007a000472829981 */ /* 0x000ea6000c1e1b00 */
[----:B------:R-:W-:Y:S01]  /*12360*/  @!P4 SHF.L.U32 R184, R140, 0x10, RZ ;  /* 0x000000108cb8c819 */ /* 0x000fe200000006ff */
[----:B----4-:R-:W-:Y:S02]  /*12370*/  FADD R133, R122, R213 ;  /* 0x000000d57a857221 */ /* 0x010fe40000000000 */
[----:B------:R-:W4:Y:S02]  /*12380*/  LDL R213, [R1+0xabc] ;  /* 0x000abc0001d57983 */ /* 0x000f240000100800 */
[----:B---3--:R-:W-:-:S02]  /*12390*/  FADD R133, R133, R209 ;  /* 0x000000d185857221 */ /* 0x008fc40000000000 */
[----:B------:R-:W3:Y:S01]  /*123a0*/  LDL R209, [R1+0xac0] ;  /* 0x000ac00001d17983 */ /* 0x000ee20000100800 */
[----:B------:R-:W-:Y:S01]  /*123b0*/  IMAD.MOV.U32 R140, RZ, RZ, RZ ;  /* 0x000000ffff8c7224 */ /* 0x000fe200078e00ff */
[C---:B------:R-:W-:Y:S02]  /*123c0*/  @!P4 SHF.L.U32 R140, R141.reuse, 0x10, RZ ;  /* 0x000000108d8cc819 */ /* 0x040fe400000006ff */
[----:B------:R-:W-:Y:S02]  /*123d0*/  @!P4 PRMT R141, R141, 0x7632, R141 ;  /* 0x000076328d8dc816 */ /* 0x000fe4000000008d */
[----:B------:R-:W-:Y:S02]  /*123e0*/  MOV R185, RZ ;  /* 0x000000ff00b97202 */ /* 0x000fe40000000f00 */
[----:B------:R-:W-:Y:S01]  /*123f0*/  @!P4 SHF.L.U32 R185, R141, 0x10, RZ ;  /* 0x000000108db9c819 */ /* 0x000fe200000006ff */
[----:B------:R-:W-:Y:S02]  /*12400*/  IMAD.MOV.U32 R141, RZ, RZ, RZ ;  /* 0x000000ffff8d7224 */ /* 0x000fe400078e00ff */
[----:B------:R-:W-:Y:S01]  /*12410*/  @!P4 FMUL R141, R182, R132 ;  /* 0x00000084b68dc220 */ /* 0x000fe20000400000 */
[----:B------:R-:W-:-:S04]  /*12420*/  FADD R132, R133, R134 ;  /* 0x0000008685847221 */ /* 0x000fc80000000000 */
[----:B------:R-:W-:-:S04]  /*12430*/  FADD R132, R132, R186 ;  /* 0x000000ba84847221 */ /* 0x000fc80000000000 */
[----:B------:R-:W-:-:S04]  /*12440*/  FADD R132, R132, R225 ;  /* 0x000000e184847221 */ /* 0x000fc80000000000 */
[----:B------:R-:W-:Y:S01]  /*12450*/  FADD R135, R132, R250 ;  /* 0x000000fa84877221 */ /* 0x000fe20000000000 */
[----:B------:R-:W-:-:S03]  /*12460*/  @!P4 SHF.L.U32 R134, R143, 0x10, RZ ;  /* 0x000000108f86c819 */ /* 0x000fc600000006ff */
[----:B--2---:R-:W-:Y:S02]  /*12470*/  FADD R135, R135, R212 ;  /* 0x000000d487877221 */ /* 0x004fe40000000000 */
[----:B------:R-:W2:Y:S01]  /*12480*/  LDL R212, [R1+0xadc] ;  /* 0x000adc0001d47983 */ /* 0x000ea20000100800 */
[----:B------:R-:W-:Y:S01]  /*12490*/  @!P4 PRMT R133, R142, 0x7632, R133 ;  /* 0x000076328e85c816 */ /* 0x000fe20000000085 */
[----:B------:R-:W-:Y:S01]  /*124a0*/  FADD R135, R135, R108 ;  /* 0x0000006c87877221 */ /* 0x000fe20000000000 */
[----:B------:R-:W-:Y:S02]  /*124b0*/  IMAD.MOV.U32 R142, RZ, RZ, RZ ;  /* 0x000000ffff8e7224 */ /* 0x000fe400078e00ff */
[----:B------:R-:W-:Y:S01]  /*124c0*/  @!P4 FMUL R142, R140, R134 ;  /* 0x000000868c8ec220 */ /* 0x000fe20000400000 */
[----:B------:R-:W2:Y:S01]  /*124d0*/  LDL R108, [R1+0xaf8] ;  /* 0x000af800016c7983 */ /* 0x000ea20000100800 */
[----:B------:R-:W-:Y:S01]  /*124e0*/  FADD R134, R135, R216 ;  /* 0x000000d887867221 */ /* 0x000fe20000000000 */
[----:B------:R-:W-:-:S02]  /*124f0*/  @!P4 PRMT R135, R143, 0x7632, R135 ;  /* 0x000076328f87c816 */ /* 0x000fc40000000087 */
[----:B------:R-:W2:Y:S02]  /*12500*/  LDL R216, [R1+0xafc] ;  /* 0x000afc0001d87983 */ /* 0x000ea40000100800 */
[----:B------:R-:W-:Y:S01]  /*12510*/  @!P4 SHF.L.U32 R135, R135, 0x10, RZ ;  /* 0x000000108787c819 */ /* 0x000fe200000006ff */
[----:B------:R-:W-:Y:S01]  /*12520*/  FADD R134, R134, R187 ;  /* 0x000000bb86867221 */ /* 0x000fe20000000000 */
[----:B------:R-:W-:-:S03]  /*12530*/  MOV R187, RZ ;  /* 0x000000ff00bb7202 */ /* 0x000fc60000000f00 */
[----:B------:R-:W-:Y:S01]  /*12540*/  @!P4 FMUL R187, R185, R135 ;  /* 0x00000087b9bbc220 */ /* 0x000fe20000400000 */
[----:B------:R-:W-:Y:S02]  /*12550*/  VIADD R135, R110, 0x3e00 ;  /* 0x00003e006e877836 */ /* 0x000fe40000000000 */
[----:B------:R-:W-:-:S04]  /*12560*/  FADD R134, R134, R215 ;  /* 0x000000d786867221 */ /* 0x000fc80000000000 */
[----:B------:R-:W-:Y:S01]  /*12570*/  FADD R134, R134, R214 ;  /* 0x000000d686867221 */ /* 0x000fe20000000000 */
[----:B------:R-:W-:Y:S04]  /*12580*/  STL [R1+0x18c], R135 ;  /* 0x00018c8701007387 */ /* 0x000fe80000100800 */
[----:B------:R-:W2:Y:S04]  /*12590*/  LDL R214, [R1+0xb14] ;  /* 0x000b140001d67983 */ /* 0x000ea80000100800 */
[----:B------:R-:W2:Y:S01]  /*125a0*/  LDL R215, [R1+0xb1c] ;  /* 0x000b1c0001d77983 */ /* 0x000ea20000100800 */
[----:B----4-:R-:W-:Y:S01]  /*125b0*/  FADD R134, R134, R213 ;  /* 0x000000d586867221 */ /* 0x010fe20000000000 */
[----:B------:R-:W-:-:S02]  /*125c0*/  HFMA2.MMA R143, -RZ, RZ, 0, 0 ;  /* 0x00000000ff8f7435 */ /* 0x000fc400000001ff */
[----:B------:R-:W4:Y:S01]  /*125d0*/  LDL R213, [R1+0xb38] ;  /* 0x000b380001d57983 */ /* 0x000f220000100800 */
[----:B---3--:R-:W-:-:S03]  /*125e0*/  FADD R134, R134, R209 ;  /* 0x000000d186867221 */ /* 0x008fc60000000000 */
[----:B------:R-:W3:Y:S01]  /*125f0*/  LDL R209, [R1+0xb20] ;  /* 0x000b200001d17983 */ /* 0x000ee20000100800 */
[C---:B------:R-:W-:Y:S02]  /*12600*/  @!P5 SHF.L.U32 R143, R116.reuse, 0x10, RZ ;  /* 0x00000010748fd819 */ /* 0x040fe400000006ff */
[----:B------:R-:W-:Y:S01]  /*12610*/  @!P5 PRMT R116, R116, 0x7632, R116 ;  /* 0x000076327474d816 */ /* 0x000fe20000000074 */
[----:B------:R-:W-:Y:S01]  /*12620*/  FADD R134, R134, R188 ;  /* 0x000000bc86867221 */ /* 0x000fe20000000000 */
[----:B------:R-:W-:-:S03]  /*12630*/  MOV R188, RZ ;  /* 0x000000ff00bc7202 */ /* 0x000fc60000000f00 */
[----:B------:R-:W-:Y:S02]  /*12640*/  @!P5 IMAD.U32 R188, R116, 0x10000, RZ ;  /* 0x0001000074bcd824 */ /* 0x000fe400078e00ff */
[----:B------:R-:W-:-:S04]  /*12650*/  FADD R116, R134, R189 ;  /* 0x000000bd86747221 */ /* 0x000fc80000000000 */
[----:B--2---:R-:W-:Y:S02]  /*12660*/  FADD R116, R116, R212 ;  /* 0x000000d474747221 */ /* 0x004fe40000000000 */
[----:B------:R-:W2:Y:S02]  /*12670*/  LDL R212, [R1+0xb40] ;  /* 0x000b400001d47983 */ /* 0x000ea40000100800 */
[----:B------:R-:W-:-:S04]  /*12680*/  FADD R116, R116, R190 ;  /* 0x000000be74747221 */ /* 0x000fc80000000000 */
[----:B------:R-:W-:-:S04]  /*12690*/  FADD R136, R116, R191 ;  /* 0x000000bf74887221 */ /* 0x000fc80000000000 */
[----:B------:R-:W-:Y:S01]  /*126a0*/  FADD R136, R136, R108 ;  /* 0x0000006c88887221 */ /* 0x000fe20000000000 */
[----:B------:R-:W-:-:S03]  /*126b0*/  @!P5 SHF.L.U32 R116, R120, 0x10, RZ ;  /* 0x000000107874d819 */ /* 0x000fc600000006ff */
[----:B------:R-:W-:Y:S01]  /*126c0*/  FADD R136, R136, R216 ;  /* 0x000000d888887221 */ /* 0x000fe20000000000 */
[----:B------:R-:W-:-:S03]  /*126d0*/  @!P5 PRMT R120, R120, 0x7632, R120 ;  /* 0x000076327878d816 */ /* 0x000fc60000000078 */
[----:B------:R-:W-:Y:S01]  /*126e0*/  FADD R136, R136, R193 ;  /* 0x000000c188887221 */ /* 0x000fe20000000000 */
[----:B------:R-:W-:Y:S01]  /*126f0*/  HFMA2.MMA R189, -RZ, RZ, 0, 0 ;  /* 0x00000000ffbd7435 */ /* 0x000fe200000001ff */
[----:B------:R-:W-:Y:S01]  /*12700*/  @!P5 SHF.L.U32 R120, R120, 0x10, RZ ;  /* 0x000000107878d819 */ /* 0x000fe200000006ff */
[----:B------:R-:W-:Y:S02]  /*12710*/  IMAD.MOV.U32 R193, RZ, RZ, RZ ;  /* 0x000000ffffc17224 */ /* 0x000fe400078e00ff */
[----:B------:R-:W-:Y:S02]  /*12720*/  FADD R136, R136, R214 ;  /* 0x000000d688887221 */ /* 0x000fe40000000000 */
[----:B------:R-:W-:Y:S01]  /*12730*/  @!P5 FMUL R193, R188, R120 ;  /* 0x00000078bcc1d220 */ /* 0x000fe20000400000 */
[----:B------:R-:W2:Y:S01]  /*12740*/  LDL R214, [R1+0xb5c] ;  /* 0x000b5c0001d67983 */ /* 0x000ea20000100800 */
[----:B------:R-:W-:Y:S01]  /*12750*/  FADD R136, R136, R192 ;  /* 0x000000c088887221 */ /* 0x000fe20000000000 */
[----:B------:R-:W-:-:S02]  /*12760*/  @!P5 SHF.L.U32 R189, R117, 0x10, RZ ;  /* 0x0000001075bdd819 */ /* 0x000fc400000006ff */
[----:B------:R-:W-:Y:S01]  /*12770*/  @!P5 SHF.L.U32 R120, R121, 0x10, RZ ;  /* 0x000000107978d819 */ /* 0x000fe200000006ff */
[----:B------:R-:W-:Y:S01]  /*12780*/  FADD R136, R136, R215 ;  /* 0x000000d788887221 */ /* 0x000fe20000000000 */
[----:B------:R-:W-:-:S03]  /*12790*/  MOV R192, RZ ;  /* 0x000000ff00c07202 */ /* 0x000fc60000000f00 */
[----:B------:R-:W-:Y:S01]  /*127a0*/  @!P5 FMUL R192, R189, R120 ;  /* 0x00000078bdc0d220 */ /* 0x000fe20000400000 */
[----:B---3--:R-:W-:Y:S02]  /*127b0*/  FADD R120, R136, R209 ;  /* 0x000000d188787221 */ /* 0x008fe40000000000 */
[----:B------:R-:W3:Y:S01]  /*127c0*/  LDL R209, [R1+0xb74] ;  /* 0x000b740001d17983 */ /* 0x000ee20000100800 */
[----:B------:R-:W-:Y:S01]  /*127d0*/  IADD3 R108, R110, 0x3e80, RZ ;  /* 0x00003e806e6c7810 */ /* 0x000fe20007ffe0ff */
[----:B------:R-:W-:-:S04]  /*127e0*/  FADD R120, R120, R195 ;  /* 0x000000c378787221 */ /* 0x000fc80000000000 */
[----:B------:R0:W-:Y:S01]  /*127f0*/  STL [R1+0x188], R108 ;  /* 0x0001886c01007387 */ /* 0x0001e20000100800 */
[----:B------:R-:W-:-:S03]  /*12800*/  ISETP.GE.AND P3, PT, R108, R206, PT ;  /* 0x000000ce6c00720c */ /* 0x000fc60003f66270 */
[----:B------:R-:W3:Y:S01]  /*12810*/  LDL R250, [R1+0xb7c] ;  /* 0x000b7c0001fa7983 */ /* 0x000ee20000100800 */
[----:B----4-:R-:W-:-:S03]  /*12820*/  FADD R120, R120, R213 ;  /* 0x000000d578787221 */ /* 0x010fc60000000000 */
[----:B------:R-:W4:Y:S04]  /*12830*/  LDL R213, [R1+0xb98] ;  /* 0x000b980001d57983 */ /* 0x000f280000100800 */
[----:B0-----:R-:W4:Y:S01]  /*12840*/  LDL R108, [R1+0xb80] ;  /* 0x000b8000016c7983 */ /* 0x001f220000100800 */
[----:B------:R-:W-:Y:S01]  /*12850*/  FADD R120, R120, R194 ;  /* 0x000000c278787221 */ /* 0x000fe20000000000 */
[----:B------:R-:W-:Y:S02]  /*12860*/  MOV R194, RZ ;  /* 0x000000ff00c27202 */ /* 0x000fe40000000f00 */
[C---:B------:R-:W-:Y:S01]  /*12870*/  @!P0 SHF.L.U32 R194, R124.reuse, 0x10, RZ ;  /* 0x000000107cc28819 */ /* 0x040fe200000006ff */
[----:B------:R-:W4:Y:S01]  /*12880*/  LDL R216, [R1+0xcf8] ;  /* 0x000cf80001d87983 */ /* 0x000f220000100800 */
[----:B------:R-:W-:Y:S01]  /*12890*/  @!P0 PRMT R124, R124, 0x7632, R124 ;  /* 0x000076327c7c8816 */ /* 0x000fe2000000007c */
[----:B--2---:R-:W-:-:S02]  /*128a0*/  FADD R136, R120, R212 ;  /* 0x000000d478887221 */ /* 0x004fc40000000000 */
[----:B------:R-:W2:Y:S04]  /*128b0*/  LDL R215, [R1+0xcfc] ;  /* 0x000cfc0001d77983 */ /* 0x000ea80000100800 */
[----:B------:R-:W2:Y:S01]  /*128c0*/  LDL R212, [R1+0xba0] ;  /* 0x000ba00001d47983 */ /* 0x000ea20000100800 */
[----:B------:R-:W-:Y:S01]  /*128d0*/  FADD R136, R136, R197 ;  /* 0x000000c588887221 */ /* 0x000fe20000000000 */
[----:B------:R-:W-:Y:S01]  /*128e0*/  IMAD.MOV.U32 R197, RZ, RZ, RZ ;  /* 0x000000ffffc57224 */ /* 0x000fe200078e00ff */
[----:B------:R-:W-:Y:S02]  /*128f0*/  @!P0 SHF.L.U32 R197, R124, 0x10, RZ ;  /* 0x000000107cc58819 */ /* 0x000fe400000006ff */
[----:B------:R-:W-:-:S04]  /*12900*/  FADD R124, R136, R196 ;  /* 0x000000c4887c7221 */ /* 0x000fc80000000000 */
[----:B------:R-:W-:Y:S01]  /*12910*/  FADD R124, R124, R214 ;  /* 0x000000d67c7c7221 */ /* 0x000fe20000000000 */
[----:B------:R-:W-:Y:S01]  /*12920*/  @!P0 SHF.L.U32 R136, R126, 0x10, RZ ;  /* 0x000000107e888819 */ /* 0x000fe200000006ff */
[----:B------:R-:W2:Y:S02]  /*12930*/  LDL R214, [R1+0xcac] ;  /* 0x000cac0001d67983 */ /* 0x000ea40000100800 */
[----:B------:R-:W-:-:S04]  /*12940*/  FADD R124, R124, R199 ;  /* 0x000000c77c7c7221 */ /* 0x000fc80000000000 */
[----:B---3--:R-:W-:Y:S02]  /*12950*/  FADD R137, R124, R209 ;  /* 0x000000d17c897221 */ /* 0x008fe40000000000 */
[----:B------:R-:W3:Y:S02]  /*12960*/  LDL R209, [R1+0xd04] ;  /* 0x000d040001d17983 */ /* 0x000ee40000100800 */
[----:B------:R-:W-:Y:S01]  /*12970*/  FADD R137, R137, R198 ;  /* 0x000000c689897221 */ /* 0x000fe20000000000 */
[----:B------:R-:W-:-:S03]  /*12980*/  MOV R198, RZ ;  /* 0x000000ff00c67202 */ /* 0x000fc60000000f00 */
[----:B------:R-:W-:Y:S01]  /*12990*/  FADD R137, R137, R250 ;  /* 0x000000fa89897221 */ /* 0x000fe20000000000 */
[----:B------:R-:W-:Y:S01]  /*129a0*/  @!P0 FMUL R198, R194, R136 ;  /* 0x00000088c2c68220 */ /* 0x000fe20000400000 */
[----:B------:R-:W-:Y:S02]  /*129b0*/  @!P0 PRMT R136, R126, 0x7632, R136 ;  /* 0x000076327e888816 */ /* 0x000fe40000000088 */
[----:B----4-:R-:W-:-:S04]  /*129c0*/  FADD R137, R137, R108 ;  /* 0x0000006c89897221 */ /* 0x010fc80000000000 */
[----:B------:R-:W-:Y:S01]  /*129d0*/  FADD R126, R137, R201 ;  /* 0x000000c9897e7221 */ /* 0x000fe20000000000 */
[----:B------:R-:W-:-:S03]  /*129e0*/  HFMA2.MMA R201, -RZ, RZ, 0, 0 ;  /* 0x00000000ffc97435 */ /* 0x000fc600000001ff */
[----:B------:R-:W-:Y:S01]  /*129f0*/  FADD R126, R126, R213 ;  /* 0x000000d57e7e7221 */ /* 0x000fe20000000000 */
[----:B------:R-:W-:Y:S01]  /*12a00*/  @!P0 IMAD.U32 R136, R136, 0x10000, RZ ;  /* 0x0001000088888824 */ /* 0x000fe200078e00ff */
[----:B------:R-:W4:Y:S02]  /*12a10*/  LDL R213, [R1+0xcc0] ;  /* 0x000cc00001d57983 */ /* 0x000f240000100800 */
[----:B--2---:R-:W-:Y:S01]  /*12a20*/  FADD R126, R126, R212 ;  /* 0x000000d47e7e7221 */ /* 0x004fe20000000000 */
[----:B------:R-:W-:Y:S01]  /*12a30*/  @!P0 FMUL R201, R197, R136 ;  /* 0x00000088c5c98220 */ /* 0x000fe20000400000 */
[----:B------:R-:W2:Y:S02]  /*12a40*/  LDL R212, [R1+0xcc4] ;  /* 0x000cc40001d47983 */ /* 0x000ea40000100800 */
[----:B------:R-:W-:-:S04]  /*12a50*/  FADD R136, R126, R200 ;  /* 0x000000c87e887221 */ /* 0x000fc80000000000 */
[----:B------:R-:W-:Y:S01]  /*12a60*/  FADD R136, R136, R216 ;  /* 0x000000d888887221 */ /* 0x000fe20000000000 */
[----:B------:R-:W-:-:S03]  /*12a70*/  IADD3 R108, R110, 0x3f00, RZ ;  /* 0x00003f006e6c7810 */ /* 0x000fc60007ffe0ff */
[----:B------:R-:W-:-:S04]  /*12a80*/  FADD R137, R136, R215 ;  /* 0x000000d788897221 */ /* 0x000fc80000000000 */
[----:B------:R-:W-:Y:S01]  /*12a90*/  FADD R137, R137, R203 ;  /* 0x000000cb89897221 */ /* 0x000fe20000000000 */
[----:B------:R0:W-:Y:S01]  /*12aa0*/  STL [R1+0x16c], R108 ;  /* 0x00016c6c01007387 */ /* 0x0001e20000100800 */
[----:B------:R-:W-:Y:S01]  /*12ab0*/  HFMA2.MMA R196, -RZ, RZ, 0, 0 ;  /* 0x00000000ffc47435 */ /* 0x000fe200000001ff */
[----:B------:R-:W-:Y:S02]  /*12ac0*/  @!P0 IMAD.U32 R126, R127, 0x10000, RZ ;  /* 0x000100007f7e8824 */ /* 0x000fe400078e00ff */
[----:B---3--:R-:W-:Y:S01]  /*12ad0*/  FADD R137, R137, R209 ;  /* 0x000000d189897221 */ /* 0x008fe20000000000 */
[----:B------:R-:W-:Y:S01]  /*12ae0*/  IMAD.MOV.U32 R199, RZ, RZ, RZ ;  /* 0x000000ffffc77224 */ /* 0x000fe200078e00ff */
[----:B------:R-:W3:Y:S01]  /*12af0*/  LDL R209, [R1+0xc68] ;  /* 0x000c680001d17983 */ /* 0x000ee20000100800 */
[C---:B------:R-:W-:Y:S02]  /*12b00*/  @!P0 SHF.L.U32 R196, R125.reuse, 0x10, RZ ;  /* 0x000000107dc48819 */ /* 0x040fe400000006ff */
[----:B------:R-:W-:Y:S01]  /*12b10*/  @!P0 PRMT R125, R125, 0x7632, R125 ;  /* 0x000076327d7d8816 */ /* 0x000fe2000000007d */
[----:B------:R-:W-:Y:S01]  /*12b20*/  HFMA2.MMA R203, -RZ, RZ, 0, 0 ;  /* 0x00000000ffcb7435 */ /* 0x000fe200000001ff */
[----:B------:R-:W-:-:S02]  /*12b30*/  @!P0 PRMT R127, R127, 0x7632, R127 ;  /* 0x000076327f7f8816 */ /* 0x000fc4000000007f */
[----:B------:R-:W-:Y:S02]  /*12b40*/  @!P5 PRMT R117, R117, 0x7632, R117 ;  /* 0x000076327575d816 */ /* 0x000fe40000000075 */
[----:B------:R-:W-:Y:S01]  /*12b50*/  @!P5 PRMT R121, R121, 0x7632, R121 ;  /* 0x000076327979d816 */ /* 0x000fe20000000079 */
[----:B------:R-:W-:Y:S01]  /*12b60*/  HFMA2.MMA R191, -RZ, RZ, 0, 0 ;  /* 0x00000000ffbf7435 */ /* 0x000fe200000001ff */
[----:B------:R-:W-:Y:S01]  /*12b70*/  @!P0 SHF.L.U32 R199, R125, 0x10, RZ ;  /* 0x000000107dc78819 */ /* 0x000fe200000006ff */
[----:B------:R-:W-:Y:S01]  /*12b80*/  HFMA2.MMA R195, -RZ, RZ, 0, 0 ;  /* 0x00000000ffc37435 */ /* 0x000fe200000001ff */
[----:B------:R-:W-:Y:S01]  /*12b90*/  @!P0 SHF.L.U32 R136, R127, 0x10, RZ ;  /* 0x000000107f888819 */ /* 0x000fe200000006ff */
[----:B------:R-:W-:Y:S01]  /*12ba0*/  @!P5 IMAD.U32 R121, R121, 0x10000, RZ ;  /* 0x000100007979d824 */ /* 0x000fe200078e00ff */
[----:B------:R-:W-:Y:S01]  /*12bb0*/  MOV R190, RZ ;  /* 0x000000ff00be7202 */ /* 0x000fe20000000f00 */
[----:B------:R-:W-:Y:S01]  /*12bc0*/  HFMA2.MMA R186, -RZ, RZ, 0, 0 ;  /* 0x00000000ffba7435 */ /* 0x000fe200000001ff */
[----:B------:R-:W-:Y:S01]  /*12bd0*/  @!P4 SHF.L.U32 R133, R133, 0x10, RZ ;  /* 0x000000108585c819 */ /* 0x000fe200000006ff */
[----:B------:R-:W-:Y:S01]  /*12be0*/  @!P0 FMUL R203, R199, R136 ;  /* 0x00000088c7cb8220 */ /* 0x000fe20000400000 */
[----:B------:R-:W-:Y:S01]  /*12bf0*/  FADD R136, R137, R202 ;  /* 0x000000ca89887221 */ /* 0x000fe20000000000 */
[----:B------:R-:W-:Y:S01]  /*12c00*/  @!P5 FMUL R191, R143, R116 ;  /* 0x000000748fbfd220 */ /* 0x000fe20000400000 */
[----:B------:R-:W-:Y:S01]  /*12c10*/  MOV R200, RZ ;  /* 0x000000ff00c87202 */ /* 0x000fe20000000f00 */
[----:B------:R-:W3:Y:S01]  /*12c20*/  LDL R216, [R1+0xca4] ;  /* 0x000ca40001d87983 */ /* 0x000ee20000100800 */
[----:B------:R-:W-:Y:S01]  /*12c30*/  FADD R136, R136, R214 ;  /* 0x000000d688887221 */ /* 0x000fe20000000000 */
[----:B------:R-:W-:-:S02]  /*12c40*/  @!P5 IMAD.U32 R190, R117, 0x10000, RZ ;  /* 0x0001000075bed824 */ /* 0x000fc400078e00ff */
[----:B------:R-:W-:Y:S01]  /*12c50*/  @!P4 FMUL R186, R184, R133 ;  /* 0x00000085b8bac220 */ /* 0x000fe20000400000 */
[----:B------:R-:W3:Y:S01]  /*12c60*/  LDL R214, [R1+0xc7c] ;  /* 0x000c7c0001d67983 */ /* 0x000ee20000100800 */
[----:B------:R-:W-:Y:S01]  /*12c70*/  FADD R136, R136, R204 ;  /* 0x000000cc88887221 */ /* 0x000fe20000000000 */
[----:B------:R-:W-:Y:S01]  /*12c80*/  @!P5 FMUL R195, R190, R121 ;  /* 0x00000079bec3d220 */ /* 0x000fe20000400000 */
[----:B------:R-:W-:Y:S01]  /*12c90*/  @!P0 FMUL R200, R196, R126 ;  /* 0x0000007ec4c88220 */ /* 0x000fe20000400000 */
[----:B------:R-:W3:Y:S01]  /*12ca0*/  LDL R225, [R1+0xc84] ;  /* 0x000c840001e17983 */ /* 0x000ee20000100800 */
[----:B------:R-:W-:Y:S01]  /*12cb0*/  FADD R205, R136, R205 ;  /* 0x000000cd88cd7221 */ /* 0x000fe20000000000 */
[----:B------:R-:W-:Y:S02]  /*12cc0*/  ISETP.GE.AND P4, PT, R135, R206, PT ;  /* 0x000000ce8700720c */ /* 0x000fe40003f86270 */
[----:B------:R-:W3:Y:S01]  /*12cd0*/  LDL R215, [R1+0xc88] ;  /* 0x000c880001d77983 */ /* 0x000ee20000100800 */
[----:B----4-:R-:W-:-:S03]  /*12ce0*/  FADD R205, R205, R213 ;  /* 0x000000d5cdcd7221 */ /* 0x010fc60000000000 */
[----:B------:R-:W4:Y:S01]  /*12cf0*/  LDL R250, [R1+0xc5c] ;  /* 0x000c5c0001fa7983 */ /* 0x000f220000100800 */
[----:B--2---:R-:W-:Y:S01]  /*12d00*/  FADD R205, R205, R212 ;  /* 0x000000d4cdcd7221 */ /* 0x004fe20000000000 */
[----:B------:R-:W-:Y:S01]  /*12d10*/  VIADD R213, R110, 0x3f80 ;  /* 0x00003f806ed57836 */ /* 0x000fe20000000000 */
[----:B------:R-:W-:Y:S01]  /*12d20*/  ISETP.GE.AND P5, PT, R108, R206, PT ;  /* 0x000000ce6c00720c */ /* 0x000fe20003fa6270 */
[----:B------:R-:W2:Y:S01]  /*12d30*/  LDL R212, [R1+0xc58] ;  /* 0x000c580001d47983 */ /* 0x000ea20000100800 */
[----:B------:R-:W-:-:S03]  /*12d40*/  FADD R208, R205, R208 ;  /* 0x000000d0cdd07221 */ /* 0x000fc60000000000 */
[----:B0-----:R-:W4:Y:S01]  /*12d50*/  LDL R108, [R1+0xc60] ;  /* 0x000c6000016c7983 */ /* 0x001f220000100800 */
[----:B------:R-:W-:Y:S01]  /*12d60*/  FADD R208, R208, R207 ;  /* 0x000000cfd0d07221 */ /* 0x000fe20000000000 */
[----:B------:R-:W-:Y:S01]  /*12d70*/  ISETP.GE.AND P0, PT, R213, R206, PT ;  /* 0x000000ced500720c */ /* 0x000fe20003f06270 */
[----:B------:R-:W-:Y:S01]  /*12d80*/  HFMA2.MMA R204, -RZ, RZ, 0, 0 ;  /* 0x00000000ffcc7435 */ /* 0x000fe200000001ff */
[----:B------:R-:W-:Y:S02]  /*12d90*/  MOV R202, RZ ;  /* 0x000000ff00ca7202 */ /* 0x000fe40000000f00 */
[----:B------:R-:W-:Y:S01]  /*12da0*/  @!P6 PRMT R123, R123, 0x7632, R123 ;  /* 0x000076327b7be816 */ /* 0x000fe2000000007b */
[----:B------:R-:W-:Y:S01]  /*12db0*/  HFMA2.MMA R183, -RZ, RZ, 0, 0 ;  /* 0x00000000ffb77435 */ /* 0x000fe200000001ff */
[----:B------:R-:W4:Y:S04]  /*12dc0*/  @!P2 LDG.E.64 R132, desc[UR4][R114.64+0x7b00] ;  /* 0x007b00047284a981 */ /* 0x000f28000c1e1b00 */
[----:B------:R-:W4:Y:S04]  /*12dd0*/  @!P4 LDG.E.64 R134, desc[UR4][R112.64+0x7c00] ;  /* 0x007c00047086c981 */ /* 0x000f28000c1e1b00 */
[----:B------:R-:W4:Y:S04]  /*12de0*/  @!P4 LDG.E.64 R116, desc[UR4][R114.64+0x7c00] ;  /* 0x007c00047274c981 */ /* 0x000f28000c1e1b00 */
[----:B------:R-:W4:Y:S04]  /*12df0*/  @!P3 LDG.E.64 R120, desc[UR4][R112.64+0x7d00] ;  /* 0x007d00047078b981 */ /* 0x000f28000c1e1b00 */
[----:B------:R-:W4:Y:S04]  /*12e00*/  @!P3 LDG.E.64 R124, desc[UR4][R114.64+0x7d00] ;  /* 0x007d0004727cb981 */ /* 0x000f28000c1e1b00 */
[----:B------:R-:W4:Y:S04]  /*12e10*/  @!P5 LDG.E.64 R126, desc[UR4][R112.64+0x7e00] ;  /* 0x007e0004707ed981 */ /* 0x000f28000c1e1b00 */
[----:B------:R-:W4:Y:S01]  /*12e20*/  @!P5 LDG.E.64 R136, desc[UR4][R114.64+0x7e00] ;  /* 0x007e00047288d981 */ /* 0x000f22000c1e1b00 */
[----:B---3--:R-:W-:Y:S01]  /*12e30*/  FADD R208, R208, R209 ;  /* 0x000000d1d0d07221 */ /* 0x008fe20000000000 */
[----:B------:R-:W-:-:S02]  /*12e40*/  @!P1 IMAD.U32 R202, R128, 0x10000, RZ ;  /* 0x0001000080ca9824 */ /* 0x000fc400078e00ff */
[----:B------:R-:W3:Y:S04]  /*12e50*/  LDL.LU R209, [R1+0xdc8] ;  /* 0x000dc80001d17983 */ /* 0x000ee80000300800 */
[----:B------:R0:W-:Y:S04]  /*12e60*/  STL [R1+0x12c], R213 ;  /* 0x00012cd501007387 */ /* 0x0001e80000100800 */
[----:B------:R-:W2:Y:S01]  /*12e70*/  LDL R206, [R1+0xc9c] ;  /* 0x000c9c0001ce7983 */ /* 0x000ea20000100800 */
[----:B------:R-:W-:Y:S01]  /*12e80*/  @!P1 PRMT R128, R128, 0x7632, R128 ;  /* 0x0000763280809816 */ /* 0x000fe20000000080 */
[----:B------:R-:W-:Y:S01]  /*12e90*/  HFMA2.MMA R205, -RZ, RZ, 0, 0 ;  /* 0x00000000ffcd7435 */ /* 0x000fe200000001ff */
[----:B------:R-:W-:Y:S01]  /*12ea0*/  @!P1 SHF.L.U32 R207, R130, 0x10, RZ ;  /* 0x0000001082cf9819 */ /* 0x000fe200000006ff */
[----:B------:R-:W3:Y:S01]  /*12eb0*/  @!P0 LDG.E.64 R114, desc[UR4][R114.64+0x7f00] ;  /* 0x007f000472728981 */ /* 0x000ee2000c1e1b00 */
[----:B------:R-:W-:-:S02]  /*12ec0*/  @!P1 SHF.L.U32 R204, R128, 0x10, RZ ;  /* 0x0000001080cc9819 */ /* 0x000fc400000006ff */
[----:B------:R-:W-:Y:S01]  /*12ed0*/  MOV R128, RZ ;  /* 0x000000ff00807202 */ /* 0x000fe20000000f00 */
[C---:B------:R-:W-:Y:S01]  /*12ee0*/  @!P1 IMAD.U32 R128, R129.reuse, 0x10000, RZ ;  /* 0x0001000081809824 */ /* 0x040fe200078e00ff */
[----:B------:R-:W-:Y:S01]  /*12ef0*/  @!P1 PRMT R129, R129, 0x7632, R129 ;  /* 0x0000763281819816 */ /* 0x000fe20000000081 */
[----:B0-----:R-:W3:Y:S03]  /*12f00*/  LDL R213, [R1+0xc64] ;  /* 0x000c640001d57983 */ /* 0x001ee60000100800 */
[----:B------:R-:W-:Y:S02]  /*12f10*/  @!P1 SHF.L.U32 R205, R129, 0x10, RZ ;  /* 0x0000001081cd9819 */ /* 0x000fe400000006ff */
[----:B------:R-:W-:Y:S01]  /*12f20*/  MOV R129, RZ ;  /* 0x000000ff00817202 */ /* 0x000fe20000000f00 */
[----:B------:R-:W-:Y:S01]  /*12f30*/  @!P1 FMUL R129, R202, R207 ;  /* 0x000000cfca819220 */ /* 0x000fe20000400000 */
[----:B------:R-:W-:-:S02]  /*12f40*/  @!P1 PRMT R207, R130, 0x7632, R207 ;  /* 0x0000763282cf9816 */ /* 0x000fc400000000cf */
[----:B------:R-:W4:Y:S01]  /*12f50*/  LDL R130, [R1+0xca0] ;  /* 0x000ca00001827983 */ /* 0x000f220000100800 */
[----:B--2---:R-:W-:-:S03]  /*12f60*/  FADD R206, R208, R206 ;  /* 0x000000ced0ce7221 */ /* 0x004fc60000000000 */
[----:B------:R-:W2:Y:S01]  /*12f70*/  LDL R208, [R1+0xc80] ;  /* 0x000c800001d07983 */ /* 0x000ea20000100800 */
[----:B------:R-:W-:Y:S02]  /*12f80*/  @!P6 SHF.L.U32 R123, R123, 0x10, RZ ;  /* 0x000000107b7be819 */ /* 0x000fe400000006ff */
[----:B------:R-:W-:-:S03]  /*12f90*/  @!P1 SHF.L.U32 R207, R207, 0x10, RZ ;  /* 0x00000010cfcf9819 */ /* 0x000fc600000006ff */
[----:B------:R-:W-:Y:S02]  /*12fa0*/  @!P6 FMUL R183, R148, R123 ;  /* 0x0000007b94b7e220 */ /* 0x000fe40000400000 */
[----:B------:R-:W3:Y:S01]  /*12fb0*/  @!P2 LDG.E.64 R122, desc[UR4][R112.64+0x7b00] ;  /* 0x007b0004707aa981 */ /* 0x000ee2000c1e1b00 */
[----:B----4-:R-:W-:Y:S01]  /*12fc0*/  FADD R206, R206, R130 ;  /* 0x00000082cece7221 */ /* 0x010fe20000000000 */
[----:B------:R-:W-:Y:S02]  /*12fd0*/  HFMA2.MMA R130, -RZ, RZ, 0, 0 ;  /* 0x00000000ff827435 */ /* 0x000fe400000001ff */
[----:B------:R-:W4:Y:S01]  /*12fe0*/  @!P0 LDG.E.64 R112, desc[UR4][R112.64+0x7f00] ;  /* 0x007f000470708981 */ /* 0x000f22000c1e1b00 */
[----:B------:R-:W-:-:S03]  /*12ff0*/  FADD R206, R206, R216 ;  /* 0x000000d8cece7221 */ /* 0x000fc60000000000 */
[----:B------:R-:W4:Y:S01]  /*13000*/  LDL R216, [R1+0xc3c] ;  /* 0x000c3c0001d87983 */ /* 0x000f220000100800 */
[----:B------:R-:W-:-:S03]  /*13010*/  FADD R206, R206, R214 ;  /* 0x000000d6cece7221 */ /* 0x000fc60000000000 */
[----:B------:R-:W4:Y:S01]  /*13020*/  LDL R214, [R1+0xc40] ;  /* 0x000c400001d67983 */ /* 0x000f220000100800 */
[----:B------:R-:W-:Y:S01]  /*13030*/  @!P1 FMUL R130, R204, R207 ;  /* 0x000000cfcc829220 */ /* 0x000fe20000400000 */
[----:B------:R-:W-:Y:S01]  /*13040*/  @!P1 SHF.L.U32 R207, R131, 0x10, RZ ;  /* 0x0000001083cf9819 */ /* 0x000fe200000006ff */
[----:B--2---:R-:W-:Y:S01]  /*13050*/  FADD R208, R206, R208 ;  /* 0x000000d0ced07221 */ /* 0x004fe20000000000 */
[----:B------:R-:W-:-:S03]  /*13060*/  IMAD.MOV.U32 R206, RZ, RZ, RZ ;  /* 0x000000ffffce7224 */ /* 0x000fc600078e00ff */
[----:B------:R-:W-:Y:S01]  /*13070*/  FADD R208, R208, R225 ;  /* 0x000000e1d0d07221 */ /* 0x000fe20000000000 */
[----:B------:R-:W-:Y:S01]  /*13080*/  @!P1 FMUL R206, R128, R207 ;  /* 0x000000cf80ce9220 */ /* 0x000fe20000400000 */
[----:B------:R-:W2:Y:S02]  /*13090*/  LDL R225, [R1+0xbc8] ;  /* 0x000bc80001e17983 */ /* 0x000ea40000100800 */
[----:B------:R-:W-:Y:S02]  /*130a0*/  FADD R207, R208, R215 ;  /* 0x000000d7d0cf7221 */ /* 0x000fe40000000000 */
[----:B------:R-:W2:Y:S02]  /*130b0*/  LDL R215, [R1+0xc1c] ;  /* 0x000c1c0001d77983 */ /* 0x000ea40000100800 */
[----:B------:R-:W-:Y:S02]  /*130c0*/  FADD R207, R207, R212 ;  /* 0x000000d4cfcf7221 */ /* 0x000fe40000000000 */
[----:B------:R-:W2:Y:S01]  /*130d0*/  LDL R212, [R1+0xc20] ;  /* 0x000c200001d47983 */ /* 0x000ea20000100800 */
[----:B------:R-:W-:Y:S01]  /*130e0*/  @!P1 PRMT R208, R131, 0x7632, R208 ;  /* 0x0000763283d09816 */ /* 0x000fe200000000d0 */
[----:B------:R-:W-:Y:S01]  /*130f0*/  FADD R207, R207, R250 ;  /* 0x000000facfcf7221 */ /* 0x000fe20000000000 */
[----:B------:R-:W-:Y:S01]  /*13100*/  MOV R131, RZ ;  /* 0x000000ff00837202 */ /* 0x000fe20000000f00 */
[----:B------:R-:W2:Y:S01]  /*13110*/  LDL R250, [R1+0xc00] ;  /* 0x000c000001fa7983 */ /* 0x000ea20000100800 */
[----:B------:R-:W-:-:S05]  /*13120*/  @!P1 SHF.L.U32 R208, R208, 0x10, RZ ;  /* 0x00000010d0d09819 */ /* 0x000fca00000006ff */
[----:B------:R-:W-:Y:S01]  /*13130*/  @!P1 FMUL R131, R205, R208 ;  /* 0x000000d0cd839220 */ /* 0x000fe20000400000 */
[----:B------:R-:W-:Y:S01]  /*13140*/  FADD R208, R207, R108 ;  /* 0x0000006ccfd07221 */ /* 0x000fe20000000000 */
[----:B------:R-:W-:Y:S01]  /*13150*/  IMAD.MOV.U32 R207, RZ, RZ, RZ ;  /* 0x000000ffffcf7224 */ /* 0x000fe200078e00ff */
[----:B------:R-:W2:Y:S02]  /*13160*/  LDL R108, [R1+0xbe4] ;  /* 0x000be400016c7983 */ /* 0x000ea40000100800 */
[----:B---3--:R-:W-:Y:S01]  /*13170*/  FADD R208, R208, R213 ;  /* 0x000000d5d0d07221 */ /* 0x008fe20000000000 */
[----:B------:R-:W-:Y:S01]  /*13180*/  @!P2 SHF.L.U32 R207, R122, 0x10, RZ ;  /* 0x000000107acfa819 */ /* 0x000fe200000006ff */
[----:B------:R-:W3:Y:S02]  /*13190*/  LDL R213, [R1+0xc04] ;  /* 0x000c040001d57983 */ /* 0x000ee40000100800 */
[----:B------:R-:W-:-:S04]  /*131a0*/  FADD R209, R208, R209 ;  /* 0x000000d1d0d17221 */ /* 0x000fc80000000000 */
[----:B----4-:R-:W-:Y:S01]  /*131b0*/  FADD R209, R209, R216 ;  /* 0x000000d8d1d17221 */ /* 0x010fe20000000000 */
[----:B------:R-:W-:Y:S01]  /*131c0*/  HFMA2.MMA R208, -RZ, RZ, 0, 0 ;  /* 0x00000000ffd07435 */ /* 0x000fe200000001ff */
[----:B------:R-:W-:Y:S01]  /*131d0*/  @!P2 PRMT R122, R122, 0x7632, R122 ;  /* 0x000076327a7aa816 */ /* 0x000fe2000000007a */
[----:B------:R-:W4:Y:S01]  /*131e0*/  LDL R216, [R1+0xbe0] ;  /* 0x000be00001d87983 */ /* 0x000f220000100800 */
[----:B------:R-:W-:-:S03]  /*131f0*/  FADD R209, R209, R214 ;  /* 0x000000d6d1d17221 */ /* 0x000fc60000000000 */
[----:B------:R-:W-:Y:S01]  /*13200*/  @!P2 SHF.L.U32 R208, R122, 0x10, RZ ;  /* 0x000000107ad0a819 */ /* 0x000fe200000006ff */
[----:B------:R-:W-:Y:S01]  /*13210*/  FADD R211, R209, R211 ;  /* 0x000000d3d1d37221 */ /* 0x000fe20000000000 */
[----:B------:R-:W-:Y:S01]  /*13220*/  IMAD.MOV.U32 R122, RZ, RZ, RZ ;  /* 0x000000ffff7a7224 */ /* 0x000fe200078e00ff */
[----:B------:R-:W-:Y:S01]  /*13230*/  @!P2 SHF.L.U32 R122, R123, 0x10, RZ ;  /* 0x000000107b7aa819 */ /* 0x000fe200000006ff */
[----:B------:R-:W4:Y:S01]  /*13240*/  LDL R214, [R1+0xbec] ;  /* 0x000bec0001d67983 */ /* 0x000f220000100800 */
[----:B------:R-:W-:Y:S01]  /*13250*/  FADD R211, R211, R210 ;  /* 0x000000d2d3d37221 */ /* 0x000fe20000000000 */
[----:B------:R-:W-:Y:S02]  /*13260*/  @!P2 PRMT R123, R123, 0x7632, R123 ;  /* 0x000076327b7ba816 */ /* 0x000fe4000000007b */
[----:B------:R-:W-:Y:S02]  /*13270*/  @!P2 SHF.L.U32 R210, R132, 0x10, RZ ;  /* 0x0000001084d2a819 */ /* 0x000fe400000006ff */
[----:B------:R-:W-:-:S02]  /*13280*/  MOV R209, RZ ;  /* 0x000000ff00d17202 */ /* 0x000fc40000000f00 */
[----:B------:R-:W-:Y:S01]  /*13290*/  @!P2 SHF.L.U32 R209, R123, 0x10, RZ ;  /* 0x000000107bd1a819 */ /* 0x000fe200000006ff */
[----:B------:R-:W-:Y:S02]  /*132a0*/  IMAD.MOV.U32 R123, RZ, RZ, RZ ;  /* 0x000000ffff7b7224 */ /* 0x000fe400078e00ff */
[----:B------:R-:W-:Y:S01]  /*132b0*/  @!P2 FMUL R123, R207, R210 ;  /* 0x000000d2cf7ba220 */ /* 0x000fe20000400000 */
[----:B------:R-:W-:Y:S01]  /*132c0*/  @!P2 PRMT R210, R132, 0x7632, R210 ;  /* 0x0000763284d2a816 */ /* 0x000fe200000000d2 */
[----:B--2---:R-:W-:Y:S02]  /*132d0*/  FADD R211, R211, R215 ;  /* 0x000000d7d3d37221 */ /* 0x004fe40000000000 */
[----:B------:R-:W2:Y:S02]  /*132e0*/  LDL.LU R215, [R1+0xdc4] ;  /* 0x000dc40001d77983 */ /* 0x000ea40000300800 */
[----:B------:R-:W-:Y:S02]  /*132f0*/  FADD R211, R211, R212 ;  /* 0x000000d4d3d37221 */ /* 0x000fe40000000000 */
[----:B------:R-:W3:Y:S04]  /*13300*/  LDL.LU R212, [R1+0xdc0] ;  /* 0x000dc00001d47983 */ /* 0x000ee80000300800 */
[----:B------:R-:W4:Y:S02]  /*13310*/  LDL R132, [R1+0xc24] ;  /* 0x000c240001847983 */ /* 0x000f240000100800 */
[----:B----4-:R-:W-:-:S04]  /*13320*/  FADD R132, R211, R132 ;  /* 0x00000084d3847221 */ /* 0x010fc80000000000 */
[----:B------:R-:W-:Y:S02]  /*13330*/  FADD R132, R132, R225 ;  /* 0x000000e184847221 */ /* 0x000fe40000000000 */
[----:B------:R-:W4:Y:S02]  /*13340*/  LDL R225, [R1+0xbac] ;  /* 0x000bac0001e17983 */ /* 0x000f240000100800 */
[----:B---3--:R-:W-:-:S04]  /*13350*/  FADD R212, R132, R212 ;  /* 0x000000d484d47221 */ /* 0x008fc80000000000 */
[----:B------:R-:W-:Y:S02]  /*13360*/  FADD R212, R212, R250 ;  /* 0x000000fad4d47221 */ /* 0x000fe40000000000 */
[----:B------:R-:W3:Y:S02]  /*13370*/  LDL R250, [R1+0xbb0] ;  /* 0x000bb00001fa7983 */ /* 0x000ee40000100800 */
[----:B------:R-:W-:Y:S02]  /*13380*/  FADD R212, R212, R213 ;  /* 0x000000d5d4d47221 */ /* 0x000fe40000000000 */
[----:B------:R-:W2:Y:S01]  /*13390*/  LDL.LU R213, [R1+0xdbc] ;  /* 0x000dbc0001d57983 */ /* 0x000ea20000300800 */
[----:B------:R-:W-:Y:S01]  /*133a0*/  @!P2 SHF.L.U32 R211, R210, 0x10, RZ ;  /* 0x00000010d2d3a819 */ /* 0x000fe200000006ff */
[----:B------:R-:W-:Y:S01]  /*133b0*/  HFMA2.MMA R210, -RZ, RZ, 0, 0 ;  /* 0x00000000ffd27435 */ /* 0x000fe200000001ff */
[----:B------:R-:W-:-:S05]  /*133c0*/  IMAD.MOV.U32 R132, RZ, RZ, RZ ;  /* 0x000000ffff847224 */ /* 0x000fca00078e00ff */
[----:B------:R-:W-:Y:S01]  /*133d0*/  @!P2 FMUL R210, R208, R211 ;  /* 0x000000d3d0d2a220 */ /* 0x000fe20000400000 */
[----:B------:R-:W-:-:S05]  /*133e0*/  @!P2 SHF.L.U32 R211, R133, 0x10, RZ ;  /* 0x0000001085d3a819 */ /* 0x000fca00000006ff */
[----:B------:R-:W-:Y:S01]  /*133f0*/  @!P2 FMUL R132, R122, R211 ;  /* 0x000000d37a84a220 */ /* 0x000fe20000400000 */
[----:B------:R-:W-:Y:S01]  /*13400*/  @!P2 PRMT R211, R133, 0x7632, R211 ;  /* 0x0000763285d3a816 */ /* 0x000fe200000000d3 */
[----:B------:R-:W-:Y:S02]  /*13410*/  FADD R133, R212, R216 ;  /* 0x000000d8d4857221 */ /* 0x000fe40000000000 */
[----:B------:R-:W3:Y:S02]  /*13420*/  LDL R216, [R1+0x9f0] ;  /* 0x0009f00001d87983 */ /* 0x000ee40000100800 */
[----:B------:R-:W-:Y:S01]  /*13430*/  FADD R133, R133, R108 ;  /* 0x0000006c85857221 */ /* 0x000fe20000000000 */
[----:B------:R-:W-:Y:S01]  /*13440*/  @!P2 SHF.L.U32 R212, R211, 0x10, RZ ;  /* 0x00000010d3d4a819 */ /* 0x000fe200000006ff */
[----:B------:R-:W3:Y:S01]  /*13450*/  LDL R108, [R1+0x9f8] ;  /* 0x0009f800016c7983 */ /* 0x000ee20000100800 */
[----:B------:R-:W-:-:S03]  /*13460*/  MOV R211, RZ ;  /* 0x000000ff00d37202 */ /* 0x000fc60000000f00 */
[----:B------:R-:W-:Y:S01]  /*13470*/  @!P2 FMUL R211, R209, R212 ;  /* 0x000000d4d1d3a220 */ /* 0x000fe20000400000 */
[C---:B------:R-:W-:Y:S01]  /*13480*/  @!P4 PRMT R212, R134.reuse, 0x7632, R212 ;  /* 0x0000763286d4c816 */ /* 0x040fe200000000d4 */
[----:B--2---:R-:W-:Y:S01]  /*13490*/  FADD R213, R133, R213 ;  /* 0x000000d585d57221 */ /* 0x004fe20000000000 */
[----:B------:R-:W-:Y:S01]  /*134a0*/  IMAD.MOV.U32 R133, RZ, RZ, RZ ;  /* 0x000000ffff857224 */ /* 0x000fe200078e00ff */
[----:B------:R-:W-:Y:S02]  /*134b0*/  @!P4 SHF.L.U32 R133, R134, 0x10, RZ ;  /* 0x000000108685c819 */ /* 0x000fe400000006ff */
[----:B------:R-:W-:Y:S02]  /*134c0*/  FADD R213, R213, R214 ;  /* 0x000000d6d5d57221 */ /* 0x000fe40000000000 */
[----:B------:R-:W2:Y:S04]  /*134d0*/  LDL.LU R214, [R1+0xdb8] ;  /* 0x000db80001d67983 */ /* 0x000ea80000300800 */
[----:B------:R-:W4:Y:S02]  /*134e0*/  LDL R134, [R1+0xbb8] ;  /* 0x000bb80001867983 */ /* 0x000f240000100800 */
[----:B----4-:R-:W-:Y:S01]  /*134f0*/  FADD R213, R213, R134 ;  /* 0x00000086d5d57221 */ /* 0x010fe20000000000 */
[----:B------:R-:W-:-:S06]  /*13500*/  HFMA2.MMA R134, -RZ, RZ, 0, 0 ;  /* 0x00000000ff867435 */ /* 0x000fcc00000001ff */
[----:B------:R-:W-:Y:S02]  /*13510*/  @!P4 SHF.L.U32 R134, R212, 0x10, RZ ;  /* 0x00000010d486c819 */ /* 0x000fe400000006ff */
[----:B------:R-:W4:Y:S02]  /*13520*/  LDL R212, [R1+0xbbc] ;  /* 0x000bbc0001d47983 */ /* 0x000f240000100800 */
[----:B----4-:R-:W-:Y:S01]  /*13530*/  FADD R213, R213, R212 ;  /* 0x000000d4d5d57221 */ /* 0x010fe20000000000 */
[----:B------:R-:W-:Y:S01]  /*13540*/  IMAD.MOV.U32 R212, RZ, RZ, RZ ;  /* 0x000000ffffd47224 */ /* 0x000fe200078e00ff */
[----:B------:R-:W-:Y:S02]  /*13550*/  @!P4 SHF.L.U32 R212, R135, 0x10, RZ ;  /* 0x0000001087d4c819 */ /* 0x000fe400000006ff */
[----:B--2---:R-:W-:Y:S01]  /*13560*/  FADD R214, R213, R214 ;  /* 0x000000d6d5d67221 */ /* 0x004fe20000000000 */
[----:B------:R-:W-:Y:S02]  /*13570*/  @!P4 PRMT R213, R135, 0x7632, R213 ;  /* 0x0000763287d5c816 */ /* 0x000fe400000000d5 */
[----:B------:R-:W2:Y:S02]  /*13580*/  LDL R135, [R1+0xbc4] ;  /* 0x000bc40001877983 */ /* 0x000ea40000100800 */
[----:B--2---:R-:W-:-:S04]  /*13590*/  FADD R214, R214, R135 ;  /* 0x00000087d6d67221 */ /* 0x004fc80000000000 */
[----:B------:R-:W-:Y:S01]  /*135a0*/  FADD R215, R214, R215 ;  /* 0x000000d7d6d77221 */ /* 0x000fe20000000000 */
[C---:B------:R-:W-:Y:S02]  /*135b0*/  @!P4 SHF.L.U32 R214, R116.reuse, 0x10, RZ ;  /* 0x0000001074d6c819 */ /* 0x040fe400000006ff */
[----:B------:R-:W-:Y:S01]  /*135c0*/  MOV R135, RZ ;  /* 0x000000ff00877202 */ /* 0x000fe20000000f00 */
[----:B------:R-:W-:Y:S01]  /*135d0*/  FADD R215, R215, R225 ;  /* 0x000000e1d7d77221 */ /* 0x000fe20000000000 */
[----:B------:R-:W-:Y:S01]  /*135e0*/  @!P4 SHF.L.U32 R135, R213, 0x10, RZ ;  /* 0x00000010d587c819 */ /* 0x000fe200000006ff */
[----:B------:R-:W-:Y:S01]  /*135f0*/  IMAD.MOV.U32 R213, RZ, RZ, RZ ;  /* 0x000000ffffd57224 */ /* 0x000fe200078e00ff */
[----:B------:R-:W2:Y:S01]  /*13600*/  LDL.LU R225, [R1+0xdb4] ;  /* 0x000db40001e17983 */ /* 0x000ea20000300800 */
[----:B------:R-:W-:Y:S01]  /*13610*/  @!P4 FMUL R213, R133, R214 ;  /* 0x000000d685d5c220 */ /* 0x000fe20000400000 */
[----:B---3--:R-:W-:Y:S01]  /*13620*/  FADD R215, R215, R250 ;  /* 0x000000fad7d77221 */ /* 0x008fe20000000000 */
[----:B------:R-:W-:Y:S01]  /*13630*/  @!P4 PRMT R214, R116, 0x7632, R214 ;  /* 0x0000763274d6c816 */ /* 0x000fe200000000d6 */
[----:B------:R-:W3:Y:S04]  /*13640*/  LDL.LU R250, [R1+0xdb0] ;  /* 0x000db00001fa7983 */ /* 0x000ee80000300800 */
[----:B------:R-:W4:Y:S02]  /*13650*/  LDL R116, [R1+0xbb4] ;  /* 0x000bb40001747983 */ /* 0x000f240000100800 */
[----:B----4-:R-:W-:-:S04]  /*13660*/  FADD R116, R215, R116 ;  /* 0x00000074d7747221 */ /* 0x010fc80000000000 */
[----:B------:R-:W-:Y:S02]  /*13670*/  FADD R116, R116, R216 ;  /* 0x000000d874747221 */ /* 0x000fe40000000000 */
[----:B------:R-:W4:Y:S01]  /*13680*/  LDL.LU R216, [R1+0xdac] ;  /* 0x000dac0001d87983 */ /* 0x000f220000300800 */
[----:B------:R-:W-:Y:S01]  /*13690*/  @!P4 SHF.L.U32 R215, R214, 0x10, RZ ;  /* 0x00000010d6d7c819 */ /* 0x000fe200000006ff */
[----:B------:R-:W-:Y:S01]  /*136a0*/  HFMA2.MMA R214, -RZ, RZ, 0, 0 ;  /* 0x00000000ffd67435 */ /* 0x000fe200000001ff */
[----:B----4-:R-:W-:-:S04]  /*136b0*/  FADD R216, R116, R216 ;  /* 0x000000d874d87221 */ /* 0x010fc80000000000 */
[----:B------:R-:W-:Y:S02]  /*136c0*/  FADD R216, R216, R108 ;  /* 0x0000006cd8d87221 */ /* 0x000fe40000000000 */
[----:B------:R-:W4:Y:S01]  /*136d0*/  LDL.LU R108, [R1+0xda8] ;  /* 0x000da800016c7983 */ /* 0x000f220000300800 */
[----:B------:R-:W-:Y:S01]  /*136e0*/  @!P4 FMUL R214, R134, R215 ;  /* 0x000000d786d6c220 */ /* 0x000fe20000400000 */
[----:B------:R-:W-:Y:S01]  /*136f0*/  @!P4 SHF.L.U32 R215, R117, 0x10, RZ ;  /* 0x0000001075d7c819 */ /* 0x000fe200000006ff */
[----:B------:R-:W-:-:S04]  /*13700*/  IMAD.MOV.U32 R116, RZ, RZ, RZ ;  /* 0x000000ffff747224 */ /* 0x000fc800078e00ff */
[----:B------:R-:W-:Y:S01]  /*13710*/  @!P4 FMUL R116, R212, R215 ;  /* 0x000000d7d474c220 */ /* 0x000fe20000400000 */
[----:B------:R-:W-:Y:S01]  /*13720*/  @!P4 PRMT R215, R117, 0x7632, R215 ;  /* 0x0000763275d7c816 */ /* 0x000fe200000000d7 */
[----:B----4-:R-:W-:Y:S02]  /*13730*/  FADD R216, R216, R108 ;  /* 0x0000006cd8d87221 */ /* 0x010fe40000000000 */
[----:B------:R0:W5:Y:S02]  /*13740*/  LDL.LU R108, [R1+0xda4] ;  /* 0x000da400016c7983 */ /* 0x0001640000300800 */
[----:B---3--:R-:W-:Y:S01]  /*13750*/  FADD R117, R216, R250 ;  /* 0x000000fad8757221 */ /* 0x008fe20000000000 */
[----:B------:R-:W-:-:S03]  /*13760*/  @!P4 SHF.L.U32 R216, R215, 0x10, RZ ;  /* 0x00000010d7d8c819 */ /* 0x000fc600000006ff */
[----:B------:R-:W-:Y:S01]  /*13770*/  FADD R117, R117, R226 ;  /* 0x000000e275757221 */ /* 0x000fe20000000000 */
[----:B------:R-:W-:Y:S01]  /*13780*/  MOV R215, RZ ;  /* 0x000000ff00d77202 */ /* 0x000fe20000000f00 */
[----:B------:R-:W-:Y:S02]  /*13790*/  @!P4 FMUL R215, R135, R216 ;  /* 0x000000d887d7c220 */ /* 0x000fe40000400000 */
[----:B--2---:R-:W-:-:S04]  /*137a0*/  FADD R216, R117, R225 ;  /* 0x000000e175d87221 */ /* 0x004fc80000000000 */
[----:B------:R-:W-:-:S04]  /*137b0*/  FADD R216, R216, R224 ;  /* 0x000000e0d8d87221 */ /* 0x000fc80000000000 */
[----:B------:R-:W-:-:S04]  /*137c0*/  FADD R217, R216, R217 ;  /* 0x000000d9d8d97221 */ /* 0x000fc80000000000 */
[----:B------:R-:W-:Y:S01]  /*137d0*/  FADD R217, R217, R223 ;  /* 0x000000dfd9d97221 */ /* 0x000fe20000000000 */
[----:B------:R-:W-:-:S03]  /*137e0*/  IMAD.MOV.U32 R117, RZ, RZ, RZ ;  /* 0x000000ffff757224 */ /* 0x000fc600078e00ff */
[----:B------:R-:W-:Y:S01]  /*137f0*/  FADD R217, R217, R222 ;  /* 0x000000ded9d97221 */ /* 0x000fe20000000000 */
[----:B------:R-:W-:Y:S01]  /*13800*/  HFMA2.MMA R216, -RZ, RZ, 0, 0 ;  /* 0x00000000ffd87435 */ /* 0x000fe200000001ff */
[C---:B------:R-:W-:Y:S02]  /*13810*/  @!P3 SHF.L.U32 R117, R120.reuse, 0x10, RZ ;  /* 0x000000107875b819 */ /* 0x040fe400000006ff */
[----:B------:R-:W-:Y:S01]  /*13820*/  FADD R219, R217, R219 ;  /* 0x000000dbd9db7221 */ /* 0x000fe20000000000 */
[----:B------:R-:W-:-:S03]  /*13830*/  @!P3 PRMT R120, R120, 0x7632, R120 ;  /* 0x000076327878b816 */ /* 0x000fc60000000078 */
[----:B------:R-:W-:Y:S01]  /*13840*/  FADD R219, R219, R218 ;  /* 0x000000dadbdb7221 */ /* 0x000fe20000000000 */
[----:B------:R-:W-:Y:S01]  /*13850*/  @!P3 SHF.L.U32 R216, R120, 0x10, RZ ;  /* 0x0000001078d8b819 */ /* 0x000fe200000006ff */
[----:B------:R-:W-:Y:S01]  /*13860*/  IMAD.MOV.U32 R120, RZ, RZ, RZ ;  /* 0x000000ffff787224 */ /* 0x000fe200078e00ff */
[----:B------:R-:W-:Y:S01]  /*13870*/  @!P3 SHF.L.U32 R120, R121, 0x10, RZ ;  /* 0x000000107978b819 */ /* 0x000fe200000006ff */
[----:B------:R-:W-:Y:S01]  /*13880*/  FADD R219, R219, R221 ;  /* 0x000000dddbdb7221 */ /* 0x000fe20000000000 */
[----:B------:R-:W-:Y:S02]  /*13890*/  @!P3 PRMT R121, R121, 0x7632, R121 ;  /* 0x000076327979b816 */ /* 0x000fe40000000079 */
[----:B------:R-:W-:Y:S01]  /*138a0*/  @!P3 SHF.L.U32 R218, R124, 0x10, RZ ;  /* 0x000000107cdab819 */ /* 0x000fe200000006ff */
[----:B------:R-:W-:Y:S01]  /*138b0*/  FADD R219, R219, R220 ;  /* 0x000000dcdbdb7221 */ /* 0x000fe20000000000 */
[----:B------:R-:W-:Y:S02]  /*138c0*/  MOV R217, RZ ;  /* 0x000000ff00d97202 */ /* 0x000fe40000000f00 */
[----:B------:R-:W-:Y:S01]  /*138d0*/  @!P3 SHF.L.U32 R217, R121, 0x10, RZ ;  /* 0x0000001079d9b819 */ /* 0x000fe200000006ff */
[----:B------:R-:W-:-:S02]  /*138e0*/  IMAD.MOV.U32 R121, RZ, RZ, RZ ;  /* 0x000000ffff797224 */ /* 0x000fc400078e00ff */
[----:B------:R-:W-:Y:S01]  /*138f0*/  @!P3 FMUL R121, R117, R218 ;  /* 0x000000da7579b220 */ /* 0x000fe20000400000 */
[----:B------:R-:W-:Y:S01]  /*13900*/  @!P3 PRMT R218, R124, 0x7632, R218 ;  /* 0x000076327cdab816 */ /* 0x000fe200000000da */
[----:B------:R-:W-:-:S03]  /*13910*/  FADD R124, R219, R109 ;  /* 0x0000006ddb7c7221 */ /* 0x000fc60000000000 */
[----:B------:R-:W-:Y:S01]  /*13920*/  @!P3 SHF.L.U32 R219, R218, 0x10, RZ ;  /* 0x00000010dadbb819 */ /* 0x000fe200000006ff */
[----:B------:R-:W-:Y:S01]  /*13930*/  FADD R124, R124, R149 ;  /* 0x000000957c7c7221 */ /* 0x000fe20000000000 */
[----:B------:R-:W-:-:S03]  /*13940*/  HFMA2.MMA R218, -RZ, RZ, 0, 0 ;  /* 0x00000000ffda7435 */ /* 0x000fc600000001ff */
[----:B------:R-:W-:-:S03]  /*13950*/  FADD R220, R124, R150 ;  /* 0x000000967cdc7221 */ /* 0x000fc60000000000 */
[----:B------:R-:W-:Y:S01]  /*13960*/  @!P3 FMUL R218, R216, R219 ;  /* 0x000000dbd8dab220 */ /* 0x000fe20000400000 */
[----:B------:R-:W-:Y:S01]  /*13970*/  @!P3 SHF.L.U32 R219, R125, 0x10, RZ ;  /* 0x000000107ddbb819 */ /* 0x000fe200000006ff */
[----:B------:R-:W-:Y:S01]  /*13980*/  FADD R220, R220, R139 ;  /* 0x0000008bdcdc7221 */ /* 0x000fe20000000000 */
[----:B------:R-:W-:-:S03]  /*13990*/  IMAD.MOV.U32 R124, RZ, RZ, RZ ;  /* 0x000000ffff7c7224 */ /* 0x000fc600078e00ff */
[----:B------:R-:W-:Y:S01]  /*139a0*/  FADD R220, R220, R183 ;  /* 0x000000b7dcdc7221 */ /* 0x000fe20000000000 */
[----:B------:R-:W-:Y:S01]  /*139b0*/  @!P3 FMUL R124, R120, R219 ;  /* 0x000000db787cb220 */ /* 0x000fe20000400000 */
[----:B------:R-:W-:Y:S02]  /*139c0*/  @!P3 PRMT R219, R125, 0x7632, R219 ;  /* 0x000076327ddbb816 */ /* 0x000fe400000000db */
[----:B------:R-:W-:Y:S02]  /*139d0*/  FADD R125, R220, R141 ;  /* 0x0000008ddc7d7221 */ /* 0x000fe40000000000 */
[----:B------:R-:W-:Y:S02]  /*139e0*/  @!P3 SHF.L.U32 R220, R219, 0x10, RZ ;  /* 0x00000010dbdcb819 */ /* 0x000fe400000006ff */
[----:B------:R-:W-:Y:S01]  /*139f0*/  FADD R125, R125, R186 ;  /* 0x000000ba7d7d7221 */ /* 0x000fe20000000000 */
[----:B------:R-:W-:Y:S02]  /*13a00*/  MOV R219, RZ ;  /* 0x000000ff00db7202 */ /* 0x000fe40000000f00 */
[----:B------:R-:W-:Y:S01]  /*13a10*/  @!P3 FMUL R219, R217, R220 ;  /* 0x000000dcd9dbb220 */ /* 0x000fe20000400000 */
[----:B------:R-:W-:-:S04]  /*13a20*/  FADD R220, R125, R142 ;  /* 0x0000008e7ddc7221 */ /* 0x000fc80000000000 */
[----:B------:R-:W-:-:S04]  /*13a30*/  FADD R220, R220, R187 ;  /* 0x000000bbdcdc7221 */ /* 0x000fc80000000000 */
[----:B------:R-:W-:-:S04]  /*13a40*/  FADD R221, R220, R191 ;  /* 0x000000bfdcdd7221 */ /* 0x000fc80000000000 */
[----:B------:R-:W-:Y:S01]  /*13a50*/  FADD R221, R221, R193 ;  /* 0x000000c1dddd7221 */ /* 0x000fe20000000000 */
[----:B------:R-:W-:Y:S01]  /*13a60*/  IMAD.MOV.U32 R125, RZ, RZ, RZ ;  /* 0x000000ffff7d7224 */ /* 0x000fe200078e00ff */
[----:B------:R-:W-:Y:S01]  /*13a70*/  HFMA2.MMA R220, -RZ, RZ, 0, 0 ;  /* 0x00000000ffdc7435 */ /* 0x000fe200000001ff */
[C---:B------:R-:W-:Y:S01]  /*13a80*/  @!P5 SHF.L.U32 R125, R126.reuse, 0x10, RZ ;  /* 0x000000107e7dd819 */ /* 0x040fe200000006ff */
        /* <DEDUP_REMOVED lines=14> */
[----:B------:R-:W-:Y:S01]  /*13b70*/  FADD R222, R223, R200 ;  /* 0x000000c8dfde7221 */ /* 0x000fe20000000000 */
[----:B------:R-:W-:Y:S01]  /*13b80*/  @!P5 PRMT R223, R136, 0x7632, R223 ;  /* 0x0000763288dfd816 */ /* 0x000fe200000000df */
[----:B------:R-:W-:Y:S02]  /*13b90*/  HFMA2.MMA R136, -RZ, RZ, 0, 0 ;  /* 0x00000000ff887435 */ /* 0x000fe400000001ff */
[----:B------:R-:W-:Y:S01]  /*13ba0*/  FADD R222, R222, R203 ;  /* 0x000000cbdede7221 */ /* 0x000fe20000000000 */
[----:B------:R-:W-:-:S03]  /*13bb0*/  @!P5 SHF.L.U32 R223, R223, 0x10, RZ ;  /* 0x00000010dfdfd819 */ /* 0x000fc600000006ff */
[----:B------:R-:W-:Y:S02]  /*13bc0*/  FADD R222, R222, R129 ;  /* 0x00000081dede7221 */ /* 0x000fe40000000000 */
[----:B------:R-:W-:Y:S02]  /*13bd0*/  @!P5 FMUL R136, R220, R223 ;  /* 0x000000dfdc88d220 */ /* 0x000fe40000400000 */
[----:B------:R-:W-:Y:S01]  /*13be0*/  FADD R223, R222, R130 ;  /* 0x00000082dedf7221 */ /* 0x000fe20000000000 */
[----:B------:R-:W-:Y:S01]  /*13bf0*/  @!P5 SHF.L.U32 R224, R137, 0x10, RZ ;  /* 0x0000001089e0d819 */ /* 0x000fe200000006ff */
[----:B------:R-:W-:Y:S02]  /*13c00*/  IMAD.MOV.U32 R222, RZ, RZ, RZ ;  /* 0x000000ffffde7224 */ /* 0x000fe400078e00ff */
[----:B------:R-:W-:Y:S02]  /*13c10*/  FADD R223, R223, R206 ;  /* 0x000000cedfdf7221 */ /* 0x000fe40000000000 */
[----:B------:R-:W-:-:S02]  /*13c20*/  @!P5 FMUL R222, R126, R224 ;  /* 0x000000e07eded220 */ /* 0x000fc40000400000 */
[----:B------:R-:W-:-:S04]  /*13c30*/  FADD R224, R223, R131 ;  /* 0x00000083dfe07221 */ /* 0x000fc80000000000 */
[----:B------:R-:W-:-:S04]  /*13c40*/  FADD R224, R224, R123 ;  /* 0x0000007be0e07221 */ /* 0x000fc80000000000 */
[----:B------:R-:W-:-:S04]  /*13c50*/  FADD R224, R224, R210 ;  /* 0x000000d2e0e07221 */ /* 0x000fc80000000000 */
[----:B------:R-:W-:-:S04]  /*13c60*/  FADD R224, R224, R132 ;  /* 0x00000084e0e07221 */ /* 0x000fc80000000000 */
[----:B------:R-:W-:Y:S01]  /*13c70*/  FADD R224, R224, R211 ;  /* 0x000000d3e0e07221 */ /* 0x000fe20000000000 */
[----:B------:R-:W-:-:S03]  /*13c80*/  @!P5 PRMT R223, R137, 0x7632, R223 ;  /* 0x0000763289dfd816 */ /* 0x000fc600000000df */
[----:B------:R-:W-:Y:S01]  /*13c90*/  FADD R225, R224, R213 ;  /* 0x000000d5e0e17221 */ /* 0x000fe20000000000 */
[----:B------:R-:W-:-:S03]  /*13ca0*/  @!P5 SHF.L.U32 R223, R223, 0x10, RZ ;  /* 0x00000010dfdfd819 */ /* 0x000fc600000006ff */
[----:B------:R-:W-:Y:S01]  /*13cb0*/  FADD R225, R225, R214 ;  /* 0x000000d6e1e17221 */ /* 0x000fe20000000000 */
[----:B------:R-:W-:-:S03]  /*13cc0*/  MOV R137, RZ ;  /* 0x000000ff00897202 */ /* 0x000fc60000000f00 */
[----:B------:R-:W-:Y:S01]  /*13cd0*/  FADD R225, R225, R116 ;  /* 0x00000074e1e17221 */ /* 0x000fe20000000000 */
[----:B------:R-:W-:Y:S01]  /*13ce0*/  @!P5 FMUL R137, R221, R223 ;  /* 0x000000dfdd89d220 */ /* 0x000fe20000400000 */
[----:B------:R-:W-:Y:S01]  /*13cf0*/  IMAD.MOV.U32 R223, RZ, RZ, RZ ;  /* 0x000000ffffdf7224 */ /* 0x000fe200078e00ff */
[----:B------:R-:W-:Y:S01]  /*13d00*/  HFMA2.MMA R224, -RZ, RZ, 0, 0 ;  /* 0x00000000ffe07435 */ /* 0x000fe200000001ff */
[----:B------:R-:W-:Y:S01]  /*13d10*/  FADD R226, R225, R215 ;  /* 0x000000d7e1e27221 */ /* 0x000fe20000000000 */
[C---:B------:R-:W-:Y:S02]  /*13d20*/  @!P0 SHF.L.U32 R223, R112.reuse, 0x10, RZ ;  /* 0x0000001070df8819 */ /* 0x040fe400000006ff */
[----:B------:R-:W-:Y:S01]  /*13d30*/  @!P0 PRMT R112, R112, 0x7632, R112 ;  /* 0x0000763270708816 */ /* 0x000fe20000000070 */
[----:B------:R-:W-:-:S03]  /*13d40*/  FADD R226, R226, R121 ;  /* 0x00000079e2e27221 */ /* 0x000fc60000000000 */
[----:B------:R-:W-:Y:S01]  /*13d50*/  @!P0 SHF.L.U32 R224, R112, 0x10, RZ ;  /* 0x0000001070e08819 */ /* 0x000fe200000006ff */
[----:B------:R-:W-:Y:S01]  /*13d60*/  IMAD.MOV.U32 R112, RZ, RZ, RZ ;  /* 0x000000ffff707224 */ /* 0x000fe200078e00ff */
[C---:B------:R-:W-:Y:S01]  /*13d70*/  @!P0 SHF.L.U32 R112, R113.reuse, 0x10, RZ ;  /* 0x0000001071708819 */ /* 0x040fe200000006ff */
[----:B------:R-:W-:Y:S01]  /*13d80*/  FADD R226, R226, R218 ;  /* 0x000000dae2e27221 */ /* 0x000fe20000000000 */
[----:B------:R-:W-:Y:S02]  /*13d90*/  @!P0 PRMT R113, R113, 0x7632, R113 ;  /* 0x0000763271718816 */ /* 0x000fe40000000071 */
[----:B------:R-:W-:Y:S01]  /*13da0*/  @!P0 SHF.L.U32 R250, R114, 0x10, RZ ;  /* 0x0000001072fa8819 */ /* 0x000fe200000006ff */
[----:B------:R-:W-:Y:S01]  /*13db0*/  FADD R226, R226, R124 ;  /* 0x0000007ce2e27221 */ /* 0x000fe20000000000 */
[----:B------:R-:W-:Y:S02]  /*13dc0*/  MOV R225, RZ ;  /* 0x000000ff00e17202 */ /* 0x000fe40000000f00 */
[----:B------:R-:W-:Y:S01]  /*13dd0*/  @!P0 SHF.L.U32 R225, R113, 0x10, RZ ;  /* 0x0000001071e18819 */ /* 0x000fe200000006ff */
[----:B------:R-:W-:Y:S01]  /*13de0*/  IMAD.MOV.U32 R113, RZ, RZ, RZ ;  /* 0x000000ffff717224 */ /* 0x000fe200078e00ff */
[----:B------:R-:W-:Y:S01]  /*13df0*/  @!P0 PRMT R114, R114, 0x7632, R114 ;  /* 0x0000763272728816 */ /* 0x000fe20000000072 */
[----:B------:R-:W-:Y:S01]  /*13e00*/  @!P0 FMUL R113, R223, R250 ;  /* 0x000000fadf718220 */ /* 0x000fe20000400000 */
[----:B------:R-:W-:Y:S01]  /*13e10*/  FADD R250, R226, R219 ;  /* 0x000000dbe2fa7221 */ /* 0x000fe20000000000 */
[----:B------:R-:W-:Y:S01]  /*13e20*/  HFMA2.MMA R226, -RZ, RZ, 0, 0 ;  /* 0x00000000ffe27435 */ /* 0x000fe200000001ff */
[----:B------:R-:W-:-:S02]  /*13e30*/  @!P0 SHF.L.U32 R114, R114, 0x10, RZ ;  /* 0x0000001072728819 */ /* 0x000fc400000006ff */
[C---:B------:R-:W-:Y:S02]  /*13e40*/  @!P0 SHF.L.U32 R109, R115.reuse, 0x10, RZ ;  /* 0x00000010736d8819 */ /* 0x040fe400000006ff */
[----:B------:R-:W-:Y:S01]  /*13e50*/  @!P0 PRMT R115, R115, 0x7632, R115 ;  /* 0x0000763273738816 */ /* 0x000fe20000000073 */
[----:B------:R-:W-:Y:S01]  /*13e60*/  @!P0 FMUL R226, R224, R114 ;  /* 0x00000072e0e28220 */ /* 0x000fe20000400000 */
[----:B------:R-:W-:Y:S02]  /*13e70*/  IMAD.MOV.U32 R114, RZ, RZ, RZ ;  /* 0x000000ffff727224 */ /* 0x000fe400078e00ff */
[----:B------:R-:W-:Y:S01]  /*13e80*/  @!P0 FMUL R114, R112, R109 ;  /* 0x0000006d70728220 */ /* 0x000fe20000400000 */
[----:B------:R-:W-:Y:S02]  /*13e90*/  @!P0 SHF.L.U32 R109, R115, 0x10, RZ ;  /* 0x00000010736d8819 */ /* 0x000fe400000006ff */
[----:B------:R-:W-:-:S03]  /*13ea0*/  MOV R115, RZ ;  /* 0x000000ff00737202 */ /* 0x000fc60000000f00 */
[----:B------:R-:W-:Y:S02]  /*13eb0*/  @!P0 FMUL R115, R225, R109 ;  /* 0x0000006de1738220 */ /* 0x000fe40000400000 */
[----:B------:R0:W5:Y:S01]  /*13ec0*/  LDL.LU R109, [R1+0xda0] ;  /* 0x000da000016d7983 */ /* 0x0001620000300800 */
        /* <DEDUP_REMOVED lines=8> */
[----:B------:R-:W-:Y:S04]  /*13f50*/  STL [R1+0xda4], R2 ;  /* 0x000da40201007387 */ /* 0x000fe80000100800 */
[----:B------:R1:W-:Y:S04]  /*13f60*/  STL [R1+0xda0], R0 ;  /* 0x000da00001007387 */ /* 0x0003e80000100800 */
[----:B-1----:R-:W2:Y:S04]  /*13f70*/  LDL.LU R0, [R1+0x910] ;  /* 0x0009100001007983 */ /* 0x002ea80000300800 */
[----:B------:R-:W1:Y:S02]  /*13f80*/  SHFL.BFLY PT, R2, R250, 0x10, 0x1f ;  /* 0x0e001f00fa027f89 */ /* 0x000e6400000e0000 */
[----:B-1----:R-:W-:-:S05]  /*13f90*/  FADD R250, R250, R2 ;  /* 0x00000002fafa7221 */ /* 0x002fca0000000000 */
[----:B------:R-:W1:Y:S02]  /*13fa0*/  SHFL.BFLY PT, R2, R250, 0x8, 0x1f ;  /* 0x0d001f00fa027f89 */ /* 0x000e6400000e0000 */
[----:B-1----:R-:W-:-:S05]  /*13fb0*/  FADD R250, R250, R2 ;  /* 0x00000002fafa7221 */ /* 0x002fca0000000000 */
[----:B------:R-:W1:Y:S02]  /*13fc0*/  SHFL.BFLY PT, R2, R250, 0x4, 0x1f ;  /* 0x0c801f00fa027f89 */ /* 0x000e6400000e0000 */
[----:B-1----:R-:W-:-:S05]  /*13fd0*/  FADD R250, R250, R2 ;  /* 0x00000002fafa7221 */ /* 0x002fca0000000000 */
[----:B------:R-:W1:Y:S02]  /*13fe0*/  SHFL.BFLY PT, R2, R250, 0x2, 0x1f ;  /* 0x0c401f00fa027f89 */ /* 0x000e6400000e0000 */
[----:B-1----:R-:W-:Y:S02]  /*13ff0*/  FADD R250, R250, R2 ;  /* 0x00000002fafa7221 */ /* 0x002fe40000000000 */
[----:B------:R0:W5:Y:S01]  /*14000*/  LDL.LU R2, [R1+0xda4] ;  /* 0x000da40001027983 */ /* 0x0001620000300800 */
[----:B--2---:R-:W-:-:S03]  /*14010*/  ISETP.GE.AND P0, PT, R0, 0x1, PT ;  /* 0x000000010000780c */ /* 0x004fc60003f06270 */
[----:B------:R-:W1:Y:S04]  /*14020*/  SHFL.BFLY PT, R0, R250, 0x1, 0x1f ;  /* 0x0c201f00fa007f89 */ /* 0x000e6800000e0000 */
[----:B-1----:R1:W-:Y:S04]  /*14030*/  STL [R1], R0 ;  /* 0x0000000001007387 */ /* 0x0023e80000100800 */
[----:B-1----:R0:W5:Y:S02]  /*14040*/  LDL.LU R0, [R1+0xda0] ;  /* 0x000da00001007983 */ /* 0x0021640000300800 */
[----:B------:R-:W-:Y:S05]  /*14050*/  @!P0 EXIT ;  /* 0x000000000000894d */ /* 0x000fea0003800000 */
[----:B-----5:R1:W-:Y:S01]  /*14060*/  STL [R1+0xda0], R0 ;  /* 0x000da00001007387 */ /* 0x0203e20000100800 */
[----:B------:R-:W-:Y:S01]  /*14070*/  ULDC.64 UR6, c[0x0][0x210] ;  /* 0x0000840000067ab9 */ /* 0x000fe20000000a00 */
[----:B-1----:R-:W1:Y:S02]  /*14080*/  LDC R0, c[0x0][0x230] ;  /* 0x00008c00ff007b82 */ /* 0x002e640000000800 */
[----:B-1----:R-:W-:Y:S02]  /*14090*/  ISETP.GE.AND P0, PT, R110, R0, PT ;  /* 0x000000006e00720c */ /* 0x002fe40003f06270 */
[----:B------:R1:W5:Y:S01]  /*140a0*/  LDL.LU R0, [R1+0xda0] ;  /* 0x000da00001007983 */ /* 0x0003620000300800 */
[----:B------:R-:W-:-:S03]  /*140b0*/  IADD3 R110, P1, R109, UR6, RZ ;  /* 0x000000066d6e7c10 */ /* 0x000fc6000ff3e0ff */
[----:B------:R-:W2:Y:S01]  /*140c0*/  LDL.LU R109, [R1] ;  /* 0x00000000016d7983 */ /* 0x000ea20000300800 */
[----:B------:R-:W-:Y:S01]  /*140d0*/  IADD3.X R111, R108, UR7, RZ, P1, !PT ;  /* 0x000000076c6f7c10 */ /* 0x000fe20008ffe4ff */
[----:B------:R-:W-:Y:S01]  /*140e0*/  BSSY B0, `(.L_x_5640) ;  /* 0x000000f000007945 */ /* 0x000fe20003800000 */
[----:B--2---:R-:W-:-:S04]  /*140f0*/  FADD R109, R250, R109 ;  /* 0x0000006dfa6d7221 */ /* 0x004fc80000000000 */
[----:B-1----:R-:W-:Y:S05]  /*14100*/  @P0 BRA `(.L_x_5641) ;  /* 0x0000000000300947 */ /* 0x002fea0003800000 */
[C---:B------:R-:W-:Y:S01]  /*14110*/  FFMA R102, -R109.reuse, R106, R102 ;  /* 0x0000006a6d667223 */ /* 0x040fe20000000166 */
[C---:B------:R-:W-:Y:S01]  /*14120*/  FFMA R101, -R109.reuse, R104, R101 ;  /* 0x000000686d657223 */ /* 0x040fe20000000165 */
[C---:B------:R-:W-:Y:S01]  /*14130*/  FFMA R103, -R109.reuse, R107, R103 ;  /* 0x0000006b6d677223 */ /* 0x040fe20000000167 */
[----:B------:R-:W-:Y:S01]  /*14140*/  FFMA R100, -R109, R105, R100 ;  /* 0x000000696d647223 */ /* 0x000fe20000000164 */
[----:B------:R-:W-:Y:S02]  /*14150*/  ULDC UR6, c[0x0][0x228] ;  /* 0x00008a0000067ab9 */ /* 0x000fe40000000800 */
[----:B------:R-:W-:Y:S01]  /*14160*/  FMUL R104, R102, UR6 ;  /* 0x0000000666687c20 */ /* 0x000fe20008400000 */
[----:B------:R-:W-:Y:S01]  /*14170*/  FMUL R102, R101, UR6 ;  /* 0x0000000665667c20 */ /* 0x000fe20008400000 */
[----:B------:R-:W-:Y:S01]  /*14180*/  FMUL R103, R103, UR6 ;  /* 0x0000000667677c20 */ /* 0x000fe20008400000 */
[----:B------:R-:W-:-:S04]  /*14190*/  FMUL R101, R100, UR6 ;  /* 0x0000000664657c20 */ /* 0x000fc80008400000 */
[----:B------:R-:W-:Y:S02]  /*141a0*/  F2FP.BF16.F32.PACK_AB R100, R103, R104 ;  /* 0x000000686764723e */ /* 0x000fe400000010ff */
[----:B------:R-:W-:-:S05]  /*141b0*/  F2FP.BF16.F32.PACK_AB R101, R101, R102 ;  /* 0x000000666565723e */ /* 0x000fca00000010ff */
[----:B------:R1:W-:Y:S02]  /*141c0*/  STG.E.64 desc[UR4][R110.64], R100 ;  /* 0x000000646e007986 */ /* 0x0003e4000c101b04 */
.L_x_5641:
[----:B------:R-:W-:Y:S05]  /*141d0*/  BSYNC B0 ;  /* 0x0000000000007941 */ /* 0x000fea0003800000 */
.L_x_5640:
[----:B-1----:R-:W2:Y:S01]  /*141e0*/  LDL.LU R101, [R1+0x8d8] ;  /* 0x0008d80001657983 */ /* 0x002ea20000300800 */
[----:B------:R-:W2:Y:S01]  /*141f0*/  LDC R100, c[0x0][0x230] ;  /* 0x00008c00ff647b82 */ /* 0x000ea20000000800 */
[----:B------:R-:W-:Y:S01]  /*14200*/  BSSY B0, `(.L_x_5642) ;  /* 0x000000f000007945 */ /* 0x000fe20003800000 */
[----:B--2---:R-:W-:-:S13]  /*14210*/  ISETP.GE.AND P0, PT, R101, R100, PT ;  /* 0x000000646500720c */ /* 0x004fda0003f06270 */
[----:B------:R-:W-:Y:S05]  /*14220*/  @P0 BRA `(.L_x_5643) ;  /* 0x0000000000300947 */ /* 0x000fea0003800000 */
        /* <DEDUP_REMOVED lines=12> */
.L_x_5643:
[----:B------:R-:W-:Y:S05]  /*142f0*/  BSYNC B0 ;  /* 0x0000000000007941 */ /* 0x000fea0003800000 */
.L_x_5642:
[----:B-1----:R-:W2:Y:S01]  /*14300*/  LDL.LU R92, [R1+0x8dc] ;  /* 0x0008dc00015c7983 */ /* 0x002ea20000300800 */
        /* <DEDUP_REMOVED lines=15> */
.L_x_5645:
[----:B------:R-:W-:Y:S05]  /*14400*/  BSYNC B0 ;  /* 0x0000000000007941 */ /* 0x000fea0003800000 */
.L_x_5644:
        /* <DEDUP_REMOVED lines=16> */
.L_x_5647:
[----:B------:R-:W-:Y:S05]  /*14510*/  BSYNC B0 ;  /* 0x0000000000007941 */ /* 0x000fea0003800000 */
.L_x_5646:
        /* <DEDUP_REMOVED lines=16> */
.L_x_5649:
[----:B------:R-:W-:Y:S05]  /*14620*/  BSYNC B0 ;  /* 0x0000000000007941 */ /* 0x000fea0003800000 */
.L_x_5648:
        /* <DEDUP_REMOVED lines=16> */
.L_x_5651:
[----:B------:R-:W-:Y:S05]  /*14730*/  BSYNC B0 ;  /* 0x0000000000007941 */ /* 0x000fea0003800000 */
.L_x_5650:
[----:B-1----:R-:W2:Y:S01]  /*14740*/  LDL.LU R60, [R1+0x8ec] ;  /* 0x0008ec00013c7983 */ /* 0x002ea20000300800 */
[----:B------:R-:W-:Y:S01]  /*14750*/  BSSY B0, `(.L_x_5652) ;  /* 0x000000f000007945 */ /* 0x000fe20003800000 */
[----:B--2---:R-:W-:-:S13]  /*14760*/  ISETP.GE.AND P0, PT, R60, R100, PT ;  /* 0x000000643c00720c */ /* 0x004fda0003f06270 */
[----:B------:R-:W-:Y:S05]  /*14770*/  @P0 BRA `(.L_x_5653) ;  /* 0x0000000000300947 */ /* 0x000fea0003800000 */
[C---:B------:R-:W-:Y:S01]  /*14780*/  FFMA R2, -R109.reuse, R2, R6 ;  /* 0x000000026d027223 */ /* 0x040fe20000000106 */
[C---:B-----5:R-:W-:Y:S01]  /*14790*/  FFMA R0, -R109.reuse, R0, R5 ;  /* 0x000000006d007223 */ /* 0x060fe20000000105 */
[C---:B------:R-:W-:Y:S01]  /*147a0*/  FFMA R4, -R109.reuse, R4, R7 ;  /* 0x000000046d047223 */ /* 0x040fe20000000107 */
[----:B------:R-:W-:Y:S01]  /*147b0*/  FFMA R3, -R109, R3, R8 ;  /* 0x000000036d037223 */ /* 0x000fe20000000108 */
[----:B------:R-:W-:Y:S02]  /*147c0*/  ULDC UR6, c[0x0][0x228] ;  /* 0x00008a0000067ab9 */ /* 0x000fe40000000800 */
[----:B------:R-:W-:Y:S01]  /*147d0*/  FMUL R2, R2, UR6 ;  /* 0x0000000602027c20 */ /* 0x000fe20008400000 */
[----:B------:R-:W-:Y:S01]  /*147e0*/  FMUL R0, R0, UR6 ;  /* 0x0000000600007c20 */ /* 0x000fe20008400000 */
[----:B------:R-:W-:Y:S01]  /*147f0*/  FMUL R4, R4, UR6 ;  /* 0x0000000604047c20 */ /* 0x000fe20008400000 */
[----:B------:R-:W-:-:S03]  /*14800*/  FMUL R3, R3, UR6 ;  /* 0x0000000603037c20 */ /* 0x000fc60008400000 */
[----:B------:R-:W-:Y:S02]  /*14810*/  F2FP.BF16.F32.PACK_AB R2, R0, R2 ;  /* 0x000000020002723e */ /* 0x000fe400000010ff */
[----:B------:R-:W-:-:S05]  /*14820*/  F2FP.BF16.F32.PACK_AB R3, R3, R4 ;  /* 0x000000040303723e */ /* 0x000fca00000010ff */
[----:B------:R1:W-:Y:S02]  /*14830*/  STG.E.64 desc[UR4][R110.64+0x600], R2 ;  /* 0x000600026e007986 */ /* 0x0003e4000c101b04 */
.L_x_5653:
[----:B------:R-:W-:Y:S05]  /*14840*/  BSYNC B0 ;  /* 0x0000000000007941 */ /* 0x000fea0003800000 */
.L_x_5652:
[----:B------:R-:W2:Y:S04]  /*14850*/  LDL.LU R61, [R1+0x8f0] ;  /* 0x0008f000013d7983 */ /* 0x000ea80000300800 */
[----:B------:R-:W3:Y:S04]  /*14860*/  LDL.LU R60, [R1+0x90c] ;  /* 0x00090c00013c7983 */ /* 0x000ee80000300800 */
[----:B------:R-:W4:Y:S04]  /*14870*/  LDL.LU R8, [R1+0x908] ;  /* 0x0009080001087983 */ /* 0x000f280000300800 */
[----:B------:R-:W4:Y:S04]  /*14880*/  LDL.LU R6, [R1+0x904] ;  /* 0x0009040001067983 */ /* 0x000f280000300800 */
[----:B------:R-:W4:Y:S04]  /*14890*/  LDL.LU R5, [R1+0x900] ;  /* 0x0009000001057983 */ /* 0x000f280000300800 */
[----:B------:R-:W4:Y:S04]  /*148a0*/  LDL.LU R4, [R1+0x8fc] ;  /* 0x0008fc0001047983 */ /* 0x000f280000300800 */
[----:B-1----:R-:W4:Y:S04]  /*148b0*/  LDL.LU R3, [R1+0x8f8] ;  /* 0x0008f80001037983 */ /* 0x002f280000300800 */
[----:B------:R-:W4:Y:S01]  /*148c0*/  LDL.LU R2, [R1+0x8f4] ;  /* 0x0008f40001027983 */ /* 0x000f220000300800 */
[----:B-----5:R-:W-:Y:S01]  /*148d0*/  LOP3.LUT R0, R0, 0xfffffff7, RZ, 0xc0, !PT ;  /* 0xfffffff700007812 */ /* 0x020fe200078ec0ff */
[----:B------:R-:W-:Y:S01]  /*148e0*/  BSSY B0, `(.L_x_5654) ;  /* 0x000001b000007945 */ /* 0x000fe20003800000 */
[----:B------:R-:W1:Y:S01]  /*148f0*/  S2R R7, SR_TID.X ;  /* 0x0000000000077919 */ /* 0x000e620000002100 */
[----:B--2---:R-:W-:-:S02]  /*14900*/  ISETP.GE.AND P0, PT, R61, R100, PT ;  /* 0x000000643d00720c */ /* 0x004fc40003f06270 */
[-C--:B---3--:R-:W-:Y:S02]  /*14910*/  ISETP.GE.AND P1, PT, R60, R100.reuse, PT ;  /* 0x000000643c00720c */ /* 0x088fe40003f26270 */
[-C--:B----4-:R-:W-:Y:S02]  /*14920*/  ISETP.GE.AND P2, PT, R8, R100.reuse, PT ;  /* 0x000000640800720c */ /* 0x090fe40003f46270 */
[----:B------:R-:W-:-:S07]  /*14930*/  ISETP.GE.AND P3, PT, R6, R100, PT ;  /* 0x000000640600720c */ /* 0x000fce0003f66270 */
[----:B------:R-:W-:Y:S02]  /*14940*/  @P0 LOP3.LUT R0, R0, 0x8, RZ, 0xfc, !PT ;  /* 0x0000000800000812 */ /* 0x000fe400078efcff */
[-C--:B------:R-:W-:Y:S02]  /*14950*/  ISETP.GE.AND P5, PT, R5, R100.reuse, PT ;  /* 0x000000640500720c */ /* 0x080fe40003fa6270 */
[----:B------:R-:W-:Y:S02]  /*14960*/  LOP3.LUT R0, R0, 0xfffffffd, RZ, 0xc0, !PT ;  /* 0xfffffffd00007812 */ /* 0x000fe400078ec0ff */
[-C--:B------:R-:W-:Y:S02]  /*14970*/  ISETP.GE.AND P4, PT, R4, R100.reuse, PT ;  /* 0x000000640400720c */ /* 0x080fe40003f86270 */
[-C--:B------:R-:W-:Y:S02]  /*14980*/  ISETP.GE.AND P6, PT, R3, R100.reuse, PT ;  /* 0x000000640300720c */ /* 0x080fe40003fc6270 */
[----:B------:R-:W-:-:S13]  /*14990*/  ISETP.GE.AND P0, PT, R2, R100, PT ;  /* 0x000000640200720c */ /* 0x000fda0003f06270 */
[----:B------:R-:W-:-:S04]  /*149a0*/  @P0 LOP3.LUT R0, R0, 0x2, RZ, 0xfc, !PT ;  /* 0x0000000200000812 */ /* 0x000fc800078efcff */
[----:B------:R-:W-:-:S13]  /*149b0*/  LOP3.LUT P0, RZ, R0, 0x8, RZ, 0xc0, !PT ;  /* 0x0000000800ff7812 */ /* 0x000fda000780c0ff */
        /* <DEDUP_REMOVED lines=13> */
.L_x_5655:
[----:B------:R-:W-:Y:S05]  /*14a90*/  BSYNC B0 ;  /* 0x0000000000007941 */ /* 0x000fea0003800000 */
.L_x_5654:
[----:B-1----:R-:W2:Y:S01]  /*14aa0*/  LDL.LU R2, [R1+0x914] ;  /* 0x0009140001027983 */ /* 0x002ea20000300800 */
[----:B------:R-:W-:Y:S01]  /*14ab0*/  BSSY B0, `(.L_x_5656) ;  /* 0x000000f000007945 */ /* 0x000fe20003800000 */
[----:B--2---:R-:W-:-:S03]  /*14ac0*/  ISETP.GE.AND P0, PT, R2, R100, PT ;  /* 0x000000640200720c */ /* 0x004fc60003f06270 */
[----:B------:R-:W-:Y:S10]  /*14ad0*/  @P1 BRA `(.L_x_5657) ;  /* 0x0000000000301947 */ /* 0x000ff40003800000 */
        /* <DEDUP_REMOVED lines=12> */
.L_x_5657:
[----:B------:R-:W-:Y:S05]  /*14ba0*/  BSYNC B0 ;  /* 0x0000000000007941 */ /* 0x000fea0003800000 */
.L_x_5656:
        /* <DEDUP_REMOVED lines=16> */
.L_x_5659:
[----:B------:R-:W-:Y:S05]  /*14cb0*/  BSYNC B0 ;  /* 0x0000000000007941 */ /* 0x000fea0003800000 */
.L_x_5658:
        /* <DEDUP_REMOVED lines=16> */
.L_x_5661:
[----:B------:R-:W-:Y:S05]  /*14dc0*/  BSYNC B0 ;  /* 0x0000000000007941 */ /* 0x000fea0003800000 */
.L_x_5660:
        /* <DEDUP_REMOVED lines=16> */
.L_x_5663:
[----:B------:R-:W-:Y:S05]  /*14ed0*/  BSYNC B0 ;  /* 0x0000000000007941 */ /* 0x000fea0003800000 */
.L_x_5662:
        /* <DEDUP_REMOVED lines=16> */
.L_x_5665:
[----:B------:R-:W-:Y:S05]  /*14fe0*/  BSYNC B0 ;  /* 0x0000000000007941 */ /* 0x000fea0003800000 */
.L_x_5664:
[----:B-1----:R-:W2:Y:S01]  /*14ff0*/  LDL.LU R2, [R1+0x92c] ;  /* 0x00092c0001027983 */ /* 0x002ea20000300800 */
[----:B------:R-:W-:Y:S01]  /*15000*/  BSSY B0, `(.L_x_5666) ;  /* 0x0000017000007945 */ /* 0x000fe20003800000 */
[----:B--2---:R-:W-:-:S03]  /*15010*/  ISETP.GE.AND P4, PT, R2, R100, PT ;  /* 0x000000640200720c */ /* 0x004fc60003f86270 */
[----:B------:R-:W-:Y:S10]  /*15020*/  @P6 BRA `(.L_x_5667) ;  /* 0x0000000000506947 */ /* 0x000ff40003800000 */
[----:B------:R-:W2:Y:S01]  /*15030*/  LDL.LU R10, [R1+0x194] ;  /* 0x00019400010a7983 */ /* 0x000ea20000300800 */
[----:B------:R-:W-:-:S03]  /*15040*/  ULDC UR6, c[0x0][0x228] ;  /* 0x00008a0000067ab9 */ /* 0x000fc60000000800 */
[----:B------:R-:W2:Y:S04]  /*15050*/  LDL.LU R2, [R1+0x1a4] ;  /* 0x0001a40001027983 */ /* 0x000ea80000300800 */
[----:B------:R-:W3:Y:S04]  /*15060*/  LDL.LU R9, [R1+0x198] ;  /* 0x0001980001097983 */ /* 0x000ee80000300800 */
[----:B------:R-:W3:Y:S04]  /*15070*/  LDL.LU R3, [R1+0x1a8] ;  /* 0x0001a80001037983 */ /* 0x000ee80000300800 */
[----:B------:R-:W4:Y:S04]  /*15080*/  LDL.LU R8, [R1+0x19c] ;  /* 0x00019c0001087983 */ /* 0x000f280000300800 */
[----:B------:R-:W4:Y:S04]  /*15090*/  LDL.LU R4, [R1+0x1bc] ;  /* 0x0001bc0001047983 */ /* 0x000f280000300800 */
[----:B------:R-:W5:Y:S04]  /*150a0*/  LDL.LU R6, [R1+0x1a0] ;  /* 0x0001a00001067983 */ /* 0x000f680000300800 */
[----:B------:R-:W5:Y:S01]  /*150b0*/  LDL.LU R5, [R1+0x1c0] ;  /* 0x0001c00001057983 */ /* 0x000f620000300800 */
[----:B--2---:R-:W-:-:S04]  /*150c0*/  FFMA R2, -R109, R2, R10 ;  /* 0x000000026d027223 */ /* 0x004fc8000000010a */
[----:B------:R-:W-:Y:S01]  /*150d0*/  FMUL R2, R2, UR6 ;  /* 0x0000000602027c20 */ /* 0x000fe20008400000 */
[C---:B---3--:R-:W-:Y:S01]  /*150e0*/  FFMA R3, -R109.reuse, R3, R9 ;  /* 0x000000036d037223 */ /* 0x048fe20000000109 */
[C---:B----4-:R-:W-:Y:S01]  /*150f0*/  FFMA R4, -R109.reuse, R4, R8 ;  /* 0x000000046d047223 */ /* 0x050fe20000000108 */
[----:B-----5:R-:W-:Y:S02]  /*15100*/  FFMA R5, -R109, R5, R6 ;  /* 0x000000056d057223 */ /* 0x020fe40000000106 */
[----:B------:R-:W-:Y:S01]  /*15110*/  FMUL R6, R3, UR6 ;  /* 0x0000000603067c20 */ /* 0x000fe20008400000 */
[----:B------:R-:W-:Y:S01]  /*15120*/  FMUL R3, R4, UR6 ;  /* 0x0000000604037c20 */ /* 0x000fe20008400000 */
[----:B------:R-:W-:-:S03]  /*15130*/  FMUL R5, R5, UR6 ;  /* 0x0000000605057c20 */ /* 0x000fc60008400000 */
[----:B------:R-:W-:Y:S02]  /*15140*/  F2FP.BF16.F32.PACK_AB R2, R6, R2 ;  /* 0x000000020602723e */ /* 0x000fe400000010ff */
[----:B------:R-:W-:-:S05]  /*15150*/  F2FP.BF16.F32.PACK_AB R3, R5, R3 ;  /* 0x000000030503723e */ /* 0x000fca00000010ff */
[----:B------:R1:W-:Y:S02]  /*15160*/  STG.E.64 desc[UR4][R110.64+0xd00], R2 ;  /* 0x000d00026e007986 */ /* 0x0003e4000c101b04 */
.L_x_5667:
[----:B------:R-:W-:Y:S05]  /*15170*/  BSYNC B0 ;  /* 0x0000000000007941 */ /* 0x000fea0003800000 */
.L_x_5666:
[----:B-1----:R-:W2:Y:S01]  /*15180*/  LDL.LU R2, [R1+0x934] ;  /* 0x0009340001027983 */ /* 0x002ea20000300800 */
[----:B------:R-:W-:Y:S01]  /*15190*/  LOP3.LUT R0, R0, 0xfffffff7, RZ, 0xc0, !PT ;  /* 0xfffffff700007812 */ /* 0x000fe200078ec0ff */
[----:B------:R-:W-:Y:S03]  /*151a0*/  BSSY B0, `(.L_x_5668) ;  /* 0x000001c000007945 */ /* 0x000fe60003800000 */
[----:B------:R-:W-:-:S04]  /*151b0*/  @P0 LOP3.LUT R0, R0, 0x8, RZ, 0xfc, !PT ;  /* 0x0000000800000812 */ /* 0x000fc800078efcff */
[C---:B------:R-:W-:Y:S02]  /*151c0*/  LOP3.LUT P6, RZ, R0.reuse, 0x2, RZ, 0xc0, !PT ;  /* 0x0000000200ff7812 */ /* 0x040fe400078cc0ff */
[----:B------:R-:W-:Y:S02]  /*151d0*/  LOP3.LUT R0, R0, 0xfffffffe, RZ, 0xc0, !PT ;  /* 0xfffffffe00007812 */ /* 0x000fe400078ec0ff */
[----:B--2---:R-:W-:-:S13]  /*151e0*/  ISETP.GE.AND P0, PT, R2, R100, PT ;  /* 0x000000640200720c */ /* 0x004fda0003f06270 */
[----:B------:R-:W-:-:S04]  /*151f0*/  @P0 LOP3.LUT R0, R0, 0x1, RZ, 0xfc, !PT ;  /* 0x0000000100000812 */ /* 0x000fc800078efcff */
[----:B------:R-:W-:Y:S01]  /*15200*/  LOP3.LUT P0, RZ, R0, 0x8, RZ, 0xc0, !PT ;  /* 0x0000000800ff7812 */ /* 0x000fe2000780c0ff */
[----:B------:R-:W-:-:S12]  /*15210*/  @P6 BRA `(.L_x_5669) ;  /* 0x0000000000506947 */ /* 0x000fd80003800000 */
        /* <DEDUP_REMOVED lines=20> */
.L_x_5669:
[----:B------:R-:W-:Y:S05]  /*15360*/  BSYNC B0 ;  /* 0x0000000000007941 */ /* 0x000fea0003800000 */
.L_x_5668:
[----:B-1----:R-:W2:Y:S01]  /*15370*/  LDL.LU R2, [R1+0x938] ;  /* 0x0009380001027983 */ /* 0x002ea20000300800 */
[----:B------:R-:W-:Y:S01]  /*15380*/  LOP3.LUT R0, R0, 0xfffffffb, RZ, 0xc0, !PT ;  /* 0xfffffffb00007812 */ /* 0x000fe200078ec0ff */
[----:B------:R-:W-:Y:S01]  /*15390*/  BSSY B0, `(.L_x_5670) ;  /* 0x0000018000007945 */ /* 0x000fe20003800000 */
[----:B--2---:R-:W-:-:S13]  /*153a0*/  ISETP.GE.AND P6, PT, R2, R100, PT ;  /* 0x000000640200720c */ /* 0x004fda0003fc6270 */
[----:B------:R-:W-:Y:S01]  /*153b0*/  @P6 LOP3.LUT R0, R0, 0x4, RZ, 0xfc, !PT ;  /* 0x0000000400006812 */ /* 0x000fe200078efcff */
[----:B------:R-:W-:Y:S06]  /*153c0*/  @P0 BRA `(.L_x_5671) ;  /* 0x0000000000500947 */ /* 0x000fec0003800000 */
        /* <DEDUP_REMOVED lines=20> */
.L_x_5671:
[----:B------:R-:W-:Y:S05]  /*15510*/  BSYNC B0 ;  /* 0x0000000000007941 */ /* 0x000fea0003800000 */
.L_x_5670:
        /* <DEDUP_REMOVED lines=24> */
.L_x_5673:
[----:B------:R-:W-:Y:S05]  /*156a0*/  BSYNC B0 ;  /* 0x0000000000007941 */ /* 0x000fea0003800000 */
.L_x_5672:
        /* <DEDUP_REMOVED lines=24> */
.L_x_5675:
[----:B------:R-:W-:Y:S05]  /*15830*/  BSYNC B0 ;  /* 0x0000000000007941 */ /* 0x000fea0003800000 */
.L_x_5674:
        /* <DEDUP_REMOVED lines=15> */
[----:B---3--:R-:W-:-:S04]  /*15930*/  FFMA R5, -R109, R5, R9 ;  /* 0x000000056d057223 */ /* 0x008fc80000000109 */
[----:B------:R-:W-:Y:S01]  /*15940*/  FMUL R5, R5, UR6 ;  /* 0x0000000605057c20 */ /* 0x000fe20008400000 */
[----:B----4-:R-:W-:-:S04]  /*15950*/  FFMA R3, -R109, R3, R8 ;  /* 0x000000036d037223 */ /* 0x010fc80000000108 */
[----:B------:R-:W-:Y:S01]  /*15960*/  FMUL R3, R3, UR6 ;  /* 0x0000000603037c20 */ /* 0x000fe20008400000 */
[----:B-----5:R-:W-:-:S04]  /*15970*/  FFMA R2, -R109, R2, R6 ;  /* 0x000000026d027223 */ /* 0x020fc80000000106 */
[----:B------:R-:W-:Y:S01]  /*15980*/  FMUL R6, R2, UR6 ;  /* 0x0000000602067c20 */ /* 0x000fe20008400000 */
[----:B------:R-:W-:-:S04]  /*15990*/  F2FP.BF16.F32.PACK_AB R2, R5, R4 ;  /* 0x000000040502723e */ /* 0x000fc800000010ff */
[----:B------:R-:W-:-:S05]  /*159a0*/  F2FP.BF16.F32.PACK_AB R3, R6, R3 ;  /* 0x000000030603723e */ /* 0x000fca00000010ff */
[----:B------:R1:W-:Y:S02]  /*159b0*/  STG.E.64 desc[UR4][R110.64+0x1200], R2 ;  /* 0x001200026e007986 */ /* 0x0003e4000c101b04 */
.L_x_5677:
[----:B------:R-:W-:Y:S05]  /*159c0*/  BSYNC B0 ;  /* 0x0000000000007941 */ /* 0x000fea0003800000 */
.L_x_5676:
        /* <DEDUP_REMOVED lines=18> */
[----:B------:R-:W-:Y:S01]  /*15af0*/  F2FP.BF16.F32.PACK_AB R2, R5, R2 ;  /* 0x000000020502723e */ /* 0x000fe200000010ff */
[----:B------:R-:W-:Y:S01]  /*15b00*/  FMUL R3, R3, UR6 ;  /* 0x0000000603037c20 */ /* 0x000fe20008400000 */
[----:B-----5:R-:W-:-:S04]  /*15b10*/  FFMA R4, -R109, R4, R6 ;  /* 0x000000046d047223 */ /* 0x020fc80000000106 */
[----:B------:R-:W-:-:S05]  /*15b20*/  FMUL R4, R4, UR6 ;  /* 0x0000000604047c20 */ /* 0x000fca0008400000 */
[----:B------:R-:W-:-:S05]  /*15b30*/  F2FP.BF16.F32.PACK_AB R3, R4, R3 ;  /* 0x000000030403723e */ /* 0x000fca00000010ff */
[----:B------:R1:W-:Y:S02]  /*15b40*/  STG.E.64 desc[UR4][R110.64+0x1300], R2 ;  /* 0x001300026e007986 */ /* 0x0003e4000c101b04 */
.L_x_5679:
[----:B------:R-:W-:Y:S05]  /*15b50*/  BSYNC B0 ;  /* 0x0000000000007941 */ /* 0x000fea0003800000 */
.L_x_5678:
        /* <DEDUP_REMOVED lines=24> */
.L_x_5681:
[----:B------:R-:W-:Y:S05]  /*15ce0*/  BSYNC B0 ;  /* 0x0000000000007941 */ /* 0x000fea0003800000 */
.L_x_5680:
[----:B-1----:R-:W2:Y:S01]  /*15cf0*/  LDL.LU R2, [R1+0x968] ;  /* 0x0009680001027983 */ /* 0x002ea20000300800 */
[----:B------:R-:W-:Y:S01]  /*15d00*/  LOP3.LUT P6, RZ, R0, 0x1, RZ, 0xc0, !PT ;  /* 0x0000000100ff7812 */ /* 0x000fe200078cc0ff */
[----:B------:R-:W-:Y:S01]  /*15d10*/  BSSY B0, `(.L_x_5682) ;  /* 0x0000017000007945 */ /* 0x000fe20003800000 */
[----:B--2---:R-:W-:-:S11]  /*15d20*/  ISETP.GE.AND P4, PT, R2, R100, PT ;  /* 0x000000640200720c */ /* 0x004fd60003f86270 */
[----:B------:R-:W-:Y:S05]  /*15d30*/  @P6 BRA `(.L_x_5683) ;  /* 0x0000000000506947 */ /* 0x000fea0003800000 */
        /* <DEDUP_REMOVED lines=20> */
.L_x_5683:
[----:B------:R-:W-:Y:S05]  /*15e80*/  BSYNC B0 ;  /* 0x0000000000007941 */ /* 0x000fea0003800000 */
.L_x_5682:
        /* <DEDUP_REMOVED lines=30> */
.L_x_5685:
[----:B------:R-:W-:Y:S05]  /*16070*/  BSYNC B0 ;  /* 0x0000000000007941 */ /* 0x000fea0003800000 */
.L_x_5684:
        /* <DEDUP_REMOVED lines=24> */
.L_x_5687:
[----:B------:R-:W-:Y:S05]  /*16200*/  BSYNC B0 ;  /* 0x0000000000007941 */ /* 0x000fea0003800000 */
.L_x_5686:
        /* <DEDUP_REMOVED lines=24> */
.L_x_5689:
[----:B------:R-:W-:Y:S05]  /*16390*/  BSYNC B0 ;  /* 0x0000000000007941 */ /* 0x000fea0003800000 */
.L_x_5688:
        /* <DEDUP_REMOVED lines=24> */
.L_x_5691:
[----:B------:R-:W-:Y:S05]  /*16520*/  BSYNC B0 ;  /* 0x0000000000007941 */ /* 0x000fea0003800000 */
.L_x_5690:
        /* <DEDUP_REMOVED lines=24> */
.L_x_5693:
[----:B------:R-:W-:Y:S05]  /*166b0*/  BSYNC B0 ;  /* 0x0000000000007941 */ /* 0x000fea0003800000 */
.L_x_5692:
        /* <DEDUP_REMOVED lines=24> */
.L_x_5695:
[----:B------:R-:W-:Y:S05]  /*16840*/  BSYNC B0 ;  /* 0x0000000000007941 */ /* 0x000fea0003800000 */
.L_x_5694:
        /* <DEDUP_REMOVED lines=26> */
.L_x_5697:
[----:B------:R-:W-:Y:S05]  /*169f0*/  BSYNC B0 ;  /* 0x0000000000007941 */ /* 0x000fea0003800000 */
.L_x_5696:
        /* <DEDUP_REMOVED lines=25> */
.L_x_5699:
[----:B------:R-:W-:Y:S05]  /*16b90*/  BSYNC B0 ;  /* 0x0000000000007941 */ /* 0x000fea0003800000 */
.L_x_5698:
        /* <DEDUP_REMOVED lines=24> */
.L_x_5701:
[----:B------:R-:W-:Y:S05]  /*16d20*/  BSYNC B0 ;  /* 0x0000000000007941 */ /* 0x000fea0003800000 */
.L_x_5700:
        /* <DEDUP_REMOVED lines=26> */
.L_x_5703:
[----:B------:R-:W-:Y:S05]  /*16ed0*/  BSYNC B0 ;  /* 0x0000000000007941 */ /* 0x000fea0003800000 */
.L_x_5702:
        /* <DEDUP_REMOVED lines=24> */
.L_x_5705:
[----:B------:R-:W-:Y:S05]  /*17060*/  BSYNC B0 ;  /* 0x0000000000007941 */ /* 0x000fea0003800000 */
.L_x_5704:
        /* <DEDUP_REMOVED lines=24> */
.L_x_5707:
[----:B------:R-:W-:Y:S05]  /*171f0*/  BSYNC B0 ;  /* 0x0000000000007941 */ /* 0x000fea0003800000 */
.L_x_5706:
        /* <DEDUP_REMOVED lines=24> */
.L_x_5709:
[----:B------:R-:W-:Y:S05]  /*17380*/  BSYNC B0 ;  /* 0x0000000000007941 */ /* 0x000fea0003800000 */
.L_x_5708:
[----:B-1----:R-:W2:Y:S01]  /*17390*/  LDL.LU R2, [R1+0x348] ;  /* 0x0003480001027983 */ /* 0x002ea20000300800 */
[----:B------:R-:W-:Y:S01]  /*173a0*/  LOP3.LUT P6, RZ, R0, 0x1, RZ, 0xc0, !PT ;  /* 0x0000000100ff7812 */ /* 0x000fe200078cc0ff */
[----:B------:R-:W-:Y:S01]  /*173b0*/  BSSY B0, `(.L_x_5710) ;  /* 0x0000018000007945 */ /* 0x000fe20003800000 */
[----:B------:R-:W-:Y:S01]  /*173c0*/  IMAD.SHL.U32 R4, R7, 0x4, RZ ;  /* 0x0000000407047824 */ /* 0x000fe200078e00ff */
[----:B--2---:R-:W-:-:S10]  /*173d0*/  ISETP.GE.AND P3, PT, R2, R100, PT ;  /* 0x000000640200720c */ /* 0x004fd40003f66270 */
        /* <DEDUP_REMOVED lines=21> */
.L_x_5711:
[----:B------:R-:W-:Y:S05]  /*17530*/  BSYNC B0 ;  /* 0x0000000000007941 */ /* 0x000fea0003800000 */
.L_x_5710:
[----:B-1----:R-:W2:Y:S01]  /*17540*/  LDL.LU R2, [R1+0x184] ;  /* 0x0001840001027983 */ /* 0x002ea20000300800 */
[----:B------:R-:W-:Y:S01]  /*17550*/  LOP3.LUT R0, R0, 0xfffffffd, RZ, 0xc0, !PT ;  /* 0xfffffffd00007812 */ /* 0x000fe200078ec0ff */
[----:B------:R-:W-:Y:S01]  /*17560*/  BSSY B0, `(.L_x_5712) ;  /* 0x0000019000007945 */ /* 0x000fe20003800000 */
[----:B------:R-:W-:Y:S02]  /*17570*/  IADD3 R7, R4, 0x1300, RZ ;  /* 0x0000130004077810 */ /* 0x000fe40007ffe0ff */
        /* <DEDUP_REMOVED lines=23> */
.L_x_5713:
[----:B------:R-:W-:Y:S05]  /*176f0*/  BSYNC B0 ;  /* 0x0000000000007941 */ /* 0x000fea0003800000 */
.L_x_5712:
[----:B------:R-:W-:Y:S01]  /*17700*/  BSSY B0, `(.L_x_5714) ;  /* 0x0000018000007945 */ /* 0x000fe20003800000 */
[----:B------:R-:W-:Y:S02]  /*17710*/  IADD3 R8, R4, 0x1380, RZ ;  /* 0x0000138004087810 */ /* 0x000fe40007ffe0ff */
[----:B------:R-:W-:Y:S01]  /*17720*/  ISETP.GE.AND P4, PT, R7, R100, PT ;  /* 0x000000640700720c */ /* 0x000fe20003f86270 */
[----:B------:R-:W-:-:S12]  /*17730*/  @P5 BRA `(.L_x_5715) ;  /* 0x0000000000505947 */ /* 0x000fd80003800000 */
[----:B------:R-:W2:Y:S01]  /*17740*/  LDL.LU R12, [R1+0x754] ;  /* 0x00075400010c7983 */ /* 0x000ea20000300800 */
[----:B------:R-:W-:-:S03]  /*17750*/  ULDC UR6, c[0x0][0x228] ;  /* 0x00008a0000067ab9 */ /* 0x000fc60000000800 */
[----:B-1----:R-:W2:Y:S04]  /*17760*/  LDL.LU R2, [R1+0x78c] ;  /* 0x00078c0001027983 */ /* 0x002ea80000300800 */
        /* <DEDUP_REMOVED lines=17> */
.L_x_5715:
[----:B------:R-:W-:Y:S05]  /*17880*/  BSYNC B0 ;  /* 0x0000000000007941 */ /* 0x000fea0003800000 */
.L_x_5714:
[----:B------:R-:W-:Y:S01]  /*17890*/  BSSY B0, `(.L_x_5716) ;  /* 0x0000018000007945 */ /* 0x000fe20003800000 */
[----:B------:R-:W-:Y:S02]  /*178a0*/  IADD3 R7, R4, 0x1400, RZ ;  /* 0x0000140004077810 */ /* 0x000fe40007ffe0ff */
[----:B------:R-:W-:Y:S01]  /*178b0*/  ISETP.GE.AND P5, PT, R8, R100, PT ;  /* 0x000000640800720c */ /* 0x000fe20003fa6270 */
[----:B------:R-:W-:-:S12]  /*178c0*/  @P4 BRA `(.L_x_5717) ;  /* 0x0000000000504947 */ /* 0x000fd80003800000 */
[----:B------:R-:W3:Y:S01]  /*178d0*/  LDL.LU R12, [R1+0x730] ;  /* 0x00073000010c7983 */ /* 0x000ee20000300800 */
[----:B------:R-:W-:-:S03]  /*178e0*/  ULDC UR6, c[0x0][0x228] ;  /* 0x00008a0000067ab9 */ /* 0x000fc60000000800 */
[----:B-12---:R-:W3:Y:S04]  /*178f0*/  LDL.LU R2, [R1+0x770] ;  /* 0x0007700001027983 */ /* 0x006ee80000300800 */
[----:B------:R-:W2:Y:S04]  /*17900*/  LDL.LU R11, [R1+0x73c] ;  /* 0x00073c00010b7983 */ /* 0x000ea80000300800 */
[----:B------:R-:W2:Y:S04]  /*17910*/  LDL.LU R6, [R1+0x778] ;  /* 0x0007780001067983 */ /* 0x000ea80000300800 */
[----:B------:R-:W4:Y:S04]  /*17920*/  LDL.LU R10, [R1+0x744] ;  /* 0x00074400010a7983 */ /* 0x000f280000300800 */
[----:B------:R-:W4:Y:S04]  /*17930*/  LDL.LU R3, [R1+0x780] ;  /* 0x0007800001037983 */ /* 0x000f280000300800 */
[----:B------:R-:W5:Y:S04]  /*17940*/  LDL.LU R9, [R1+0x750] ;  /* 0x0007500001097983 */ /* 0x000f680000300800 */
[----:B------:R-:W5:Y:S01]  /*17950*/  LDL.LU R5, [R1+0x788] ;  /* 0x0007880001057983 */ /* 0x000f620000300800 */
[----:B---3--:R-:W-:-:S04]  /*17960*/  FFMA R2, -R109, R2, R12 ;  /* 0x000000026d027223 */ /* 0x008fc8000000010c */
[----:B------:R-:W-:Y:S01]  /*17970*/  FMUL R2, R2, UR6 ;  /* 0x0000000602027c20 */ /* 0x000fe20008400000 */
[----:B--2---:R-:W-:-:S04]  /*17980*/  FFMA R6, -R109, R6, R11 ;  /* 0x000000066d067223 */ /* 0x004fc8000000010b */
        /* <DEDUP_REMOVED lines=8> */
.L_x_5717:
[----:B------:R-:W-:Y:S05]  /*17a10*/  BSYNC B0 ;  /* 0x0000000000007941 */ /* 0x000fea0003800000 */
.L_x_5716:
[----:B------:R-:W-:Y:S01]  /*17a20*/  BSSY B0, `(.L_x_5718) ;  /* 0x0000018000007945 */ /* 0x000fe20003800000 */
[----:B------:R-:W-:Y:S01]  /*17a30*/  VIADD R8, R4, 0x1480 ;  /* 0x0000148004087836 */ /* 0x000fe20000000000 */
[----:B------:R-:W-:Y:S02]  /*17a40*/  ISETP.GE.AND P4, PT, R7, R100, PT ;  /* 0x000000640700720c */ /* 0x000fe40003f86270 */
[----:B------:R-:W-:Y:S11]  /*17a50*/  @P5 BRA `(.L_x_5719) ;  /* 0x0000000000505947 */ /* 0x000ff60003800000 */
[----:B------:R-:W4:Y:S01]  /*17a60*/  LDL.LU R12, [R1+0x714] ;  /* 0x00071400010c7983 */ /* 0x000f220000300800 */
[----:B------:R-:W-:-:S03]  /*17a70*/  ULDC UR6, c[0x0][0x228] ;  /* 0x00008a0000067ab9 */ /* 0x000fc60000000800 */
[----:B-123--:R-:W4:Y:S04]  /*17a80*/  LDL.LU R2, [R1+0x74c] ;  /* 0x00074c0001027983 */ /* 0x00ef280000300800 */
[----:B------:R-:W2:Y:S04]  /*17a90*/  LDL.LU R11, [R1+0x71c] ;  /* 0x00071c00010b7983 */ /* 0x000ea80000300800 */
[----:B------:R-:W2:Y:S04]  /*17aa0*/  LDL.LU R6, [R1+0x758] ;  /* 0x0007580001067983 */ /* 0x000ea80000300800 */
[----:B------:R-:W3:Y:S04]  /*17ab0*/  LDL.LU R10, [R1+0x724] ;  /* 0x00072400010a7983 */ /* 0x000ee80000300800 */
[----:B------:R-:W3:Y:S04]  /*17ac0*/  LDL.LU R3, [R1+0x760] ;  /* 0x0007600001037983 */ /* 0x000ee80000300800 */
[----:B------:R-:W5:Y:S04]  /*17ad0*/  LDL.LU R9, [R1+0x734] ;  /* 0x0007340001097983 */ /* 0x000f680000300800 */
[----:B------:R-:W5:Y:S01]  /*17ae0*/  LDL.LU R5, [R1+0x76c] ;  /* 0x00076c0001057983 */ /* 0x000f620000300800 */
[----:B----4-:R-:W-:-:S04]  /*17af0*/  FFMA R2, -R109, R2, R12 ;  /* 0x000000026d027223 */ /* 0x010fc8000000010c */
[----:B------:R-:W-:Y:S01]  /*17b00*/  FMUL R2, R2, UR6 ;  /* 0x0000000602027c20 */ /* 0x000fe20008400000 */
[----:B--2---:R-:W-:-:S04]  /*17b10*/  FFMA R6, -R109, R6, R11 ;  /* 0x000000066d067223 */ /* 0x004fc8000000010b */
[----:B------:R-:W-:Y:S01]  /*17b20*/  FMUL R6, R6, UR6 ;  /* 0x0000000606067c20 */ /* 0x000fe20008400000 */
[----:B---3--:R-:W-:-:S04]  /*17b30*/  FFMA R3, -R109, R3, R10 ;  /* 0x000000036d037223 */ /* 0x008fc8000000010a */
[----:B------:R-:W-:Y:S01]  /*17b40*/  F2FP.BF16.F32.PACK_AB R2, R6, R2 ;  /* 0x000000020602723e */ /* 0x000fe200000010ff */
[----:B------:R-:W-:Y:S01]  /*17b50*/  FMUL R3, R3, UR6 ;  /* 0x0000000603037c20 */ /* 0x000fe20008400000 */
[----:B-----5:R-:W-:-:S04]  /*17b60*/  FFMA R5, -R109, R5, R9 ;  /* 0x000000056d057223 */ /* 0x020fc80000000109 */
[----:B------:R-:W-:-:S05]  /*17b70*/  FMUL R5, R5, UR6 ;  /* 0x0000000605057c20 */ /* 0x000fca0008400000 */
[----:B------:R-:W-:-:S05]  /*17b80*/  F2FP.BF16.F32.PACK_AB R3, R5, R3 ;  /* 0x000000030503723e */ /* 0x000fca00000010ff */
[----:B------:R4:W-:Y:S02]  /*17b90*/  STG.E.64 desc[UR4][R110.64+0x2700], R2 ;  /* 0x002700026e007986 */ /* 0x0009e4000c101b04 */
.L_x_5719:
[----:B------:R-:W-:Y:S05]  /*17ba0*/  BSYNC B0 ;  /* 0x0000000000007941 */ /* 0x000fea0003800000 */
.L_x_5718:
[----:B------:R-:W-:Y:S01]  /*17bb0*/  BSSY B0, `(.L_x_5720) ;  /* 0x0000018000007945 */ /* 0x000fe20003800000 */
[----:B------:R-:W-:Y:S02]  /*17bc0*/  IADD3 R7, R4, 0x1500, RZ ;  /* 0x0000150004077810 */ /* 0x000fe40007ffe0ff */
[----:B------:R-:W-:Y:S01]  /*17bd0*/  ISETP.GE.AND P5, PT, R8, R100, PT ;  /* 0x000000640800720c */ /* 0x000fe20003fa6270 */
[----:B------:R-:W-:-:S12]  /*17be0*/  @P4 BRA `(.L_x_5721) ;  /* 0x0000000000504947 */ /* 0x000fd80003800000 */
[----:B------:R-:W5:Y:S01]  /*17bf0*/  LDL.LU R12, [R1+0x6f0] ;  /* 0x0006f000010c7983 */ /* 0x000f620000300800 */
[----:B------:R-:W-:-:S03]  /*17c00*/  ULDC UR6, c[0x0][0x228] ;  /* 0x00008a0000067ab9 */ /* 0x000fc60000000800 */
[----:B-1234-:R-:W5:Y:S04]  /*17c10*/  LDL.LU R2, [R1+0x72c] ;  /* 0x00072c0001027983 */ /* 0x01ef680000300800 */
[----:B------:R-:W2:Y:S04]  /*17c20*/  LDL.LU R11, [R1+0x6fc] ;  /* 0x0006fc00010b7983 */ /* 0x000ea80000300800 */
[----:B------:R-:W2:Y:S04]  /*17c30*/  LDL.LU R6, [R1+0x738] ;  /* 0x0007380001067983 */ /* 0x000ea80000300800 */
[----:B------:R-:W3:Y:S04]  /*17c40*/  LDL.LU R10, [R1+0x704] ;  /* 0x00070400010a7983 */ /* 0x000ee80000300800 */
[----:B------:R-:W3:Y:S04]  /*17c50*/  LDL.LU R3, [R1+0x740] ;  /* 0x0007400001037983 */ /* 0x000ee80000300800 */
[----:B------:R-:W4:Y:S04]  /*17c60*/  LDL.LU R9, [R1+0x710] ;  /* 0x0007100001097983 */ /* 0x000f280000300800 */
[----:B------:R-:W4:Y:S01]  /*17c70*/  LDL.LU R5, [R1+0x748] ;  /* 0x0007480001057983 */ /* 0x000f220000300800 */
[----:B-----5:R-:W-:-:S04]  /*17c80*/  FFMA R2, -R109, R2, R12 ;  /* 0x000000026d027223 */ /* 0x020fc8000000010c */
[----:B------:R-:W-:Y:S01]  /*17c90*/  FMUL R2, R2, UR6 ;  /* 0x0000000602027c20 */ /* 0x000fe20008400000 */
[----:B--2---:R-:W-:-:S04]  /*17ca0*/  FFMA R6, -R109, R6, R11 ;  /* 0x000000066d067223 */ /* 0x004fc8000000010b */
[----:B------:R-:W-:Y:S01]  /*17cb0*/  FMUL R6, R6, UR6 ;  /* 0x0000000606067c20 */ /* 0x000fe20008400000 */
[----:B---3--:R-:W-:-:S04]  /*17cc0*/  FFMA R3, -R109, R3, R10 ;  /* 0x000000036d037223 */ /* 0x008fc8000000010a */
[----:B------:R-:W-:Y:S01]  /*17cd0*/  F2FP.BF16.F32.PACK_AB R2, R6, R2 ;  /* 0x000000020602723e */ /* 0x000fe200000010ff */
[----:B------:R-:W-:Y:S01]  /*17ce0*/  FMUL R3, R3, UR6 ;  /* 0x0000000603037c20 */ /* 0x000fe20008400000 */
[----:B----4-:R-:W-:-:S04]  /*17cf0*/  FFMA R5, -R109, R5, R9 ;  /* 0x000000056d057223 */ /* 0x010fc80000000109 */
[----:B------:R-:W-:-:S05]  /*17d00*/  FMUL R5, R5, UR6 ;  /* 0x0000000605057c20 */ /* 0x000fca0008400000 */
[----:B------:R-:W-:-:S05]  /*17d10*/  F2FP.BF16.F32.PACK_AB R3, R5, R3 ;  /* 0x000000030503723e */ /* 0x000fca00000010ff */
[----:B------:R1:W-:Y:S02]  /*17d20*/  STG.E.64 desc[UR4][R110.64+0x2800], R2 ;  /* 0x002800026e007986 */ /* 0x0003e4000c101b04 */
.L_x_5721:
[----:B------:R-:W-:Y:S05]  /*17d30*/  BSYNC B0 ;  /* 0x0000000000007941 */ /* 0x000fea0003800000 */
.L_x_5720:
        /* <DEDUP_REMOVED lines=24> */
.L_x_5723:
[----:B------:R-:W-:Y:S05]  /*17ec0*/  BSYNC B0 ;  /* 0x0000000000007941 */ /* 0x000fea0003800000 */
.L_x_5722:
        /* <DEDUP_REMOVED lines=24> */
.L_x_5725:
[----:B------:R-:W-:Y:S05]  /*18050*/  BSYNC B0 ;  /* 0x0000000000007941 */ /* 0x000fea0003800000 */
.L_x_5724:
[----:B------:R-:W-:Y:S01]  /*18060*/  BSSY B0, `(.L_x_5726) ;  /* 0x0000018000007945 */ /* 0x000fe20003800000 */
[----:B------:R-:W-:Y:S01]  /*18070*/  VIADD R8, R4, 0x1680 ;  /* 0x0000168004087836 */ /* 0x000fe20000000000 */
[----:B------:R-:W-:Y:S02]  /*18080*/  ISETP.GE.AND P4, PT, R7, R100, PT ;  /* 0x000000640700720c */ /* 0x000fe40003f86270 */
[----:B------:R-:W-:Y:S11]  /*18090*/  @P5 BRA `(.L_x_5727) ;  /* 0x0000000000505947 */ /* 0x000ff60003800000 */
        /* <DEDUP_REMOVED lines=20> */
.L_x_5727:
[----:B------:R-:W-:Y:S05]  /*181e0*/  BSYNC B0 ;  /* 0x0000000000007941 */ /* 0x000fea0003800000 */
.L_x_5726:
        /* <DEDUP_REMOVED lines=24> */
.L_x_5729:
[----:B------:R-:W-:Y:S05]  /*18370*/  BSYNC B0 ;  /* 0x0000000000007941 */ /* 0x000fea0003800000 */
.L_x_5728:
        /* <DEDUP_REMOVED lines=24> */
.L_x_5731:
[----:B------:R-:W-:Y:S05]  /*18500*/  BSYNC B0 ;  /* 0x0000000000007941 */ /* 0x000fea0003800000 */
.L_x_5730:
        /* <DEDUP_REMOVED lines=24> */
.L_x_5733:
[----:B------:R-:W-:Y:S05]  /*18690*/  BSYNC B0 ;  /* 0x0000000000007941 */ /* 0x000fea0003800000 */
.L_x_5732:
        /* <DEDUP_REMOVED lines=24> */
.L_x_5735:
[----:B------:R-:W-:Y:S05]  /*18820*/  BSYNC B0 ;  /* 0x0000000000007941 */ /* 0x000fea0003800000 */
.L_x_5734:
        /* <DEDUP_REMOVED lines=24> */
.L_x_5737:
[----:B------:R-:W-:Y:S05]  /*189b0*/  BSYNC B0 ;  /* 0x0000000000007941 */ /* 0x000fea0003800000 */
.L_x_5736:
        /* <DEDUP_REMOVED lines=24> */
.L_x_5739:
[----:B------:R-:W-:Y:S05]  /*18b40*/  BSYNC B0 ;  /* 0x0000000000007941 */ /* 0x000fea0003800000 */
.L_x_5738:
        /* <DEDUP_REMOVED lines=24> */
.L_x_5741:
[----:B------:R-:W-:Y:S05]  /*18cd0*/  BSYNC B0 ;  /* 0x0000000000007941 */ /* 0x000fea0003800000 */
.L_x_5740:
        /* <DEDUP_REMOVED lines=24> */
.L_x_5743:
[----:B------:R-:W-:Y:S05]  /*18e60*/  BSYNC B0 ;  /* 0x0000000000007941 */ /* 0x000fea0003800000 */
.L_x_5742:
        /* <DEDUP_REMOVED lines=24> */
.L_x_5745:
[----:B------:R-:W-:Y:S05]  /*18ff0*/  BSYNC B0 ;  /* 0x0000000000007941 */ /* 0x000fea0003800000 */
.L_x_5744:
        /* <DEDUP_REMOVED lines=24> */
.L_x_5747:
[----:B------:R-:W-:Y:S05]  /*19180*/  BSYNC B0 ;  /* 0x0000000000007941 */ /* 0x000fea0003800000 */
.L_x_5746:
        /* <DEDUP_REMOVED lines=24> */
.L_x_5749:
[----:B------:R-:W-:Y:S05]  /*19310*/  BSYNC B0 ;  /* 0x0000000000007941 */ /* 0x000fea0003800000 */
.L_x_5748:
        /* <DEDUP_REMOVED lines=24> */
.L_x_5751:
[----:B------:R-:W-:Y:S05]  /*194a0*/  BSYNC B0 ;  /* 0x0000000000007941 */ /* 0x000fea0003800000 */
.L_x_5750:
        /* <DEDUP_REMOVED lines=24> */
.L_x_5753:
[----:B------:R-:W-:Y:S05]  /*19630*/  BSYNC B0 ;  /* 0x0000000000007941 */ /* 0x000fea0003800000 */
.L_x_5752:
        /* <DEDUP_REMOVED lines=24> */
.L_x_5755:
[----:B------:R-:W-:Y:S05]  /*197c0*/  BSYNC B0 ;  /* 0x0000000000007941 */ /* 0x000fea0003800000 */
.L_x_5754:
        /* <DEDUP_REMOVED lines=24> */
.L_x_5757:
[----:B------:R-:W-:Y:S05]  /*19950*/  BSYNC B0 ;  /* 0x0000000000007941 */ /* 0x000fea0003800000 */
.L_x_5756:
        /* <DEDUP_REMOVED lines=24> */
.L_x_5759:
[----:B------:R-:W-:Y:S05]  /*19ae0*/  BSYNC B0 ;  /* 0x0000000000007941 */ /* 0x000fea0003800000 */
.L_x_5758:
        /* <DEDUP_REMOVED lines=24> */
.L_x_5761:
[----:B------:R-:W-:Y:S05]  /*19c70*/  BSYNC B0 ;  /* 0x0000000000007941 */ /* 0x000fea0003800000 */
.L_x_5760:
        /* <DEDUP_REMOVED lines=24> */
.L_x_5763:
[----:B------:R-:W-:Y:S05]  /*19e00*/  BSYNC B0 ;  /* 0x0000000000007941 */ /* 0x000fea0003800000 */
.L_x_5762:
        /* <DEDUP_REMOVED lines=24> */
.L_x_5765:
[----:B------:R-:W-:Y:S05]  /*19f90*/  BSYNC B0 ;  /* 0x0000000000007941 */ /* 0x000fea0003800000 */
.L_x_5764:
        /* <DEDUP_REMOVED lines=24> */
.L_x_5767:
[----:B------:R-:W-:Y:S05]  /*1a120*/  BSYNC B0 ;  /* 0x0000000000007941 */ /* 0x000fea0003800000 */
.L_x_5766:
        /* <DEDUP_REMOVED lines=24> */
.L_x_5769:
[----:B------:R-:W-:Y:S05]  /*1a2b0*/  BSYNC B0 ;  /* 0x0000000000007941 */ /* 0x000fea0003800000 */
.L_x_5768:
        /* <DEDUP_REMOVED lines=24> */
.L_x_5771:
[----:B------:R-:W-:Y:S05]  /*1a440*/  BSYNC B0 ;  /* 0x0000000000007941 */ /* 0x000fea0003800000 */
.L_x_5770:
        /* <DEDUP_REMOVED lines=24> */
.L_x_5773:
[----:B------:R-:W-:Y:S05]  /*1a5d0*/  BSYNC B0 ;  /* 0x0000000000007941 */ /* 0x000fea0003800000 */
.L_x_5772:
        /* <DEDUP_REMOVED lines=24> */
.L_x_5775:
[----:B------:R-:W-:Y:S05]  /*1a760*/  BSYNC B0 ;  /* 0x0000000000007941 */ /* 0x000fea0003800000 */
.L_x_5774:
        /* <DEDUP_REMOVED lines=24> */
.L_x_5777:
[----:B------:R-:W-:Y:S05]  /*1a8f0*/  BSYNC B0 ;  /* 0x0000000000007941 */ /* 0x000fea0003800000 */
.L_x_5776:
        /* <DEDUP_REMOVED lines=24> */
.L_x_5779:
[----:B------:R-:W-:Y:S05]  /*1aa80*/  BSYNC B0 ;  /* 0x0000000000007941 */ /* 0x000fea0003800000 */
.L_x_5778:
[----:B------:R-:W-:Y:S01]  /*1aa90*/  BSSY B0, `(.L_x_5780) ;  /* 0x0000017000007945 */ /* 0x000fe20003800000 */
[----:B------:R-:W-:Y:S02]  /*1aaa0*/  IADD3 R5, R4, 0x2400, RZ ;  /* 0x0000240004057810 */ /* 0x000fe40007ffe0ff */
[----:B------:R-:W-:Y:S01]  /*1aab0*/  ISETP.GE.AND P5, PT, R8, R100, PT ;  /* 0x000000640800720c */ /* 0x000fe20003fa6270 */
[----:B------:R-:W-:-:S12]  /*1aac0*/  @P4 BRA `(.L_x_5781) ;  /* 0x00000000004c4947 */ /* 0x000fd80003800000 */
[----:B------:R-:W5:Y:S01]  /*1aad0*/  LDL.LU R11, [R1+0x170] ;  /* 0x00017000010b7983 */ /* 0x000f620000300800 */
[----:B------:R-:W-:-:S03]  /*1aae0*/  ULDC UR6, c[0x0][0x228] ;  /* 0x00008a0000067ab9 */ /* 0x000fc60000000800 */
[----:B------:R-:W5:Y:S04]  /*1aaf0*/  LDL.LU R10, [R1+0xc] ;  /* 0x00000c00010a7983 */ /* 0x000f680000300800 */
[----:B-1234-:R-:W2:Y:S04]  /*1ab00*/  LDL.LU R2, [R1+0x174] ;  /* 0x0001740001027983 */ /* 0x01eea80000300800 */
        /* <DEDUP_REMOVED lines=15> */
.L_x_5781:
[----:B------:R-:W-:Y:S05]  /*1ac00*/  BSYNC B0 ;  /* 0x0000000000007941 */ /* 0x000fea0003800000 */
.L_x_5780:
[----:B------:R-:W-:Y:S01]  /*1ac10*/  BSSY B0, `(.L_x_5782) ;  /* 0x0000017000007945 */ /* 0x000fe20003800000 */
[----:B------:R-:W-:-:S03]  /*1ac20*/  ISETP.GE.AND P6, PT, R5, R100, PT ;  /* 0x000000640500720c */ /* 0x000fc60003fc6270 */
[----:B------:R-:W-:Y:S10]  /*1ac30*/  @P5 BRA `(.L_x_5783) ;  /* 0x0000000000505947 */ /* 0x000ff40003800000 */
        /* <DEDUP_REMOVED lines=11> */
[C---:B--2---:R-:W-:Y:S01]  /*1acf0*/  FFMA R3, -R109.reuse, R3, R9 ;  /* 0x000000036d037223 */ /* 0x044fe20000000109 */
[C---:B---3--:R-:W-:Y:S01]  /*1ad00*/  FFMA R4, -R109.reuse, R4, R8 ;  /* 0x000000046d047223 */ /* 0x048fe20000000108 */
[----:B----4-:R-:W-:Y:S02]  /*1ad10*/  FFMA R5, -R109, R6, R7 ;  /* 0x000000066d057223 */ /* 0x010fe40000000107 */
[----:B------:R-:W-:Y:S01]  /*1ad20*/  FMUL R6, R3, UR6 ;  /* 0x0000000603067c20 */ /* 0x000fe20008400000 */
[----:B------:R-:W-:Y:S01]  /*1ad30*/  FMUL R3, R4, UR6 ;  /* 0x0000000604037c20 */ /* 0x000fe20008400000 */
[----:B------:R-:W-:-:S03]  /*1ad40*/  FMUL R5, R5, UR6 ;  /* 0x0000000605057c20 */ /* 0x000fc60008400000 */
[----:B------:R-:W-:Y:S02]  /*1ad50*/  F2FP.BF16.F32.PACK_AB R2, R6, R2 ;  /* 0x000000020602723e */ /* 0x000fe400000010ff */
[----:B------:R-:W-:-:S05]  /*1ad60*/  F2FP.BF16.F32.PACK_AB R3, R5, R3 ;  /* 0x000000030503723e */ /* 0x000fca00000010ff */
[----:B------:R1:W-:Y:S02]  /*1ad70*/  STG.E.64 desc[UR4][R110.64+0x4700], R2 ;  /* 0x004700026e007986 */ /* 0x0003e4000c101b04 */
.L_x_5783:
[----:B------:R-:W-:Y:S05]  /*1ad80*/  BSYNC B0 ;  /* 0x0000000000007941 */ /* 0x000fea0003800000 */
.L_x_5782:
[----:B-1234-:R-:W2:Y:S01]  /*1ad90*/  LDL.LU R2, [R1+0x478] ;  /* 0x0004780001027983 */ /* 0x01eea20000300800 */
        /* <DEDUP_REMOVED lines=23> */
.L_x_5785:
[----:B------:R-:W-:Y:S05]  /*1af10*/  BSYNC B0 ;  /* 0x0000000000007941 */ /* 0x000fea0003800000 */
.L_x_5784:
        /* <DEDUP_REMOVED lines=25> */
.L_x_5787:
[----:B------:R-:W-:Y:S05]  /*1b0b0*/  BSYNC B0 ;  /* 0x0000000000007941 */ /* 0x000fea0003800000 */
.L_x_5786:
        /* <DEDUP_REMOVED lines=26> */
.L_x_5789:
[----:B------:R-:W-:Y:S05]  /*1b260*/  BSYNC B0 ;  /* 0x0000000000007941 */ /* 0x000fea0003800000 */
.L_x_5788:
        /* <DEDUP_REMOVED lines=24> */
.L_x_5791:
[----:B------:R-:W-:Y:S05]  /*1b3f0*/  BSYNC B0 ;  /* 0x0000000000007941 */ /* 0x000fea0003800000 */
.L_x_5790:
        /* <DEDUP_REMOVED lines=24> */
.L_x_5793:
[----:B------:R-:W-:Y:S05]  /*1b580*/  BSYNC B0 ;  /* 0x0000000000007941 */ /* 0x000fea0003800000 */
.L_x_5792:
        /* <DEDUP_REMOVED lines=24> */
.L_x_5795:
[----:B------:R-:W-:Y:S05]  /*1b710*/  BSYNC B0 ;  /* 0x0000000000007941 */ /* 0x000fea0003800000 */
.L_x_5794:
        /* <DEDUP_REMOVED lines=25> */
.L_x_5797:
[----:B------:R-:W-:Y:S05]  /*1b8b0*/  BSYNC B0 ;  /* 0x0000000000007941 */ /* 0x000fea0003800000 */
.L_x_5796:
        /* <DEDUP_REMOVED lines=26> */
.L_x_5799:
[----:B------:R-:W-:Y:S05]  /*1ba60*/  BSYNC B0 ;  /* 0x0000000000007941 */ /* 0x000fea0003800000 */
.L_x_5798:
        /* <DEDUP_REMOVED lines=8> */
[----:B------:R-:W4:Y:S04]  /*1baf0*/  LDL.LU R5, [R1+0x18] ;  /* 0x0000180001057983 */ /* 0x000f280000300800 */
[----:B------:R-:W4:Y:S04]  /*1bb00*/  LDL.LU R3, [R1+0x34] ;  /* 0x0000340001037983 */ /* 0x000f280000300800 */
[----:B------:R-:W5:Y:S01]  /*1bb10*/  LDL.LU R4, [R1+0x38] ;  /* 0x0000380001047983 */ /* 0x000f620000300800 */
[C---:B--2---:R-:W-:Y:S01]  /*1bb20*/  FFMA R2, -R109.reuse, R2, R7 ;  /* 0x000000026d027223 */ /* 0x044fe20000000107 */
[----:B---3--:R-:W-:-:S03]  /*1bb30*/  FFMA R231, -R109, R6, R231 ;  /* 0x000000066de77223 */ /* 0x008fc600000001e7 */
[----:B------:R-:W-:Y:S01]  /*1bb40*/  FMUL R2, R2, UR6 ;  /* 0x0000000602027c20 */ /* 0x000fe20008400000 */
[----:B------:R-:W-:Y:S01]  /*1bb50*/  FMUL R231, R231, UR6 ;  /* 0x00000006e7e77c20 */ /* 0x000fe20008400000 */
[----:B----4-:R-:W-:-:S04]  /*1bb60*/  FFMA R3, -R109, R3, R5 ;  /* 0x000000036d037223 */ /* 0x010fc80000000105 */
[----:B------:R-:W-:Y:S01]  /*1bb70*/  F2FP.BF16.F32.PACK_AB R2, R231, R2 ;  /* 0x00000002e702723e */ /* 0x000fe200000010ff */
[----:B-----5:R-:W-:Y:S01]  /*1bb80*/  FFMA R232, -R109, R4, R232 ;  /* 0x000000046de87223 */ /* 0x020fe200000001e8 */
[----:B------:R-:W-:-:S03]  /*1bb90*/  FMUL R3, R3, UR6 ;  /* 0x0000000603037c20 */ /* 0x000fc60008400000 */
[----:B------:R-:W-:-:S05]  /*1bba0*/  FMUL R232, R232, UR6 ;  /* 0x00000006e8e87c20 */ /* 0x000fca0008400000 */
[----:B------:R-:W-:-:S05]  /*1bbb0*/  F2FP.BF16.F32.PACK_AB R3, R232, R3 ;  /* 0x00000003e803723e */ /* 0x000fca00000010ff */
[----:B------:R1:W-:Y:S02]  /*1bbc0*/  STG.E.64 desc[UR4][R110.64+0x5000], R2 ;  /* 0x005000026e007986 */ /* 0x0003e4000c101b04 */
.L_x_5801:
[----:B------:R-:W-:Y:S05]  /*1bbd0*/  BSYNC B0 ;  /* 0x0000000000007941 */ /* 0x000fea0003800000 */
.L_x_5800:
[----:B-1----:R-:W2:Y:S01]  /*1bbe0*/  LDL.LU R2, [R1+0x91c] ;  /* 0x00091c0001027983 */ /* 0x002ea20000300800 */
[----:B------:R-:W-:Y:S01]  /*1bbf0*/  LOP3.LUT P6, RZ, R0, 0x1, RZ, 0xc0, !PT ;  /* 0x0000000100ff7812 */ /* 0x000fe200078cc0ff */
[----:B------:R-:W-:Y:S01]  /*1bc00*/  BSSY B0, `(.L_x_5802) ;  /* 0x0000012000007945 */ /* 0x000fe20003800000 */
[----:B--2---:R-:W-:-:S11]  /*1bc10*/  ISETP.GE.AND P5, PT, R2, R100, PT ;  /* 0x000000640200720c */ /* 0x004fd60003fa6270 */
[----:B------:R-:W-:Y:S05]  /*1bc20*/  @P6 BRA `(.L_x_5803) ;  /* 0x00000000003c6947 */ /* 0x000fea0003800000 */
[----:B------:R-:W2:Y:S01]  /*1bc30*/  LDL.LU R4, [R1+0x10] ;  /* 0x0000100001047983 */ /* 0x000ea20000300800 */
[C---:B------:R-:W-:Y:S01]  /*1bc40*/  FFMA R246, -R109.reuse, R246, R248 ;  /* 0x000000f66df67223 */ /* 0x040fe200000001f8 */
[----:B------:R-:W-:Y:S02]  /*1bc50*/  ULDC UR6, c[0x0][0x228] ;  /* 0x00008a0000067ab9 */ /* 0x000fe40000000800 */
[----:B------:R-:W3:Y:S04]  /*1bc60*/  LDL.LU R3, [R1+0x14] ;  /* 0x0000140001037983 */ /* 0x000ee80000300800 */
[----:B------:R-:W4:Y:S01]  /*1bc70*/  LDL.LU R2, [R1+0x8] ;  /* 0x0000080001027983 */ /* 0x000f220000300800 */
[----:B------:R-:W-:Y:S01]  /*1bc80*/  FMUL R246, R246, UR6 ;  /* 0x00000006f6f67c20 */ /* 0x000fe20008400000 */
[C---:B--2---:R-:W-:Y:S01]  /*1bc90*/  FFMA R247, -R109.reuse, R4, R247 ;  /* 0x000000046df77223 */ /* 0x044fe200000001f7 */
[C---:B---3--:R-:W-:Y:S01]  /*1bca0*/  FFMA R249, -R109.reuse, R3, R249 ;  /* 0x000000036df97223 */ /* 0x048fe200000001f9 */
[----:B----4-:R-:W-:-:S02]  /*1bcb0*/  FFMA R251, -R109, R2, R251 ;  /* 0x000000026dfb7223 */ /* 0x010fc400000001fb */
[----:B------:R-:W-:Y:S01]  /*1bcc0*/  FMUL R2, R247, UR6 ;  /* 0x00000006f7027c20 */ /* 0x000fe20008400000 */
[----:B------:R-:W-:Y:S01]  /*1bcd0*/  FMUL R3, R249, UR6 ;  /* 0x00000006f9037c20 */ /* 0x000fe20008400000 */
[----:B------:R-:W-:-:S03]  /*1bce0*/  FMUL R251, R251, UR6 ;  /* 0x00000006fbfb7c20 */ /* 0x000fc60008400000 */
[----:B------:R-:W-:Y:S02]  /*1bcf0*/  F2FP.BF16.F32.PACK_AB R2, R246, R2 ;  /* 0x00000002f602723e */ /* 0x000fe400000010ff */
[----:B------:R-:W-:-:S05]  /*1bd00*/  F2FP.BF16.F32.PACK_AB R3, R251, R3 ;  /* 0x00000003fb03723e */ /* 0x000fca00000010ff */
[----:B------:R1:W-:Y:S02]  /*1bd10*/  STG.E.64 desc[UR4][R110.64+0x5100], R2 ;  /* 0x005100026e007986 */ /* 0x0003e4000c101b04 */
.L_x_5803:
[----:B------:R-:W-:Y:S05]  /*1bd20*/  BSYNC B0 ;  /* 0x0000000000007941 */ /* 0x000fea0003800000 */
.L_x_5802:
[----:B-1----:R-:W2:Y:S01]  /*1bd30*/  LDL.LU R2, [R1+0xd2c] ;  /* 0x000d2c0001027983 */ /* 0x002ea20000300800 */
[----:B------:R-:W-:Y:S01]  /*1bd40*/  LOP3.LUT R0, R0, 0xfffffffe, RZ, 0xc0, !PT ;  /* 0xfffffffe00007812 */ /* 0x000fe200078ec0ff */
[----:B------:R-:W-:Y:S01]  /*1bd50*/  BSSY B0, `(.L_x_5804) ;  /* 0x0000011000007945 */ /* 0x000fe20003800000 */
[----:B--2---:R-:W-:-:S13]  /*1bd60*/  ISETP.GE.AND P6, PT, R2, R100, PT ;  /* 0x000000640200720c */ /* 0x004fda0003fc6270 */
[----:B------:R-:W-:Y:S01]  /*1bd70*/  @P6 LOP3.LUT R0, R0, 0x1, RZ, 0xfc, !PT ;  /* 0x0000000100006812 */ /* 0x000fe200078efcff */
[----:B------:R-:W-:Y:S06]  /*1bd80*/  @P0 BRA `(.L_x_5805) ;  /* 0x0000000000340947 */ /* 0x000fec0003800000 */
[----:B------:R-:W2:Y:S01]  /*1bd90*/  LDL.LU R2, [R1+0x4] ;  /* 0x0000040001027983 */ /* 0x000ea20000300800 */
[C---:B------:R-:W-:Y:S01]  /*1bda0*/  FFMA R245, -R109.reuse, R252, R245 ;  /* 0x000000fc6df57223 */ /* 0x040fe200000001f5 */
[C---:B------:R-:W-:Y:S01]  /*1bdb0*/  FFMA R235, -R109.reuse, R243, R235 ;  /* 0x000000f36deb7223 */ /* 0x040fe200000001eb */
[----:B------:R-:W-:Y:S01]  /*1bdc0*/  FFMA R237, -R109, R244, R237 ;  /* 0x000000f46ded7223 */ /* 0x000fe200000001ed */
[----:B------:R-:W-:Y:S02]  /*1bdd0*/  ULDC UR6, c[0x0][0x228] ;  /* 0x00008a0000067ab9 */ /* 0x000fe40000000800 */
[----:B------:R-:W-:Y:S01]  /*1bde0*/  FMUL R235, R235, UR6 ;  /* 0x00000006ebeb7c20 */ /* 0x000fe20008400000 */
[----:B------:R-:W-:Y:S01]  /*1bdf0*/  FMUL R237, R237, UR6 ;  /* 0x00000006eded7c20 */ /* 0x000fe20008400000 */
[----:B--2---:R-:W-:Y:S01]  /*1be00*/  FFMA R236, -R109, R2, R236 ;  /* 0x000000026dec7223 */ /* 0x004fe200000001ec */
[----:B------:R-:W-:-:S03]  /*1be10*/  FMUL R2, R245, UR6 ;  /* 0x00000006f5027c20 */ /* 0x000fc60008400000 */
[----:B------:R-:W-:Y:S02]  /*1be20*/  FMUL R3, R236, UR6 ;  /* 0x00000006ec037c20 */ /* 0x000fe40008400000 */
[----:B------:R-:W-:-:S03]  /*1be30*/  F2FP.BF16.F32.PACK_AB R2, R235, R2 ;  /* 0x00000002eb02723e */ /* 0x000fc600000010ff */
[----:B------:R-:W-:-:S05]  /*1be40*/  F2FP.BF16.F32.PACK_AB R3, R237, R3 ;  /* 0x00000003ed03723e */ /* 0x000fca00000010ff */
[----:B------:R1:W-:Y:S02]  /*1be50*/  STG.E.64 desc[UR4][R110.64+0x5200], R2 ;  /* 0x005200026e007986 */ /* 0x0003e4000c101b04 */
.L_x_5805:
[----:B------:R-:W-:Y:S05]  /*1be60*/  BSYNC B0 ;  /* 0x0000000000007941 */ /* 0x000fea0003800000 */
.L_x_5804:
        /* <DEDUP_REMOVED lines=16> */
.L_x_5807:
[----:B------:R-:W-:Y:S05]  /*1bf70*/  BSYNC B0 ;  /* 0x0000000000007941 */ /* 0x000fea0003800000 */
.L_x_5806:
        /* <DEDUP_REMOVED lines=16> */
.L_x_5809:
[----:B------:R-:W-:Y:S05]  /*1c080*/  BSYNC B0 ;  /* 0x0000000000007941 */ /* 0x000fea0003800000 */
.L_x_5808:
        /* <DEDUP_REMOVED lines=16> */
.L_x_5811:
[----:B------:R-:W-:Y:S05]  /*1c190*/  BSYNC B0 ;  /* 0x0000000000007941 */ /* 0x000fea0003800000 */
.L_x_5810:
[----:B-1----:R-:W2:Y:S01]  /*1c1a0*/  LDL.LU R2, [R1+0xd3c] ;  /* 0x000d3c0001027983 */ /* 0x002ea20000300800 */
[----:B------:R-:W-:Y:S01]  /*1c1b0*/  LOP3.LUT P6, RZ, R0, 0x2, RZ, 0xc0, !PT ;  /* 0x0000000200ff7812 */ /* 0x000fe200078cc0ff */
[----:B------:R-:W-:Y:S01]  /*1c1c0*/  BSSY B0, `(.L_x_5812) ;  /* 0x000000f000007945 */ /* 0x000fe20003800000 */
[----:B--2---:R-:W-:-:S11]  /*1c1d0*/  ISETP.GE.AND P3, PT, R2, R100, PT ;  /* 0x000000640200720c */ /* 0x004fd60003f66270 */
        /* <DEDUP_REMOVED lines=13> */
.L_x_5813:
[----:B------:R-:W-:Y:S05]  /*1c2b0*/  BSYNC B0 ;  /* 0x0000000000007941 */ /* 0x000fea0003800000 */
.L_x_5812:
[----:B-1----:R-:W2:Y:S01]  /*1c2c0*/  LDL.LU R2, [R1+0xd40] ;  /* 0x000d400001027983 */ /* 0x002ea20000300800 */
[----:B------:R-:W-:Y:S01]  /*1c2d0*/  LOP3.LUT R0, R0, 0xfffffffd, RZ, 0xc0, !PT ;  /* 0xfffffffd00007812 */ /* 0x000fe200078ec0ff */
[----:B------:R-:W-:Y:S01]  /*1c2e0*/  BSSY B0, `(.L_x_5814) ;  /* 0x0000010000007945 */ /* 0x000fe20003800000 */
[----:B--2---:R-:W-:-:S13]  /*1c2f0*/  ISETP.GE.AND P6, PT, R2, R100, PT ;  /* 0x000000640200720c */ /* 0x004fda0003fc6270 */
[----:B------:R-:W-:Y:S01]  /*1c300*/  @P6 LOP3.LUT R0, R0, 0x2, RZ, 0xfc, !PT ;  /* 0x0000000200006812 */ /* 0x000fe200078efcff */
[----:B------:R-:W-:Y:S06]  /*1c310*/  @P4 BRA `(.L_x_5815) ;  /* 0x0000000000304947 */ /* 0x000fec0003800000 */
        /* <DEDUP_REMOVED lines=12> */
.L_x_5815:
[----:B------:R-:W-:Y:S05]  /*1c3e0*/  BSYNC B0 ;  /* 0x0000000000007941 */ /* 0x000fea0003800000 */
.L_x_5814:
        /* <DEDUP_REMOVED lines=16> */
.L_x_5817:
[----:B------:R-:W-:Y:S05]  /*1c4f0*/  BSYNC B0 ;  /* 0x0000000000007941 */ /* 0x000fea0003800000 */
.L_x_5816:
        /* <DEDUP_REMOVED lines=25> */
.L_x_5819:
[----:B------:R-:W-:Y:S05]  /*1c690*/  BSYNC B0 ;  /* 0x0000000000007941 */ /* 0x000fea0003800000 */
.L_x_5818:
        /* <DEDUP_REMOVED lines=26> */
.L_x_5821:
[----:B------:R-:W-:Y:S05]  /*1c840*/  BSYNC B0 ;  /* 0x0000000000007941 */ /* 0x000fea0003800000 */
.L_x_5820:
        /* <DEDUP_REMOVED lines=24> */
.L_x_5823:
[----:B------:R-:W-:Y:S05]  /*1c9d0*/  BSYNC B0 ;  /* 0x0000000000007941 */ /* 0x000fea0003800000 */
.L_x_5822:
        /* <DEDUP_REMOVED lines=24> */
.L_x_5825:
[----:B------:R-:W-:Y:S05]  /*1cb60*/  BSYNC B0 ;  /* 0x0000000000007941 */ /* 0x000fea0003800000 */
.L_x_5824:
        /* <DEDUP_REMOVED lines=24> */
.L_x_5827:
[----:B------:R-:W-:Y:S05]  /*1ccf0*/  BSYNC B0 ;  /* 0x0000000000007941 */ /* 0x000fea0003800000 */
.L_x_5826:
        /* <DEDUP_REMOVED lines=25> */
.L_x_5829:
[----:B------:R-:W-:Y:S05]  /*1ce90*/  BSYNC B0 ;  /* 0x0000000000007941 */ /* 0x000fea0003800000 */
.L_x_5828:
        /* <DEDUP_REMOVED lines=26> */
.L_x_5831:
[----:B------:R-:W-:Y:S05]  /*1d040*/  BSYNC B0 ;  /* 0x0000000000007941 */ /* 0x000fea0003800000 */
.L_x_5830:
        /* <DEDUP_REMOVED lines=24> */
.L_x_5833:
[----:B------:R-:W-:Y:S05]  /*1d1d0*/  BSYNC B0 ;  /* 0x0000000000007941 */ /* 0x000fea0003800000 */
.L_x_5832:
        /* <DEDUP_REMOVED lines=25> */
.L_x_5835:
[----:B------:R-:W-:Y:S05]  /*1d370*/  BSYNC B0 ;  /* 0x0000000000007941 */ /* 0x000fea0003800000 */
.L_x_5834:
        /* <DEDUP_REMOVED lines=26> */
.L_x_5837:
[----:B------:R-:W-:Y:S05]  /*1d520*/  BSYNC B0 ;  /* 0x0000000000007941 */ /* 0x000fea0003800000 */
.L_x_5836:
        /* <DEDUP_REMOVED lines=24> */
.L_x_5839:
[----:B------:R-:W-:Y:S05]  /*1d6b0*/  BSYNC B0 ;  /* 0x0000000000007941 */ /* 0x000fea0003800000 */
.L_x_5838:
        /* <DEDUP_REMOVED lines=24> */
.L_x_5841:
[----:B------:R-:W-:Y:S05]  /*1d840*/  BSYNC B0 ;  /* 0x0000000000007941 */ /* 0x000fea0003800000 */
.L_x_5840:
        /* <DEDUP_REMOVED lines=24> */
.L_x_5843:
[----:B------:R-:W-:Y:S05]  /*1d9d0*/  BSYNC B0 ;  /* 0x0000000000007941 */ /* 0x000fea0003800000 */
.L_x_5842:
        /* <DEDUP_REMOVED lines=25> */
.L_x_5845:
[----:B------:R-:W-:Y:S05]  /*1db70*/  BSYNC B0 ;  /* 0x0000000000007941 */ /* 0x000fea0003800000 */
.L_x_5844:
        /* <DEDUP_REMOVED lines=24> */
.L_x_5847:
[----:B------:R-:W-:Y:S05]  /*1dd00*/  BSYNC B0 ;  /* 0x0000000000007941 */ /* 0x000fea0003800000 */
.L_x_5846:
[----:B-1----:R-:W2:Y:S01]  /*1dd10*/  LDL.LU R2, [R1+0xd88] ;  /* 0x000d880001027983 */ /* 0x002ea20000300800 */
[----:B------:R-:W-:Y:S01]  /*1dd20*/  BSSY B0, `(.L_x_5848) ;  /* 0x0000018000007945 */ /* 0x000fe20003800000 */
[----:B--2---:R-:W-:-:S04]  /*1dd30*/  ISETP.GE.AND P4, PT, R2, R100, PT ;  /* 0x000000640200720c */ /* 0x004fc80003f86270 */
[----:B------:R-:W-:Y:S01]  /*1dd40*/  P2R R6, PR, RZ, 0x10 ;  /* 0x00000010ff067803 */ /* 0x000fe20000000000 */
[----:B------:R-:W-:Y:S08]  /*1dd50*/  @P5 BRA `(.L_x_5849) ;  /* 0x0000000000505947 */ /* 0x000ff00003800000 */
        /* <DEDUP_REMOVED lines=20> */
.L_x_5849:
[----:B------:R-:W-:Y:S05]  /*1dea0*/  BSYNC B0 ;  /* 0x0000000000007941 */ /* 0x000fea0003800000 */
.L_x_5848:
        /* <DEDUP_REMOVED lines=17> */
[----:B----4-:R-:W-:-:S04]  /*1dfc0*/  FFMA R4, -R109, R4, R7 ;  /* 0x000000046d047223 */ /* 0x010fc80000000107 */
[----:B------:R-:W-:Y:S01]  /*1dfd0*/  FMUL R4, R4, UR6 ;  /* 0x0000000604047c20 */ /* 0x000fe20008400000 */
[----:B-----5:R-:W-:Y:S01]  /*1dfe0*/  FFMA R5, -R109, R3, R5 ;  /* 0x000000036d057223 */ /* 0x020fe20000000105 */
[----:B------:R-:W-:-:S03]  /*1dff0*/  FMUL R3, R2, UR6 ;  /* 0x0000000602037c20 */ /* 0x000fc60008400000 */
[----:B------:R-:W-:Y:S02]  /*1e000*/  FMUL R5, R5, UR6 ;  /* 0x0000000605057c20 */ /* 0x000fe40008400000 */
[----:B------:R-:W-:-:S03]  /*1e010*/  F2FP.BF16.F32.PACK_AB R2, R3, R0 ;  /* 0x000000000302723e */ /* 0x000fc600000010ff */
[----:B------:R-:W-:-:S05]  /*1e020*/  F2FP.BF16.F32.PACK_AB R3, R5, R4 ;  /* 0x000000040503723e */ /* 0x000fca00000010ff */
[----:B------:R1:W-:Y:S02]  /*1e030*/  STG.E.64 desc[UR4][R110.64+0x6900], R2 ;  /* 0x006900026e007986 */ /* 0x0003e4000c101b04 */
.L_x_5851:
[----:B------:R-:W-:Y:S05]  /*1e040*/  BSYNC B0 ;  /* 0x0000000000007941 */ /* 0x000fea0003800000 */
.L_x_5850:
[----:B------:R-:W2:Y:S01]  /*1e050*/  LDL.LU R0, [R1+0xd7c] ;  /* 0x000d7c0001007983 */ /* 0x000ea20000300800 */
[----:B------:R-:W-:Y:S01]  /*1e060*/  BSSY B0, `(.L_x_5852) ;  /* 0x0000017000007945 */ /* 0x000fe20003800000 */
[----:B--2---:R-:W-:-:S03]  /*1e070*/  ISETP.GE.AND P5, PT, R0, R100, PT ;  /* 0x000000640000720c */ /* 0x004fc60003fa6270 */
[----:B------:R-:W-:Y:S10]  /*1e080*/  @P0 BRA `(.L_x_5853) ;  /* 0x0000000000500947 */ /* 0x000ff40003800000 */
[----:B------:R-:W2:Y:S01]  /*1e090*/  LDL.LU R9, [R1+0xc7c] ;  /* 0x000c7c0001097983 */ /* 0x000ea20000300800 */
[----:B------:R-:W-:-:S03]  /*1e0a0*/  ULDC UR6, c[0x0][0x228] ;  /* 0x00008a0000067ab9 */ /* 0x000fc60000000800 */
[----:B------:R-:W2:Y:S04]  /*1e0b0*/  LDL.LU R0, [R1+0xcb0] ;  /* 0x000cb00001007983 */ /* 0x000ea80000300800 */
[----:B------:R-:W3:Y:S04]  /*1e0c0*/  LDL.LU R8, [R1+0xc80] ;  /* 0x000c800001087983 */ /* 0x000ee80000300800 */
[----:B-1----:R-:W3:Y:S04]  /*1e0d0*/  LDL.LU R2, [R1+0xcb4] ;  /* 0x000cb40001027983 */ /* 0x002ee80000300800 */
        /* <DEDUP_REMOVED lines=15> */
.L_x_5853:
[----:B------:R-:W-:Y:S05]  /*1e1d0*/  BSYNC B0 ;  /* 0x0000000000007941 */ /* 0x000fea0003800000 */
.L_x_5852:
[----:B------:R-:W3:Y:S01]  /*1e1e0*/  LDL.LU R0, [R1+0xd78] ;  /* 0x000d780001007983 */ /* 0x000ee20000300800 */
[----:B------:R-:W-:Y:S01]  /*1e1f0*/  BSSY B0, `(.L_x_5854) ;  /* 0x0000017000007945 */ /* 0x000fe20003800000 */
[----:B---3--:R-:W-:-:S03]  /*1e200*/  ISETP.GE.AND P0, PT, R0, R100, PT ;  /* 0x000000640000720c */ /* 0x008fc60003f06270 */
[----:B------:R-:W-:Y:S10]  /*1e210*/  @P1 BRA `(.L_x_5855) ;  /* 0x0000000000501947 */ /* 0x000ff40003800000 */
[----:B------:R-:W3:Y:S01]  /*1e220*/  LDL.LU R9, [R1+0xc58] ;  /* 0x000c580001097983 */ /* 0x000ee20000300800 */
[----:B------:R-:W-:-:S03]  /*1e230*/  ULDC UR6, c[0x0][0x228] ;  /* 0x00008a0000067ab9 */ /* 0x000fc60000000800 */
[----:B------:R-:W3:Y:S04]  /*1e240*/  LDL.LU R0, [R1+0xc8c] ;  /* 0x000c8c0001007983 */ /* 0x000ee80000300800 */
[----:B------:R-:W4:Y:S04]  /*1e250*/  LDL.LU R8, [R1+0xc5c] ;  /* 0x000c5c0001087983 */ /* 0x000f280000300800 */
[----:B-12---:R-:W4:Y:S04]  /*1e260*/  LDL.LU R2, [R1+0xc90] ;  /* 0x000c900001027983 */ /* 0x006f280000300800 */
[----:B------:R-:W2:Y:S04]  /*1e270*/  LDL.LU R7, [R1+0xc60] ;  /* 0x000c600001077983 */ /* 0x000ea80000300800 */
[----:B------:R-:W2:Y:S04]  /*1e280*/  LDL.LU R4, [R1+0xc94] ;  /* 0x000c940001047983 */ /* 0x000ea80000300800 */
[----:B------:R-:W5:Y:S04]  /*1e290*/  LDL.LU R5, [R1+0xc64] ;  /* 0x000c640001057983 */ /* 0x000f680000300800 */
[----:B------:R-:W5:Y:S01]  /*1e2a0*/  LDL.LU R3, [R1+0xc98] ;  /* 0x000c980001037983 */ /* 0x000f620000300800 */
[----:B---3--:R-:W-:-:S04]  /*1e2b0*/  FFMA R0, -R109, R0, R9 ;  /* 0x000000006d007223 */ /* 0x008fc80000000109 */
[----:B------:R-:W-:Y:S01]  /*1e2c0*/  FMUL R0, R0, UR6 ;  /* 0x0000000600007c20 */ /* 0x000fe20008400000 */
[C---:B----4-:R-:W-:Y:S01]  /*1e2d0*/  FFMA R2, -R109.reuse, R2, R8 ;  /* 0x000000026d027223 */ /* 0x050fe20000000108 */
[----:B--2---:R-:W-:-:S04]  /*1e2e0*/  FFMA R4, -R109, R4, R7 ;  /* 0x000000046d047223 */ /* 0x004fc80000000107 */
[----:B------:R-:W-:Y:S01]  /*1e2f0*/  FMUL R4, R4, UR6 ;  /* 0x0000000604047c20 */ /* 0x000fe20008400000 */
[----:B-----5:R-:W-:Y:S01]  /*1e300*/  FFMA R5, -R109, R3, R5 ;  /* 0x000000036d057223 */ /* 0x020fe20000000105 */
[----:B------:R-:W-:-:S03]  /*1e310*/  FMUL R3, R2, UR6 ;  /* 0x0000000602037c20 */ /* 0x000fc60008400000 */
[----:B------:R-:W-:Y:S02]  /*1e320*/  FMUL R5, R5, UR6 ;  /* 0x0000000605057c20 */ /* 0x000fe40008400000 */
[----:B------:R-:W-:-:S03]  /*1e330*/  F2FP.BF16.F32.PACK_AB R2, R3, R0 ;  /* 0x000000000302723e */ /* 0x000fc600000010ff */
[----:B------:R-:W-:-:S05]  /*1e340*/  F2FP.BF16.F32.PACK_AB R3, R5, R4 ;  /* 0x000000040503723e */ /* 0x000fca00000010ff */
[----:B------:R3:W-:Y:S02]  /*1e350*/  STG.E.64 desc[UR4][R110.64+0x6b00], R2 ;  /* 0x006b00026e007986 */ /* 0x0007e4000c101b04 */
.L_x_5855:
[----:B------:R-:W-:Y:S05]  /*1e360*/  BSYNC B0 ;  /* 0x0000000000007941 */ /* 0x000fea0003800000 */
.L_x_5854:
[----:B------:R-:W4:Y:S01]  /*1e370*/  LDL.LU R0, [R1+0xd74] ;  /* 0x000d740001007983 */ /* 0x000f220000300800 */
[----:B------:R-:W-:Y:S01]  /*1e380*/  BSSY B0, `(.L_x_5856) ;  /* 0x0000017000007945 */ /* 0x000fe20003800000 */
[----:B----4-:R-:W-:-:S03]  /*1e390*/  ISETP.GE.AND P1, PT, R0, R100, PT ;  /* 0x000000640000720c */ /* 0x010fc60003f26270 */
[----:B------:R-:W-:Y:S10]  /*1e3a0*/  @P2 BRA `(.L_x_5857) ;  /* 0x0000000000502947 */ /* 0x000ff40003800000 */
[----:B------:R-:W4:Y:S01]  /*1e3b0*/  LDL.LU R9, [R1+0xc38] ;  /* 0x000c380001097983 */ /* 0x000f220000300800 */
[----:B------:R-:W-:-:S03]  /*1e3c0*/  ULDC UR6, c[0x0][0x228] ;  /* 0x00008a0000067ab9 */ /* 0x000fc60000000800 */
[----:B------:R-:W4:Y:S04]  /*1e3d0*/  LDL.LU R0, [R1+0xc6c] ;  /* 0x000c6c0001007983 */ /* 0x000f280000300800 */
[----:B------:R-:W5:Y:S04]  /*1e3e0*/  LDL.LU R8, [R1+0xc3c] ;  /* 0x000c3c0001087983 */ /* 0x000f680000300800 */
[----:B-123--:R-:W5:Y:S04]  /*1e3f0*/  LDL.LU R2, [R1+0xc70] ;  /* 0x000c700001027983 */ /* 0x00ef680000300800 */
[----:B------:R-:W2:Y:S04]  /*1e400*/  LDL.LU R7, [R1+0xc40] ;  /* 0x000c400001077983 */ /* 0x000ea80000300800 */
[----:B------:R-:W2:Y:S04]  /*1e410*/  LDL.LU R4, [R1+0xc74] ;  /* 0x000c740001047983 */ /* 0x000ea80000300800 */
[----:B------:R-:W3:Y:S04]  /*1e420*/  LDL.LU R5, [R1+0xc44] ;  /* 0x000c440001057983 */ /* 0x000ee80000300800 */
[----:B------:R-:W3:Y:S01]  /*1e430*/  LDL.LU R3, [R1+0xc78] ;  /* 0x000c780001037983 */ /* 0x000ee20000300800 */
[----:B----4-:R-:W-:-:S04]  /*1e440*/  FFMA R0, -R109, R0, R9 ;  /* 0x000000006d007223 */ /* 0x010fc80000000109 */
[----:B------:R-:W-:Y:S01]  /*1e450*/  FMUL R0, R0, UR6 ;  /* 0x0000000600007c20 */ /* 0x000fe20008400000 */
[C---:B-----5:R-:W-:Y:S01]  /*1e460*/  FFMA R2, -R109.reuse, R2, R8 ;  /* 0x000000026d027223 */ /* 0x060fe20000000108 */
[----:B--2---:R-:W-:-:S04]  /*1e470*/  FFMA R4, -R109, R4, R7 ;  /* 0x000000046d047223 */ /* 0x004fc80000000107 */
[----:B------:R-:W-:Y:S01]  /*1e480*/  FMUL R4, R4, UR6 ;  /* 0x0000000604047c20 */ /* 0x000fe20008400000 */
[----:B---3--:R-:W-:Y:S01]  /*1e490*/  FFMA R5, -R109, R3, R5 ;  /* 0x000000036d057223 */ /* 0x008fe20000000105 */
[----:B------:R-:W-:-:S03]  /*1e4a0*/  FMUL R3, R2, UR6 ;  /* 0x0000000602037c20 */ /* 0x000fc60008400000 */
[----:B------:R-:W-:Y:S02]  /*1e4b0*/  FMUL R5, R5, UR6 ;  /* 0x0000000605057c20 */ /* 0x000fe40008400000 */
[----:B------:R-:W-:-:S03]  /*1e4c0*/  F2FP.BF16.F32.PACK_AB R2, R3, R0 ;  /* 0x000000000302723e */ /* 0x000fc600000010ff */
[----:B------:R-:W-:-:S05]  /*1e4d0*/  F2FP.BF16.F32.PACK_AB R3, R5, R4 ;  /* 0x000000040503723e */ /* 0x000fca00000010ff */
[----:B------:R4:W-:Y:S02]  /*1e4e0*/  STG.E.64 desc[UR4][R110.64+0x6c00], R2 ;  /* 0x006c00026e007986 */ /* 0x0009e4000c101b04 */
.L_x_5857:
[----:B------:R-:W-:Y:S05]  /*1e4f0*/  BSYNC B0 ;  /* 0x0000000000007941 */ /* 0x000fea0003800000 */
.L_x_5856:
[----:B------:R-:W5:Y:S01]  /*1e500*/  LDL.LU R0, [R1+0xd6c] ;  /* 0x000d6c0001007983 */ /* 0x000f620000300800 */
[----:B------:R-:W-:Y:S01]  /*1e510*/  BSSY B0, `(.L_x_5858) ;  /* 0x0000017000007945 */ /* 0x000fe20003800000 */
[----:B-----5:R-:W-:-:S03]  /*1e520*/  ISETP.GE.AND P2, PT, R0, R100, PT ;  /* 0x000000640000720c */ /* 0x020fc60003f46270 */
[----:B------:R-:W-:Y:S10]  /*1e530*/  @P3 BRA `(.L_x_5859) ;  /* 0x0000000000503947 */ /* 0x000ff40003800000 */
[----:B------:R-:W5:Y:S01]  /*1e540*/  LDL.LU R9, [R1+0xc18] ;  /* 0x000c180001097983 */ /* 0x000f620000300800 */
[----:B------:R-:W-:-:S03]  /*1e550*/  ULDC UR6, c[0x0][0x228] ;  /* 0x00008a0000067ab9 */ /* 0x000fc60000000800 */
[----:B------:R-:W5:Y:S04]  /*1e560*/  LDL.LU R0, [R1+0xc48] ;  /* 0x000c480001007983 */ /* 0x000f680000300800 */
        /* <DEDUP_REMOVED lines=8> */
[C---:B--2---:R-:W-:Y:S01]  /*1e5f0*/  FFMA R2, -R109.reuse, R2, R8 ;  /* 0x000000026d027223 */ /* 0x044fe20000000108 */
[----:B---3--:R-:W-:-:S04]  /*1e600*/  FFMA R4, -R109, R4, R7 ;  /* 0x000000046d047223 */ /* 0x008fc80000000107 */
[----:B------:R-:W-:Y:S01]  /*1e610*/  FMUL R4, R4, UR6 ;  /* 0x0000000604047c20 */ /* 0x000fe20008400000 */
[----:B----4-:R-:W-:Y:S01]  /*1e620*/  FFMA R5, -R109, R3, R5 ;  /* 0x000000036d057223 */ /* 0x010fe20000000105 */
[----:B------:R-:W-:-:S03]  /*1e630*/  FMUL R3, R2, UR6 ;  /* 0x0000000602037c20 */ /* 0x000fc60008400000 */
[----:B------:R-:W-:Y:S02]  /*1e640*/  FMUL R5, R5, UR6 ;  /* 0x0000000605057c20 */ /* 0x000fe40008400000 */
[----:B------:R-:W-:-:S03]  /*1e650*/  F2FP.BF16.F32.PACK_AB R2, R3, R0 ;  /* 0x000000000302723e */ /* 0x000fc600000010ff */
[----:B------:R-:W-:-:S05]  /*1e660*/  F2FP.BF16.F32.PACK_AB R3, R5, R4 ;  /* 0x000000040503723e */ /* 0x000fca00000010ff */
[----:B------:R1:W-:Y:S02]  /*1e670*/  STG.E.64 desc[UR4][R110.64+0x6d00], R2 ;  /* 0x006d00026e007986 */ /* 0x0003e4000c101b04 */
.L_x_5859:
[----:B------:R-:W-:Y:S05]  /*1e680*/  BSYNC B0 ;  /* 0x0000000000007941 */ /* 0x000fea0003800000 */
.L_x_5858:
        /* <DEDUP_REMOVED lines=24> */
.L_x_5861:
[----:B------:R-:W-:Y:S05]  /*1e810*/  BSYNC B0 ;  /* 0x0000000000007941 */ /* 0x000fea0003800000 */
.L_x_5860:
[----:B-1234-:R-:W2:Y:S01]  /*1e820*/  LDL.LU R2, [R1+0x23c] ;  /* 0x00023c0001027983 */ /* 0x01eea20000300800 */
[----:B------:R-:W-:Y:S01]  /*1e830*/  ISETP.NE.AND P6, PT, R6, RZ, PT ;  /* 0x000000ff0600720c */ /* 0x000fe20003fc5270 */
[----:B------:R-:W-:Y:S01]  /*1e840*/  BSSY B0, `(.L_x_5862) ;  /* 0x000001a000007945 */ /* 0x000fe20003800000 */
[----:B------:R-:W-:Y:S02]  /*1e850*/  P2R R0, PR, RZ, 0x1 ;  /* 0x00000001ff007803 */ /* 0x000fe40000000000 */
[----:B--2---:R-:W-:-:S04]  /*1e860*/  ISETP.GE.AND P0, PT, R2, R100, PT ;  /* 0x000000640200720c */ /* 0x004fc80003f06270 */
[----:B------:R-:W-:Y:S02]  /*1e870*/  P2R R6, PR, RZ, 0x1 ;  /* 0x00000001ff067803 */ /* 0x000fe40000000000 */
[----:B------:R-:W-:-:S03]  /*1e880*/  ISETP.NE.AND P0, PT, R0, RZ, PT ;  /* 0x000000ff0000720c */ /* 0x000fc60003f05270 */
        /* <DEDUP_REMOVED lines=21> */
.L_x_5863:
[----:B------:R-:W-:Y:S05]  /*1e9e0*/  BSYNC B0 ;  /* 0x0000000000007941 */ /* 0x000fea0003800000 */
.L_x_5862:
        /* <DEDUP_REMOVED lines=24> */
.L_x_5865:
[----:B------:R-:W-:Y:S05]  /*1eb70*/  BSYNC B0 ;  /* 0x0000000000007941 */ /* 0x000fea0003800000 */
.L_x_5864:
[----:B------:R-:W3:Y:S01]  /*1eb80*/  LDL.LU R0, [R1+0x180] ;  /* 0x0001800001007983 */ /* 0x000ee20000300800 */
[----:B------:R-:W-:Y:S01]  /*1eb90*/  BSSY B0, `(.L_x_5866) ;  /* 0x0000018000007945 */ /* 0x000fe20003800000 */
[----:B---3--:R-:W-:-:S04]  /*1eba0*/  ISETP.GE.AND P4, PT, R0, R100, PT ;  /* 0x000000640000720c */ /* 0x008fc80003f86270 */
[----:B------:R-:W-:Y:S01]  /*1ebb0*/  P2R R7, PR, RZ, 0x10 ;  /* 0x00000010ff077803 */ /* 0x000fe20000000000 */
[----:B------:R-:W-:Y:S08]  /*1ebc0*/  @P5 BRA `(.L_x_5867) ;  /* 0x0000000000505947 */ /* 0x000ff00003800000 */
        /* <DEDUP_REMOVED lines=20> */
.L_x_5867:
[----:B------:R-:W-:Y:S05]  /*1ed10*/  BSYNC B0 ;  /* 0x0000000000007941 */ /* 0x000fea0003800000 */
.L_x_5866:
[----:B------:R-:W4:Y:S01]  /*1ed20*/  LDL.LU R0, [R1+0x168] ;  /* 0x0001680001007983 */ /* 0x000f220000300800 */
[----:B------:R-:W-:Y:S01]  /*1ed30*/  BSSY B0, `(.L_x_5868) ;  /* 0x0000018000007945 */ /* 0x000fe20003800000 */
[----:B----4-:R-:W-:-:S04]  /*1ed40*/  ISETP.GE.AND P4, PT, R0, R100, PT ;  /* 0x000000640000720c */ /* 0x010fc80003f86270 */
[----:B------:R-:W-:Y:S01]  /*1ed50*/  P2R R8, PR, RZ, 0x10 ;  /* 0x00000010ff087803 */ /* 0x000fe20000000000 */
[----:B------:R-:W-:Y:S08]  /*1ed60*/  @P0 BRA `(.L_x_5869) ;  /* 0x0000000000500947 */ /* 0x000ff00003800000 */
        /* <DEDUP_REMOVED lines=20> */
.L_x_5869:
[----:B------:R-:W-:Y:S05]  /*1eeb0*/  BSYNC B0 ;  /* 0x0000000000007941 */ /* 0x000fea0003800000 */
.L_x_5868:
        /* <DEDUP_REMOVED lines=24> */
.L_x_5871:
[----:B------:R-:W-:Y:S05]  /*1f040*/  BSYNC B0 ;  /* 0x0000000000007941 */ /* 0x000fea0003800000 */
.L_x_5870:
        /* <DEDUP_REMOVED lines=24> */
.L_x_5873:
[----:B------:R-:W-:Y:S05]  /*1f1d0*/  BSYNC B0 ;  /* 0x0000000000007941 */ /* 0x000fea0003800000 */
.L_x_5872:
        /* <DEDUP_REMOVED lines=24> */
.L_x_5875:
[----:B------:R-:W-:Y:S05]  /*1f360*/  BSYNC B0 ;  /* 0x0000000000007941 */ /* 0x000fea0003800000 */
.L_x_5874:
[----:B------:R-:W5:Y:S01]  /*1f370*/  LDL.LU R0, [R1+0x188] ;  /* 0x0001880001007983 */ /* 0x000f620000300800 */
[----:B------:R-:W-:Y:S01]  /*1f380*/  ISETP.NE.AND P4, PT, R6, RZ, PT ;  /* 0x000000ff0600720c */ /* 0x000fe20003f85270 */
[----:B------:R-:W-:Y:S01]  /*1f390*/  BSSY B0, `(.L_x_5876) ;  /* 0x000000f000007945 */ /* 0x000fe20003800000 */
[----:B-----5:R-:W-:-:S11]  /*1f3a0*/  ISETP.GE.AND P3, PT, R0, R100, PT ;  /* 0x000000640000720c */ /* 0x020fd60003f66270 */
        /* <DEDUP_REMOVED lines=13> */
.L_x_5877:
[----:B------:R-:W-:Y:S05]  /*1f480*/  BSYNC B0 ;  /* 0x0000000000007941 */ /* 0x000fea0003800000 */
.L_x_5876:
[----:B------:R-:W5:Y:S01]  /*1f490*/  LDL.LU R0, [R1+0x16c] ;  /* 0x00016c0001007983 */ /* 0x000f620000300800 */
[----:B------:R-:W-:Y:S01]  /*1f4a0*/  BSSY B0, `(.L_x_5878) ;  /* 0x000000f000007945 */ /* 0x000fe20003800000 */
[----:B-----5:R-:W-:-:S03]  /*1f4b0*/  ISETP.GE.AND P4, PT, R0, R100, PT ;  /* 0x000000640000720c */ /* 0x020fc60003f86270 */
        /* <DEDUP_REMOVED lines=13> */
.L_x_5879:
[----:B------:R-:W-:Y:S05]  /*1f590*/  BSYNC B0 ;  /* 0x0000000000007941 */ /* 0x000fea0003800000 */
.L_x_5878:
        /* <DEDUP_REMOVED lines=17> */
.L_x_5881:
[----:B------:R-:W-:Y:S05]  /*1f6b0*/  BSYNC B0 ;  /* 0x0000000000007941 */ /* 0x000fea0003800000 */
.L_x_5880:
[----:B------:R-:W-:Y:S01]  /*1f6c0*/  ISETP.NE.AND P6, PT, R8, RZ, PT ;  /* 0x000000ff0800720c */ /* 0x000fe20003fc5270 */
[----:B------:R-:W-:-:S12]  /*1f6d0*/  BSSY B0, `(.L_x_5882) ;  /* 0x000000e000007945 */ /* 0x000fd80003800000 */
        /* <DEDUP_REMOVED lines=13> */
.L_x_5883:
[----:B------:R-:W-:Y:S05]  /*1f7b0*/  BSYNC B0 ;  /* 0x0000000000007941 */ /* 0x000fea0003800000 */
.L_x_5882:
[----:B------:R-:W-:Y:S04]  /*1f7c0*/  BSSY B0, `(.L_x_5884) ;  /* 0x000000e000007945 */ /* 0x000fe80003800000 */
        /* <DEDUP_REMOVED lines=13> */
.L_x_5885:
[----:B------:R-:W-:Y:S05]  /*1f8a0*/  BSYNC B0 ;  /* 0x0000000000007941 */ /* 0x000fea0003800000 */
.L_x_5884:
        /* <DEDUP_REMOVED lines=14> */
.L_x_5887:
[----:B------:R-:W-:Y:S05]  /*1f990*/  BSYNC B0 ;  /* 0x0000000000007941 */ /* 0x000fea0003800000 */
.L_x_5886:
        /* <DEDUP_REMOVED lines=14> */
.L_x_5889:
[----:B------:R-:W-:Y:S05]  /*1fa80*/  BSYNC B0 ;  /* 0x0000000000007941 */ /* 0x000fea0003800000 */
.L_x_5888:
        /* <DEDUP_REMOVED lines=14> */
.L_x_5891:
[----:B------:R-:W-:Y:S05]  /*1fb70*/  BSYNC B0 ;  /* 0x0000000000007941 */ /* 0x000fea0003800000 */
.L_x_5890:
        /* <DEDUP_REMOVED lines=14> */
.L_x_5893:
[----:B------:R-:W-:Y:S05]  /*1fc60*/  BSYNC B0 ;  /* 0x0000000000007941 */ /* 0x000fea0003800000 */
.L_x_5892:
[----:B------:R-:W-:Y:S05]  /*1fc70*/  @P5 EXIT ;  /* 0x000000000000594d */ /* 0x000fea0003800000 */
        /* <DEDUP_REMOVED lines=11> */
[----:B------:R-:W-:Y:S01]  /*1fd30*/  STG.E.64 desc[UR4][R110.64+0x7f00], R108 ;  /* 0x007f006c6e007986 */ /* 0x000fe2000c101b04 */
[----:B------:R-:W-:Y:S05]  /*1fd40*/  EXIT ;  /* 0x000000000000794d */ /* 0x000fea0003800000 */
.L_x_5894:
        /* <DEDUP_REMOVED lines=11> */
.L_x_11336:


//--------------------- .text._ZN18transformer_engine35scaled_masked_softmax_warp_backwardI13__nv_bfloat16S1_fLi13EEEvPT0_PKT_S6_T1_ii --------------------------
	.section	.text._ZN18transformer_engine35scaled_masked_softmax_warp_backwardI13__nv_bfloat16S1_fLi13EEEvPT0_PKT_S6_T1_ii,"ax",@progbits
	.align	128
        .global         _ZN18transformer_engine35scaled_masked_softmax_warp_backwardI13__nv_bfloat16S1_fLi13EEEvPT0_PKT_S6_T1_ii
        .type           _ZN18transformer_engine35scaled_masked_softmax_warp_backwardI13__nv_bfloat16S1_fLi13EEEvPT0_PKT_S6_T1_ii,@function
        .size           _ZN18transformer_engine35scaled_masked_softmax_warp_backwardI13__nv_bfloat16S1_fLi13EEEvPT0_PKT_S6_T1_ii,(.L_x_11337 - _ZN18transformer_engine35scaled_masked_softmax_warp_backwardI13__nv_bfloat16S1_fLi13EEEvPT0_PKT_S6_T1_ii)
        .other          _ZN18transformer_engine35scaled_masked_softmax_warp_backwardI13__nv_bfloat16S1_fLi13EEEvPT0_PKT_S6_T1_ii,@"STO_CUDA_ENTRY STV_DEFAULT"
_ZN18transformer_engine35scaled_masked_softmax_warp_backwardI13__nv_bfloat16S1_fLi13EEEvPT0_PKT_S6_T1_ii:
.text._ZN18transformer_engine35scaled_masked_softmax_warp_backwardI13__nv_bfloat16S1_fLi13EEEvPT0_PKT_S6_T1_ii:
[----:B------:R-:W0:Y:S01]  /*0000*/  LDC R1, c[0x0][0x28] ;  /* 0x00000a00ff017b82 */ /* 0x000e220000000800 */
[----:B------:R-:W1:Y:S07]  /*0010*/  S2R R0, SR_TID.Y ;  /* 0x0000000000007919 */ /* 0x000e6e0000002200 */
[----:B------:R-:W1:Y:S01]  /*0020*/  S2UR UR4, SR_CTAID.X ;  /* 0x00000000000479c3 */ /* 0x000e620000002500 */
[----:B0-----:R-:W-:Y:S01]  /*0030*/  IADD3 R1, R1, -0x5e8, RZ ;  /* 0xfffffa1801017810 */ /* 0x001fe20007ffe0ff */
[----:B------:R-:W-:Y:S01]  /*0040*/  ULDC.64 UR6, c[0x0][0x218] ;  /* 0x0000860000067ab9 */ /* 0x000fe20000000a00 */
[----:B------:R-:W0:Y:S03]  /*0050*/  S2R R110, SR_TID.X ;  /* 0x00000000006e7919 */ /* 0x000e260000002100 */
[----:B------:R-:W-:Y:S02]  /*0060*/  STL [R1+0x5c0], R162 ;  /* 0x0005c0a201007387 */ /* 0x000fe40000100800 */
[----:B------:R-:W1:Y:S02]  /*0070*/  LDC R3, c[0x0][0x4] ;  /* 0x00000100ff037b82 */ /* 0x000e640000000800 */
[----:B------:R-:W-:Y:S04]  /*0080*/  STL [R1+0x5bc], R161 ;  /* 0x0005bca101007387 */ /* 0x000fe80000100800 */
[----:B------:R-:W-:Y:S02]  /*0090*/  STL [R1+0x584], R169 ;  /* 0x000584a901007387 */ /* 0x000fe40000100800 */
[----:B------:R-:W2:Y:S02]  /*00a0*/  LDC R136, c[0x0][0x230] ;  /* 0x00008c00ff887b82 */ /* 0x000ea40000000800 */
[----:B------:R-:W-:Y:S04]  /*00b0*/  STL [R1+0x570], R176 ;  /* 0x000570b001007387 */ /* 0x000fe80000100800 */
[----:B------:R-:W-:Y:S04]  /*00c0*/  STL [R1+0x508], R213 ;  /* 0x000508d501007387 */ /* 0x000fe80000100800 */
[----:B------:R-:W-:Y:S04]  /*00d0*/  STL [R1+0x504], R214 ;  /* 0x000504d601007387 */ /* 0x000fe80000100800 */
[----:B------:R-:W-:Y:S01]  /*00e0*/  STL [R1+0x500], R217 ;  /* 0x000500d901007387 */ /* 0x000fe20000100800 */
[----:B-1----:R-:W-:Y:S01]  /*00f0*/  IMAD R3, R3, UR4, R0 ;  /* 0x0000000403037c24 */ /* 0x002fe2000f8e0200 */
[----:B------:R-:W-:Y:S01]  /*0100*/  ULDC UR4, c[0x0][0x22c] ;  /* 0x00008b0000047ab9 */ /* 0x000fe20000000800 */
[----:B0-----:R-:W-:Y:S01]  /*0110*/  SHF.L.U32 R110, R110, 0x2, RZ ;  /* 0x000000026e6e7819 */ /* 0x001fe200000006ff */
[----:B------:R-:W-:Y:S02]  /*0120*/  STL [R1+0x4fc], R218 ;  /* 0x0004fcda01007387 */ /* 0x000fe40000100800 */
[----:B------:R-:W-:Y:S01]  /*0130*/  IADD3 R2, -R3, UR4, RZ ;  /* 0x0000000403027c10 */ /* 0x000fe2000fffe1ff */
[----:B------:R-:W-:Y:S01]  /*0140*/  ULDC.64 UR4, c[0x0][0x220] ;  /* 0x0000880000047ab9 */ /* 0x000fe20000000a00 */
[----:B------:R-:W-:Y:S01]  /*0150*/  SHF.R.S32.HI R111, RZ, 0x1f, R110 ;  /* 0x0000001fff6f7819 */ /* 0x000fe2000001146e */
[----:B------:R-:W-:Y:S01]  /*0160*/  STL [R1+0x4f8], R221 ;  /* 0x0004f8dd01007387 */ /* 0x000fe20000100800 */
[----:B--2---:R-:W-:-:S02]  /*0170*/  SHF.R.S32.HI R0, RZ, 0x1f, R136 ;  /* 0x0000001fff007819 */ /* 0x004fc40000011488 */
[----:B------:R-:W-:Y:S01]  /*0180*/  ISETP.GT.AND P0, PT, R2, RZ, PT ;  /* 0x000000ff0200720c */ /* 0x000fe20003f04270 */
[----:B------:R-:W-:Y:S02]  /*0190*/  STL [R1+0x4f4], R222 ;  /* 0x0004f4de01007387 */ /* 0x000fe40000100800 */
[----:B------:R-:W-:Y:S01]  /*01a0*/  IMAD R147, R0, R3, RZ ;  /* 0x0000000300937224 */ /* 0x000fe200078e02ff */
[----:B------:R-:W-:Y:S01]  /*01b0*/  SEL R0, R136, RZ, P0 ;  /* 0x000000ff88007207 */ /* 0x000fe20000000000 */
[----:B------:R-:W-:Y:S03]  /*01c0*/  STL [R1+0x4f0], R225 ;  /* 0x0004f0e101007387 */ /* 0x000fe60000100800 */
[----:B------:R-:W-:Y:S01]  /*01d0*/  ISETP.GE.AND P0, PT, R110, R0, PT ;  /* 0x000000006e00720c */ /* 0x000fe20003f06270 */
[----:B------:R-:W-:Y:S04]  /*01e0*/  STL [R1+0x4ec], R226 ;  /* 0x0004ece201007387 */ /* 0x000fe80000100800 */
[----:B------:R0:W-:Y:S02]  /*01f0*/  STL [R1+0x484], R2 ;  /* 0x0004840201007387 */ /* 0x0001e40000100800 */
[----:B0-----:R-:W-:-:S04]  /*0200*/  IMAD.WIDE.U32 R2, R3, R136, R110 ;  /* 0x0000008803027225 */ /* 0x001fc800078e006e */
[----:B------:R-:W-:Y:S01]  /*0210*/  IMAD.IADD R147, R3, 0x1, R147 ;  /* 0x0000000103937824 */ /* 0x000fe200078e0293 */
[----:B------:R-:W-:-:S04]  /*0220*/  SHF.L.U32 R148, R2, 0x1, RZ ;  /* 0x0000000102947819 */ /* 0x000fc800000006ff */
[----:B------:R-:W-:Y:S01]  /*0230*/  SHF.L.U64.HI R147, R2, 0x1, R147 ;  /* 0x0000000102937819 */ /* 0x000fe20000010293 */
[----:B------:R-:W-:Y:S01]  /*0240*/  STL [R1+0x4e4], R148 ;  /* 0x0004e49401007387 */ /* 0x000fe20000100800 */
[----:B------:R-:W-:-:S04]  /*0250*/  IADD3 R128, P1, R148, UR4, RZ ;  /* 0x0000000494807c10 */ /* 0x000fc8000ff3e0ff */
[C---:B------:R-:W-:Y:S01]  /*0260*/  IADD3.X R129, R147.reuse, UR5, RZ, P1, !PT ;  /* 0x0000000593817c10 */ /* 0x040fe20008ffe4ff */
[----:B------:R-:W-:Y:S01]  /*0270*/  ULDC.64 UR4, c[0x0][0x208] ;  /* 0x0000820000047ab9 */ /* 0x000fe20000000a00 */
[----:B------:R-:W-:Y:S02]  /*0280*/  IADD3 R122, P1, R148, UR6, RZ ;  /* 0x00000006947a7c10 */ /* 0x000fe4000ff3e0ff */
[----:B------:R-:W-:Y:S01]  /*0290*/  IADD3 R6, R110, 0x80, RZ ;  /* 0x000000806e067810 */ /* 0x000fe20007ffe0ff */
[----:B------:R-:W2:Y:S01]  /*02a0*/  @!P0 LDG.E.64 R8, desc[UR4][R128.64] ;  /* 0x0000000480088981 */ /* 0x000ea2000c1e1b00 */
[----:B------:R-:W-:Y:S02]  /*02b0*/  IADD3.X R123, R147, UR7, RZ, P1, !PT ;  /* 0x00000007937b7c10 */ /* 0x000fe40008ffe4ff */
[----:B------:R-:W-:Y:S01]  /*02c0*/  ISETP.GE.AND P1, PT, R6, R0, PT ;  /* 0x000000000600720c */ /* 0x000fe20003f26270 */
[----:B------:R-:W-:Y:S04]  /*02d0*/  STL [R1+0x4e8], R147 ;  /* 0x0004e89301007387 */ /* 0x000fe80000100800 */
[----:B------:R-:W3:Y:S04]  /*02e0*/  @!P0 LDG.E.64 R2, desc[UR4][R122.64] ;  /* 0x000000047a028981 */ /* 0x000ee8000c1e1b00 */
[----:B------:R0:W-:Y:S04]  /*02f0*/  STL [R1+0x204], R6 ;  /* 0x0002040601007387 */ /* 0x0001e80000100800 */
[----:B------:R-:W4:Y:S04]  /*0300*/  @!P1 LDG.E.64 R16, desc[UR4][R128.64+0x100] ;  /* 0x0001000480109981 */ /* 0x000f28000c1e1b00 */
[----:B------:R-:W4:Y:S01]  /*0310*/  @!P1 LDG.E.64 R14, desc[UR4][R122.64+0x100] ;  /* 0x000100047a0e9981 */ /* 0x000f22000c1e1b00 */
[----:B0-----:R-:W-:-:S05]  /*0320*/  VIADD R6, R110, 0x100 ;  /* 0x000001006e067836 */ /* 0x001fca0000000000 */
[----:B------:R-:W-:Y:S01]  /*0330*/  ISETP.GE.AND P2, PT, R6, R0, PT ;  /* 0x000000000600720c */ /* 0x000fe20003f46270 */
[----:B------:R0:W-:Y:S02]  /*0340*/  STL [R1+0x248], R6 ;  /* 0x0002480601007387 */ /* 0x0001e40000100800 */
[----:B0-----:R-:W-:-:S10]  /*0350*/  IADD3 R6, R110, 0x180, RZ ;  /* 0x000001806e067810 */ /* 0x001fd40007ffe0ff */
[----:B------:R-:W4:Y:S01]  /*0360*/  @!P2 LDG.E.64 R20, desc[UR4][R128.64+0x200] ;  /* 0x000200048014a981 */ /* 0x000f22000c1e1b00 */
[----:B------:R-:W-:-:S03]  /*0370*/  ISETP.GE.AND P3, PT, R6, R0, PT ;  /* 0x000000000600720c */ /* 0x000fc60003f66270 */
[----:B------:R-:W4:Y:S04]  /*0380*/  @!P2 LDG.E.64 R18, desc[UR4][R122.64+0x200] ;  /* 0x000200047a12a981 */ /* 0x000f28000c1e1b00 */
[----:B------:R0:W-:Y:S06]  /*0390*/  STL [R1+0x270], R6 ;  /* 0x0002700601007387 */ /* 0x0001ec0000100800 */
[----:B------:R-:W4:Y:S01]  /*03a0*/  @!P3 LDG.E.64 R26, desc[UR4][R128.64+0x300] ;  /* 0x00030004801ab981 */ /* 0x000f22000c1e1b00 */
[----:B0-----:R-:W-:-:S03]  /*03b0*/  IADD3 R6, R110, 0x200, RZ ;  /* 0x000002006e067810 */ /* 0x001fc60007ffe0ff */
[----:B------:R-:W4:Y:S01]  /*03c0*/  @!P3 LDG.E.64 R24, desc[UR4][R122.64+0x300] ;  /* 0x000300047a18b981 */ /* 0x000f22000c1e1b00 */
[----:B------:R-:W-:-:S03]  /*03d0*/  ISETP.GE.AND P4, PT, R6, R0, PT ;  /* 0x000000000600720c */ /* 0x000fc60003f86270 */
[----:B------:R0:W-:Y:S02]  /*03e0*/  STL [R1+0x2c8], R6 ;  /* 0x0002c80601007387 */ /* 0x0001e40000100800 */
[----:B0-----:R-:W-:-:S08]  /*03f0*/  VIADD R6, R110, 0x280 ;  /* 0x000002806e067836 */ /* 0x001fd00000000000 */
[----:B------:R-:W4:Y:S01]  /*0400*/  @!P4 LDG.E.64 R34, desc[UR4][R128.64+0x400] ;  /* 0x000400048022c981 */ /* 0x000f22000c1e1b00 */
[----:B------:R-:W-:-:S03]  /*0410*/  ISETP.GE.AND P5, PT, R6, R0, PT ;  /* 0x000000000600720c */ /* 0x000fc60003fa6270 */
[----:B------:R-:W4:Y:S01]  /*0420*/  @!P4 LDG.E.64 R32, desc[UR4][R122.64+0x400] ;  /* 0x000400047a20c981 */ /* 0x000f22000c1e1b00 */
[----:B------:R-:W-:-:S03]  /*0430*/  HFMA2.MMA R146, -RZ, RZ, 0, 0 ;  /* 0x00000000ff927435 */ /* 0x000fc600000001ff */
[----:B------:R0:W-:Y:S01]  /*0440*/  STL [R1+0x2bc], R6 ;  /* 0x0002bc0601007387 */ /* 0x0001e20000100800 */
[----:B------:R-:W-:Y:S02]  /*0450*/  CS2R R144, SRZ ;  /* 0x0000000000907805 */ /* 0x000fe4000001ff00 */
[----:B------:R-:W-:-:S03]  /*0460*/  CS2R R108, SRZ ;  /* 0x00000000006c7805 */ /* 0x000fc6000001ff00 */
[----:B------:R-:W4:Y:S01]  /*0470*/  @!P5 LDG.E.64 R12, desc[UR4][R128.64+0x500] ;  /* 0x00050004800cd981 */ /* 0x000f22000c1e1b00 */
[----:B0-----:R-:W-:-:S03]  /*0480*/  IADD3 R6, R110, 0x300, RZ ;  /* 0x000003006e067810 */ /* 0x001fc60007ffe0ff */
[----:B------:R-:W4:Y:S01]  /*0490*/  @!P5 LDG.E.64 R10, desc[UR4][R122.64+0x500] ;  /* 0x000500047a0ad981 */ /* 0x000f22000c1e1b00 */
[----:B------:R-:W-:Y:S02]  /*04a0*/  ISETP.GE.AND P6, PT, R6, R0, PT ;  /* 0x000000000600720c */ /* 0x000fe40003fc6270 */
[----:B------:R-:W-:Y:S02]  /*04b0*/  CS2R R106, SRZ ;  /* 0x00000000006a7805 */ /* 0x000fe4000001ff00 */
[----:B------:R-:W-:Y:S01]  /*04c0*/  IADD3 R28, R110, 0x380, RZ ;  /* 0x000003806e1c7810 */ /* 0x000fe20007ffe0ff */
[----:B------:R0:W-:Y:S01]  /*04d0*/  STL [R1+0x2b8], R6 ;  /* 0x0002b80601007387 */ /* 0x0001e20000100800 */
[----:B------:R-:W-:Y:S02]  /*04e0*/  CS2R R104, SRZ ;  /* 0x0000000000687805 */ /* 0x000fe4000001ff00 */
[----:B------:R-:W-:-:S05]  /*04f0*/  CS2R R102, SRZ ;  /* 0x0000000000667805 */ /* 0x000fca000001ff00 */
[----:B0-----:R-:W4:Y:S04]  /*0500*/  @!P6 LDG.E.64 R6, desc[UR4][R128.64+0x600] ;  /* 0x000600048006e981 */ /* 0x001f28000c1e1b00 */
[----:B------:R-:W4:Y:S01]  /*0510*/  @!P6 LDG.E.64 R22, desc[UR4][R122.64+0x600] ;  /* 0x000600047a16e981 */ /* 0x000f22000c1e1b00 */
[----:B------:R-:W-:Y:S02]  /*0520*/  CS2R R100, SRZ ;  /* 0x0000000000647805 */ /* 0x000fe4000001ff00 */
[----:B------:R-:W-:Y:S02]  /*0530*/  CS2R R98, SRZ ;  /* 0x0000000000627805 */ /* 0x000fe4000001ff00 */
[----:B------:R-:W-:Y:S02]  /*0540*/  CS2R R96, SRZ ;  /* 0x0000000000607805 */ /* 0x000fe4000001ff00 */
[----:B--2---:R-:W-:Y:S01]  /*0550*/  @!P0 PRMT R5, R9, 0x7632, R5 ;  /* 0x0000763209058816 */ /* 0x004fe20000000005 */
[C---:B------:R-:W-:Y:S01]  /*0560*/  @!P0 IMAD.U32 R145, R8.reuse, 0x10000, RZ ;  /* 0x0001000008918824 */ /* 0x040fe200078e00ff */
[----:B------:R-:W-:-:S02]  /*0570*/  @!P0 PRMT R4, R8, 0x7632, R4 ;  /* 0x0000763208048816 */ /* 0x000fc40000000004 */
[----:B------:R-:W-:Y:S01]  /*0580*/  @!P0 SHF.L.U32 R109, R9, 0x10, RZ ;  /* 0x00000010096d8819 */ /* 0x000fe200000006ff */
[----:B------:R-:W-:Y:S01]  /*0590*/  @!P0 IMAD.U32 R144, R5, 0x10000, RZ ;  /* 0x0001000005908824 */ /* 0x000fe200078e00ff */
[----:B------:R-:W-:Y:S02]  /*05a0*/  @!P0 SHF.L.U32 R146, R4, 0x10, RZ ;  /* 0x0000001004928819 */ /* 0x000fe400000006ff */
[C---:B---3--:R-:W-:Y:S02]  /*05b0*/  @!P0 PRMT R4, R2.reuse, 0x7632, R4 ;  /* 0x0000763202048816 */ /* 0x048fe40000000004 */
[C---:B------:R-:W-:Y:S02]  /*05c0*/  @!P0 PRMT R5, R3.reuse, 0x7632, R5 ;  /* 0x0000763203058816 */ /* 0x040fe40000000005 */
[----:B------:R-:W-:Y:S02]  /*05d0*/  @!P0 SHF.L.U32 R2, R2, 0x10, RZ ;  /* 0x0000001002028819 */ /* 0x000fe400000006ff */
[----:B------:R-:W-:Y:S01]  /*05e0*/  @!P0 SHF.L.U32 R8, R3, 0x10, RZ ;  /* 0x0000001003088819 */ /* 0x000fe200000006ff */
[----:B------:R-:W-:Y:S01]  /*05f0*/  @!P0 IMAD.U32 R3, R4, 0x10000, RZ ;  /* 0x0001000004038824 */ /* 0x000fe200078e00ff */
[----:B------:R-:W-:Y:S01]  /*0600*/  @!P0 SHF.L.U32 R5, R5, 0x10, RZ ;  /* 0x0000001005058819 */ /* 0x000fe200000006ff */
[----:B------:R-:W-:Y:S01]  /*0610*/  @!P0 FMUL R107, R145, R2 ;  /* 0x00000002916b8220 */ /* 0x000fe20000400000 */
[----:B----4-:R-:W-:Y:S01]  /*0620*/  @!P1 PRMT R2, R16, 0x7632, R2 ;  /* 0x0000763210029816 */ /* 0x010fe20000000002 */
[----:B------:R-:W-:Y:S01]  /*0630*/  @!P0 FMUL R106, R109, R8 ;  /* 0x000000086d6a8220 */ /* 0x000fe20000400000 */
[----:B------:R-:W-:Y:S01]  /*0640*/  @!P0 FMUL R108, R146, R3 ;  /* 0x00000003926c8220 */ /* 0x000fe20000400000 */
[----:B------:R-:W-:Y:S01]  /*0650*/  @!P0 FMUL R105, R144, R5 ;  /* 0x0000000590698220 */ /* 0x000fe20000400000 */
[----:B------:R-:W-:-:S02]  /*0660*/  ISETP.GE.AND P0, PT, R28, R0, PT ;  /* 0x000000001c00720c */ /* 0x000fc40003f06270 */
[----:B------:R-:W-:Y:S02]  /*0670*/  @!P1 PRMT R3, R17, 0x7632, R3 ;  /* 0x0000763211039816 */ /* 0x000fe40000000003 */
[----:B------:R-:W-:Y:S02]  /*0680*/  @!P1 SHF.L.U32 R104, R2, 0x10, RZ ;  /* 0x0000001002689819 */ /* 0x000fe400000006ff */
[----:B------:R-:W-:Y:S02]  /*0690*/  @!P1 PRMT R2, R14, 0x7632, R2 ;  /* 0x000076320e029816 */ /* 0x000fe40000000002 */
[----:B------:R-:W-:Y:S01]  /*06a0*/  @!P1 PRMT R4, R15, 0x7632, R4 ;  /* 0x000076320f049816 */ /* 0x000fe20000000004 */
[----:B------:R-:W-:Y:S01]  /*06b0*/  STL [R1+0x50c], R145 ;  /* 0x00050c9101007387 */ /* 0x000fe20000100800 */
[----:B------:R-:W-:Y:S01]  /*06c0*/  @!P1 IMAD.U32 R103, R16, 0x10000, RZ ;  /* 0x0001000010679824 */ /* 0x000fe200078e00ff */
[----:B------:R-:W-:Y:S01]  /*06d0*/  @!P1 SHF.L.U32 R101, R17, 0x10, RZ ;  /* 0x0000001011659819 */ /* 0x000fe200000006ff */
[----:B------:R-:W-:Y:S01]  /*06e0*/  @!P1 IMAD.U32 R102, R3, 0x10000, RZ ;  /* 0x0001000003669824 */ /* 0x000fe200078e00ff */
[----:B------:R-:W-:Y:S01]  /*06f0*/  STL [R1+0x510], R109 ;  /* 0x0005106d01007387 */ /* 0x000fe20000100800 */
[----:B------:R-:W-:Y:S01]  /*0700*/  @!P1 SHF.L.U32 R14, R14, 0x10, RZ ;  /* 0x000000100e0e9819 */ /* 0x000fe200000006ff */
[----:B------:R-:W-:Y:S01]  /*0710*/  @!P1 IMAD.U32 R3, R2, 0x10000, RZ ;  /* 0x0001000002039824 */ /* 0x000fe200078e00ff */
[----:B------:R-:W-:Y:S01]  /*0720*/  @!P1 SHF.L.U32 R16, R15, 0x10, RZ ;  /* 0x000000100f109819 */ /* 0x000fe200000006ff */
[----:B------:R0:W-:Y:S01]  /*0730*/  STL [R1+0x29c], R28 ;  /* 0x00029c1c01007387 */ /* 0x0001e20000100800 */
[----:B------:R-:W-:Y:S01]  /*0740*/  @!P1 SHF.L.U32 R5, R4, 0x10, RZ ;  /* 0x0000001004059819 */ /* 0x000fe200000006ff */
[----:B------:R-:W-:Y:S01]  /*0750*/  @!P1 FMUL R99, R103, R14 ;  /* 0x0000000e67639220 */ /* 0x000fe20000400000 */
[----:B------:R-:W-:Y:S01]  /*0760*/  @!P1 FMUL R100, R104, R3 ;  /* 0x0000000368649220 */ /* 0x000fe20000400000 */
[----:B------:R-:W2:Y:S01]  /*0770*/  @!P0 LDG.E.64 R30, desc[UR4][R128.64+0x700] ;  /* 0x00070004801e8981 */ /* 0x000ea2000c1e1b00 */
[----:B------:R-:W-:Y:S01]  /*0780*/  @!P1 FMUL R98, R101, R16 ;  /* 0x0000001065629220 */ /* 0x000fe20000400000 */
[----:B------:R-:W-:-:S02]  /*0790*/  @!P1 FMUL R97, R102, R5 ;  /* 0x0000000566619220 */ /* 0x000fc40000400000 */
[----:B------:R-:W3:Y:S01]  /*07a0*/  @!P0 LDG.E.64 R8, desc[UR4][R122.64+0x700] ;  /* 0x000700047a088981 */ /* 0x000ee2000c1e1b00 */
[----:B0-----:R-:W-:-:S04]  /*07b0*/  IADD3 R28, R110, 0x400, RZ ;  /* 0x000004006e1c7810 */ /* 0x001fc80007ffe0ff */
[----:B------:R-:W-:-:S13]  /*07c0*/  ISETP.GE.AND P1, PT, R28, R0, PT ;  /* 0x000000001c00720c */ /* 0x000fda0003f26270 */
[----:B------:R-:W4:Y:S04]  /*07d0*/  @!P1 LDG.E.64 R4, desc[UR4][R128.64+0x800] ;  /* 0x0008000480049981 */ /* 0x000f28000c1e1b00 */
[----:B------:R-:W4:Y:S01]  /*07e0*/  @!P1 LDG.E.64 R2, desc[UR4][R122.64+0x800] ;  /* 0x000800047a029981 */ /* 0x000f22000c1e1b00 */
[----:B------:R-:W-:Y:S02]  /*07f0*/  @!P2 PRMT R14, R20, 0x7632, R14 ;  /* 0x00007632140ea816 */ /* 0x000fe4000000000e */
[----:B------:R-:W-:Y:S02]  /*0800*/  @!P2 PRMT R15, R21, 0x7632, R15 ;  /* 0x00007632150fa816 */ /* 0x000fe4000000000f */
[----:B------:R-:W-:Y:S01]  /*0810*/  @!P2 SHF.L.U32 R96, R14, 0x10, RZ ;  /* 0x000000100e60a819 */ /* 0x000fe200000006ff */
[----:B------:R-:W-:Y:S01]  /*0820*/  STL [R1+0x514], R146 ;  /* 0x0005149201007387 */ /* 0x000fe20000100800 */
[----:B------:R-:W-:-:S02]  /*0830*/  @!P2 PRMT R14, R18, 0x7632, R14 ;  /* 0x00007632120ea816 */ /* 0x000fc4000000000e */
[----:B------:R-:W-:Y:S02]  /*0840*/  CS2R R94, SRZ ;  /* 0x00000000005e7805 */ /* 0x000fe4000001ff00 */
[----:B------:R-:W-:Y:S01]  /*0850*/  @!P2 PRMT R16, R19, 0x7632, R16 ;  /* 0x000076321310a816 */ /* 0x000fe20000000010 */
[----:B------:R-:W-:Y:S01]  /*0860*/  STL [R1+0x518], R144 ;  /* 0x0005189001007387 */ /* 0x000fe20000100800 */
[----:B------:R-:W-:Y:S01]  /*0870*/  CS2R R92, SRZ ;  /* 0x00000000005c7805 */ /* 0x000fe2000001ff00 */
[----:B------:R-:W-:Y:S01]  /*0880*/  @!P2 IMAD.U32 R95, R20, 0x10000, RZ ;  /* 0x00010000145fa824 */ /* 0x000fe200078e00ff */
[----:B------:R-:W-:Y:S01]  /*0890*/  @!P2 SHF.L.U32 R93, R21, 0x10, RZ ;  /* 0x00000010155da819 */ /* 0x000fe200000006ff */
[----:B------:R-:W-:Y:S01]  /*08a0*/  STL [R1+0x51c], R103 ;  /* 0x00051c6701007387 */ /* 0x000fe20000100800 */
[----:B------:R-:W-:Y:S01]  /*08b0*/  @!P2 IMAD.U32 R94, R15, 0x10000, RZ ;  /* 0x000100000f5ea824 */ /* 0x000fe200078e00ff */
[----:B------:R-:W-:Y:S01]  /*08c0*/  @!P2 SHF.L.U32 R18, R18, 0x10, RZ ;  /* 0x000000101212a819 */ /* 0x000fe200000006ff */
[----:B------:R-:W-:Y:S01]  /*08d0*/  @!P2 IMAD.U32 R15, R14, 0x10000, RZ ;  /* 0x000100000e0fa824 */ /* 0x000fe200078e00ff */
[----:B------:R-:W-:Y:S01]  /*08e0*/  STL [R1+0x520], R101 ;  /* 0x0005206501007387 */ /* 0x000fe20000100800 */
[----:B------:R-:W-:-:S02]  /*08f0*/  @!P2 SHF.L.U32 R20, R19, 0x10, RZ ;  /* 0x000000101314a819 */ /* 0x000fc400000006ff */
[----:B------:R-:W-:Y:S01]  /*0900*/  @!P2 SHF.L.U32 R17, R16, 0x10, RZ ;  /* 0x000000101011a819 */ /* 0x000fe200000006ff */
[----:B------:R0:W-:Y:S01]  /*0910*/  STL [R1+0x294], R28 ;  /* 0x0002941c01007387 */ /* 0x0001e20000100800 */
[----:B------:R-:W-:Y:S02]  /*0920*/  CS2R R90, SRZ ;  /* 0x00000000005a7805 */ /* 0x000fe4000001ff00 */
[----:B------:R-:W-:Y:S01]  /*0930*/  CS2R R88, SRZ ;  /* 0x0000000000587805 */ /* 0x000fe2000001ff00 */
[----:B------:R-:W-:Y:S01]  /*0940*/  @!P2 FMUL R91, R95, R18 ;  /* 0x000000125f5ba220 */ /* 0x000fe20000400000 */
[----:B------:R-:W-:Y:S01]  /*0950*/  @!P2 FMUL R90, R93, R20 ;  /* 0x000000145d5aa220 */ /* 0x000fe20000400000 */
[----:B------:R-:W-:Y:S01]  /*0960*/  @!P2 FMUL R92, R96, R15 ;  /* 0x0000000f605ca220 */ /* 0x000fe20000400000 */
[----:B------:R-:W-:Y:S01]  /*0970*/  @!P2 FMUL R89, R94, R17 ;  /* 0x000000115e59a220 */ /* 0x000fe20000400000 */
[----:B0-----:R-:W-:Y:S02]  /*0980*/  IADD3 R28, R110, 0x480, RZ ;  /* 0x000004806e1c7810 */ /* 0x001fe40007ffe0ff */
[----:B------:R-:W-:-:S02]  /*0990*/  @!P3 PRMT R14, R26, 0x7632, R14 ;  /* 0x000076321a0eb816 */ /* 0x000fc4000000000e */
[----:B------:R-:W-:Y:S02]  /*09a0*/  ISETP.GE.AND P2, PT, R28, R0, PT ;  /* 0x000000001c00720c */ /* 0x000fe40003f46270 */
[----:B------:R-:W-:Y:S02]  /*09b0*/  @!P3 PRMT R15, R27, 0x7632, R15 ;  /* 0x000076321b0fb816 */ /* 0x000fe4000000000f */
[----:B------:R-:W-:Y:S02]  /*09c0*/  @!P3 SHF.L.U32 R88, R14, 0x10, RZ ;  /* 0x000000100e58b819 */ /* 0x000fe400000006ff */
[----:B------:R-:W-:Y:S02]  /*09d0*/  @!P3 PRMT R14, R24, 0x7632, R14 ;  /* 0x00007632180eb816 */ /* 0x000fe4000000000e */
[----:B------:R-:W-:Y:S02]  /*09e0*/  @!P3 PRMT R16, R25, 0x7632, R16 ;  /* 0x000076321910b816 */ /* 0x000fe40000000010 */
[----:B------:R-:W-:-:S02]  /*09f0*/  CS2R R86, SRZ ;  /* 0x0000000000567805 */ /* 0x000fc4000001ff00 */
[----:B------:R-:W-:Y:S01]  /*0a00*/  CS2R R84, SRZ ;  /* 0x0000000000547805 */ /* 0x000fe2000001ff00 */
        /* <DEDUP_REMOVED lines=8> */
[----:B------:R-:W-:Y:S01]  /*0a90*/  STL [R1+0x52c], R95 ;  /* 0x00052c5f01007387 */ /* 0x000fe20000100800 */
[----:B------:R-:W-:Y:S01]  /*0aa0*/  @!P3 IMAD.U32 R15, R14, 0x10000, RZ ;  /* 0x000100000e0fb824 */ /* 0x000fe200078e00ff */
[----:B------:R-:W-:-:S02]  /*0ab0*/  IADD3 R21, R110, 0x500, RZ ;  /* 0x000005006e157810 */ /* 0x000fc40007ffe0ff */
[----:B------:R-:W-:Y:S01]  /*0ac0*/  CS2R R82, SRZ ;  /* 0x0000000000527805 */ /* 0x000fe2000001ff00 */
[----:B------:R-:W-:Y:S01]  /*0ad0*/  STL [R1+0x530], R93 ;  /* 0x0005305d01007387 */ /* 0x000fe20000100800 */
[----:B------:R-:W-:Y:S01]  /*0ae0*/  CS2R R80, SRZ ;  /* 0x0000000000507805 */ /* 0x000fe2000001ff00 */
[----:B------:R-:W-:Y:S02]  /*0af0*/  @!P3 FMUL R83, R87, R24 ;  /* 0x000000185753b220 */ /* 0x000fe40000400000 */
[----:B------:R0:W-:Y:S01]  /*0b00*/  STL [R1+0x28c], R28 ;  /* 0x00028c1c01007387 */ /* 0x0001e20000100800 */
[----:B------:R-:W-:Y:S01]  /*0b10*/  @!P3 FMUL R82, R85, R20 ;  /* 0x000000145552b220 */ /* 0x000fe20000400000 */
[----:B------:R-:W-:Y:S01]  /*0b20*/  @!P3 FMUL R84, R88, R15 ;  /* 0x0000000f5854b220 */ /* 0x000fe20000400000 */
[----:B------:R-:W-:Y:S01]  /*0b30*/  @!P3 FMUL R81, R86, R17 ;  /* 0x000000115651b220 */ /* 0x000fe20000400000 */
[----:B------:R-:W-:Y:S01]  /*0b40*/  ISETP.GE.AND P3, PT, R21, R0, PT ;  /* 0x000000001500720c */ /* 0x000fe20003f66270 */
[----:B------:R-:W4:Y:S01]  /*0b50*/  @!P2 LDG.E.64 R18, desc[UR4][R122.64+0x900] ;  /* 0x000900047a12a981 */ /* 0x000f22000c1e1b00 */
[----:B------:R-:W-:-:S03]  /*0b60*/  @!P4 PRMT R14, R34, 0x7632, R14 ;  /* 0x00007632220ec816 */ /* 0x000fc6000000000e */
[----:B0-----:R-:W4:Y:S01]  /*0b70*/  @!P2 LDG.E.64 R28, desc[UR4][R128.64+0x900] ;  /* 0x00090004801ca981 */ /* 0x001f22000c1e1b00 */
[----:B------:R-:W-:Y:S02]  /*0b80*/  @!P4 PRMT R15, R35, 0x7632, R15 ;  /* 0x00007632230fc816 */ /* 0x000fe4000000000f */
[----:B------:R-:W-:Y:S01]  /*0b90*/  @!P4 SHF.L.U32 R80, R14, 0x10, RZ ;  /* 0x000000100e50c819 */ /* 0x000fe200000006ff */
[----:B------:R-:W-:Y:S01]  /*0ba0*/  STL [R1+0x534], R96 ;  /* 0x0005346001007387 */ /* 0x000fe20000100800 */
[----:B------:R-:W-:Y:S02]  /*0bb0*/  @!P4 PRMT R14, R32, 0x7632, R14 ;  /* 0x00007632200ec816 */ /* 0x000fe4000000000e */
[----:B------:R-:W-:Y:S01]  /*0bc0*/  @!P4 PRMT R24, R33, 0x7632, R24 ;  /* 0x000076322118c816 */ /* 0x000fe20000000018 */
[----:B------:R-:W-:Y:S01]  /*0bd0*/  STL [R1+0x538], R94 ;  /* 0x0005385e01007387 */ /* 0x000fe20000100800 */
[----:B------:R-:W-:Y:S02]  /*0be0*/  CS2R R78, SRZ ;  /* 0x00000000004e7805 */ /* 0x000fe4000001ff00 */
[----:B------:R-:W-:Y:S01]  /*0bf0*/  CS2R R76, SRZ ;  /* 0x00000000004c7805 */ /* 0x000fe2000001ff00 */
[----:B------:R-:W-:Y:S01]  /*0c00*/  @!P4 IMAD.U32 R78, R15, 0x10000, RZ ;  /* 0x000100000f4ec824 */ /* 0x000fe200078e00ff */
        /* <DEDUP_REMOVED lines=9> */
[----:B------:R-:W-:-:S02]  /*0ca0*/  CS2R R72, SRZ ;  /* 0x0000000000487805 */ /* 0x000fc4000001ff00 */
[----:B------:R-:W-:Y:S02]  /*0cb0*/  IADD3 R27, R110, 0x580, RZ ;  /* 0x000005806e1b7810 */ /* 0x000fe40007ffe0ff */
[----:B------:R-:W-:Y:S01]  /*0cc0*/  CS2R R74, SRZ ;  /* 0x00000000004a7805 */ /* 0x000fe2000001ff00 */
[----:B------:R-:W-:Y:S01]  /*0cd0*/  @!P4 FMUL R76, R80, R15 ;  /* 0x0000000f504cc220 */ /* 0x000fe20000400000 */
[----:B------:R-:W-:Y:S01]  /*0ce0*/  @!P4 FMUL R73, R78, R25 ;  /* 0x000000194e49c220 */ /* 0x000fe20000400000 */
[----:B------:R-:W-:Y:S01]  /*0cf0*/  @!P4 FMUL R75, R79, R32 ;  /* 0x000000204f4bc220 */ /* 0x000fe20000400000 */
[----:B------:R-:W4:Y:S04]  /*0d00*/  @!P3 LDG.E.64 R16, desc[UR4][R122.64+0xa00] ;  /* 0x000a00047a10b981 */ /* 0x000f28000c1e1b00 */
[----:B0-----:R-:W4:Y:S01]  /*0d10*/  @!P3 LDG.E.64 R20, desc[UR4][R128.64+0xa00] ;  /* 0x000a00048014b981 */ /* 0x001f22000c1e1b00 */
[----:B------:R-:W-:Y:S01]  /*0d20*/  @!P4 FMUL R74, R77, R26 ;  /* 0x0000001a4d4ac220 */ /* 0x000fe20000400000 */
[----:B------:R-:W-:-:S02]  /*0d30*/  @!P5 PRMT R14, R12, 0x7632, R14 ;  /* 0x000076320c0ed816 */ /* 0x000fc4000000000e */
[----:B------:R-:W-:Y:S01]  /*0d40*/  @!P5 PRMT R15, R13, 0x7632, R15 ;  /* 0x000076320d0fd816 */ /* 0x000fe2000000000f */
[----:B------:R-:W-:Y:S01]  /*0d50*/  STL [R1+0x544], R88 ;  /* 0x0005445801007387 */ /* 0x000fe20000100800 */
[----:B------:R-:W-:Y:S02]  /*0d60*/  @!P5 PRMT R24, R10, 0x7632, R24 ;  /* 0x000076320a18d816 */ /* 0x000fe40000000018 */
[----:B------:R-:W-:Y:S01]  /*0d70*/  @!P5 PRMT R25, R11, 0x7632, R25 ;  /* 0x000076320b19d816 */ /* 0x000fe20000000019 */
[----:B------:R-:W-:Y:S01]  /*0d80*/  STL [R1+0x548], R86 ;  /* 0x0005485601007387 */ /* 0x000fe20000100800 */
[----:B------:R-:W-:Y:S02]  /*0d90*/  ISETP.GE.AND P4, PT, R27, R0, PT ;  /* 0x000000001b00720c */ /* 0x000fe40003f86270 */
[----:B------:R-:W-:Y:S02]  /*0da0*/  CS2R R68, SRZ ;  /* 0x0000000000447805 */ /* 0x000fe4000001ff00 */
        /* <DEDUP_REMOVED lines=12> */
[----:B------:R-:W-:-:S02]  /*0e70*/  CS2R R66, SRZ ;  /* 0x0000000000427805 */ /* 0x000fc4000001ff00 */
[----:B------:R-:W-:Y:S01]  /*0e80*/  CS2R R64, SRZ ;  /* 0x0000000000407805 */ /* 0x000fe2000001ff00 */
[----:B------:R-:W-:Y:S01]  /*0e90*/  @!P5 FMUL R67, R71, R10 ;  /* 0x0000000a4743d220 */ /* 0x000fe20000400000 */
[----:B------:R-:W-:Y:S01]  /*0ea0*/  @!P5 FMUL R66, R69, R26 ;  /* 0x0000001a4542d220 */ /* 0x000fe20000400000 */
[----:B------:R-:W-:Y:S01]  /*0eb0*/  @!P5 FMUL R68, R72, R11 ;  /* 0x0000000b4844d220 */ /* 0x000fe20000400000 */
[----:B------:R-:W4:Y:S01]  /*0ec0*/  @!P4 LDG.E.64 R14, desc[UR4][R128.64+0xb00] ;  /* 0x000b0004800ec981 */ /* 0x000f22000c1e1b00 */
[----:B0-----:R-:W-:Y:S01]  /*0ed0*/  IADD3 R27, R110, 0x600, RZ ;  /* 0x000006006e1b7810 */ /* 0x001fe20007ffe0ff */
[----:B------:R-:W-:Y:S01]  /*0ee0*/  @!P5 FMUL R65, R70, R25 ;  /* 0x000000194641d220 */ /* 0x000fe20000400000 */
[C---:B------:R-:W-:Y:S02]  /*0ef0*/  @!P6 PRMT R24, R6.reuse, 0x7632, R24 ;  /* 0x000076320618e816 */ /* 0x040fe40000000018 */
[----:B------:R-:W-:Y:S02]  /*0f00*/  CS2R R62, SRZ ;  /* 0x00000000003e7805 */ /* 0x000fe4000001ff00 */
[----:B------:R-:W-:Y:S01]  /*0f10*/  ISETP.GE.AND P5, PT, R27, R0, PT ;  /* 0x000000001b00720c */ /* 0x000fe20003fa6270 */
[----:B------:R-:W4:Y:S01]  /*0f20*/  @!P4 LDG.E.64 R12, desc[UR4][R122.64+0xb00] ;  /* 0x000b00047a0cc981 */ /* 0x000f22000c1e1b00 */
[----:B------:R-:W-:Y:S01]  /*0f30*/  @!P6 IMAD.U32 R63, R6, 0x10000, RZ ;  /* 0x00010000063fe824 */ /* 0x000fe200078e00ff */
[----:B------:R-:W-:-:S02]  /*0f40*/  @!P6 SHF.L.U32 R64, R24, 0x10, RZ ;  /* 0x000000101840e819 */ /* 0x000fc400000006ff */
[----:B------:R-:W-:Y:S01]  /*0f50*/  @!P6 PRMT R25, R7, 0x7632, R25 ;  /* 0x000076320719e816 */ /* 0x000fe20000000019 */
[----:B------:R-:W-:Y:S01]  /*0f60*/  STL [R1+0x554], R80 ;  /* 0x0005545001007387 */ /* 0x000fe20000100800 */
[C---:B------:R-:W-:Y:S02]  /*0f70*/  @!P6 PRMT R6, R22.reuse, 0x7632, R6 ;  /* 0x000076321606e816 */ /* 0x040fe40000000006 */
[C---:B------:R-:W-:Y:S01]  /*0f80*/  @!P6 PRMT R24, R23.reuse, 0x7632, R24 ;  /* 0x000076321718e816 */ /* 0x040fe20000000018 */
[----:B------:R-:W-:Y:S01]  /*0f90*/  STL [R1+0x558], R78 ;  /* 0x0005584e01007387 */ /* 0x000fe20000100800 */
[----:B------:R-:W-:Y:S02]  /*0fa0*/  CS2R R60, SRZ ;  /* 0x00000000003c7805 */ /* 0x000fe4000001ff00 */
[----:B------:R-:W-:Y:S01]  /*0fb0*/  @!P6 SHF.L.U32 R26, R23, 0x10, RZ ;  /* 0x00000010171ae819 */ /* 0x000fe200000006ff */
[----:B------:R-:W-:Y:S01]  /*0fc0*/  STL [R1+0x55c], R71 ;  /* 0x00055c4701007387 */ /* 0x000fe20000100800 */
[----:B------:R-:W-:Y:S01]  /*0fd0*/  @!P6 SHF.L.U32 R61, R7, 0x10, RZ ;  /* 0x00000010073de819 */ /* 0x000fe200000006ff */
[----:B------:R-:W-:Y:S01]  /*0fe0*/  @!P6 IMAD.U32 R62, R25, 0x10000, RZ ;  /* 0x00010000193ee824 */ /* 0x000fe200078e00ff */
[----:B------:R-:W-:Y:S01]  /*0ff0*/  @!P6 SHF.L.U32 R22, R22, 0x10, RZ ;  /* 0x000000101616e819 */ /* 0x000fe200000006ff */
[----:B------:R-:W-:Y:S01]  /*1000*/  STL [R1+0x560], R69 ;  /* 0x0005604501007387 */ /* 0x000fe20000100800 */
[----:B------:R-:W-:Y:S01]  /*1010*/  @!P6 SHF.L.U32 R23, R24, 0x10, RZ ;  /* 0x000000101817e819 */ /* 0x000fe200000006ff */
[----:B------:R-:W-:-:S02]  /*1020*/  @!P6 IMAD.U32 R7, R6, 0x10000, RZ ;  /* 0x000100000607e824 */ /* 0x000fc400078e00ff */
[----:B------:R0:W-:Y:S01]  /*1030*/  STL [R1+0x480], R27 ;  /* 0x0004801b01007387 */ /* 0x0001e20000100800 */
[----:B------:R-:W-:Y:S02]  /*1040*/  CS2R R58, SRZ ;  /* 0x00000000003a7805 */ /* 0x000fe4000001ff00 */
[----:B------:R-:W-:Y:S01]  /*1050*/  CS2R R56, SRZ ;  /* 0x0000000000387805 */ /* 0x000fe2000001ff00 */
[----:B------:R-:W4:Y:S01]  /*1060*/  @!P5 LDG.E.64 R118, desc[UR4][R128.64+0xc00] ;  /* 0x000c00048076d981 */ /* 0x000f22000c1e1b00 */
[----:B------:R-:W-:Y:S01]  /*1070*/  @!P6 FMUL R59, R63, R22 ;  /* 0x000000163f3be220 */ /* 0x000fe20000400000 */
[----:B------:R-:W-:Y:S01]  /*1080*/  @!P6 FMUL R58, R61, R26 ;  /* 0x0000001a3d3ae220 */ /* 0x000fe20000400000 */
[----:B------:R-:W-:Y:S01]  /*1090*/  @!P6 FMUL R60, R64, R7 ;  /* 0x00000007403ce220 */ /* 0x000fe20000400000 */
[----:B------:R-:W4:Y:S01]  /*10a0*/  @!P5 LDG.E.64 R10, desc[UR4][R122.64+0xc00] ;  /* 0x000c00047a0ad981 */ /* 0x000f22000c1e1b00 */
[----:B0-----:R-:W-:Y:S01]  /*10b0*/  IADD3 R27, R110, 0x680, RZ ;  /* 0x000006806e1b7810 */ /* 0x001fe20007ffe0ff */
[----:B------:R-:W-:-:S03]  /*10c0*/  @!P6 FMUL R57, R62, R23 ;  /* 0x000000173e39e220 */ /* 0x000fc60000400000 */
[----:B------:R-:W-:Y:S02]  /*10d0*/  ISETP.GE.AND P6, PT, R27, R0, PT ;  /* 0x000000001b00720c */ /* 0x000fe40003fc6270 */
[----:B------:R-:W-:Y:S02]  /*10e0*/  CS2R R54, SRZ ;  /* 0x0000000000367805 */ /* 0x000fe4000001ff00 */
[----:B------:R-:W-:Y:S02]  /*10f0*/  CS2R R52, SRZ ;  /* 0x0000000000347805 */ /* 0x000fe4000001ff00 */
[----:B------:R-:W-:Y:S02]  /*1100*/  CS2R R50, SRZ ;  /* 0x0000000000327805 */ /* 0x000fe4000001ff00 */
[----:B------:R-:W-:Y:S02]  /*1110*/  IADD3 R25, R110, 0x700, RZ ;  /* 0x000007006e197810 */ /* 0x000fe40007ffe0ff */
[----:B------:R-:W-:-:S02]  /*1120*/  CS2R R48, SRZ ;  /* 0x0000000000307805 */ /* 0x000fc4000001ff00 */
[----:B------:R-:W-:Y:S01]  /*1130*/  CS2R R46, SRZ ;  /* 0x00000000002e7805 */ /* 0x000fe2000001ff00 */
[----:B------:R-:W4:Y:S04]  /*1140*/  @!P6 LDG.E.64 R6, desc[UR4][R128.64+0xd00] ;  /* 0x000d00048006e981 */ /* 0x000f28000c1e1b00 */
[----:B------:R-:W4:Y:S01]  /*1150*/  @!P6 LDG.E.64 R116, desc[UR4][R122.64+0xd00] ;  /* 0x000d00047a74e981 */ /* 0x000f22000c1e1b00 */
[----:B------:R-:W-:Y:S02]  /*1160*/  CS2R R44, SRZ ;  /* 0x00000000002c7805 */ /* 0x000fe4000001ff00 */
[----:B------:R-:W-:Y:S02]  /*1170*/  CS2R R42, SRZ ;  /* 0x00000000002a7805 */ /* 0x000fe4000001ff00 */
[----:B------:R-:W-:-:S02]  /*1180*/  CS2R R40, SRZ ;  /* 0x0000000000287805 */ /* 0x000fc4000001ff00 */
[----:B--2---:R-:W-:Y:S02]  /*1190*/  @!P0 PRMT R22, R30, 0x7632, R22 ;  /* 0x000076321e168816 */ /* 0x004fe40000000016 */
[----:B------:R-:W-:Y:S02]  /*11a0*/  @!P0 PRMT R23, R31, 0x7632, R23 ;  /* 0x000076321f178816 */ /* 0x000fe40000000017 */
[----:B------:R-:W-:Y:S02]  /*11b0*/  @!P0 SHF.L.U32 R56, R22, 0x10, RZ ;  /* 0x0000001016388819 */ /* 0x000fe400000006ff */
[----:B---3--:R-:W-:Y:S01]  /*11c0*/  @!P0 PRMT R22, R8, 0x7632, R22 ;  /* 0x0000763208168816 */ /* 0x008fe20000000016 */
[----:B------:R-:W-:Y:S01]  /*11d0*/  @!P0 IMAD.U32 R54, R23, 0x10000, RZ ;  /* 0x0001000017368824 */ /* 0x000fe200078e00ff */
[C---:B------:R-:W-:Y:S02]  /*11e0*/  @!P0 PRMT R23, R9.reuse, 0x7632, R23 ;  /* 0x0000763209178816 */ /* 0x040fe40000000017 */
[----:B------:R-:W-:Y:S01]  /*11f0*/  @!P0 SHF.L.U32 R24, R9, 0x10, RZ ;  /* 0x0000001009188819 */ /* 0x000fe200000006ff */
[----:B------:R-:W-:Y:S01]  /*1200*/  @!P0 IMAD.U32 R9, R22, 0x10000, RZ ;  /* 0x0001000016098824 */ /* 0x000fe200078e00ff */
[----:B------:R-:W-:Y:S01]  /*1210*/  @!P0 SHF.L.U32 R8, R8, 0x10, RZ ;  /* 0x0000001008088819 */ /* 0x000fe200000006ff */
[----:B------:R-:W-:Y:S01]  /*1220*/  @!P0 IMAD.U32 R55, R30, 0x10000, RZ ;  /* 0x000100001e378824 */ /* 0x000fe200078e00ff */
[----:B------:R-:W-:-:S02]  /*1230*/  @!P0 SHF.L.U32 R53, R31, 0x10, RZ ;  /* 0x000000101f358819 */ /* 0x000fc400000006ff */
[----:B------:R-:W-:Y:S01]  /*1240*/  @!P0 SHF.L.U32 R23, R23, 0x10, RZ ;  /* 0x0000001017178819 */ /* 0x000fe200000006ff */
[----:B------:R-:W-:Y:S01]  /*1250*/  @!P0 FMUL R52, R56, R9 ;  /* 0x0000000938348220 */ /* 0x000fe20000400000 */
[----:B------:R-:W-:Y:S01]  /*1260*/  @!P0 FMUL R51, R55, R8 ;  /* 0x0000000837338220 */ /* 0x000fe20000400000 */
[----:B------:R-:W-:Y:S02]  /*1270*/  @!P0 FMUL R50, R53, R24 ;  /* 0x0000001835328220 */ /* 0x000fe40000400000 */
[----:B------:R-:W-:Y:S01]  /*1280*/  @!P0 FMUL R49, R54, R23 ;  /* 0x0000001736318220 */ /* 0x000fe20000400000 */
[----:B----4-:R-:W-:Y:S02]  /*1290*/  @!P1 PRMT R9, R5, 0x7632, R9 ;  /* 0x0000763205099816 */ /* 0x010fe40000000009 */
[----:B------:R-:W-:Y:S02]  /*12a0*/  @!P1 PRMT R8, R4, 0x7632, R8 ;  /* 0x0000763204089816 */ /* 0x000fe40000000008 */
[----:B------:R-:W-:Y:S01]  /*12b0*/  ISETP.GE.AND P0, PT, R25, R0, PT ;  /* 0x000000001900720c */ /* 0x000fe20003f06270 */
[----:B------:R-:W-:Y:S01]  /*12c0*/  @!P1 IMAD.U32 R46, R9, 0x10000, RZ ;  /* 0x00010000092e9824 */ /* 0x000fe200078e00ff */
[----:B------:R-:W-:-:S02]  /*12d0*/  @!P1 SHF.L.U32 R48, R8, 0x10, RZ ;  /* 0x0000001008309819 */ /* 0x000fc400000006ff */
[----:B------:R-:W-:Y:S02]  /*12e0*/  @!P1 PRMT R8, R2, 0x7632, R8 ;  /* 0x0000763202089816 */ /* 0x000fe40000000008 */
[----:B------:R-:W-:Y:S01]  /*12f0*/  @!P1 PRMT R9, R3, 0x7632, R9 ;  /* 0x0000763203099816 */ /* 0x000fe20000000009 */
[----:B------:R-:W-:Y:S01]  /*1300*/  @!P1 IMAD.U32 R47, R4, 0x10000, RZ ;  /* 0x00010000042f9824 */ /* 0x000fe200078e00ff */
[----:B------:R-:W-:Y:S02]  /*1310*/  @!P1 SHF.L.U32 R45, R5, 0x10, RZ ;  /* 0x00000010052d9819 */ /* 0x000fe400000006ff */
[----:B------:R-:W-:Y:S02]  /*1320*/  @!P1 SHF.L.U32 R2, R2, 0x10, RZ ;  /* 0x0000001002029819 */ /* 0x000fe400000006ff */
[----:B------:R-:W-:Y:S01]  /*1330*/  @!P1 SHF.L.U32 R22, R3, 0x10, RZ ;  /* 0x0000001003169819 */ /* 0x000fe200000006ff */
[----:B------:R-:W-:Y:S01]  /*1340*/  @!P1 IMAD.U32 R3, R8, 0x10000, RZ ;  /* 0x0001000008039824 */ /* 0x000fe200078e00ff */
[----:B------:R-:W-:-:S02]  /*1350*/  @!P1 SHF.L.U32 R9, R9, 0x10, RZ ;  /* 0x0000001009099819 */ /* 0x000fc400000006ff */
[----:B------:R-:W-:Y:S01]  /*1360*/  IADD3 R24, R110, 0x780, RZ ;  /* 0x000007806e187810 */ /* 0x000fe20007ffe0ff */
[----:B------:R-:W-:Y:S01]  /*1370*/  @!P1 FMUL R43, R47, R2 ;  /* 0x000000022f2b9220 */ /* 0x000fe20000400000 */
[----:B------:R-:W-:Y:S01]  /*1380*/  @!P1 FMUL R42, R45, R22 ;  /* 0x000000162d2a9220 */ /* 0x000fe20000400000 */
[----:B------:R-:W-:Y:S01]  /*1390*/  @!P1 FMUL R44, R48, R3 ;  /* 0x00000003302c9220 */ /* 0x000fe20000400000 */
[----:B------:R-:W-:Y:S01]  /*13a0*/  @!P1 FMUL R41, R46, R9 ;  /* 0x000000092e299220 */ /* 0x000fe20000400000 */
[----:B------:R-:W2:Y:S01]  /*13b0*/  @!P0 LDG.E.64 R112, desc[UR4][R128.64+0xe00] ;  /* 0x000e000480708981 */ /* 0x000ea2000c1e1b00 */
[----:B------:R-:W-:-:S03]  /*13c0*/  ISETP.GE.AND P1, PT, R24, R0, PT ;  /* 0x000000001800720c */ /* 0x000fc60003f26270 */
[----:B------:R-:W3:Y:S10]  /*13d0*/  @!P0 LDG.E.64 R4, desc[UR4][R122.64+0xe00] ;  /* 0x000e00047a048981 */ /* 0x000ef4000c1e1b00 */
[----:B------:R-:W4:Y:S04]  /*13e0*/  @!P1 LDG.E.64 R8, desc[UR4][R128.64+0xf00] ;  /* 0x000f000480089981 */ /* 0x000f28000c1e1b00 */
[----:B------:R-:W4:Y:S04]  /*13f0*/  @!P1 LDG.E.64 R2, desc[UR4][R122.64+0xf00] ;  /* 0x000f00047a029981 */ /* 0x000f28000c1e1b00 */
[----:B------:R-:W-:Y:S04]  /*1400*/  STL [R1+0x564], R72 ;  /* 0x0005644801007387 */ /* 0x000fe80000100800 */
        /* <DEDUP_REMOVED lines=8> */
[----:B------:R-:W-:Y:S01]  /*1490*/  STL [R1+0x588], R53 ;  /* 0x0005883501007387 */ /* 0x000fe20000100800 */
[----:B------:R-:W-:Y:S02]  /*14a0*/  @!P2 PRMT R23, R29, 0x7632, R23 ;  /* 0x000076321d17a816 */ /* 0x000fe40000000017 */
[----:B------:R-:W-:Y:S02]  /*14b0*/  CS2R R38, SRZ ;  /* 0x0000000000267805 */ /* 0x000fe4000001ff00 */
[----:B------:R-:W-:Y:S01]  /*14c0*/  @!P2 SHF.L.U32 R40, R22, 0x10, RZ ;  /* 0x000000101628a819 */ /* 0x000fe200000006ff */
[----:B------:R-:W-:Y:S01]  /*14d0*/  STL [R1+0x490], R25 ;  /* 0x0004901901007387 */ /* 0x000fe20000100800 */
[----:B------:R-:W-:-:S03]  /*14e0*/  @!P2 PRMT R22, R18, 0x7632, R22 ;  /* 0x000076321216a816 */ /* 0x000fc60000000016 */
[----:B------:R-:W-:Y:S01]  /*14f0*/  STL [R1+0x58c], R56 ;  /* 0x00058c3801007387 */ /* 0x000fe20000100800 */
[----:B------:R-:W-:-:S03]  /*1500*/  @!P2 IMAD.U32 R38, R23, 0x10000, RZ ;  /* 0x000100001726a824 */ /* 0x000fc600078e00ff */
[----:B------:R-:W-:Y:S01]  /*1510*/  STL [R1+0x590], R54 ;  /* 0x0005903601007387 */ /* 0x000fe20000100800 */
[----:B------:R-:W-:-:S03]  /*1520*/  @!P2 PRMT R23, R19, 0x7632, R23 ;  /* 0x000076321317a816 */ /* 0x000fc60000000017 */
[----:B------:R-:W-:Y:S01]  /*1530*/  STL [R1+0x594], R47 ;  /* 0x0005942f01007387 */ /* 0x000fe20000100800 */
[----:B------:R-:W-:-:S03]  /*1540*/  CS2R R36, SRZ ;  /* 0x0000000000247805 */ /* 0x000fc6000001ff00 */
[----:B------:R-:W-:Y:S01]  /*1550*/  STL [R1+0x598], R45 ;  /* 0x0005982d01007387 */ /* 0x000fe20000100800 */
[----:B------:R-:W-:-:S03]  /*1560*/  @!P2 SHF.L.U32 R18, R18, 0x10, RZ ;  /* 0x000000101212a819 */ /* 0x000fc600000006ff */
[----:B------:R0:W-:Y:S01]  /*1570*/  STL [R1+0x494], R24 ;  /* 0x0004941801007387 */ /* 0x0001e20000100800 */
[----:B------:R-:W-:Y:S01]  /*1580*/  @!P2 IMAD.U32 R39, R28, 0x10000, RZ ;  /* 0x000100001c27a824 */ /* 0x000fe200078e00ff */
[----:B------:R-:W-:Y:S02]  /*1590*/  @!P2 SHF.L.U32 R37, R29, 0x10, RZ ;  /* 0x000000101d25a819 */ /* 0x000fe400000006ff */
[----:B------:R-:W-:Y:S02]  /*15a0*/  CS2R R34, SRZ ;  /* 0x0000000000227805 */ /* 0x000fe4000001ff00 */
[----:B------:R-:W-:Y:S02]  /*15b0*/  @!P2 SHF.L.U32 R23, R23, 0x10, RZ ;  /* 0x000000101717a819 */ /* 0x000fe400000006ff */
[----:B0-----:R-:W-:Y:S01]  /*15c0*/  @!P2 SHF.L.U32 R24, R19, 0x10, RZ ;  /* 0x000000101318a819 */ /* 0x001fe200000006ff */
[----:B------:R-:W-:Y:S01]  /*15d0*/  @!P2 IMAD.U32 R19, R22, 0x10000, RZ ;  /* 0x000100001613a824 */ /* 0x000fe200078e00ff */
[----:B------:R-:W-:-:S02]  /*15e0*/  IADD3 R25, R110, 0x800, RZ ;  /* 0x000008006e197810 */ /* 0x000fc40007ffe0ff */
[----:B------:R-:W-:Y:S01]  /*15f0*/  CS2R R32, SRZ ;  /* 0x0000000000207805 */ /* 0x000fe2000001ff00 */
[----:B------:R-:W-:Y:S01]  /*1600*/  @!P2 FMUL R35, R39, R18 ;  /* 0x000000122723a220 */ /* 0x000fe20000400000 */
[----:B------:R-:W-:Y:S01]  /*1610*/  @!P2 FMUL R36, R40, R19 ;  /* 0x000000132824a220 */ /* 0x000fe20000400000 */
[----:B------:R-:W-:Y:S01]  /*1620*/  @!P3 PRMT R19, R21, 0x7632, R19 ;  /* 0x000076321513b816 */ /* 0x000fe20000000013 */
[----:B------:R-:W-:Y:S01]  /*1630*/  @!P2 FMUL R34, R37, R24 ;  /* 0x000000182522a220 */ /* 0x000fe20000400000 */
[----:B------:R-:W-:Y:S01]  /*1640*/  @!P3 PRMT R18, R20, 0x7632, R18 ;  /* 0x000076321412b816 */ /* 0x000fe20000000012 */
[----:B------:R-:W-:Y:S01]  /*1650*/  @!P2 FMUL R33, R38, R23 ;  /* 0x000000172621a220 */ /* 0x000fe20000400000 */
[----:B------:R-:W-:Y:S02]  /*1660*/  ISETP.GE.AND P2, PT, R25, R0, PT ;  /* 0x000000001900720c */ /* 0x000fe40003f46270 */
[----:B------:R-:W-:Y:S02]  /*1670*/  CS2R R30, SRZ ;  /* 0x00000000001e7805 */ /* 0x000fe4000001ff00 */
[----:B------:R-:W-:Y:S01]  /*1680*/  @!P3 SHF.L.U32 R32, R18, 0x10, RZ ;  /* 0x000000101220b819 */ /* 0x000fe200000006ff */
[----:B------:R-:W-:Y:S01]  /*1690*/  @!P3 IMAD.U32 R30, R19, 0x10000, RZ ;  /* 0x00010000131eb824 */ /* 0x000fe200078e00ff */
[----:B------:R-:W-:Y:S01]  /*16a0*/  @!P3 PRMT R18, R16, 0x7632, R18 ;  /* 0x000076321012b816 */ /* 0x000fe20000000012 */
[----:B------:R-:W-:Y:S01]  /*16b0*/  STL [R1+0x59c], R48 ;  /* 0x00059c3001007387 */ /* 0x000fe20000100800 */
[----:B------:R-:W-:-:S02]  /*16c0*/  @!P3 PRMT R19, R17, 0x7632, R19 ;  /* 0x000076321113b816 */ /* 0x000fc40000000013 */
[----:B------:R-:W-:Y:S01]  /*16d0*/  CS2R R28, SRZ ;  /* 0x00000000001c7805 */ /* 0x000fe2000001ff00 */
[----:B------:R-:W-:Y:S01]  /*16e0*/  @!P3 IMAD.U32 R31, R20, 0x10000, RZ ;  /* 0x00010000141fb824 */ /* 0x000fe200078e00ff */
[----:B------:R-:W-:Y:S01]  /*16f0*/  STL [R1+0x5a0], R46 ;  /* 0x0005a02e01007387 */ /* 0x000fe20000100800 */
[----:B------:R-:W-:Y:S02]  /*1700*/  @!P3 SHF.L.U32 R29, R21, 0x10, RZ ;  /* 0x00000010151db819 */ /* 0x000fe400000006ff */
[----:B------:R-:W-:Y:S01]  /*1710*/  @!P3 SHF.L.U32 R16, R16, 0x10, RZ ;  /* 0x000000101010b819 */ /* 0x000fe200000006ff */
[----:B------:R-:W-:Y:S01]  /*1720*/  STL [R1+0x5a4], R39 ;  /* 0x0005a42701007387 */ /* 0x000fe20000100800 */
[----:B------:R-:W-:Y:S01]  /*1730*/  @!P3 SHF.L.U32 R20, R17, 0x10, RZ ;  /* 0x000000101114b819 */ /* 0x000fe200000006ff */
[----:B------:R-:W-:Y:S01]  /*1740*/  @!P3 IMAD.U32 R17, R18, 0x10000, RZ ;  /* 0x000100001211b824 */ /* 0x000fe200078e00ff */
[----:B------:R-:W-:Y:S01]  /*1750*/  @!P3 SHF.L.U32 R19, R19, 0x10, RZ ;  /* 0x000000101313b819 */ /* 0x000fe200000006ff */
[----:B------:R-:W-:Y:S01]  /*1760*/  STL [R1+0x5a8], R37 ;  /* 0x0005a82501007387 */ /* 0x000fe20000100800 */
[----:B------:R-:W-:-:S02]  /*1770*/  IADD3 R22, R110, 0x880, RZ ;  /* 0x000008806e167810 */ /* 0x000fc40007ffe0ff */
[----:B------:R-:W-:Y:S01]  /*1780*/  CS2R R26, SRZ ;  /* 0x00000000001a7805 */ /* 0x000fe2000001ff00 */
[----:B------:R0:W-:Y:S01]  /*1790*/  STL [R1+0x4a0], R25 ;  /* 0x0004a01901007387 */ /* 0x0001e20000100800 */
[----:B------:R-:W-:-:S03]  /*17a0*/  @!P3 FMUL R27, R31, R16 ;  /* 0x000000101f1bb220 */ /* 0x000fc60000400000 */
[----:B------:R-:W-:Y:S01]  /*17b0*/  STL [R1+0x5ac], R40 ;  /* 0x0005ac2801007387 */ /* 0x000fe20000100800 */
[----:B------:R-:W-:Y:S01]  /*17c0*/  @!P3 FMUL R26, R29, R20 ;  /* 0x000000141d1ab220 */ /* 0x000fe20000400000 */
[----:B------:R-:W-:Y:S02]  /*17d0*/  @!P3 FMUL R28, R32, R17 ;  /* 0x00000011201cb220 */ /* 0x000fe40000400000 */
[----:B------:R-:W-:Y:S01]  /*17e0*/  STL [R1+0x5b0], R38 ;  /* 0x0005b02601007387 */ /* 0x000fe20000100800 */
[----:B0-----:R-:W-:-:S03]  /*17f0*/  CS2R R24, SRZ ;  /* 0x0000000000187805 */ /* 0x001fc6000001ff00 */
[----:B------:R-:W-:Y:S01]  /*1800*/  STL [R1+0x5b4], R31 ;  /* 0x0005b41f01007387 */ /* 0x000fe20000100800 */
[----:B------:R-:W-:Y:S01]  /*1810*/  @!P3 FMUL R25, R30, R19 ;  /* 0x000000131e19b220 */ /* 0x000fe20000400000 */
[----:B------:R-:W-:Y:S02]  /*1820*/  ISETP.GE.AND P3, PT, R22, R0, PT ;  /* 0x000000001600720c */ /* 0x000fe40003f66270 */
[----:B------:R-:W-:Y:S01]  /*1830*/  STL [R1+0x5b8], R29 ;  /* 0x0005b81d01007387 */ /* 0x000fe20000100800 */
[----:B------:R-:W-:Y:S02]  /*1840*/  CS2R R20, SRZ ;  /* 0x0000000000147805 */ /* 0x000fe4000001ff00 */
[----:B------:R-:W-:Y:S01]  /*1850*/  @!P4 PRMT R16, R14, 0x7632, R16 ;  /* 0x000076320e10c816 */ /* 0x000fe20000000010 */
[----:B------:R-:W4:Y:S01]  /*1860*/  @!P2 LDG.E.64 R130, desc[UR4][R128.64+0x1000] ;  /* 0x001000048082a981 */ /* 0x000f22000c1e1b00 */
[----:B------:R-:W-:-:S03]  /*1870*/  @!P4 PRMT R17, R15, 0x7632, R17 ;  /* 0x000076320f11c816 */ /* 0x000fc60000000011 */
[----:B------:R0:W-:Y:S01]  /*1880*/  STL [R1+0x4a8], R22 ;  /* 0x0004a81601007387 */ /* 0x0001e20000100800 */
[----:B------:R-:W-:-:S03]  /*1890*/  @!P4 SHF.L.U32 R21, R15, 0x10, RZ ;  /* 0x000000100f15c819 */ /* 0x000fc600000006ff */
[----:B------:R-:W4:Y:S01]  /*18a0*/  @!P2 LDG.E.64 R132, desc[UR4][R122.64+0x1000] ;  /* 0x001000047a84a981 */ /* 0x000f22000c1e1b00 */
[----:B------:R-:W-:Y:S02]  /*18b0*/  @!P4 PRMT R15, R13, 0x7632, R15 ;  /* 0x000076320d0fc816 */ /* 0x000fe4000000000f */
[----:B------:R-:W-:Y:S02]  /*18c0*/  CS2R R18, SRZ ;  /* 0x0000000000127805 */ /* 0x000fe4000001ff00 */
[----:B------:R-:W-:Y:S01]  /*18d0*/  @!P5 PRMT R120, R119, 0x7632, R120 ;  /* 0x000076327778d816 */ /* 0x000fe20000000078 */
[----:B------:R-:W4:Y:S01]  /*18e0*/  @!P3 LDG.E.64 R114, desc[UR4][R128.64+0x1100] ;  /* 0x001100048072b981 */ /* 0x000f22000c1e1b00 */
[----:B0-----:R-:W-:Y:S02]  /*18f0*/  CS2R R22, SRZ ;  /* 0x0000000000167805 */ /* 0x001fe4000001ff00 */
[----:B------:R-:W-:Y:S01]  /*1900*/  @!P4 IMAD.U32 R23, R14, 0x10000, RZ ;  /* 0x000100000e17c824 */ /* 0x000fe200078e00ff */
[----:B------:R-:W-:Y:S01]  /*1910*/  @!P4 PRMT R14, R12, 0x7632, R14 ;  /* 0x000076320c0ec816 */ /* 0x000fe2000000000e */
[----:B------:R-:W4:Y:S01]  /*1920*/  @!P3 LDG.E.64 R126, desc[UR4][R122.64+0x1100] ;  /* 0x001100047a7eb981 */ /* 0x000f22000c1e1b00 */
[----:B------:R-:W-:-:S02]  /*1930*/  @!P4 SHF.L.U32 R24, R16, 0x10, RZ ;  /* 0x000000101018c819 */ /* 0x000fc400000006ff */
[----:B------:R-:W-:Y:S02]  /*1940*/  @!P4 SHF.L.U32 R12, R12, 0x10, RZ ;  /* 0x000000100c0cc819 */ /* 0x000fe400000006ff */
[----:B------:R-:W-:Y:S01]  /*1950*/  @!P4 SHF.L.U32 R16, R13, 0x10, RZ ;  /* 0x000000100d10c819 */ /* 0x000fe200000006ff */
[----:B------:R-:W-:Y:S01]  /*1960*/  @!P4 IMAD.U32 R22, R17, 0x10000, RZ ;  /* 0x000100001116c824 */ /* 0x000fe200078e00ff */
[----:B------:R-:W-:Y:S01]  /*1970*/  @!P4 SHF.L.U32 R13, R14, 0x10, RZ ;  /* 0x000000100e0dc819 */ /* 0x000fe200000006ff */
[----:B------:R-:W-:Y:S01]  /*1980*/  VIADD R29, R110, 0x900 ;  /* 0x000009006e1d7836 */ /* 0x000fe20000000000 */
[----:B------:R-:W-:Y:S01]  /*1990*/  @!P4 SHF.L.U32 R15, R15, 0x10, RZ ;  /* 0x000000100f0fc819 */ /* 0x000fe200000006ff */
[----:B------:R-:W-:Y:S01]  /*19a0*/  @!P4 FMUL R19, R23, R12 ;  /* 0x0000000c1713c220 */ /* 0x000fe20000400000 */
[----:B------:R-:W-:Y:S01]  /*19b0*/  IMAD.MOV.U32 R17, RZ, RZ, RZ ;  /* 0x000000ffff117224 */ /* 0x000fe200078e00ff */
[----:B------:R-:W-:Y:S01]  /*19c0*/  @!P5 PRMT R12, R118, 0x7632, R12 ;  /* 0x00007632760cd816 */ /* 0x000fe2000000000c */
[----:B------:R-:W-:Y:S01]  /*19d0*/  @!P4 FMUL R18, R21, R16 ;  /* 0x000000101512c220 */ /* 0x000fe20000400000 */
[----:B------:R-:W-:Y:S01]  /*19e0*/  @!P4 FMUL R20, R24, R13 ;  /* 0x0000000d1814c220 */ /* 0x000fe20000400000 */
[----:B------:R-:W-:Y:S01]  /*19f0*/  @!P4 FMUL R17, R22, R15 ;  /* 0x0000000f1611c220 */ /* 0x000fe20000400000 */
[----:B------:R-:W-:-:S02]  /*1a00*/  ISETP.GE.AND P4, PT, R29, R0, PT ;  /* 0x000000001d00720c */ /* 0x000fc40003f86270 */
[----:B------:R-:W-:Y:S02]  /*1a10*/  CS2R R14, SRZ ;  /* 0x00000000000e7805 */ /* 0x000fe4000001ff00 */
[----:B------:R-:W-:Y:S01]  /*1a20*/  MOV R16, RZ ;  /* 0x000000ff00107202 */ /* 0x000fe20000000f00 */
[----:B------:R-:W-:Y:S01]  /*1a30*/  HFMA2.MMA R13, -RZ, RZ, 0, 0 ;  /* 0x00000000ff0d7435 */ /* 0x000fe200000001ff */
[----:B------:R-:W-:Y:S01]  /*1a40*/  @!P5 SHF.L.U32 R16, R12, 0x10, RZ ;  /* 0x000000100c10d819 */ /* 0x000fe200000006ff */
[----:B------:R-:W-:Y:S01]  /*1a50*/  @!P5 IMAD.U32 R14, R120, 0x10000, RZ ;  /* 0x00010000780ed824 */ /* 0x000fe200078e00ff */
[----:B------:R-:W-:Y:S02]  /*1a60*/  @!P5 PRMT R12, R10, 0x7632, R12 ;  /* 0x000076320a0cd816 */ /* 0x000fe4000000000c */
[----:B------:R-:W-:Y:S01]  /*1a70*/  @!P5 PRMT R120, R11, 0x7632, R120 ;  /* 0x000076320b78d816 */ /* 0x000fe20000000078 */
        /* <DEDUP_REMOVED lines=11> */
[----:B------:R-:W-:Y:S01]  /*1b30*/  STL [R1+0x5d0], R21 ;  /* 0x0005d01501007387 */ /* 0x000fe20000100800 */
[----:B------:R-:W-:Y:S02]  /*1b40*/  CS2R R226, SRZ ;  /* 0x0000000000e27805 */ /* 0x000fe4000001ff00 */
[----:B------:R-:W-:Y:S01]  /*1b50*/  CS2R R230, SRZ ;  /* 0x0000000000e67805 */ /* 0x000fe2000001ff00 */
[----:B------:R-:W-:Y:S01]  /*1b60*/  STL [R1+0x4b0], R29 ;  /* 0x0004b01d01007387 */ /* 0x000fe20000100800 */
[----:B------:R-:W-:Y:S01]  /*1b70*/  @!P5 FMUL R227, R15, R10 ;  /* 0x0000000a0fe3d220 */ /* 0x000fe20000400000 */
[----:B------:R-:W-:Y:S02]  /*1b80*/  @!P5 FMUL R229, R13, R134 ;  /* 0x000000860de5d220 */ /* 0x000fe40000400000 */
[----:B------:R-:W-:Y:S01]  /*1b90*/  STL [R1+0x5d4], R24 ;  /* 0x0005d41801007387 */ /* 0x000fe20000100800 */
[----:B------:R-:W-:Y:S01]  /*1ba0*/  @!P5 FMUL R228, R16, R11 ;  /* 0x0000000b10e4d220 */ /* 0x000fe20000400000 */
[----:B------:R-:W-:-:S02]  /*1bb0*/  @!P5 FMUL R230, R14, R121 ;  /* 0x000000790ee6d220 */ /* 0x000fc40000400000 */
[----:B------:R0:W-:Y:S01]  /*1bc0*/  STL [R1+0x5d8], R22 ;  /* 0x0005d81601007387 */ /* 0x0001e20000100800 */
[----:B------:R-:W-:Y:S01]  /*1bd0*/  ISETP.GE.AND P5, PT, R135, R0, PT ;  /* 0x000000008700720c */ /* 0x000fe20003fa6270 */
[----:B------:R-:W-:Y:S01]  /*1be0*/  IMAD.MOV.U32 R12, RZ, RZ, RZ ;  /* 0x000000ffff0c7224 */ /* 0x000fe200078e00ff */
[C---:B------:R-:W-:Y:S01]  /*1bf0*/  @!P6 PRMT R134, R6.reuse, 0x7632, R134 ;  /* 0x000076320686e816 */ /* 0x040fe20000000086 */
[----:B------:R-:W4:Y:S01]  /*1c00*/  @!P4 LDG.E.64 R124, desc[UR4][R128.64+0x1200] ;  /* 0x00120004807cc981 */ /* 0x000f22000c1e1b00 */
[C---:B------:R-:W-:Y:S02]  /*1c10*/  @!P6 PRMT R135, R7.reuse, 0x7632, R135 ;  /* 0x000076320787e816 */ /* 0x040fe40000000087 */
[----:B------:R-:W-:Y:S01]  /*1c20*/  @!P6 SHF.L.U32 R12, R6, 0x10, RZ ;  /* 0x00000010060ce819 */ /* 0x000fe200000006ff */
[----:B------:R-:W4:Y:S01]  /*1c30*/  @!P4 LDG.E.64 R118, desc[UR4][R122.64+0x1200] ;  /* 0x001200047a76c981 */ /* 0x000f22000c1e1b00 */
[----:B0-----:R-:W-:Y:S02]  /*1c40*/  CS2R R22, SRZ ;  /* 0x0000000000167805 */ /* 0x001fe4000001ff00 */
[----:B------:R-:W-:Y:S01]  /*1c50*/  @!P6 PRMT R6, R116, 0x7632, R6 ;  /* 0x000076327406e816 */ /* 0x000fe20000000006 */
[----:B------:R-:W-:-:S02]  /*1c60*/  @!P6 IMAD.U32 R23, R7, 0x10000, RZ ;  /* 0x000100000717e824 */ /* 0x000fc400078e00ff */
[----:B------:R-:W-:Y:S01]  /*1c70*/  @!P6 IMAD.U32 R7, R116, 0x10000, RZ ;  /* 0x000100007407e824 */ /* 0x000fe200078e00ff */
[----:B------:R-:W-:Y:S01]  /*1c80*/  @!P6 PRMT R116, R117, 0x7632, R116 ;  /* 0x000076327574e816 */ /* 0x000fe20000000074 */
[----:B------:R-:W-:Y:S01]  /*1c90*/  STL [R1+0x5dc], R15 ;  /* 0x0005dc0f01007387 */ /* 0x000fe20000100800 */
[----:B------:R-:W-:Y:S02]  /*1ca0*/  MOV R21, RZ ;  /* 0x000000ff00157202 */ /* 0x000fe40000000f00 */
[----:B------:R-:W-:Y:S01]  /*1cb0*/  @!P6 SHF.L.U32 R22, R134, 0x10, RZ ;  /* 0x000000108616e819 */ /* 0x000fe200000006ff */
[----:B------:R-:W-:Y:S01]  /*1cc0*/  STL [R1+0x5e0], R13 ;  /* 0x0005e00d01007387 */ /* 0x000fe20000100800 */
[----:B------:R-:W-:Y:S02]  /*1cd0*/  @!P6 SHF.L.U32 R21, R135, 0x10, RZ ;  /* 0x000000108715e819 */ /* 0x000fe400000006ff */
[----:B------:R-:W-:Y:S01]  /*1ce0*/  @!P6 SHF.L.U32 R116, R116, 0x10, RZ ;  /* 0x000000107474e819 */ /* 0x000fe200000006ff */
[----:B------:R-:W-:Y:S01]  /*1cf0*/  STL [R1+0x5e4], R16 ;  /* 0x0005e41001007387 */ /* 0x000fe20000100800 */
[----:B------:R-:W-:Y:S01]  /*1d00*/  CS2R R150, SRZ ;  /* 0x0000000000967805 */ /* 0x000fe2000001ff00 */
[----:B------:R-:W-:Y:S01]  /*1d10*/  HFMA2.MMA R149, -RZ, RZ, 0, 0 ;  /* 0x00000000ff957435 */ /* 0x000fe200000001ff */
[----:B------:R-:W-:Y:S01]  /*1d20*/  @!P6 SHF.L.U32 R117, R117, 0x10, RZ ;  /* 0x000000107575e819 */ /* 0x000fe200000006ff */
[----:B------:R-:W-:Y:S01]  /*1d30*/  STL [R1+0x1bc], R23 ;  /* 0x0001bc1701007387 */ /* 0x000fe20000100800 */
[----:B------:R-:W-:-:S02]  /*1d40*/  @!P6 IMAD.U32 R6, R6, 0x10000, RZ ;  /* 0x000100000606e824 */ /* 0x000fc400078e00ff */
[----:B------:R-:W-:Y:S01]  /*1d50*/  @!P6 FMUL R231, R12, R7 ;  /* 0x000000070ce7e220 */ /* 0x000fe20000400000 */
[----:B------:R-:W-:Y:S01]  /*1d60*/  @!P6 FMUL R150, R21, R116 ;  /* 0x000000741596e220 */ /* 0x000fe20000400000 */
[----:B------:R0:W-:Y:S01]  /*1d70*/  STL [R1+0x1a8], R22 ;  /* 0x0001a81601007387 */ /* 0x0001e20000100800 */
[----:B------:R-:W-:-:S03]  /*1d80*/  IADD3 R7, R110, 0xa00, RZ ;  /* 0x00000a006e077810 */ /* 0x000fc60007ffe0ff */
[----:B------:R1:W-:Y:S01]  /*1d90*/  STL [R1+0x1c0], R21 ;  /* 0x0001c01501007387 */ /* 0x0003e20000100800 */
[----:B------:R-:W-:Y:S01]  /*1da0*/  @!P6 FMUL R149, R23, R117 ;  /* 0x000000751795e220 */ /* 0x000fe20000400000 */
[----:B------:R-:W-:Y:S01]  /*1db0*/  @!P6 FMUL R151, R22, R6 ;  /* 0x000000061697e220 */ /* 0x000fe20000400000 */
[----:B------:R-:W-:Y:S01]  /*1dc0*/  ISETP.GE.AND P6, PT, R7, R0, PT ;  /* 0x000000000700720c */ /* 0x000fe20003fc6270 */
[----:B------:R-:W4:Y:S01]  /*1dd0*/  @!P5 LDG.E.64 R120, desc[UR4][R128.64+0x1300] ;  /* 0x001300048078d981 */ /* 0x000f22000c1e1b00 */
[----:B0-----:R-:W-:-:S03]  /*1de0*/  CS2R R22, SRZ ;  /* 0x0000000000167805 */ /* 0x001fc6000001ff00 */
[----:B------:R-:W4:Y:S01]  /*1df0*/  @!P5 LDG.E.64 R10, desc[UR4][R122.64+0x1300] ;  /* 0x001300047a0ad981 */ /* 0x000f22000c1e1b00 */
[----:B-1----:R-:W-:Y:S01]  /*1e00*/  HFMA2.MMA R21, -RZ, RZ, 0, 0 ;  /* 0x00000000ff157435 */ /* 0x002fe200000001ff */
[----:B------:R-:W-:Y:S01]  /*1e10*/  IMAD.MOV.U32 R15, RZ, RZ, RZ ;  /* 0x000000ffff0f7224 */ /* 0x000fe200078e00ff */
[----:B------:R-:W-:Y:S01]  /*1e20*/  MOV R13, RZ ;  /* 0x000000ff000d7202 */ /* 0x000fe20000000f00 */
[----:B------:R-:W-:Y:S01]  /*1e30*/  VIADD R135, R110, 0xa80 ;  /* 0x00000a806e877836 */ /* 0x000fe20000000000 */
[----:B------:R-:W-:Y:S01]  /*1e40*/  HFMA2.MMA R29, -RZ, RZ, 0, 0 ;  /* 0x00000000ff1d7435 */ /* 0x000fe200000001ff */
[----:B------:R-:W-:Y:S02]  /*1e50*/  CS2R R158, SRZ ;  /* 0x00000000009e7805 */ /* 0x000fe4000001ff00 */
[----:B------:R-:W-:Y:S01]  /*1e60*/  CS2R R156, SRZ ;  /* 0x00000000009c7805 */ /* 0x000fe2000001ff00 */
[----:B------:R-:W-:Y:S01]  /*1e70*/  IMAD.MOV.U32 R16, RZ, RZ, RZ ;  /* 0x000000ffff107224 */ /* 0x000fe200078e00ff */
[----:B------:R-:W4:Y:S01]  /*1e80*/  @!P6 LDG.E.64 R6, desc[UR4][R128.64+0x1400] ;  /* 0x001400048006e981 */ /* 0x000f22000c1e1b00 */
[----:B------:R-:W-:-:S03]  /*1e90*/  CS2R R30, SRZ ;  /* 0x00000000001e7805 */ /* 0x000fc6000001ff00 */
[----:B------:R-:W-:Y:S04]  /*1ea0*/  STL [R1+0x1a0], R149 ;  /* 0x0001a09501007387 */ /* 0x000fe80000100800 */
[----:B------:R-:W-:Y:S04]  /*1eb0*/  STL [R1+0x198], R151 ;  /* 0x0001989701007387 */ /* 0x000fe80000100800 */
[----:B------:R-:W-:Y:S01]  /*1ec0*/  STL [R1+0x1a4], R150 ;  /* 0x0001a49601007387 */ /* 0x000fe20000100800 */
[----:B------:R-:W-:Y:S01]  /*1ed0*/  IMAD.MOV.U32 R24, RZ, RZ, RZ ;  /* 0x000000ffff187224 */ /* 0x000fe200078e00ff */
[C---:B--2---:R-:W-:Y:S01]  /*1ee0*/  @!P0 PRMT R116, R112.reuse, 0x7632, R116 ;  /* 0x0000763270748816 */ /* 0x044fe20000000074 */
[----:B------:R-:W-:Y:S01]  /*1ef0*/  @!P0 IMAD.U32 R22, R112, 0x10000, RZ ;  /* 0x0001000070168824 */ /* 0x000fe200078e00ff */
[----:B------:R-:W-:-:S02]  /*1f00*/  @!P0 PRMT R117, R113, 0x7632, R117 ;  /* 0x0000763271758816 */ /* 0x000fc40000000075 */
[----:B------:R-:W-:Y:S02]  /*1f10*/  @!P0 SHF.L.U32 R21, R113, 0x10, RZ ;  /* 0x0000001071158819 */ /* 0x000fe400000006ff */
[----:B---3--:R-:W-:Y:S02]  /*1f20*/  @!P0 PRMT R112, R4, 0x7632, R112 ;  /* 0x0000763204708816 */ /* 0x008fe40000000070 */
[----:B------:R-:W-:Y:S01]  /*1f30*/  @!P0 PRMT R113, R5, 0x7632, R113 ;  /* 0x0000763205718816 */ /* 0x000fe20000000071 */
[----:B------:R-:W-:Y:S01]  /*1f40*/  @!P0 IMAD.U32 R13, R117, 0x10000, RZ ;  /* 0x00010000750d8824 */ /* 0x000fe200078e00ff */
[----:B------:R-:W-:Y:S02]  /*1f50*/  @!P0 SHF.L.U32 R15, R116, 0x10, RZ ;  /* 0x00000010740f8819 */ /* 0x000fe400000006ff */
[----:B------:R-:W-:Y:S01]  /*1f60*/  @!P0 SHF.L.U32 R4, R4, 0x10, RZ ;  /* 0x0000001004048819 */ /* 0x000fe200000006ff */
[----:B------:R-:W2:Y:S01]  /*1f70*/  @!P6 LDG.E.64 R116, desc[UR4][R122.64+0x1400] ;  /* 0x001400047a74e981 */ /* 0x000ea2000c1e1b00 */
[----:B------:R-:W-:-:S02]  /*1f80*/  @!P0 SHF.L.U32 R5, R5, 0x10, RZ ;  /* 0x0000001005058819 */ /* 0x000fc400000006ff */
[----:B------:R-:W-:Y:S02]  /*1f90*/  @!P0 SHF.L.U32 R112, R112, 0x10, RZ ;  /* 0x0000001070708819 */ /* 0x000fe400000006ff */
[----:B------:R-:W-:Y:S01]  /*1fa0*/  @!P0 SHF.L.U32 R113, R113, 0x10, RZ ;  /* 0x0000001071718819 */ /* 0x000fe200000006ff */
[----:B------:R-:W-:Y:S01]  /*1fb0*/  @!P0 FMUL R159, R22, R4 ;  /* 0x00000004169f8220 */ /* 0x000fe20000400000 */
[----:B------:R-:W-:Y:S01]  /*1fc0*/  @!P0 FMUL R157, R21, R5 ;  /* 0x00000005159d8220 */ /* 0x000fe20000400000 */
[----:B------:R-:W-:Y:S02]  /*1fd0*/  @!P0 FMUL R158, R15, R112 ;  /* 0x000000700f9e8220 */ /* 0x000fe40000400000 */
[----:B------:R-:W-:Y:S01]  /*1fe0*/  @!P0 FMUL R16, R13, R113 ;  /* 0x000000710d108220 */ /* 0x000fe20000400000 */
[----:B------:R-:W-:Y:S01]  /*1ff0*/  ISETP.GE.AND P0, PT, R135, R0, PT ;  /* 0x000000008700720c */ /* 0x000fe20003f06270 */
[C---:B----4-:R-:W-:Y:S01]  /*2000*/  @!P1 IMAD.U32 R30, R8.reuse, 0x10000, RZ ;  /* 0x00010000081e9824 */ /* 0x050fe200078e00ff */
[----:B------:R-:W-:-:S02]  /*2010*/  @!P1 PRMT R4, R8, 0x7632, R4 ;  /* 0x0000763208049816 */ /* 0x000fc40000000004 */
[C---:B------:R-:W-:Y:S02]  /*2020*/  @!P1 PRMT R5, R9.reuse, 0x7632, R5 ;  /* 0x0000763209059816 */ /* 0x040fe40000000005 */
[----:B------:R-:W-:Y:S02]  /*2030*/  @!P1 SHF.L.U32 R29, R9, 0x10, RZ ;  /* 0x00000010091d9819 */ /* 0x000fe400000006ff */
[----:B------:R-:W-:Y:S02]  /*2040*/  @!P1 PRMT R8, R2, 0x7632, R8 ;  /* 0x0000763202089816 */ /* 0x000fe40000000008 */
[C---:B------:R-:W-:Y:S01]  /*2050*/  @!P1 PRMT R9, R3.reuse, 0x7632, R9 ;  /* 0x0000763203099816 */ /* 0x040fe20000000009 */
[----:B------:R0:W-:Y:S01]  /*2060*/  STL [R1+0x1c4], R22 ;  /* 0x0001c41601007387 */ /* 0x0001e20000100800 */
[----:B------:R-:W-:Y:S01]  /*2070*/  @!P1 SHF.L.U32 R23, R4, 0x10, RZ ;  /* 0x0000001004179819 */ /* 0x000fe200000006ff */
[----:B------:R-:W-:Y:S01]  /*2080*/  VIADD R135, R110, 0xb00 ;  /* 0x00000b006e877836 */ /* 0x000fe20000000000 */
[----:B------:R-:W-:Y:S01]  /*2090*/  @!P1 SHF.L.U32 R2, R2, 0x10, RZ ;  /* 0x0000001002029819 */ /* 0x000fe200000006ff */
[----:B------:R1:W-:Y:S01]  /*20a0*/  STL [R1+0x1d8], R21 ;  /* 0x0001d81501007387 */ /* 0x0003e20000100800 */
[----:B------:R-:W-:-:S02]  /*20b0*/  @!P1 SHF.L.U32 R3, R3, 0x10, RZ ;  /* 0x0000001003039819 */ /* 0x000fc400000006ff */
[----:B------:R-:W-:Y:S01]  /*20c0*/  @!P1 SHF.L.U32 R8, R8, 0x10, RZ ;  /* 0x0000001008089819 */ /* 0x000fe200000006ff */
[----:B------:R-:W3:Y:S01]  /*20d0*/  @!P0 LDG.E.64 R112, desc[UR4][R128.64+0x1500] ;  /* 0x0015000480708981 */ /* 0x000ee2000c1e1b00 */
[----:B------:R-:W-:Y:S01]  /*20e0*/  @!P1 SHF.L.U32 R9, R9, 0x10, RZ ;  /* 0x0000001009099819 */ /* 0x000fe200000006ff */
[----:B0-----:R-:W-:Y:S02]  /*20f0*/  HFMA2.MMA R22, -RZ, RZ, 0, 0 ;  /* 0x00000000ff167435 */ /* 0x001fe400000001ff */
[----:B------:R0:W-:Y:S01]  /*2100*/  STL [R1+0x1c8], R15 ;  /* 0x0001c80f01007387 */ /* 0x0001e20000100800 */
[----:B-1----:R-:W-:Y:S01]  /*2110*/  MOV R21, RZ ;  /* 0x000000ff00157202 */ /* 0x002fe20000000f00 */
[----:B------:R-:W-:Y:S02]  /*2120*/  @!P1 IMAD.U32 R21, R5, 0x10000, RZ ;  /* 0x0001000005159824 */ /* 0x000fe400078e00ff */
[----:B------:R1:W-:Y:S01]  /*2130*/  STL [R1+0x1e0], R13 ;  /* 0x0001e00d01007387 */ /* 0x0003e20000100800 */
[----:B------:R-:W-:Y:S01]  /*2140*/  @!P1 FMUL R22, R29, R3 ;  /* 0x000000031d169220 */ /* 0x000fe20000400000 */
[----:B------:R-:W-:-:S02]  /*2150*/  @!P1 FMUL R24, R21, R9 ;  /* 0x0000000915189220 */ /* 0x000fc40000400000 */
[----:B------:R-:W4:Y:S01]  /*2160*/  @!P0 LDG.E.64 R4, desc[UR4][R122.64+0x1500] ;  /* 0x001500047a048981 */ /* 0x000f22000c1e1b00 */
[----:B0-----:R-:W-:Y:S02]  /*2170*/  IMAD.MOV.U32 R15, RZ, RZ, RZ ;  /* 0x000000ffff0f7224 */ /* 0x001fe400078e00ff */
[----:B------:R-:W-:Y:S01]  /*2180*/  @!P1 FMUL R15, R23, R8 ;  /* 0x00000008170f9220 */ /* 0x000fe20000400000 */
[----:B-1----:R-:W-:Y:S01]  /*2190*/  MOV R13, RZ ;  /* 0x000000ff000d7202 */ /* 0x002fe20000000f00 */
[----:B------:R-:W-:Y:S01]  /*21a0*/  @!P1 FMUL R13, R30, R2 ;  /* 0x000000021e0d9220 */ /* 0x000fe20000400000 */
[----:B------:R-:W-:-:S13]  /*21b0*/  ISETP.GE.AND P1, PT, R135, R0, PT ;  /* 0x000000008700720c */ /* 0x000fda0003f26270 */
[----:B------:R-:W4:Y:S04]  /*21c0*/  @!P1 LDG.E.64 R8, desc[UR4][R128.64+0x1600] ;  /* 0x0016000480089981 */ /* 0x000f28000c1e1b00 */
[----:B------:R-:W4:Y:S04]  /*21d0*/  @!P1 LDG.E.64 R2, desc[UR4][R122.64+0x1600] ;  /* 0x001600047a029981 */ /* 0x000f28000c1e1b00 */
[----:B------:R-:W-:Y:S04]  /*21e0*/  STL [R1+0x1ac], R159 ;  /* 0x0001ac9f01007387 */ /* 0x000fe80000100800 */
[----:B------:R-:W-:Y:S04]  /*21f0*/  STL [R1+0x1b4], R157 ;  /* 0x0001b49d01007387 */ /* 0x000fe80000100800 */
[----:B------:R-:W-:Y:S01]  /*2200*/  STL [R1+0x1b0], R158 ;  /* 0x0001b09e01007387 */ /* 0x000fe20000100800 */
[----:B------:R-:W-:-:S03]  /*2210*/  MOV R38, RZ ;  /* 0x000000ff00267202 */ /* 0x000fc60000000f00 */
[----:B------:R-:W-:Y:S01]  /*2220*/  STL [R1+0x1b8], R16 ;  /* 0x0001b81001007387 */ /* 0x000fe20000100800 */
[----:B------:R-:W-:-:S03]  /*2230*/  IMAD.MOV.U32 R37, RZ, RZ, RZ ;  /* 0x000000ffff257224 */ /* 0x000fc600078e00ff */
[----:B------:R-:W-:Y:S04]  /*2240*/  STL [R1+0x1e4], R30 ;  /* 0x0001e41e01007387 */ /* 0x000fe80000100800 */
[----:B------:R0:W-:Y:S04]  /*2250*/  STL [R1+0x1f8], R29 ;  /* 0x0001f81d01007387 */ /* 0x0001e80000100800 */
[----:B------:R-:W-:Y:S04]  /*2260*/  STL [R1+0x1e8], R23 ;  /* 0x0001e81701007387 */ /* 0x000fe80000100800 */
[----:B------:R1:W-:Y:S01]  /*2270*/  STL [R1+0x200], R21 ;  /* 0x0002001501007387 */ /* 0x0003e20000100800 */
[----:B0-----:R-:W-:-:S03]  /*2280*/  HFMA2.MMA R29, -RZ, RZ, 0, 0 ;  /* 0x00000000ff1d7435 */ /* 0x001fc600000001ff */
[----:B------:R-:W-:Y:S01]  /*2290*/  STL [R1+0x194], R13 ;  /* 0x0001940d01007387 */ /* 0x000fe20000100800 */
[----:B------:R-:W-:-:S03]  /*22a0*/  IMAD.MOV.U32 R30, RZ, RZ, RZ ;  /* 0x000000ffff1e7224 */ /* 0x000fc600078e00ff */
[----:B------:R-:W-:Y:S01]  /*22b0*/  STL [R1+0x1d0], R22 ;  /* 0x0001d01601007387 */ /* 0x000fe20000100800 */
[----:B-1----:R-:W-:-:S03]  /*22c0*/  HFMA2.MMA R21, -RZ, RZ, 0, 0 ;  /* 0x00000000ff157435 */ /* 0x002fc600000001ff */
[----:B------:R-:W-:Y:S04]  /*22d0*/  STL [R1+0x1cc], R15 ;  /* 0x0001cc0f01007387 */ /* 0x000fe80000100800 */
[----:B------:R-:W-:Y:S01]  /*22e0*/  STL [R1+0x1dc], R24 ;  /* 0x0001dc1801007387 */ /* 0x000fe20000100800 */
[----:B------:R-:W-:Y:S02]  /*22f0*/  MOV R23, RZ ;  /* 0x000000ff00177202 */ /* 0x000fe40000000f00 */
[C---:B------:R-:W-:Y:S02]  /*2300*/  @!P2 PRMT R134, R130.reuse, 0x7632, R134 ;  /* 0x000076328286a816 */ /* 0x040fe40000000086 */
[----:B------:R-:W-:Y:S02]  /*2310*/  @!P2 PRMT R135, R131, 0x7632, R135 ;  /* 0x000076328387a816 */ /* 0x000fe40000000087 */
[----:B------:R-:W-:-:S02]  /*2320*/  @!P2 SHF.L.U32 R38, R130, 0x10, RZ ;  /* 0x000000108226a819 */ /* 0x000fc400000006ff */
[----:B------:R-:W-:Y:S02]  /*2330*/  @!P2 SHF.L.U32 R37, R131, 0x10, RZ ;  /* 0x000000108325a819 */ /* 0x000fe400000006ff */
[C---:B------:R-:W-:Y:S02]  /*2340*/  @!P2 PRMT R130, R132.reuse, 0x7632, R130 ;  /* 0x000076328482a816 */ /* 0x040fe40000000082 */
[C---:B------:R-:W-:Y:S01]  /*2350*/  @!P2 PRMT R131, R133.reuse, 0x7632, R131 ;  /* 0x000076328583a816 */ /* 0x040fe20000000083 */
[----:B------:R-:W-:Y:S01]  /*2360*/  @!P2 IMAD.U32 R133, R133, 0x10000, RZ ;  /* 0x000100008585a824 */ /* 0x000fe200078e00ff */
[----:B------:R-:W-:Y:S01]  /*2370*/  @!P2 SHF.L.U32 R29, R135, 0x10, RZ ;  /* 0x00000010871da819 */ /* 0x000fe200000006ff */
[----:B------:R-:W-:Y:S01]  /*2380*/  STL [R1+0x208], R38 ;  /* 0x0002082601007387 */ /* 0x000fe20000100800 */
[----:B------:R-:W-:Y:S01]  /*2390*/  @!P2 SHF.L.U32 R132, R132, 0x10, RZ ;  /* 0x000000108484a819 */ /* 0x000fe200000006ff */
[----:B------:R-:W-:Y:S01]  /*23a0*/  @!P2 IMAD.U32 R31, R134, 0x10000, RZ ;  /* 0x00010000861fa824 */ /* 0x000fe200078e00ff */
[----:B------:R-:W-:Y:S01]  /*23b0*/  @!P2 SHF.L.U32 R130, R130, 0x10, RZ ;  /* 0x000000108282a819 */ /* 0x000fe200000006ff */
[----:B------:R0:W-:Y:S01]  /*23c0*/  STL [R1+0x21c], R37 ;  /* 0x00021c2501007387 */ /* 0x0001e20000100800 */
[----:B------:R-:W-:-:S02]  /*23d0*/  @!P2 IMAD.U32 R131, R131, 0x10000, RZ ;  /* 0x000100008383a824 */ /* 0x000fc400078e00ff */
[----:B------:R-:W-:Y:S01]  /*23e0*/  @!P2 FMUL R30, R37, R133 ;  /* 0x00000085251ea220 */ /* 0x000fe20000400000 */
[----:B------:R-:W-:Y:S01]  /*23f0*/  IADD3 R135, R110, 0xb80, RZ ;  /* 0x00000b806e877810 */ /* 0x000fe20007ffe0ff */
[----:B------:R-:W-:Y:S01]  /*2400*/  @!P2 FMUL R21, R38, R132 ;  /* 0x000000842615a220 */ /* 0x000fe20000400000 */
[----:B------:R-:W-:Y:S01]  /*2410*/  MOV R32, RZ ;  /* 0x000000ff00207202 */ /* 0x000fe20000000f00 */
[----:B------:R-:W-:Y:S01]  /*2420*/  @!P2 FMUL R23, R31, R130 ;  /* 0x000000821f17a220 */ /* 0x000fe20000400000 */
[----:B------:R-:W-:Y:S01]  /*2430*/  @!P2 FMUL R32, R29, R131 ;  /* 0x000000831d20a220 */ /* 0x000fe20000400000 */
[----:B0-----:R-:W-:Y:S01]  /*2440*/  HFMA2.MMA R37, -RZ, RZ, 0, 0 ;  /* 0x00000000ff257435 */ /* 0x001fe200000001ff */
[----:B------:R-:W-:Y:S01]  /*2450*/  ISETP.GE.AND P2, PT, R135, R0, PT ;  /* 0x000000008700720c */ /* 0x000fe20003f46270 */
[----:B------:R0:W-:Y:S01]  /*2460*/  STL [R1+0x20c], R31 ;  /* 0x00020c1f01007387 */ /* 0x0001e20000100800 */
[----:B------:R-:W-:Y:S01]  /*2470*/  IMAD.MOV.U32 R38, RZ, RZ, RZ ;  /* 0x000000ffff267224 */ /* 0x000fe200078e00ff */
[C---:B------:R-:W-:Y:S01]  /*2480*/  @!P3 PRMT R135, R115.reuse, 0x7632, R135 ;  /* 0x000076327387b816 */ /* 0x040fe20000000087 */
[----:B------:R-:W-:Y:S01]  /*2490*/  @!P3 IMAD.U32 R38, R114, 0x10000, RZ ;  /* 0x000100007226b824 */ /* 0x000fe200078e00ff */
[----:B------:R-:W-:Y:S01]  /*24a0*/  @!P3 SHF.L.U32 R37, R115, 0x10, RZ ;  /* 0x000000107325b819 */ /* 0x000fe200000006ff */
[----:B------:R1:W-:Y:S01]  /*24b0*/  STL [R1+0x224], R29 ;  /* 0x0002241d01007387 */ /* 0x0003e20000100800 */
[----:B------:R-:W-:-:S02]  /*24c0*/  @!P3 PRMT R115, R127, 0x7632, R115 ;  /* 0x000076327f73b816 */ /* 0x000fc40000000073 */
[----:B------:R-:W-:Y:S01]  /*24d0*/  @!P3 PRMT R134, R114, 0x7632, R134 ;  /* 0x000076327286b816 */ /* 0x000fe20000000086 */
[----:B------:R-:W-:Y:S01]  /*24e0*/  STL [R1+0x190], R21 ;  /* 0x0001901501007387 */ /* 0x000fe20000100800 */
[----:B0-----:R-:W-:Y:S01]  /*24f0*/  HFMA2.MMA R31, -RZ, RZ, 0, 0 ;  /* 0x00000000ff1f7435 */ /* 0x001fe200000001ff */
[----:B------:R-:W-:Y:S02]  /*2500*/  @!P3 SHF.L.U32 R127, R127, 0x10, RZ ;  /* 0x000000107f7fb819 */ /* 0x000fe400000006ff */
[----:B------:R-:W-:Y:S01]  /*2510*/  STL [R1+0x1f0], R30 ;  /* 0x0001f01e01007387 */ /* 0x000fe20000100800 */
[----:B------:R-:W-:-:S03]  /*2520*/  @!P3 PRMT R114, R126, 0x7632, R114 ;  /* 0x000076327e72b816 */ /* 0x000fc60000000072 */
[----:B------:R-:W-:Y:S01]  /*2530*/  STL [R1+0x1ec], R23 ;  /* 0x0001ec1701007387 */ /* 0x000fe20000100800 */
[----:B------:R-:W-:Y:S01]  /*2540*/  @!P3 SHF.L.U32 R126, R126, 0x10, RZ ;  /* 0x000000107e7eb819 */ /* 0x000fe200000006ff */
[----:B------:R-:W-:Y:S02]  /*2550*/  @!P3 FMUL R156, R37, R127 ;  /* 0x0000007f259cb220 */ /* 0x000fe40000400000 */
[----:B------:R-:W-:Y:S01]  /*2560*/  STL [R1+0x1f4], R32 ;  /* 0x0001f42001007387 */ /* 0x000fe20000100800 */
[----:B-1----:R-:W-:Y:S01]  /*2570*/  MOV R29, RZ ;  /* 0x000000ff001d7202 */ /* 0x002fe20000000f00 */
[----:B------:R-:W-:Y:S01]  /*2580*/  @!P3 IMAD.U32 R29, R135, 0x10000, RZ ;  /* 0x00010000871db824 */ /* 0x000fe200078e00ff */
[----:B------:R-:W-:Y:S01]  /*2590*/  @!P3 SHF.L.U32 R31, R134, 0x10, RZ ;  /* 0x00000010861fb819 */ /* 0x000fe200000006ff */
[----:B------:R-:W-:Y:S01]  /*25a0*/  STL [R1+0x228], R38 ;  /* 0x0002282601007387 */ /* 0x000fe20000100800 */
[----:B------:R-:W-:Y:S01]  /*25b0*/  @!P3 SHF.L.U32 R115, R115, 0x10, RZ ;  /* 0x000000107373b819 */ /* 0x000fe200000006ff */
[----:B------:R-:W-:-:S02]  /*25c0*/  @!P3 IMAD.U32 R114, R114, 0x10000, RZ ;  /* 0x000100007272b824 */ /* 0x000fc400078e00ff */
[----:B------:R0:W-:Y:S01]  /*25d0*/  STL [R1+0x240], R37 ;  /* 0x0002402501007387 */ /* 0x0001e20000100800 */
[----:B------:R-:W-:Y:S02]  /*25e0*/  CS2R R162, SRZ ;  /* 0x0000000000a27805 */ /* 0x000fe4000001ff00 */
[----:B------:R-:W-:Y:S02]  /*25f0*/  IADD3 R135, R110, 0xc00, RZ ;  /* 0x00000c006e877810 */ /* 0x000fe40007ffe0ff */
[----:B------:R-:W-:Y:S02]  /*2600*/  CS2R R160, SRZ ;  /* 0x0000000000a07805 */ /* 0x000fe4000001ff00 */
[----:B------:R-:W-:Y:S01]  /*2610*/  CS2R R152, SRZ ;  /* 0x0000000000987805 */ /* 0x000fe2000001ff00 */
[----:B------:R-:W4:Y:S01]  /*2620*/  @!P2 LDG.E.64 R130, desc[UR4][R128.64+0x1700] ;  /* 0x001700048082a981 */ /* 0x000f22000c1e1b00 */
[----:B------:R-:W-:-:S03]  /*2630*/  @!P3 FMUL R162, R38, R126 ;  /* 0x0000007e26a2b220 */ /* 0x000fc60000400000 */
[----:B------:R-:W4:Y:S01]  /*2640*/  @!P2 LDG.E.64 R132, desc[UR4][R122.64+0x1700] ;  /* 0x001700047a84a981 */ /* 0x000f22000c1e1b00 */
[----:B0-----:R-:W-:Y:S01]  /*2650*/  HFMA2.MMA R37, -RZ, RZ, 0, 0 ;  /* 0x00000000ff257435 */ /* 0x001fe200000001ff */
[----:B------:R-:W-:Y:S01]  /*2660*/  @!P3 FMUL R160, R31, R114 ;  /* 0x000000721fa0b220 */ /* 0x000fe20000400000 */
[----:B------:R-:W-:Y:S01]  /*2670*/  @!P3 FMUL R152, R29, R115 ;  /* 0x000000731d98b220 */ /* 0x000fe20000400000 */
[----:B------:R-:W-:Y:S02]  /*2680*/  CS2R R38, SRZ ;  /* 0x0000000000267805 */ /* 0x000fe4000001ff00 */
[----:B------:R-:W-:Y:S01]  /*2690*/  ISETP.GE.AND P3, PT, R135, R0, PT ;  /* 0x000000008700720c */ /* 0x000fe20003f66270 */
[C---:B------:R-:W-:Y:S01]  /*26a0*/  @!P4 IMAD.U32 R38, R124.reuse, 0x10000, RZ ;  /* 0x000100007c26c824 */ /* 0x040fe200078e00ff */
[----:B------:R-:W-:Y:S02]  /*26b0*/  @!P4 PRMT R126, R124, 0x7632, R126 ;  /* 0x000076327c7ec816 */ /* 0x000fe4000000007e */
[----:B------:R-:W-:-:S02]  /*26c0*/  @!P4 PRMT R127, R125, 0x7632, R127 ;  /* 0x000076327d7fc816 */ /* 0x000fc4000000007f */
[----:B------:R-:W-:Y:S02]  /*26d0*/  @!P4 SHF.L.U32 R37, R125, 0x10, RZ ;  /* 0x000000107d25c819 */ /* 0x000fe400000006ff */
[C---:B------:R-:W-:Y:S02]  /*26e0*/  @!P4 PRMT R124, R118.reuse, 0x7632, R124 ;  /* 0x00007632767cc816 */ /* 0x040fe4000000007c */
[C---:B------:R-:W-:Y:S01]  /*26f0*/  @!P4 PRMT R125, R119.reuse, 0x7632, R125 ;  /* 0x00007632777dc816 */ /* 0x040fe2000000007d */
[----:B------:R0:W-:Y:S01]  /*2700*/  STL [R1+0x22c], R31 ;  /* 0x00022c1f01007387 */ /* 0x0001e20000100800 */
[----:B------:R-:W-:Y:S01]  /*2710*/  @!P4 SHF.L.U32 R118, R118, 0x10, RZ ;  /* 0x000000107676c819 */ /* 0x000fe200000006ff */
[----:B------:R-:W-:Y:S01]  /*2720*/  @!P4 IMAD.U32 R124, R124, 0x10000, RZ ;  /* 0x000100007c7cc824 */ /* 0x000fe200078e00ff */
[----:B------:R-:W-:Y:S01]  /*2730*/  @!P4 SHF.L.U32 R119, R119, 0x10, RZ ;  /* 0x000000107777c819 */ /* 0x000fe200000006ff */
[----:B------:R1:W-:Y:S01]  /*2740*/  STL [R1+0x244], R29 ;  /* 0x0002441d01007387 */ /* 0x0003e20000100800 */
[----:B------:R-:W-:-:S02]  /*2750*/  @!P4 SHF.L.U32 R125, R125, 0x10, RZ ;  /* 0x000000107d7dc819 */ /* 0x000fc400000006ff */
[----:B------:R-:W-:Y:S02]  /*2760*/  CS2R R154, SRZ ;  /* 0x00000000009a7805 */ /* 0x000fe4000001ff00 */
[----:B------:R-:W-:Y:S01]  /*2770*/  IADD3 R135, R110, 0xc80, RZ ;  /* 0x00000c806e877810 */ /* 0x000fe20007ffe0ff */
[----:B------:R-:W-:Y:S01]  /*2780*/  STL [R1+0x210], R162 ;  /* 0x000210a201007387 */ /* 0x000fe20000100800 */
[----:B0-----:R-:W-:Y:S01]  /*2790*/  IMAD.MOV.U32 R31, RZ, RZ, RZ ;  /* 0x000000ffff1f7224 */ /* 0x001fe200078e00ff */
[----:B------:R-:W-:Y:S02]  /*27a0*/  @!P4 SHF.L.U32 R31, R126, 0x10, RZ ;  /* 0x000000107e1fc819 */ /* 0x000fe400000006ff */
[----:B------:R-:W-:Y:S01]  /*27b0*/  STL [R1+0x218], R156 ;  /* 0x0002189c01007387 */ /* 0x000fe20000100800 */
[----:B-1----:R-:W-:Y:S01]  /*27c0*/  MOV R29, RZ ;  /* 0x000000ff001d7202 */ /* 0x002fe20000000f00 */
[----:B------:R-:W-:Y:S02]  /*27d0*/  @!P4 IMAD.U32 R29, R127, 0x10000, RZ ;  /* 0x000100007f1dc824 */ /* 0x000fe400078e00ff */
[----:B------:R-:W-:Y:S01]  /*27e0*/  STL [R1+0x214], R160 ;  /* 0x000214a001007387 */ /* 0x000fe20000100800 */
[----:B------:R-:W-:Y:S01]  /*27f0*/  @!P4 FMUL R155, R38, R118 ;  /* 0x00000076269bc220 */ /* 0x000fe20000400000 */
[----:B------:R-:W-:Y:S01]  /*2800*/  @!P4 FMUL R153, R37, R119 ;  /* 0x000000772599c220 */ /* 0x000fe20000400000 */
[----:B------:R-:W-:Y:S01]  /*2810*/  @!P4 FMUL R154, R31, R124 ;  /* 0x0000007c1f9ac220 */ /* 0x000fe20000400000 */
[----:B------:R-:W-:Y:S01]  /*2820*/  STL [R1+0x220], R152 ;  /* 0x0002209801007387 */ /* 0x000fe20000100800 */
[----:B------:R-:W-:Y:S01]  /*2830*/  @!P4 FMUL R161, R29, R125 ;  /* 0x0000007d1da1c220 */ /* 0x000fe20000400000 */
[----:B------:R-:W-:-:S02]  /*2840*/  ISETP.GE.AND P4, PT, R135, R0, PT ;  /* 0x000000008700720c */ /* 0x000fc40003f86270 */
[----:B------:R0:W-:Y:S04]  /*2850*/  STL [R1+0x250], R38 ;  /* 0x0002502601007387 */ /* 0x0001e80000100800 */
[----:B------:R-:W4:Y:S04]  /*2860*/  @!P3 LDG.E.64 R114, desc[UR4][R128.64+0x1800] ;  /* 0x001800048072b981 */ /* 0x000f28000c1e1b00 */
[----:B------:R-:W4:Y:S01]  /*2870*/  @!P3 LDG.E.64 R126, desc[UR4][R122.64+0x1800] ;  /* 0x001800047a7eb981 */ /* 0x000f22000c1e1b00 */
[----:B0-----:R-:W-:Y:S01]  /*2880*/  HFMA2.MMA R38, -RZ, RZ, 0, 0 ;  /* 0x00000000ff267435 */ /* 0x001fe200000001ff */
[C---:B------:R-:W-:Y:S01]  /*2890*/  @!P5 PRMT R118, R120.reuse, 0x7632, R118 ;  /* 0x000076327876d816 */ /* 0x040fe20000000076 */
[----:B------:R-:W-:Y:S01]  /*28a0*/  @!P5 IMAD.U32 R39, R120, 0x10000, RZ ;  /* 0x000100007827d824 */ /* 0x000fe200078e00ff */
[C---:B------:R-:W-:Y:S01]  /*28b0*/  @!P5 PRMT R119, R121.reuse, 0x7632, R119 ;  /* 0x000076327977d816 */ /* 0x040fe20000000077 */
[----:B------:R-:W-:Y:S01]  /*28c0*/  VIADD R135, R110, 0xd00 ;  /* 0x00000d006e877836 */ /* 0x000fe20000000000 */
[----:B------:R-:W-:Y:S01]  /*28d0*/  @!P5 PRMT R120, R10, 0x7632, R120 ;  /* 0x000076320a78d816 */ /* 0x000fe20000000078 */
[----:B------:R-:W4:Y:S01]  /*28e0*/  @!P4 LDG.E.64 R124, desc[UR4][R128.64+0x1900] ;  /* 0x00190004807cc981 */ /* 0x000f22000c1e1b00 */
[----:B------:R-:W-:-:S02]  /*28f0*/  @!P5 SHF.L.U32 R38, R121, 0x10, RZ ;  /* 0x000000107926d819 */ /* 0x000fc400000006ff */
[C---:B------:R-:W-:Y:S01]  /*2900*/  @!P5 PRMT R121, R11.reuse, 0x7632, R121 ;  /* 0x000076320b79d816 */ /* 0x040fe20000000079 */
[----:B------:R0:W-:Y:S01]  /*2910*/  STL [R1+0x264], R37 ;  /* 0x0002642501007387 */ /* 0x0001e20000100800 */
[----:B------:R-:W-:Y:S02]  /*2920*/  @!P5 SHF.L.U32 R10, R10, 0x10, RZ ;  /* 0x000000100a0ad819 */ /* 0x000fe400000006ff */
[----:B------:R-:W-:Y:S01]  /*2930*/  @!P5 SHF.L.U32 R11, R11, 0x10, RZ ;  /* 0x000000100b0bd819 */ /* 0x000fe200000006ff */
[----:B------:R1:W-:Y:S01]  /*2940*/  STL [R1+0x254], R31 ;  /* 0x0002541f01007387 */ /* 0x0003e20000100800 */
[----:B------:R-:W-:Y:S02]  /*2950*/  @!P5 SHF.L.U32 R120, R120, 0x10, RZ ;  /* 0x000000107878d819 */ /* 0x000fe400000006ff */
[----:B------:R-:W-:Y:S01]  /*2960*/  @!P5 SHF.L.U32 R121, R121, 0x10, RZ ;  /* 0x000000107979d819 */ /* 0x000fe200000006ff */
[----:B------:R1:W-:Y:S01]  /*2970*/  STL [R1+0x26c], R29 ;  /* 0x00026c1d01007387 */ /* 0x0003e20000100800 */
[----:B0-----:R-:W-:Y:S01]  /*2980*/  IMAD.MOV.U32 R37, RZ, RZ, RZ ;  /* 0x000000ffff257224 */ /* 0x001fe200078e00ff */
[----:B------:R-:W-:-:S02]  /*2990*/  @!P5 SHF.L.U32 R37, R118, 0x10, RZ ;  /* 0x000000107625d819 */ /* 0x000fc400000006ff */
[----:B------:R-:W-:Y:S01]  /*29a0*/  STL [R1+0x230], R155 ;  /* 0x0002309b01007387 */ /* 0x000fe20000100800 */
[----:B-1----:R-:W-:Y:S01]  /*29b0*/  MOV R31, RZ ;  /* 0x000000ff001f7202 */ /* 0x002fe20000000f00 */
[----:B------:R-:W-:Y:S02]  /*29c0*/  @!P5 IMAD.U32 R31, R119, 0x10000, RZ ;  /* 0x00010000771fd824 */ /* 0x000fe400078e00ff */
[----:B------:R-:W-:Y:S01]  /*29d0*/  STL [R1+0x238], R153 ;  /* 0x0002389901007387 */ /* 0x000fe20000100800 */
[----:B------:R-:W-:Y:S02]  /*29e0*/  CS2R R166, SRZ ;  /* 0x0000000000a67805 */ /* 0x000fe4000001ff00 */
[----:B------:R-:W-:Y:S01]  /*29f0*/  CS2R R164, SRZ ;  /* 0x0000000000a47805 */ /* 0x000fe2000001ff00 */
[----:B------:R-:W-:Y:S01]  /*2a00*/  IMAD.MOV.U32 R29, RZ, RZ, RZ ;  /* 0x000000ffff1d7224 */ /* 0x000fe200078e00ff */
[----:B------:R-:W4:Y:S01]  /*2a10*/  @!P4 LDG.E.64 R118, desc[UR4][R122.64+0x1900] ;  /* 0x001900047a76c981 */ /* 0x000f22000c1e1b00 */
[----:B------:R-:W-:Y:S01]  /*2a20*/  @!P5 FMUL R29, R39, R10 ;  /* 0x0000000a271dd220 */ /* 0x000fe20000400000 */
[----:B------:R-:W-:Y:S01]  /*2a30*/  @!P5 FMUL R166, R38, R11 ;  /* 0x0000000b26a6d220 */ /* 0x000fe20000400000 */
[----:B------:R-:W-:Y:S01]  /*2a40*/  @!P5 FMUL R167, R37, R120 ;  /* 0x0000007825a7d220 */ /* 0x000fe20000400000 */
[----:B------:R-:W-:Y:S01]  /*2a50*/  STL [R1+0x234], R154 ;  /* 0x0002349a01007387 */ /* 0x000fe20000100800 */
[----:B------:R-:W-:Y:S01]  /*2a60*/  @!P5 FMUL R165, R31, R121 ;  /* 0x000000791fa5d220 */ /* 0x000fe20000400000 */
[----:B------:R-:W-:-:S02]  /*2a70*/  ISETP.GE.AND P5, PT, R135, R0, PT ;  /* 0x000000008700720c */ /* 0x000fc40003fa6270 */
[----:B------:R-:W-:Y:S01]  /*2a80*/  CS2R R46, SRZ ;  /* 0x00000000002e7805 */ /* 0x000fe2000001ff00 */
[----:B------:R-:W-:Y:S01]  /*2a90*/  STL [R1+0x23c], R161 ;  /* 0x00023ca101007387 */ /* 0x000fe20000100800 */
[C---:B------:R-:W-:Y:S01]  /*2aa0*/  @!P6 PRMT R134, R6.reuse, 0x7632, R134 ;  /* 0x000076320686e816 */ /* 0x040fe20000000086 */
[----:B------:R-:W-:Y:S02]  /*2ab0*/  @!P6 IMAD.U32 R47, R6, 0x10000, RZ ;  /* 0x00010000062fe824 */ /* 0x000fe400078e00ff */
[----:B------:R0:W-:Y:S01]  /*2ac0*/  STL [R1+0x274], R39 ;  /* 0x0002742701007387 */ /* 0x0001e20000100800 */
[C---:B------:R-:W-:Y:S02]  /*2ad0*/  @!P6 PRMT R135, R7.reuse, 0x7632, R135 ;  /* 0x000076320787e816 */ /* 0x040fe40000000087 */
[----:B------:R-:W-:Y:S01]  /*2ae0*/  @!P6 SHF.L.U32 R46, R7, 0x10, RZ ;  /* 0x00000010072ee819 */ /* 0x000fe200000006ff */
[----:B------:R-:W-:Y:S01]  /*2af0*/  HFMA2.MMA R40, -RZ, RZ, 0, 0 ;  /* 0x00000000ff287435 */ /* 0x000fe200000001ff */
[----:B------:R-:W-:-:S02]  /*2b00*/  MOV R45, RZ ;  /* 0x000000ff002d7202 */ /* 0x000fc40000000f00 */
[----:B------:R-:W-:Y:S01]  /*2b10*/  CS2R R54, SRZ ;  /* 0x0000000000367805 */ /* 0x000fe2000001ff00 */
[----:B------:R-:W4:Y:S01]  /*2b20*/  @!P5 LDG.E.64 R120, desc[UR4][R128.64+0x1a00] ;  /* 0x001a00048078d981 */ /* 0x000f22000c1e1b00 */
[----:B0-----:R-:W-:Y:S01]  /*2b30*/  HFMA2.MMA R39, -RZ, RZ, 0, 0 ;  /* 0x00000000ff277435 */ /* 0x001fe200000001ff */
[----:B------:R-:W-:Y:S02]  /*2b40*/  @!P6 SHF.L.U32 R45, R134, 0x10, RZ ;  /* 0x00000010862de819 */ /* 0x000fe400000006ff */
[----:B------:R-:W4:Y:S01]  /*2b50*/  @!P5 LDG.E.64 R10, desc[UR4][R122.64+0x1a00] ;  /* 0x001a00047a0ad981 */ /* 0x000f22000c1e1b00 */
[C---:B--2---:R-:W-:Y:S02]  /*2b60*/  @!P6 PRMT R6, R116.reuse, 0x7632, R6 ;  /* 0x000076327406e816 */ /* 0x044fe40000000006 */
[----:B------:R-:W-:Y:S01]  /*2b70*/  @!P6 PRMT R7, R117, 0x7632, R7 ;  /* 0x000076327507e816 */ /* 0x000fe20000000007 */
[----:B------:R-:W-:Y:S01]  /*2b80*/  @!P6 IMAD.U32 R39, R135, 0x10000, RZ ;  /* 0x000100008727e824 */ /* 0x000fe200078e00ff */
[----:B------:R-:W-:Y:S01]  /*2b90*/  @!P6 SHF.L.U32 R116, R116, 0x10, RZ ;  /* 0x000000107474e819 */ /* 0x000fe200000006ff */
[----:B------:R0:W-:Y:S01]  /*2ba0*/  STL [R1+0x298], R38 ;  /* 0x0002982601007387 */ /* 0x0001e20000100800 */
[----:B------:R-:W-:Y:S01]  /*2bb0*/  @!P6 SHF.L.U32 R117, R117, 0x10, RZ ;  /* 0x000000107575e819 */ /* 0x000fe200000006ff */
[----:B------:R-:W-:Y:S01]  /*2bc0*/  VIADD R135, R110, 0xd80 ;  /* 0x00000d806e877836 */ /* 0x000fe20000000000 */
[----:B------:R-:W-:-:S02]  /*2bd0*/  @!P6 SHF.L.U32 R6, R6, 0x10, RZ ;  /* 0x000000100606e819 */ /* 0x000fc400000006ff */
[----:B------:R-:W-:Y:S01]  /*2be0*/  @!P6 SHF.L.U32 R7, R7, 0x10, RZ ;  /* 0x000000100707e819 */ /* 0x000fe200000006ff */
[----:B------:R1:W-:Y:S01]  /*2bf0*/  STL [R1+0x278], R37 ;  /* 0x0002782501007387 */ /* 0x0003e20000100800 */
[----:B------:R-:W-:-:S03]  /*2c00*/  @!P6 FMUL R40, R46, R117 ;  /* 0x000000752e28e220 */ /* 0x000fc60000400000 */
[----:B------:R2:W-:Y:S01]  /*2c10*/  STL [R1+0x2a0], R31 ;  /* 0x0002a01f01007387 */ /* 0x0005e20000100800 */
[----:B0-----:R-:W-:Y:S02]  /*2c20*/  IMAD.MOV.U32 R38, RZ, RZ, RZ ;  /* 0x000000ffff267224 */ /* 0x001fe400078e00ff */
[----:B------:R-:W-:Y:S01]  /*2c30*/  @!P6 FMUL R38, R45, R6 ;  /* 0x000000062d26e220 */ /* 0x000fe20000400000 */
[----:B------:R-:W-:Y:S01]  /*2c40*/  STL [R1+0x258], R29 ;  /* 0x0002581d01007387 */ /* 0x000fe20000100800 */
[----:B-1----:R-:W-:Y:S02]  /*2c50*/  IMAD.MOV.U32 R37, RZ, RZ, RZ ;  /* 0x000000ffff257224 */ /* 0x002fe400078e00ff */
[----:B------:R-:W-:Y:S01]  /*2c60*/  @!P6 FMUL R37, R39, R7 ;  /* 0x000000072725e220 */ /* 0x000fe20000400000 */
[----:B------:R-:W-:Y:S01]  /*2c70*/  STL [R1+0x260], R166 ;  /* 0x000260a601007387 */ /* 0x000fe20000100800 */
[----:B--2---:R-:W-:Y:S01]  /*2c80*/  MOV R31, RZ ;  /* 0x000000ff001f7202 */ /* 0x004fe20000000f00 */
[----:B------:R-:W-:-:S02]  /*2c90*/  @!P6 FMUL R31, R47, R116 ;  /* 0x000000742f1fe220 */ /* 0x000fc40000400000 */
[----:B------:R-:W-:Y:S01]  /*2ca0*/  STL [R1+0x25c], R167 ;  /* 0x00025ca701007387 */ /* 0x000fe20000100800 */
[----:B------:R-:W-:Y:S02]  /*2cb0*/  ISETP.GE.AND P6, PT, R135, R0, PT ;  /* 0x000000008700720c */ /* 0x000fe40003fc6270 */
[C---:B---3--:R-:W-:Y:S01]  /*2cc0*/  @!P0 PRMT R116, R112.reuse, 0x7632, R116 ;  /* 0x0000763270748816 */ /* 0x048fe20000000074 */
[----:B------:R-:W-:Y:S01]  /*2cd0*/  STL [R1+0x268], R165 ;  /* 0x000268a501007387 */ /* 0x000fe20000100800 */
[C---:B------:R-:W-:Y:S01]  /*2ce0*/  @!P0 PRMT R117, R113.reuse, 0x7632, R117 ;  /* 0x0000763271758816 */ /* 0x040fe20000000075 */
[----:B------:R-:W-:Y:S01]  /*2cf0*/  @!P0 IMAD.U32 R54, R113, 0x10000, RZ ;  /* 0x0001000071368824 */ /* 0x000fe200078e00ff */
[----:B------:R-:W-:Y:S01]  /*2d00*/  @!P0 SHF.L.U32 R55, R112, 0x10, RZ ;  /* 0x0000001070378819 */ /* 0x000fe200000006ff */
[----:B------:R-:W-:Y:S01]  /*2d10*/  STL [R1+0x2a4], R47 ;  /* 0x0002a42f01007387 */ /* 0x000fe20000100800 */
[----:B------:R-:W-:-:S03]  /*2d20*/  MOV R53, RZ ;  /* 0x000000ff00357202 */ /* 0x000fc60000000f00 */
[----:B------:R0:W-:Y:S01]  /*2d30*/  STL [R1+0x2b4], R46 ;  /* 0x0002b42e01007387 */ /* 0x0001e20000100800 */
[----:B----4-:R-:W-:-:S03]  /*2d40*/  @!P0 PRMT R112, R4, 0x7632, R112 ;  /* 0x0000763204708816 */ /* 0x010fc60000000070 */
[----:B------:R-:W-:Y:S01]  /*2d50*/  STL [R1+0x2a8], R45 ;  /* 0x0002a82d01007387 */ /* 0x000fe20000100800 */
[----:B------:R-:W-:-:S03]  /*2d60*/  @!P0 PRMT R113, R5, 0x7632, R113 ;  /* 0x0000763205718816 */ /* 0x000fc60000000071 */
[----:B------:R1:W-:Y:S01]  /*2d70*/  STL [R1+0x2c0], R39 ;  /* 0x0002c02701007387 */ /* 0x0003e20000100800 */
[----:B0-----:R-:W-:Y:S02]  /*2d80*/  CS2R R46, SRZ ;  /* 0x00000000002e7805 */ /* 0x001fe4000001ff00 */
[----:B------:R-:W-:Y:S01]  /*2d90*/  @!P0 SHF.L.U32 R53, R116, 0x10, RZ ;  /* 0x0000001074358819 */ /* 0x000fe200000006ff */
[----:B------:R-:W-:Y:S01]  /*2da0*/  STL [R1+0x27c], R31 ;  /* 0x00027c1f01007387 */ /* 0x000fe20000100800 */
[----:B------:R-:W-:Y:S01]  /*2db0*/  @!P0 SHF.L.U32 R47, R117, 0x10, RZ ;  /* 0x00000010752f8819 */ /* 0x000fe200000006ff */
[----:B------:R-:W-:Y:S01]  /*2dc0*/  @!P0 IMAD.U32 R4, R4, 0x10000, RZ ;  /* 0x0001000004048824 */ /* 0x000fe200078e00ff */
[----:B------:R-:W-:Y:S01]  /*2dd0*/  @!P0 SHF.L.U32 R5, R5, 0x10, RZ ;  /* 0x0000001005058819 */ /* 0x000fe200000006ff */
[----:B------:R-:W-:Y:S01]  /*2de0*/  STL [R1+0x288], R40 ;  /* 0x0002882801007387 */ /* 0x000fe20000100800 */
[----:B------:R-:W-:Y:S01]  /*2df0*/  @!P0 SHF.L.U32 R112, R112, 0x10, RZ ;  /* 0x0000001070708819 */ /* 0x000fe200000006ff */
[----:B-1----:R-:W-:Y:S01]  /*2e00*/  HFMA2.MMA R39, -RZ, RZ, 0, 0 ;  /* 0x00000000ff277435 */ /* 0x002fe200000001ff */
[----:B------:R-:W-:Y:S01]  /*2e10*/  @!P0 IMAD.U32 R113, R113, 0x10000, RZ ;  /* 0x0001000071718824 */ /* 0x000fe200078e00ff */
[----:B------:R-:W-:Y:S01]  /*2e20*/  STL [R1+0x280], R38 ;  /* 0x0002802601007387 */ /* 0x000fe20000100800 */
[----:B------:R-:W-:Y:S01]  /*2e30*/  IADD3 R135, R110, 0xe00, RZ ;  /* 0x00000e006e877810 */ /* 0x000fe20007ffe0ff */
[----:B------:R-:W-:Y:S01]  /*2e40*/  IMAD.MOV.U32 R48, RZ, RZ, RZ ;  /* 0x000000ffff307224 */ /* 0x000fe200078e00ff */
[----:B------:R-:W-:Y:S01]  /*2e50*/  MOV R45, RZ ;  /* 0x000000ff002d7202 */ /* 0x000fe20000000f00 */
[----:B------:R-:W-:Y:S01]  /*2e60*/  STL [R1+0x290], R37 ;  /* 0x0002902501007387 */ /* 0x000fe20000100800 */
        /* <DEDUP_REMOVED lines=8> */
[----:B------:R-:W-:Y:S01]  /*2ef0*/  IMAD.MOV.U32 R61, RZ, RZ, RZ ;  /* 0x000000ffff3d7224 */ /* 0x000fe200078e00ff */
[----:B------:R-:W-:Y:S02]  /*2f00*/  @!P1 PRMT R4, R8, 0x7632, R4 ;  /* 0x0000763208049816 */ /* 0x000fe40000000004 */
[----:B------:R-:W2:Y:S01]  /*2f10*/  @!P6 LDG.E.64 R6, desc[UR4][R128.64+0x1b00] ;  /* 0x001b00048006e981 */ /* 0x000ea2000c1e1b00 */
[----:B------:R-:W-:-:S03]  /*2f20*/  @!P1 PRMT R5, R9, 0x7632, R5 ;  /* 0x0000763209059816 */ /* 0x000fc60000000005 */
[----:B------:R0:W-:Y:S01]  /*2f30*/  STL [R1+0x2d8], R53 ;  /* 0x0002d83501007387 */ /* 0x0001e20000100800 */
[----:B------:R-:W-:Y:S02]  /*2f40*/  @!P1 SHF.L.U32 R62, R8, 0x10, RZ ;  /* 0x00000010083e9819 */ /* 0x000fe400000006ff */
[----:B------:R-:W-:Y:S01]  /*2f50*/  @!P1 SHF.L.U32 R61, R9, 0x10, RZ ;  /* 0x00000010093d9819 */ /* 0x000fe200000006ff */
[----:B------:R-:W3:Y:S01]  /*2f60*/  @!P6 LDG.E.64 R116, desc[UR4][R122.64+0x1b00] ;  /* 0x001b00047a74e981 */ /* 0x000ee2000c1e1b00 */
[----:B------:R-:W-:Y:S02]  /*2f70*/  @!P1 PRMT R8, R2, 0x7632, R8 ;  /* 0x0000763202089816 */ /* 0x000fe40000000008 */
[----:B------:R-:W-:Y:S01]  /*2f80*/  @!P1 PRMT R9, R3, 0x7632, R9 ;  /* 0x0000763203099816 */ /* 0x000fe20000000009 */
[----:B------:R-:W-:Y:S01]  /*2f90*/  HFMA2.MMA R56, -RZ, RZ, 0, 0 ;  /* 0x00000000ff387435 */ /* 0x000fe200000001ff */
[----:B------:R-:W-:Y:S01]  /*2fa0*/  IADD3 R135, R110, 0xe80, RZ ;  /* 0x00000e806e877810 */ /* 0x000fe20007ffe0ff */
[----:B0-----:R-:W-:Y:S01]  /*2fb0*/  HFMA2.MMA R53, -RZ, RZ, 0, 0 ;  /* 0x00000000ff357435 */ /* 0x001fe200000001ff */
[----:B------:R-:W-:-:S02]  /*2fc0*/  CS2R R54, SRZ ;  /* 0x0000000000367805 */ /* 0x000fc4000001ff00 */
[----:B------:R-:W-:Y:S01]  /*2fd0*/  @!P1 SHF.L.U32 R2, R2, 0x10, RZ ;  /* 0x0000001002029819 */ /* 0x000fe200000006ff */
[----:B------:R-:W-:Y:S01]  /*2fe0*/  @!P1 IMAD.U32 R55, R4, 0x10000, RZ ;  /* 0x0001000004379824 */ /* 0x000fe200078e00ff */
[----:B------:R-:W-:Y:S01]  /*2ff0*/  @!P1 SHF.L.U32 R9, R9, 0x10, RZ ;  /* 0x0000001009099819 */ /* 0x000fe200000006ff */
[----:B------:R-:W-:Y:S01]  /*3000*/  @!P1 IMAD.U32 R3, R3, 0x10000, RZ ;  /* 0x0001000003039824 */ /* 0x000fe200078e00ff */
[----:B------:R-:W-:Y:S01]  /*3010*/  @!P1 SHF.L.U32 R53, R5, 0x10, RZ ;  /* 0x0000001005359819 */ /* 0x000fe200000006ff */
[----:B------:R-:W-:Y:S01]  /*3020*/  @!P1 IMAD.U32 R8, R8, 0x10000, RZ ;  /* 0x0001000008089824 */ /* 0x000fe200078e00ff */
[----:B------:R0:W-:Y:S01]  /*3030*/  STL [R1+0x2e8], R47 ;  /* 0x0002e82f01007387 */ /* 0x0001e20000100800 */
[----:B------:R-:W-:Y:S01]  /*3040*/  CS2R R168, SRZ ;  /* 0x0000000000a87805 */ /* 0x000fe2000001ff00 */
[----:B------:R-:W-:Y:S01]  /*3050*/  @!P1 FMUL R56, R61, R3 ;  /* 0x000000033d389220 */ /* 0x000fe20000400000 */
[----:B------:R-:W-:Y:S01]  /*3060*/  @!P1 FMUL R54, R55, R8 ;  /* 0x0000000837369220 */ /* 0x000fe20000400000 */
[----:B------:R-:W-:Y:S01]  /*3070*/  @!P1 FMUL R168, R53, R9 ;  /* 0x0000000935a89220 */ /* 0x000fe20000400000 */
[----:B------:R-:W4:Y:S04]  /*3080*/  @!P0 LDG.E.64 R112, desc[UR4][R128.64+0x1c00] ;  /* 0x001c000480708981 */ /* 0x000f28000c1e1b00 */
[----:B------:R-:W4:Y:S01]  /*3090*/  @!P0 LDG.E.64 R4, desc[UR4][R122.64+0x1c00] ;  /* 0x001c00047a048981 */ /* 0x000f22000c1e1b00 */
[----:B0-----:R-:W-:Y:S01]  /*30a0*/  MOV R47, RZ ;  /* 0x000000ff002f7202 */ /* 0x001fe20000000f00 */
[----:B------:R-:W-:Y:S01]  /*30b0*/  @!P1 FMUL R47, R62, R2 ;  /* 0x000000023e2f9220 */ /* 0x000fe20000400000 */
[----:B------:R-:W-:-:S13]  /*30c0*/  ISETP.GE.AND P1, PT, R135, R0, PT ;  /* 0x000000008700720c */ /* 0x000fda0003f26270 */
[----:B------:R-:W4:Y:S04]  /*30d0*/  @!P1 LDG.E.64 R8, desc[UR4][R128.64+0x1d00] ;  /* 0x001d000480089981 */ /* 0x000f28000c1e1b00 */
[----:B------:R-:W4:Y:S04]  /*30e0*/  @!P1 LDG.E.64 R2, desc[UR4][R122.64+0x1d00] ;  /* 0x001d00047a029981 */ /* 0x000f28000c1e1b00 */
[----:B------:R-:W-:Y:S04]  /*30f0*/  STL [R1+0x2ac], R39 ;  /* 0x0002ac2701007387 */ /* 0x000fe80000100800 */
[----:B------:R-:W-:Y:S04]  /*3100*/  STL [R1+0x2cc], R48 ;  /* 0x0002cc3001007387 */ /* 0x000fe80000100800 */
[----:B------:R-:W-:Y:S04]  /*3110*/  STL [R1+0x2b0], R46 ;  /* 0x0002b02e01007387 */ /* 0x000fe80000100800 */
[----:B------:R-:W-:Y:S04]  /*3120*/  STL [R1+0x2d0], R45 ;  /* 0x0002d02d01007387 */ /* 0x000fe80000100800 */
[----:B------:R0:W-:Y:S02]  /*3130*/  STL [R1+0x2f4], R62 ;  /* 0x0002f43e01007387 */ /* 0x0001e40000100800 */
[----:B0-----:R-:W-:-:S02]  /*3140*/  HFMA2.MMA R62, -RZ, RZ, 0, 0 ;  /* 0x00000000ff3e7435 */ /* 0x001fc400000001ff */
[----:B------:R0:W-:Y:S04]  /*3150*/  STL [R1+0x300], R61 ;  /* 0x0003003d01007387 */ /* 0x0001e80000100800 */
[----:B------:R1:W-:Y:S04]  /*3160*/  STL [R1+0x2f8], R55 ;  /* 0x0002f83701007387 */ /* 0x0003e80000100800 */
[----:B------:R1:W-:Y:S01]  /*3170*/  STL [R1+0x308], R53 ;  /* 0x0003083501007387 */ /* 0x0003e20000100800 */
[----:B0-----:R-:W-:-:S03]  /*3180*/  IMAD.MOV.U32 R61, RZ, RZ, RZ ;  /* 0x000000ffff3d7224 */ /* 0x001fc600078e00ff */
[----:B------:R-:W-:Y:S01]  /*3190*/  STL [R1+0x2dc], R47 ;  /* 0x0002dc2f01007387 */ /* 0x000fe20000100800 */
[----:B-1----:R-:W-:-:S03]  /*31a0*/  MOV R55, RZ ;  /* 0x000000ff00377202 */ /* 0x002fc60000000f00 */
[----:B------:R-:W-:Y:S04]  /*31b0*/  STL [R1+0x2ec], R56 ;  /* 0x0002ec3801007387 */ /* 0x000fe80000100800 */
[----:B------:R-:W-:Y:S01]  /*31c0*/  STL [R1+0x2e4], R54 ;  /* 0x0002e43601007387 */ /* 0x000fe20000100800 */
[----:B------:R-:W-:-:S03]  /*31d0*/  IMAD.MOV.U32 R53, RZ, RZ, RZ ;  /* 0x000000ffff357224 */ /* 0x000fc600078e00ff */
[----:B------:R-:W-:Y:S01]  /*31e0*/  STL [R1+0x2f0], R168 ;  /* 0x0002f0a801007387 */ /* 0x000fe20000100800 */
[C---:B------:R-:W-:Y:S01]  /*31f0*/  @!P2 PRMT R134, R130.reuse, 0x7632, R134 ;  /* 0x000076328286a816 */ /* 0x040fe20000000086 */
[----:B------:R-:W-:Y:S01]  /*3200*/  @!P2 IMAD.U32 R63, R130, 0x10000, RZ ;  /* 0x00010000823fa824 */ /* 0x000fe200078e00ff */
[C---:B------:R-:W-:Y:S02]  /*3210*/  @!P2 PRMT R135, R131.reuse, 0x7632, R135 ;  /* 0x000076328387a816 */ /* 0x040fe40000000087 */
[----:B------:R-:W-:Y:S02]  /*3220*/  @!P2 SHF.L.U32 R62, R131, 0x10, RZ ;  /* 0x00000010833ea819 */ /* 0x000fe400000006ff */
[C---:B------:R-:W-:Y:S02]  /*3230*/  @!P2 PRMT R130, R132.reuse, 0x7632, R130 ;  /* 0x000076328482a816 */ /* 0x040fe40000000082 */
[----:B------:R-:W-:Y:S02]  /*3240*/  @!P2 PRMT R131, R133, 0x7632, R131 ;  /* 0x000076328583a816 */ /* 0x000fe40000000083 */
[----:B------:R-:W-:Y:S01]  /*3250*/  @!P2 SHF.L.U32 R132, R132, 0x10, RZ ;  /* 0x000000108484a819 */ /* 0x000fe200000006ff */
[----:B------:R-:W-:Y:S01]  /*3260*/  @!P2 IMAD.U32 R55, R135, 0x10000, RZ ;  /* 0x000100008737a824 */ /* 0x000fe200078e00ff */
[----:B------:R-:W-:Y:S01]  /*3270*/  @!P2 SHF.L.U32 R61, R134, 0x10, RZ ;  /* 0x00000010863da819 */ /* 0x000fe200000006ff */
[----:B------:R-:W-:Y:S01]  /*3280*/  VIADD R135, R110, 0xf00 ;  /* 0x00000f006e877836 */ /* 0x000fe20000000000 */
[----:B------:R-:W-:-:S02]  /*3290*/  @!P2 SHF.L.U32 R133, R133, 0x10, RZ ;  /* 0x000000108585a819 */ /* 0x000fc400000006ff */
[----:B------:R-:W-:Y:S02]  /*32a0*/  @!P2 SHF.L.U32 R130, R130, 0x10, RZ ;  /* 0x000000108282a819 */ /* 0x000fe400000006ff */
[----:B------:R-:W-:Y:S01]  /*32b0*/  @!P2 SHF.L.U32 R131, R131, 0x10, RZ ;  /* 0x000000108383a819 */ /* 0x000fe200000006ff */
[----:B------:R0:W-:Y:S01]  /*32c0*/  STL [R1+0x314], R63 ;  /* 0x0003143f01007387 */ /* 0x0001e20000100800 */
[----:B------:R-:W-:Y:S01]  /*32d0*/  @!P2 FMUL R164, R63, R132 ;  /* 0x000000843fa4a220 */ /* 0x000fe20000400000 */
[----:B------:R-:W-:Y:S01]  /*32e0*/  @!P2 FMUL R53, R62, R133 ;  /* 0x000000853e35a220 */ /* 0x000fe20000400000 */
[----:B------:R-:W-:Y:S01]  /*32f0*/  @!P2 FMUL R163, R61, R130 ;  /* 0x000000823da3a220 */ /* 0x000fe20000400000 */
[----:B------:R-:W-:Y:S01]  /*3300*/  @!P2 FMUL R169, R55, R131 ;  /* 0x0000008337a9a220 */ /* 0x000fe20000400000 */
[----:B------:R-:W-:Y:S01]  /*3310*/  ISETP.GE.AND P2, PT, R135, R0, PT ;  /* 0x000000008700720c */ /* 0x000fe20003f46270 */
[----:B------:R1:W-:Y:S01]  /*3320*/  STL [R1+0x320], R62 ;  /* 0x0003203e01007387 */ /* 0x0003e20000100800 */
[----:B0-----:R-:W-:-:S03]  /*3330*/  HFMA2.MMA R63, -RZ, RZ, 0, 0 ;  /* 0x00000000ff3f7435 */ /* 0x001fc600000001ff */
[----:B------:R0:W-:Y:S01]  /*3340*/  STL [R1+0x318], R61 ;  /* 0x0003183d01007387 */ /* 0x0001e20000100800 */
[----:B-1----:R-:W-:-:S03]  /*3350*/  MOV R62, RZ ;  /* 0x000000ff003e7202 */ /* 0x002fc60000000f00 */
[----:B------:R1:W-:Y:S01]  /*3360*/  STL [R1+0x328], R55 ;  /* 0x0003283701007387 */ /* 0x0003e20000100800 */
[----:B------:R-:W-:Y:S02]  /*3370*/  CS2R R170, SRZ ;  /* 0x0000000000aa7805 */ /* 0x000fe4000001ff00 */
[----:B0-----:R-:W-:Y:S01]  /*3380*/  MOV R61, RZ ;  /* 0x000000ff003d7202 */ /* 0x001fe20000000f00 */
[----:B------:R-:W-:Y:S01]  /*3390*/  STL [R1+0x2fc], R164 ;  /* 0x0002fca401007387 */ /* 0x000fe20000100800 */
[----:B------:R-:W-:Y:S01]  /*33a0*/  HFMA2.MMA R69, -RZ, RZ, 0, 0 ;  /* 0x00000000ff457435 */ /* 0x000fe200000001ff */
[----:B------:R-:W-:Y:S02]  /*33b0*/  CS2R R174, SRZ ;  /* 0x0000000000ae7805 */ /* 0x000fe4000001ff00 */
[----:B------:R-:W-:Y:S01]  /*33c0*/  CS2R R172, SRZ ;  /* 0x0000000000ac7805 */ /* 0x000fe2000001ff00 */
[----:B------:R-:W4:Y:S01]  /*33d0*/  @!P2 LDG.E.64 R130, desc[UR4][R128.64+0x1e00] ;  /* 0x001e00048082a981 */ /* 0x000f22000c1e1b00 */
[C---:B------:R-:W-:Y:S01]  /*33e0*/  @!P3 PRMT R134, R114.reuse, 0x7632, R134 ;  /* 0x000076327286b816 */ /* 0x040fe20000000086 */
[C---:B------:R-:W-:Y:S01]  /*33f0*/  @!P3 IMAD.U32 R62, R115.reuse, 0x10000, RZ ;  /* 0x00010000733eb824 */ /* 0x040fe200078e00ff */
[----:B------:R-:W-:Y:S01]  /*3400*/  @!P3 PRMT R135, R115, 0x7632, R135 ;  /* 0x000076327387b816 */ /* 0x000fe20000000087 */
[----:B------:R-:W4:Y:S01]  /*3410*/  @!P2 LDG.E.64 R132, desc[UR4][R122.64+0x1e00] ;  /* 0x001e00047a84a981 */ /* 0x000f22000c1e1b00 */
[----:B------:R-:W-:-:S02]  /*3420*/  @!P3 SHF.L.U32 R63, R114, 0x10, RZ ;  /* 0x00000010723fb819 */ /* 0x000fc400000006ff */
[C---:B------:R-:W-:Y:S01]  /*3430*/  @!P3 PRMT R114, R126.reuse, 0x7632, R114 ;  /* 0x000076327e72b816 */ /* 0x040fe20000000072 */
[----:B------:R-:W-:Y:S01]  /*3440*/  @!P3 IMAD.U32 R126, R126, 0x10000, RZ ;  /* 0x000100007e7eb824 */ /* 0x000fe200078e00ff */
[----:B------:R-:W-:Y:S01]  /*3450*/  @!P3 PRMT R115, R127, 0x7632, R115 ;  /* 0x000076327f73b816 */ /* 0x000fe20000000073 */
[----:B-1----:R-:W-:Y:S01]  /*3460*/  IMAD.MOV.U32 R55, RZ, RZ, RZ ;  /* 0x000000ffff377224 */ /* 0x002fe200078e00ff */
[----:B------:R-:W-:Y:S01]  /*3470*/  @!P3 SHF.L.U32 R61, R134, 0x10, RZ ;  /* 0x00000010863db819 */ /* 0x000fe200000006ff */
[----:B------:R-:W-:Y:S01]  /*3480*/  @!P3 FMUL R170, R63, R126 ;  /* 0x0000007e3faab220 */ /* 0x000fe20000400000 */
[----:B------:R-:W-:Y:S01]  /*3490*/  @!P3 SHF.L.U32 R55, R135, 0x10, RZ ;  /* 0x000000108737b819 */ /* 0x000fe200000006ff */
[----:B------:R-:W-:Y:S01]  /*34a0*/  @!P3 IMAD.U32 R115, R115, 0x10000, RZ ;  /* 0x000100007373b824 */ /* 0x000fe200078e00ff */
[----:B------:R-:W-:Y:S02]  /*34b0*/  @!P3 SHF.L.U32 R127, R127, 0x10, RZ ;  /* 0x000000107f7fb819 */ /* 0x000fe400000006ff */
[----:B------:R-:W-:Y:S01]  /*34c0*/  @!P3 SHF.L.U32 R114, R114, 0x10, RZ ;  /* 0x000000107272b819 */ /* 0x000fe200000006ff */
[----:B------:R-:W-:Y:S01]  /*34d0*/  STL [R1+0x30c], R53 ;  /* 0x00030c3501007387 */ /* 0x000fe20000100800 */
[----:B------:R-:W-:Y:S01]  /*34e0*/  IADD3 R126, R110, 0xf80, RZ ;  /* 0x00000f806e7e7810 */ /* 0x000fe20007ffe0ff */
[----:B------:R-:W-:Y:S01]  /*34f0*/  @!P3 FMUL R174, R62, R127 ;  /* 0x0000007f3eaeb220 */ /* 0x000fe20000400000 */
[----:B------:R-:W-:Y:S01]  /*3500*/  @!P3 FMUL R173, R55, R115 ;  /* 0x0000007337adb220 */ /* 0x000fe20000400000 */
[----:B------:R-:W-:Y:S01]  /*3510*/  STL [R1+0x304], R163 ;  /* 0x000304a301007387 */ /* 0x000fe20000100800 */
[----:B------:R-:W-:Y:S01]  /*3520*/  @!P3 FMUL R175, R61, R114 ;  /* 0x000000723dafb220 */ /* 0x000fe20000400000 */
[----:B------:R-:W-:Y:S01]  /*3530*/  ISETP.GE.AND P3, PT, R126, R0, PT ;  /* 0x000000007e00720c */ /* 0x000fe20003f66270 */
[----:B------:R-:W-:Y:S01]  /*3540*/  IMAD.MOV.U32 R70, RZ, RZ, RZ ;  /* 0x000000ffff467224 */ /* 0x000fe200078e00ff */
[----:B------:R-:W-:Y:S01]  /*3550*/  STL [R1+0x310], R169 ;  /* 0x000310a901007387 */ /* 0x000fe20000100800 */
[C---:B------:R-:W-:Y:S01]  /*3560*/  @!P4 PRMT R126, R124.reuse, 0x7632, R126 ;  /* 0x000076327c7ec816 */ /* 0x040fe2000000007e */
[----:B------:R-:W-:-:S02]  /*3570*/  @!P4 IMAD.U32 R70, R124, 0x10000, RZ ;  /* 0x000100007c46c824 */ /* 0x000fc400078e00ff */
[----:B------:R0:W-:Y:S01]  /*3580*/  STL [R1+0x334], R63 ;  /* 0x0003343f01007387 */ /* 0x0001e20000100800 */
[C---:B------:R-:W-:Y:S02]  /*3590*/  @!P4 PRMT R127, R125.reuse, 0x7632, R127 ;  /* 0x000076327d7fc816 */ /* 0x040fe4000000007f */
[----:B------:R-:W-:Y:S01]  /*35a0*/  @!P4 SHF.L.U32 R69, R125, 0x10, RZ ;  /* 0x000000107d45c819 */ /* 0x000fe200000006ff */
[----:B------:R1:W-:Y:S01]  /*35b0*/  STL [R1+0x340], R62 ;  /* 0x0003403e01007387 */ /* 0x0003e20000100800 */
[C---:B------:R-:W-:Y:S01]  /*35c0*/  @!P4 PRMT R124, R118.reuse, 0x7632, R124 ;  /* 0x00007632767cc816 */ /* 0x040fe2000000007c */
[----:B------:R-:W-:Y:S02]  /*35d0*/  HFMA2.MMA R64, -RZ, RZ, 0, 0 ;  /* 0x00000000ff407435 */ /* 0x000fe400000001ff */
[----:B------:R-:W4:Y:S01]  /*35e0*/  @!P3 LDG.E.64 R114, desc[UR4][R128.64+0x1f00] ;  /* 0x001f00048072b981 */ /* 0x000f22000c1e1b00 */
[----:B0-----:R-:W-:Y:S01]  /*35f0*/  HFMA2.MMA R63, -RZ, RZ, 0, 0 ;  /* 0x00000000ff3f7435 */ /* 0x001fe200000001ff */
[----:B------:R-:W-:-:S02]  /*3600*/  @!P4 SHF.L.U32 R118, R118, 0x10, RZ ;  /* 0x000000107676c819 */ /* 0x000fc400000006ff */
[C---:B------:R-:W-:Y:S01]  /*3610*/  @!P4 PRMT R125, R119.reuse, 0x7632, R125 ;  /* 0x00007632777dc816 */ /* 0x040fe2000000007d */
[----:B------:R0:W-:Y:S01]  /*3620*/  STL [R1+0x338], R61 ;  /* 0x0003383d01007387 */ /* 0x0001e20000100800 */
[----:B------:R-:W-:Y:S01]  /*3630*/  @!P4 SHF.L.U32 R119, R119, 0x10, RZ ;  /* 0x000000107777c819 */ /* 0x000fe200000006ff */
[----:B------:R-:W-:Y:S01]  /*3640*/  @!P4 IMAD.U32 R124, R124, 0x10000, RZ ;  /* 0x000100007c7cc824 */ /* 0x000fe200078e00ff */
[----:B------:R-:W-:Y:S01]  /*3650*/  @!P4 SHF.L.U32 R63, R126, 0x10, RZ ;  /* 0x000000107e3fc819 */ /* 0x000fe200000006ff */
[----:B------:R0:W-:Y:S01]  /*3660*/  STL [R1+0x348], R55 ;  /* 0x0003483701007387 */ /* 0x0001e20000100800 */
[----:B------:R-:W-:Y:S01]  /*3670*/  @!P4 SHF.L.U32 R125, R125, 0x10, RZ ;  /* 0x000000107d7dc819 */ /* 0x000fe200000006ff */
[----:B-1----:R-:W-:Y:S01]  /*3680*/  IMAD.MOV.U32 R62, RZ, RZ, RZ ;  /* 0x000000ffff3e7224 */ /* 0x002fe200078e00ff */
[----:B0-----:R-:W-:Y:S01]  /*3690*/  MOV R61, RZ ;  /* 0x000000ff003d7202 */ /* 0x001fe20000000f00 */
[----:B------:R-:W-:Y:S01]  /*36a0*/  @!P4 IMAD.U32 R61, R127, 0x10000, RZ ;  /* 0x000100007f3dc824 */ /* 0x000fe200078e00ff */
[----:B------:R-:W-:Y:S01]  /*36b0*/  MOV R55, RZ ;  /* 0x000000ff00377202 */ /* 0x000fe20000000f00 */
[----:B------:R-:W-:Y:S01]  /*36c0*/  @!P4 FMUL R55, R70, R118 ;  /* 0x000000764637c220 */ /* 0x000fe20000400000 */
[----:B------:R-:W-:Y:S01]  /*36d0*/  IADD3 R118, R110, 0x1000, RZ ;  /* 0x000010006e767810 */ /* 0x000fe20007ffe0ff */
[----:B------:R-:W-:Y:S01]  /*36e0*/  STL [R1+0x31c], R170 ;  /* 0x00031caa01007387 */ /* 0x000fe20000100800 */
[----:B------:R-:W-:Y:S01]  /*36f0*/  @!P4 FMUL R64, R69, R119 ;  /* 0x000000774540c220 */ /* 0x000fe20000400000 */
[----:B------:R-:W-:Y:S01]  /*3700*/  @!P4 FMUL R62, R63, R124 ;  /* 0x0000007c3f3ec220 */ /* 0x000fe20000400000 */
[----:B------:R-:W-:Y:S01]  /*3710*/  @!P4 FMUL R172, R61, R125 ;  /* 0x0000007d3dacc220 */ /* 0x000fe20000400000 */
[----:B------:R-:W-:Y:S01]  /*3720*/  STL [R1+0x32c], R174 ;  /* 0x00032cae01007387 */ /* 0x000fe20000100800 */
[----:B------:R-:W-:-:S03]  /*3730*/  ISETP.GE.AND P4, PT, R118, R0, PT ;  /* 0x000000007600720c */ /* 0x000fc60003f86270 */
[----:B------:R-:W-:Y:S01]  /*3740*/  STL [R1+0x324], R175 ;  /* 0x000324af01007387 */ /* 0x000fe20000100800 */
[----:B------:R-:W-:-:S03]  /*3750*/  IMAD.MOV.U32 R72, RZ, RZ, RZ ;  /* 0x000000ffff487224 */ /* 0x000fc600078e00ff */
[----:B------:R-:W-:Y:S04]  /*3760*/  STL [R1+0x330], R173 ;  /* 0x000330ad01007387 */ /* 0x000fe80000100800 */
[----:B------:R-:W4:Y:S01]  /*3770*/  @!P3 LDG.E.64 R126, desc[UR4][R122.64+0x1f00] ;  /* 0x001f00047a7eb981 */ /* 0x000f22000c1e1b00 */
[----:B------:R-:W-:-:S03]  /*3780*/  @!P5 PRMT R118, R120, 0x7632, R118 ;  /* 0x000076327876d816 */ /* 0x000fc60000000076 */
[----:B------:R0:W-:Y:S01]  /*3790*/  STL [R1+0x354], R70 ;  /* 0x0003544601007387 */ /* 0x0001e20000100800 */
[C---:B------:R-:W-:Y:S02]  /*37a0*/  @!P5 PRMT R119, R121.reuse, 0x7632, R119 ;  /* 0x000076327977d816 */ /* 0x040fe40000000077 */
[----:B------:R-:W-:Y:S01]  /*37b0*/  @!P5 SHF.L.U32 R72, R120, 0x10, RZ ;  /* 0x000000107848d819 */ /* 0x000fe200000006ff */
[----:B------:R1:W-:Y:S01]  /*37c0*/  STL [R1+0x470], R69 ;  /* 0x0004704501007387 */ /* 0x0003e20000100800 */
[----:B------:R-:W-:Y:S02]  /*37d0*/  @!P5 PRMT R120, R10, 0x7632, R120 ;  /* 0x000076320a78d816 */ /* 0x000fe40000000078 */
[----:B------:R-:W-:Y:S01]  /*37e0*/  CS2R R176, SRZ ;  /* 0x0000000000b07805 */ /* 0x000fe2000001ff00 */
[----:B------:R-:W4:Y:S01]  /*37f0*/  @!P4 LDG.E.64 R124, desc[UR4][R128.64+0x2000] ;  /* 0x00200004807cc981 */ /* 0x000f22000c1e1b00 */
[----:B0-----:R-:W-:Y:S02]  /*3800*/  CS2R R70, SRZ ;  /* 0x0000000000467805 */ /* 0x001fe4000001ff00 */
[----:B------:R-:W-:-:S02]  /*3810*/  @!P5 IMAD.U32 R71, R121, 0x10000, RZ ;  /* 0x000100007947d824 */ /* 0x000fc400078e00ff */
[----:B------:R-:W-:Y:S01]  /*3820*/  @!P5 IMAD.U32 R121, R10, 0x10000, RZ ;  /* 0x000100000a79d824 */ /* 0x000fe200078e00ff */
[----:B------:R-:W-:Y:S01]  /*3830*/  @!P5 PRMT R10, R11, 0x7632, R10 ;  /* 0x000076320b0ad816 */ /* 0x000fe2000000000a */
[----:B------:R-:W-:Y:S01]  /*3840*/  STL [R1+0x468], R63 ;  /* 0x0004683f01007387 */ /* 0x000fe20000100800 */
[----:B-1----:R-:W-:Y:S01]  /*3850*/  MOV R69, RZ ;  /* 0x000000ff00457202 */ /* 0x002fe20000000f00 */
[----:B------:R-:W-:Y:S02]  /*3860*/  @!P5 FMUL R171, R72, R121 ;  /* 0x0000007948abd220 */ /* 0x000fe40000400000 */
[----:B------:R0:W-:Y:S01]  /*3870*/  STL [R1+0x478], R61 ;  /* 0x0004783d01007387 */ /* 0x0001e20000100800 */
[----:B------:R-:W-:Y:S01]  /*3880*/  @!P5 SHF.L.U32 R70, R118, 0x10, RZ ;  /* 0x000000107646d819 */ /* 0x000fe200000006ff */
[----:B------:R-:W-:Y:S01]  /*3890*/  VIADD R121, R110, 0x1080 ;  /* 0x000010806e797836 */ /* 0x000fe20000000000 */
[----:B------:R-:W-:Y:S01]  /*38a0*/  @!P5 SHF.L.U32 R69, R119, 0x10, RZ ;  /* 0x000000107745d819 */ /* 0x000fe200000006ff */
[----:B------:R-:W-:Y:S01]  /*38b0*/  STL [R1+0x33c], R55 ;  /* 0x00033c3701007387 */ /* 0x000fe20000100800 */
[----:B------:R-:W-:-:S02]  /*38c0*/  @!P5 SHF.L.U32 R11, R11, 0x10, RZ ;  /* 0x000000100b0bd819 */ /* 0x000fc400000006ff */
[----:B------:R-:W-:Y:S01]  /*38d0*/  @!P5 SHF.L.U32 R120, R120, 0x10, RZ ;  /* 0x000000107878d819 */ /* 0x000fe200000006ff */
[----:B------:R-:W-:Y:S01]  /*38e0*/  STL [R1+0x34c], R64 ;  /* 0x00034c4001007387 */ /* 0x000fe20000100800 */
[----:B------:R-:W-:Y:S01]  /*38f0*/  @!P5 SHF.L.U32 R10, R10, 0x10, RZ ;  /* 0x000000100a0ad819 */ /* 0x000fe200000006ff */
[----:B0-----:R-:W-:Y:S02]  /*3900*/  HFMA2.MMA R61, -RZ, RZ, 0, 0 ;  /* 0x00000000ff3d7435 */ /* 0x001fe400000001ff */
[----:B------:R-:W-:Y:S01]  /*3910*/  STL [R1+0x344], R62 ;  /* 0x0003443e01007387 */ /* 0x000fe20000100800 */
[----:B------:R-:W-:-:S03]  /*3920*/  IMAD.MOV.U32 R63, RZ, RZ, RZ ;  /* 0x000000ffff3f7224 */ /* 0x000fc600078e00ff */
[----:B------:R-:W-:Y:S01]  /*3930*/  STL [R1+0x350], R172 ;  /* 0x000350ac01007387 */ /* 0x000fe20000100800 */
[----:B------:R-:W-:Y:S01]  /*3940*/  @!P5 FMUL R176, R71, R11 ;  /* 0x0000000b47b0d220 */ /* 0x000fe20000400000 */
[----:B------:R-:W-:Y:S02]  /*3950*/  @!P5 FMUL R61, R70, R120 ;  /* 0x00000078463dd220 */ /* 0x000fe40000400000 */
[----:B------:R0:W-:Y:S01]  /*3960*/  STL [R1+0x454], R72 ;  /* 0x0004544801007387 */ /* 0x0001e20000100800 */
[----:B------:R-:W-:-:S03]  /*3970*/  @!P5 FMUL R63, R69, R10 ;  /* 0x0000000a453fd220 */ /* 0x000fc60000400000 */
[----:B------:R-:W4:Y:S01]  /*3980*/  @!P4 LDG.E.64 R118, desc[UR4][R122.64+0x2000] ;  /* 0x002000047a76c981 */ /* 0x000f22000c1e1b00 */
[----:B------:R-:W-:-:S03]  /*3990*/  ISETP.GE.AND P5, PT, R121, R0, PT ;  /* 0x000000007900720c */ /* 0x000fc60003fa6270 */
[----:B------:R-:W-:Y:S01]  /*39a0*/  STL [R1+0x464], R71 ;  /* 0x0004644701007387 */ /* 0x000fe20000100800 */
[----:B0-----:R-:W-:-:S03]  /*39b0*/  MOV R72, RZ ;  /* 0x000000ff00487202 */ /* 0x001fc60000000f00 */
[----:B------:R0:W-:Y:S04]  /*39c0*/  STL [R1+0x45c], R70 ;  /* 0x00045c4601007387 */ /* 0x0001e80000100800 */
[----:B------:R1:W-:Y:S01]  /*39d0*/  STL [R1+0x46c], R69 ;  /* 0x00046c4501007387 */ /* 0x0003e20000100800 */
[C---:B--2---:R-:W-:Y:S01]  /*39e0*/  @!P6 PRMT R134, R6.reuse, 0x7632, R134 ;  /* 0x000076320686e816 */ /* 0x044fe20000000086 */
[----:B------:R-:W-:Y:S01]  /*39f0*/  @!P6 IMAD.U32 R72, R6, 0x10000, RZ ;  /* 0x000100000648e824 */ /* 0x000fe200078e00ff */
[----:B------:R-:W-:Y:S02]  /*3a00*/  @!P6 PRMT R135, R7, 0x7632, R135 ;  /* 0x000076320787e816 */ /* 0x000fe40000000087 */
[----:B------:R-:W-:Y:S02]  /*3a10*/  CS2R R182, SRZ ;  /* 0x0000000000b67805 */ /* 0x000fe4000001ff00 */
[----:B0-----:R-:W-:-:S02]  /*3a20*/  CS2R R70, SRZ ;  /* 0x0000000000467805 */ /* 0x001fc4000001ff00 */
[----:B------:R-:W-:Y:S02]  /*3a30*/  CS2R R178, SRZ ;  /* 0x0000000000b27805 */ /* 0x000fe4000001ff00 */
[----:B------:R-:W-:Y:S02]  /*3a40*/  @!P6 SHF.L.U32 R71, R7, 0x10, RZ ;  /* 0x000000100747e819 */ /* 0x000fe400000006ff */
[----:B------:R-:W-:Y:S01]  /*3a50*/  CS2R R180, SRZ ;  /* 0x0000000000b47805 */ /* 0x000fe2000001ff00 */
[----:B-1----:R-:W-:Y:S01]  /*3a60*/  HFMA2.MMA R69, -RZ, RZ, 0, 0 ;  /* 0x00000000ff457435 */ /* 0x002fe200000001ff */
[C---:B---3--:R-:W-:Y:S01]  /*3a70*/  @!P6 PRMT R6, R116.reuse, 0x7632, R6 ;  /* 0x000076327406e816 */ /* 0x048fe20000000006 */
[----:B------:R-:W-:Y:S01]  /*3a80*/  STL [R1+0x42c], R171 ;  /* 0x00042cab01007387 */ /* 0x000fe20000100800 */
[----:B------:R-:W-:Y:S02]  /*3a90*/  @!P6 SHF.L.U32 R116, R116, 0x10, RZ ;  /* 0x000000107474e819 */ /* 0x000fe400000006ff */
[----:B------:R-:W-:Y:S01]  /*3aa0*/  @!P6 PRMT R7, R117, 0x7632, R7 ;  /* 0x000076327507e816 */ /* 0x000fe20000000007 */
[----:B------:R-:W-:Y:S01]  /*3ab0*/  STL [R1+0x440], R176 ;  /* 0x000440b001007387 */ /* 0x000fe20000100800 */
[----:B------:R-:W-:Y:S01]  /*3ac0*/  @!P6 SHF.L.U32 R70, R134, 0x10, RZ ;  /* 0x000000108646e819 */ /* 0x000fe200000006ff */
[----:B------:R-:W-:Y:S01]  /*3ad0*/  @!P6 IMAD.U32 R69, R135, 0x10000, RZ ;  /* 0x000100008745e824 */ /* 0x000fe200078e00ff */
[----:B------:R-:W-:Y:S01]  /*3ae0*/  @!P6 SHF.L.U32 R117, R117, 0x10, RZ ;  /* 0x000000107575e819 */ /* 0x000fe200000006ff */
[----:B------:R-:W-:Y:S01]  /*3af0*/  STL [R1+0x438], R61 ;  /* 0x0004383d01007387 */ /* 0x000fe20000100800 */
[----:B------:R-:W-:Y:S01]  /*3b00*/  @!P6 SHF.L.U32 R7, R7, 0x10, RZ ;  /* 0x000000100707e819 */ /* 0x000fe200000006ff */
[----:B------:R-:W-:-:S02]  /*3b10*/  @!P6 IMAD.U32 R6, R6, 0x10000, RZ ;  /* 0x000100000606e824 */ /* 0x000fc400078e00ff */
[----:B------:R-:W-:Y:S01]  /*3b20*/  @!P6 FMUL R182, R72, R116 ;  /* 0x0000007448b6e220 */ /* 0x000fe20000400000 */
[----:B------:R-:W-:Y:S01]  /*3b30*/  STL [R1+0x44c], R63 ;  /* 0x00044c3f01007387 */ /* 0x000fe20000100800 */
[----:B------:R-:W-:-:S03]  /*3b40*/  IADD3 R116, R110, 0x1100, RZ ;  /* 0x000011006e747810 */ /* 0x000fc60007ffe0ff */
[----:B------:R0:W-:Y:S01]  /*3b50*/  STL [R1+0x448], R72 ;  /* 0x0004484801007387 */ /* 0x0001e20000100800 */
[----:B------:R-:W-:Y:S01]  /*3b60*/  @!P6 FMUL R178, R71, R117 ;  /* 0x0000007547b2e220 */ /* 0x000fe20000400000 */
[----:B------:R-:W-:Y:S01]  /*3b70*/  @!P6 FMUL R177, R70, R6 ;  /* 0x0000000646b1e220 */ /* 0x000fe20000400000 */
[----:B------:R-:W-:Y:S01]  /*3b80*/  @!P6 FMUL R180, R69, R7 ;  /* 0x0000000745b4e220 */ /* 0x000fe20000400000 */
[----:B------:R-:W2:Y:S01]  /*3b90*/  @!P5 LDG.E.64 R120, desc[UR4][R128.64+0x2100] ;  /* 0x002100048078d981 */ /* 0x000ea2000c1e1b00 */
[----:B------:R-:W-:Y:S01]  /*3ba0*/  ISETP.GE.AND P6, PT, R116, R0, PT ;  /* 0x000000007400720c */ /* 0x000fe20003fc6270 */
[----:B------:R-:W-:Y:S02]  /*3bb0*/  IMAD.MOV.U32 R77, RZ, RZ, RZ ;  /* 0x000000ffff4d7224 */ /* 0x000fe400078e00ff */
[----:B------:R-:W3:Y:S01]  /*3bc0*/  @!P5 LDG.E.64 R10, desc[UR4][R122.64+0x2100] ;  /* 0x002100047a0ad981 */ /* 0x000ee2000c1e1b00 */
[----:B0-----:R-:W-:Y:S01]  /*3bd0*/  HFMA2.MMA R72, -RZ, RZ, 0, 0 ;  /* 0x00000000ff487435 */ /* 0x001fe200000001ff */
[C---:B----4-:R-:W-:Y:S01]  /*3be0*/  @!P0 PRMT R116, R112.reuse, 0x7632, R116 ;  /* 0x0000763270748816 */ /* 0x050fe20000000074 */
[----:B------:R-:W-:Y:S01]  /*3bf0*/  @!P0 IMAD.U32 R77, R112, 0x10000, RZ ;  /* 0x00010000704d8824 */ /* 0x000fe200078e00ff */
[----:B------:R-:W-:Y:S01]  /*3c00*/  @!P0 PRMT R117, R113, 0x7632, R117 ;  /* 0x0000763271758816 */ /* 0x000fe20000000075 */
[----:B------:R-:W-:Y:S01]  /*3c10*/  STL [R1+0x458], R71 ;  /* 0x0004584701007387 */ /* 0x000fe20000100800 */
[----:B------:R-:W-:-:S02]  /*3c20*/  @!P0 PRMT R112, R4, 0x7632, R112 ;  /* 0x0000763204708816 */ /* 0x000fc40000000070 */
[----:B------:R-:W-:Y:S01]  /*3c30*/  @!P0 SHF.L.U32 R72, R113, 0x10, RZ ;  /* 0x0000001071488819 */ /* 0x000fe200000006ff */
[----:B------:R0:W-:Y:S01]  /*3c40*/  STL [R1+0x450], R70 ;  /* 0x0004504601007387 */ /* 0x0001e20000100800 */
[----:B------:R-:W-:Y:S02]  /*3c50*/  @!P0 SHF.L.U32 R4, R4, 0x10, RZ ;  /* 0x0000001004048819 */ /* 0x000fe400000006ff */
[C---:B------:R-:W-:Y:S01]  /*3c60*/  @!P0 PRMT R113, R5.reuse, 0x7632, R113 ;  /* 0x0000763205718816 */ /* 0x040fe20000000071 */
[----:B------:R1:W-:Y:S01]  /*3c70*/  STL [R1+0x460], R69 ;  /* 0x0004604501007387 */ /* 0x0003e20000100800 */
[----:B------:R-:W-:Y:S01]  /*3c80*/  @!P0 SHF.L.U32 R5, R5, 0x10, RZ ;  /* 0x0000001005058819 */ /* 0x000fe200000006ff */
[----:B------:R-:W-:Y:S01]  /*3c90*/  @!P0 IMAD.U32 R112, R112, 0x10000, RZ ;  /* 0x0001000070708824 */ /* 0x000fe200078e00ff */
[----:B------:R-:W-:Y:S01]  /*3ca0*/  @!P0 SHF.L.U32 R113, R113, 0x10, RZ ;  /* 0x0000001071718819 */ /* 0x000fe200000006ff */
[----:B------:R-:W-:Y:S01]  /*3cb0*/  STL [R1+0x40c], R182 ;  /* 0x00040cb601007387 */ /* 0x000fe20000100800 */
[----:B0-----:R-:W-:Y:S01]  /*3cc0*/  CS2R R70, SRZ ;  /* 0x0000000000467805 */ /* 0x001fe2000001ff00 */
[----:B------:R-:W-:Y:S01]  /*3cd0*/  @!P0 FMUL R179, R77, R4 ;  /* 0x000000044db38220 */ /* 0x000fe20000400000 */
        /* <DEDUP_REMOVED lines=13> */
[----:B------:R-:W-:Y:S01]  /*3db0*/  STL [R1+0x43c], R72 ;  /* 0x00043c4801007387 */ /* 0x000fe20000100800 */
[----:B------:R-:W-:-:S03]  /*3dc0*/  @!P1 PRMT R4, R8, 0x7632, R4 ;  /* 0x0000763208049816 */ /* 0x000fc60000000004 */
[----:B------:R1:W-:Y:S01]  /*3dd0*/  STL [R1+0x434], R71 ;  /* 0x0004344701007387 */ /* 0x0003e20000100800 */
[----:B------:R-:W-:Y:S01]  /*3de0*/  @!P1 PRMT R5, R9, 0x7632, R5 ;  /* 0x0000763209059816 */ /* 0x000fe20000000005 */
[----:B0-----:R-:W-:Y:S02]  /*3df0*/  IMAD.MOV.U32 R77, RZ, RZ, RZ ;  /* 0x000000ffff4d7224 */ /* 0x001fe400078e00ff */
[----:B------:R-:W4:Y:S01]  /*3e00*/  @!P6 LDG.E.64 R6, desc[UR4][R128.64+0x2200] ;  /* 0x002200048006e981 */ /* 0x000f22000c1e1b00 */
[----:B------:R-:W-:-:S03]  /*3e10*/  @!P1 SHF.L.U32 R77, R4, 0x10, RZ ;  /* 0x00000010044d9819 */ /* 0x000fc600000006ff */
[----:B------:R-:W4:Y:S01]  /*3e20*/  @!P6 LDG.E.64 R116, desc[UR4][R122.64+0x2200] ;  /* 0x002200047a74e981 */ /* 0x000f22000c1e1b00 */
[----:B-1----:R-:W-:Y:S01]  /*3e30*/  HFMA2.MMA R71, -RZ, RZ, 0, 0 ;  /* 0x00000000ff477435 */ /* 0x002fe200000001ff */
[C---:B------:R-:W-:Y:S02]  /*3e40*/  @!P1 PRMT R4, R2.reuse, 0x7632, R4 ;  /* 0x0000763202049816 */ /* 0x040fe40000000004 */
[----:B------:R0:W-:Y:S01]  /*3e50*/  STL [R1+0x444], R69 ;  /* 0x0004444501007387 */ /* 0x0001e20000100800 */
[----:B------:R-:W-:Y:S02]  /*3e60*/  @!P1 SHF.L.U32 R2, R2, 0x10, RZ ;  /* 0x0000001002029819 */ /* 0x000fe400000006ff */
[----:B------:R-:W-:Y:S01]  /*3e70*/  @!P1 IMAD.U32 R71, R5, 0x10000, RZ ;  /* 0x0001000005479824 */ /* 0x000fe200078e00ff */
[----:B------:R-:W-:Y:S01]  /*3e80*/  STL [R1+0x3cc], R179 ;  /* 0x0003ccb301007387 */ /* 0x000fe20000100800 */
[----:B------:R-:W-:Y:S02]  /*3e90*/  @!P1 PRMT R5, R3, 0x7632, R5 ;  /* 0x0000763203059816 */ /* 0x000fe40000000005 */
[----:B------:R-:W-:-:S02]  /*3ea0*/  CS2R R78, SRZ ;  /* 0x00000000004e7805 */ /* 0x000fc4000001ff00 */
[----:B------:R-:W-:Y:S02]  /*3eb0*/  CS2R R186, SRZ ;  /* 0x0000000000ba7805 */ /* 0x000fe4000001ff00 */
[----:B------:R-:W-:Y:S02]  /*3ec0*/  CS2R R184, SRZ ;  /* 0x0000000000b87805 */ /* 0x000fe4000001ff00 */
[----:B0-----:R-:W-:Y:S01]  /*3ed0*/  MOV R69, RZ ;  /* 0x000000ff00457202 */ /* 0x001fe20000000f00 */
[----:B------:R-:W-:Y:S01]  /*3ee0*/  @!P1 IMAD.U32 R69, R8, 0x10000, RZ ;  /* 0x0001000008459824 */ /* 0x000fe200078e00ff */
[----:B------:R-:W-:Y:S01]  /*3ef0*/  STL [R1+0x3fc], R70 ;  /* 0x0003fc4601007387 */ /* 0x000fe20000100800 */
[----:B------:R-:W-:-:S03]  /*3f00*/  @!P1 SHF.L.U32 R78, R9, 0x10, RZ ;  /* 0x00000010094e9819 */ /* 0x000fc600000006ff */
[----:B------:R-:W-:Y:S01]  /*3f10*/  STL [R1+0x3dc], R181 ;  /* 0x0003dcb501007387 */ /* 0x000fe20000100800 */
[----:B------:R-:W-:Y:S01]  /*3f20*/  @!P1 SHF.L.U32 R3, R3, 0x10, RZ ;  /* 0x0000001003039819 */ /* 0x000fe200000006ff */
[----:B------:R-:W-:Y:S01]  /*3f30*/  @!P1 FMUL R187, R69, R2 ;  /* 0x0000000245bb9220 */ /* 0x000fe20000400000 */
[----:B------:R-:W-:Y:S01]  /*3f40*/  @!P1 SHF.L.U32 R4, R4, 0x10, RZ ;  /* 0x0000001004049819 */ /* 0x000fe200000006ff */
[----:B------:R-:W-:Y:S01]  /*3f50*/  STL [R1+0x408], R188 ;  /* 0x000408bc01007387 */ /* 0x000fe20000100800 */
[----:B------:R-:W-:-:S03]  /*3f60*/  @!P1 SHF.L.U32 R5, R5, 0x10, RZ ;  /* 0x0000001005059819 */ /* 0x000fc600000006ff */
[----:B------:R0:W-:Y:S01]  /*3f70*/  STL [R1+0x404], R69 ;  /* 0x0004044501007387 */ /* 0x0001e20000100800 */
[----:B------:R-:W-:-:S03]  /*3f80*/  IMAD.MOV.U32 R72, RZ, RZ, RZ ;  /* 0x000000ffff487224 */ /* 0x000fc600078e00ff */
[----:B------:R-:W4:Y:S01]  /*3f90*/  @!P0 LDG.E.64 R8, desc[UR4][R128.64+0x2300] ;  /* 0x0023000480088981 */ /* 0x000f22000c1e1b00 */
[----:B------:R-:W-:Y:S01]  /*3fa0*/  @!P1 FMUL R185, R78, R3 ;  /* 0x000000034eb99220 */ /* 0x000fe20000400000 */
[----:B------:R-:W-:Y:S02]  /*3fb0*/  @!P1 FMUL R186, R77, R4 ;  /* 0x000000044dba9220 */ /* 0x000fe40000400000 */
[----:B------:R-:W4:Y:S01]  /*3fc0*/  @!P0 LDG.E.64 R112, desc[UR4][R122.64+0x2300] ;  /* 0x002300047a708981 */ /* 0x000f22000c1e1b00 */
[----:B0-----:R-:W-:Y:S02]  /*3fd0*/  VIADD R69, R110, 0x1200 ;  /* 0x000012006e457836 */ /* 0x001fe40000000000 */
[----:B------:R-:W-:-:S03]  /*3fe0*/  @!P1 FMUL R72, R71, R5 ;  /* 0x0000000547489220 */ /* 0x000fc60000400000 */
[----:B------:R-:W-:-:S13]  /*3ff0*/  ISETP.GE.AND P1, PT, R69, R0, PT ;  /* 0x000000004500720c */ /* 0x000fda0003f26270 */
[----:B------:R-:W4:Y:S04]  /*4000*/  @!P1 LDG.E.64 R4, desc[UR4][R128.64+0x2400] ;  /* 0x0024000480049981 */ /* 0x000f28000c1e1b00 */
[----:B------:R-:W4:Y:S04]  /*4010*/  @!P1 LDG.E.64 R2, desc[UR4][R122.64+0x2400] ;  /* 0x002400047a029981 */ /* 0x000f28000c1e1b00 */
[----:B------:R0:W-:Y:S01]  /*4020*/  STL [R1+0x41c], R78 ;  /* 0x00041c4e01007387 */ /* 0x0001e20000100800 */
[----:B------:R-:W-:-:S03]  /*4030*/  IMAD.MOV.U32 R80, RZ, RZ, RZ ;  /* 0x000000ffff507224 */ /* 0x000fc600078e00ff */
[----:B------:R1:W-:Y:S04]  /*4040*/  STL [R1+0x414], R77 ;  /* 0x0004144d01007387 */ /* 0x0003e80000100800 */
[----:B------:R1:W-:Y:S01]  /*4050*/  STL [R1+0x424], R71 ;  /* 0x0004244701007387 */ /* 0x0003e20000100800 */
[----:B0-----:R-:W-:Y:S01]  /*4060*/  HFMA2.MMA R78, -RZ, RZ, 0, 0 ;  /* 0x00000000ff4e7435 */ /* 0x001fe200000001ff */
[C---:B------:R-:W-:Y:S02]  /*4070*/  @!P2 PRMT R134, R130.reuse, 0x7632, R134 ;  /* 0x000076328286a816 */ /* 0x040fe40000000086 */
[----:B-1----:R-:W-:Y:S02]  /*4080*/  MOV R77, RZ ;  /* 0x000000ff004d7202 */ /* 0x002fe40000000f00 */
[----:B------:R-:W-:Y:S01]  /*4090*/  @!P2 SHF.L.U32 R77, R130, 0x10, RZ ;  /* 0x00000010824da819 */ /* 0x000fe200000006ff */
[----:B------:R-:W-:Y:S01]  /*40a0*/  STL [R1+0x3b8], R187 ;  /* 0x0003b8bb01007387 */ /* 0x000fe20000100800 */
[----:B------:R-:W-:-:S02]  /*40b0*/  @!P2 PRMT R130, R132, 0x7632, R130 ;  /* 0x000076328482a816 */ /* 0x000fc40000000082 */
[C---:B------:R-:W-:Y:S01]  /*40c0*/  @!P2 PRMT R135, R131.reuse, 0x7632, R135 ;  /* 0x000076328387a816 */ /* 0x040fe20000000087 */
[----:B------:R0:W-:Y:S01]  /*40d0*/  STL [R1+0x24c], R69 ;  /* 0x00024c4501007387 */ /* 0x0001e20000100800 */
[----:B------:R-:W-:Y:S02]  /*40e0*/  @!P2 SHF.L.U32 R80, R131, 0x10, RZ ;  /* 0x000000108350a819 */ /* 0x000fe400000006ff */
[----:B------:R-:W-:Y:S01]  /*40f0*/  @!P2 SHF.L.U32 R132, R132, 0x10, RZ ;  /* 0x000000108484a819 */ /* 0x000fe200000006ff */
[----:B------:R-:W-:Y:S01]  /*4100*/  STL [R1+0x3d8], R185 ;  /* 0x0003d8b901007387 */ /* 0x000fe20000100800 */
[----:B------:R-:W-:Y:S01]  /*4110*/  @!P2 PRMT R131, R133, 0x7632, R131 ;  /* 0x000076328583a816 */ /* 0x000fe20000000083 */
[----:B------:R-:W-:Y:S01]  /*4120*/  @!P2 IMAD.U32 R79, R134, 0x10000, RZ ;  /* 0x00010000864fa824 */ /* 0x000fe200078e00ff */
[----:B------:R-:W-:Y:S01]  /*4130*/  @!P2 SHF.L.U32 R78, R135, 0x10, RZ ;  /* 0x00000010874ea819 */ /* 0x000fe200000006ff */
[----:B------:R-:W-:Y:S01]  /*4140*/  STL [R1+0x3c8], R186 ;  /* 0x0003c8ba01007387 */ /* 0x000fe20000100800 */
[----:B------:R-:W-:Y:S01]  /*4150*/  HFMA2.MMA R71, -RZ, RZ, 0, 0 ;  /* 0x00000000ff477435 */ /* 0x000fe200000001ff */
[----:B------:R-:W-:Y:S01]  /*4160*/  @!P2 SHF.L.U32 R131, R131, 0x10, RZ ;  /* 0x000000108383a819 */ /* 0x000fe200000006ff */
[----:B------:R-:W-:Y:S01]  /*4170*/  @!P2 FMUL R184, R77, R132 ;  /* 0x000000844db8a220 */ /* 0x000fe20000400000 */
[----:B------:R-:W-:Y:S01]  /*4180*/  STL [R1+0x3e8], R72 ;  /* 0x0003e84801007387 */ /* 0x000fe20000100800 */
[----:B------:R-:W-:-:S02]  /*4190*/  @!P2 IMAD.U32 R133, R133, 0x10000, RZ ;  /* 0x000100008585a824 */ /* 0x000fc400078e00ff */
[----:B------:R-:W-:Y:S01]  /*41a0*/  @!P2 IMAD.U32 R130, R130, 0x10000, RZ ;  /* 0x000100008282a824 */ /* 0x000fe200078e00ff */
[----:B------:R1:W-:Y:S01]  /*41b0*/  STL [R1+0x3f0], R77 ;  /* 0x0003f04d01007387 */ /* 0x0003e20000100800 */
[----:B0-----:R-:W-:-:S03]  /*41c0*/  MOV R69, RZ ;  /* 0x000000ff00457202 */ /* 0x001fc60000000f00 */
[----:B------:R-:W-:Y:S01]  /*41d0*/  STL [R1+0x400], R80 ;  /* 0x0004005001007387 */ /* 0x000fe20000100800 */
[----:B------:R-:W-:Y:S01]  /*41e0*/  @!P2 FMUL R69, R80, R133 ;  /* 0x000000855045a220 */ /* 0x000fe20000400000 */
[----:B------:R-:W-:Y:S02]  /*41f0*/  @!P2 FMUL R183, R79, R130 ;  /* 0x000000824fb7a220 */ /* 0x000fe40000400000 */
[----:B------:R0:W-:Y:S01]  /*4200*/  STL [R1+0x3f8], R79 ;  /* 0x0003f84f01007387 */ /* 0x0001e20000100800 */
[----:B-1----:R-:W-:Y:S01]  /*4210*/  IADD3 R77, R110, 0x1280, RZ ;  /* 0x000012806e4d7810 */ /* 0x002fe20007ffe0ff */
[----:B------:R-:W-:Y:S02]  /*4220*/  @!P2 FMUL R71, R78, R131 ;  /* 0x000000834e47a220 */ /* 0x000fe40000400000 */
[----:B------:R1:W-:Y:S01]  /*4230*/  STL [R1+0x410], R78 ;  /* 0x0004104e01007387 */ /* 0x0003e20000100800 */
[----:B------:R-:W-:Y:S01]  /*4240*/  IMAD.MOV.U32 R85, RZ, RZ, RZ ;  /* 0x000000ffff557224 */ /* 0x000fe200078e00ff */
[----:B------:R-:W-:-:S02]  /*4250*/  ISETP.GE.AND P2, PT, R77, R0, PT ;  /* 0x000000004d00720c */ /* 0x000fc40003f46270 */
[----:B------:R-:W-:Y:S01]  /*4260*/  STL [R1+0x39c], R184 ;  /* 0x00039cb801007387 */ /* 0x000fe20000100800 */
[----:B------:R-:W-:-:S03]  /*4270*/  @!P3 PRMT R135, R115, 0x7632, R135 ;  /* 0x000076327387b816 */ /* 0x000fc60000000087 */
[----:B------:R1:W-:Y:S01]  /*4280*/  STL [R1+0x4d8], R77 ;  /* 0x0004d84d01007387 */ /* 0x0003e20000100800 */
[----:B------:R-:W-:Y:S01]  /*4290*/  @!P3 SHF.L.U32 R85, R115, 0x10, RZ ;  /* 0x000000107355b819 */ /* 0x000fe200000006ff */
[----:B0-----:R-:W-:Y:S01]  /*42a0*/  HFMA2.MMA R79, -RZ, RZ, 0, 0 ;  /* 0x00000000ff4f7435 */ /* 0x001fe200000001ff */
[----:B------:R-:W-:Y:S01]  /*42b0*/  @!P3 PRMT R134, R114, 0x7632, R134 ;  /* 0x000076327286b816 */ /* 0x000fe20000000086 */
[----:B------:R-:W-:Y:S01]  /*42c0*/  STL [R1+0x3b4], R69 ;  /* 0x0003b44501007387 */ /* 0x000fe20000100800 */
[----:B------:R-:W-:Y:S01]  /*42d0*/  IMAD.MOV.U32 R80, RZ, RZ, RZ ;  /* 0x000000ffff507224 */ /* 0x000fe200078e00ff */
[----:B------:R-:W-:Y:S02]  /*42e0*/  CS2R R190, SRZ ;  /* 0x0000000000be7805 */ /* 0x000fe4000001ff00 */
[----:B-1----:R-:W-:Y:S01]  /*42f0*/  MOV R78, RZ ;  /* 0x000000ff004e7202 */ /* 0x002fe20000000f00 */
[----:B------:R-:W-:Y:S01]  /*4300*/  IMAD.MOV.U32 R88, RZ, RZ, RZ ;  /* 0x000000ffff587224 */ /* 0x000fe200078e00ff */
[----:B------:R-:W-:-:S02]  /*4310*/  CS2R R86, SRZ ;  /* 0x0000000000567805 */ /* 0x000fc4000001ff00 */
[----:B------:R-:W-:Y:S02]  /*4320*/  MOV R77, RZ ;  /* 0x000000ff004d7202 */ /* 0x000fe40000000f00 */
[----:B------:R-:W-:Y:S02]  /*4330*/  CS2R R192, SRZ ;  /* 0x0000000000c07805 */ /* 0x000fe4000001ff00 */
[----:B------:R-:W-:Y:S01]  /*4340*/  @!P3 SHF.L.U32 R77, R114, 0x10, RZ ;  /* 0x00000010724db819 */ /* 0x000fe200000006ff */
[----:B------:R-:W-:Y:S04]  /*4350*/  STL [R1+0x3a4], R183 ;  /* 0x0003a4b701007387 */ /* 0x000fe80000100800 */
[----:B------:R-:W-:Y:S01]  /*4360*/  STL [R1+0x3c4], R71 ;  /* 0x0003c44701007387 */ /* 0x000fe20000100800 */
[----:B------:R-:W-:-:S03]  /*4370*/  @!P3 IMAD.U32 R80, R134, 0x10000, RZ ;  /* 0x000100008650b824 */ /* 0x000fc600078e00ff */
[----:B------:R-:W-:Y:S01]  /*4380*/  STL [R1+0x3d4], R77 ;  /* 0x0003d44d01007387 */ /* 0x000fe20000100800 */
[----:B------:R-:W-:-:S03]  /*4390*/  @!P3 SHF.L.U32 R79, R135, 0x10, RZ ;  /* 0x00000010874fb819 */ /* 0x000fc600000006ff */
[----:B------:R0:W-:Y:S01]  /*43a0*/  STL [R1+0x3ec], R85 ;  /* 0x0003ec5501007387 */ /* 0x0001e20000100800 */
[----:B------:R-:W-:Y:S01]  /*43b0*/  IMAD.MOV.U32 R94, RZ, RZ, RZ ;  /* 0x000000ffff5e7224 */ /* 0x000fe200078e00ff */
[----:B------:R-:W-:Y:S02]  /*43c0*/  MOV R93, RZ ;  /* 0x000000ff005d7202 */ /* 0x000fe40000000f00 */
[----:B------:R-:W-:Y:S02]  /*43d0*/  CS2R R194, SRZ ;  /* 0x0000000000c27805 */ /* 0x000fe4000001ff00 */
[----:B------:R-:W-:Y:S01]  /*43e0*/  CS2R R196, SRZ ;  /* 0x0000000000c47805 */ /* 0x000fe2000001ff00 */
[----:B------:R-:W-:Y:S01]  /*43f0*/  IMAD.MOV.U32 R96, RZ, RZ, RZ ;  /* 0x000000ffff607224 */ /* 0x000fe200078e00ff */
[----:B------:R-:W-:Y:S02]  /*4400*/  CS2R R198, SRZ ;  /* 0x0000000000c67805 */ /* 0x000fe4000001ff00 */
[C---:B------:R-:W-:Y:S01]  /*4410*/  @!P3 PRMT R115, R127.reuse, 0x7632, R115 ;  /* 0x000076327f73b816 */ /* 0x040fe20000000073 */
[----:B------:R-:W-:Y:S01]  /*4420*/  @!P3 IMAD.U32 R127, R127, 0x10000, RZ ;  /* 0x000100007f7fb824 */ /* 0x000fe200078e00ff */
[----:B------:R-:W-:-:S02]  /*4430*/  @!P3 PRMT R114, R126, 0x7632, R114 ;  /* 0x000076327e72b816 */ /* 0x000fc40000000072 */
[----:B------:R-:W-:Y:S02]  /*4440*/  CS2R R200, SRZ ;  /* 0x0000000000c87805 */ /* 0x000fe4000001ff00 */
[----:B------:R-:W-:Y:S01]  /*4450*/  @!P3 SHF.L.U32 R126, R126, 0x10, RZ ;  /* 0x000000107e7eb819 */ /* 0x000fe200000006ff */
[----:B------:R-:W-:Y:S01]  /*4460*/  @!P3 FMUL R189, R85, R127 ;  /* 0x0000007f55bdb220 */ /* 0x000fe20000400000 */
[----:B0-----:R-:W-:Y:S01]  /*4470*/  HFMA2.MMA R85, -RZ, RZ, 0, 0 ;  /* 0x00000000ff557435 */ /* 0x001fe200000001ff */
[----:B------:R-:W-:Y:S01]  /*4480*/  @!P3 SHF.L.U32 R114, R114, 0x10, RZ ;  /* 0x000000107272b819 */ /* 0x000fe200000006ff */
[----:B------:R-:W-:Y:S02]  /*4490*/  @!P3 IMAD.U32 R115, R115, 0x10000, RZ ;  /* 0x000100007373b824 */ /* 0x000fe400078e00ff */
[----:B------:R-:W-:Y:S01]  /*44a0*/  @!P3 FMUL R191, R77, R126 ;  /* 0x0000007e4dbfb220 */ /* 0x000fe20000400000 */
[----:B------:R-:W-:Y:S01]  /*44b0*/  IADD3 R77, R110, 0x1300, RZ ;  /* 0x000013006e4d7810 */ /* 0x000fe20007ffe0ff */
[----:B------:R0:W-:Y:S01]  /*44c0*/  STL [R1+0x3e4], R80 ;  /* 0x0003e45001007387 */ /* 0x0001e20000100800 */
[----:B------:R-:W-:Y:S01]  /*44d0*/  @!P3 FMUL R190, R80, R114 ;  /* 0x0000007250beb220 */ /* 0x000fe20000400000 */
[C---:B------:R-:W-:Y:S01]  /*44e0*/  @!P4 PRMT R126, R124.reuse, 0x7632, R126 ;  /* 0x000076327c7ec816 */ /* 0x040fe2000000007e */
[----:B------:R-:W-:Y:S01]  /*44f0*/  @!P3 FMUL R78, R79, R115 ;  /* 0x000000734f4eb220 */ /* 0x000fe20000400000 */
[----:B------:R-:W-:Y:S01]  /*4500*/  @!P4 SHF.L.U32 R85, R124, 0x10, RZ ;  /* 0x000000107c55c819 */ /* 0x000fe200000006ff */
[----:B------:R-:W-:Y:S01]  /*4510*/  STL [R1+0x3f4], R79 ;  /* 0x0003f44f01007387 */ /* 0x000fe20000100800 */
[----:B------:R-:W-:-:S02]  /*4520*/  @!P4 PRMT R127, R125, 0x7632, R127 ;  /* 0x000076327d7fc816 */ /* 0x000fc4000000007f */
[----:B------:R-:W-:Y:S01]  /*4530*/  @!P4 SHF.L.U32 R88, R125, 0x10, RZ ;  /* 0x000000107d58c819 */ /* 0x000fe200000006ff */
[----:B------:R-:W-:Y:S01]  /*4540*/  STL [R1+0x388], R191 ;  /* 0x000388bf01007387 */ /* 0x000fe20000100800 */
[----:B0-----:R-:W-:Y:S01]  /*4550*/  HFMA2.MMA R80, -RZ, RZ, 0, 0 ;  /* 0x00000000ff507435 */ /* 0x001fe200000001ff */
[----:B------:R-:W-:Y:S02]  /*4560*/  @!P4 IMAD.U32 R87, R126, 0x10000, RZ ;  /* 0x000100007e57c824 */ /* 0x000fe400078e00ff */
[----:B------:R-:W-:Y:S01]  /*4570*/  STL [R1+0x4d4], R77 ;  /* 0x0004d44d01007387 */ /* 0x000fe20000100800 */
[----:B------:R-:W-:-:S03]  /*4580*/  @!P4 SHF.L.U32 R86, R127, 0x10, RZ ;  /* 0x000000107f56c819 */ /* 0x000fc600000006ff */
[----:B------:R-:W-:Y:S04]  /*4590*/  STL [R1+0x398], R189 ;  /* 0x000398bd01007387 */ /* 0x000fe80000100800 */
[----:B------:R-:W-:Y:S04]  /*45a0*/  STL [R1+0x390], R190 ;  /* 0x000390be01007387 */ /* 0x000fe80000100800 */
[----:B------:R-:W-:Y:S01]  /*45b0*/  STL [R1+0x3a8], R78 ;  /* 0x0003a84e01007387 */ /* 0x000fe20000100800 */
[----:B------:R-:W-:-:S03]  /*45c0*/  ISETP.GE.AND P3, PT, R77, R0, PT ;  /* 0x000000004d00720c */ /* 0x000fc60003f66270 */
[----:B------:R0:W-:Y:S04]  /*45d0*/  STL [R1+0x3b0], R85 ;  /* 0x0003b05501007387 */ /* 0x0001e80000100800 */
[----:B------:R-:W4:Y:S01]  /*45e0*/  @!P2 LDG.E.64 R130, desc[UR4][R128.64+0x2500] ;  /* 0x002500048082a981 */ /* 0x000f22000c1e1b00 */
[----:B------:R-:W-:-:S03]  /*45f0*/  @!P4 PRMT R124, R118, 0x7632, R124 ;  /* 0x00007632767cc816 */ /* 0x000fc6000000007c */
[----:B------:R-:W4:Y:S01]  /*4600*/  @!P2 LDG.E.64 R132, desc[UR4][R122.64+0x2500] ;  /* 0x002500047a84a981 */ /* 0x000f22000c1e1b00 */
[----:B------:R-:W-:Y:S02]  /*4610*/  @!P4 SHF.L.U32 R118, R118, 0x10, RZ ;  /* 0x000000107676c819 */ /* 0x000fe400000006ff */
[C---:B------:R-:W-:Y:S01]  /*4620*/  @!P4 PRMT R125, R119.reuse, 0x7632, R125 ;  /* 0x00007632777dc816 */ /* 0x040fe2000000007d */
[----:B------:R-:W-:Y:S01]  /*4630*/  @!P4 IMAD.U32 R119, R119, 0x10000, RZ ;  /* 0x000100007777c824 */ /* 0x000fe200078e00ff */
[----:B------:R-:W-:Y:S01]  /*4640*/  @!P4 SHF.L.U32 R124, R124, 0x10, RZ ;  /* 0x000000107c7cc819 */ /* 0x000fe200000006ff */
[----:B------:R-:W-:Y:S01]  /*4650*/  @!P4 FMUL R80, R85, R118 ;  /* 0x000000765550c220 */ /* 0x000fe20000400000 */
[----:B------:R-:W-:Y:S01]  /*4660*/  @!P4 SHF.L.U32 R125, R125, 0x10, RZ ;  /* 0x000000107d7dc819 */ /* 0x000fe200000006ff */
[----:B0-----:R-:W-:Y:S01]  /*4670*/  VIADD R85, R110, 0x1380 ;  /* 0x000013806e557836 */ /* 0x001fe20000000000 */
[----:B------:R-:W-:Y:S01]  /*4680*/  STL [R1+0x3d0], R88 ;  /* 0x0003d05801007387 */ /* 0x000fe20000100800 */
[----:B------:R-:W-:Y:S01]  /*4690*/  MOV R77, RZ ;  /* 0x000000ff004d7202 */ /* 0x000fe20000000f00 */
[----:B------:R-:W-:-:S02]  /*46a0*/  IMAD.MOV.U32 R79, RZ, RZ, RZ ;  /* 0x000000ffff4f7224 */ /* 0x000fc400078e00ff */
[----:B------:R-:W-:Y:S01]  /*46b0*/  STL [R1+0x3c0], R87 ;  /* 0x0003c05701007387 */ /* 0x000fe20000100800 */
[----:B------:R-:W-:Y:S01]  /*46c0*/  @!P4 FMUL R79, R88, R119 ;  /* 0x00000077584fc220 */ /* 0x000fe20000400000 */
[----:B------:R-:W-:Y:S01]  /*46d0*/  @!P4 FMUL R77, R87, R124 ;  /* 0x0000007c574dc220 */ /* 0x000fe20000400000 */
[----:B------:R-:W-:Y:S01]  /*46e0*/  @!P4 FMUL R193, R86, R125 ;  /* 0x0000007d56c1c220 */ /* 0x000fe20000400000 */
[----:B------:R0:W-:Y:S01]  /*46f0*/  STL [R1+0x3e0], R86 ;  /* 0x0003e05601007387 */ /* 0x0001e20000100800 */
[----:B------:R-:W-:-:S03]  /*4700*/  ISETP.GE.AND P4, PT, R85, R0, PT ;  /* 0x000000005500720c */ /* 0x000fc60003f86270 */
[----:B------:R-:W-:Y:S04]  /*4710*/  STL [R1+0x360], R80 ;  /* 0x0003605001007387 */ /* 0x000fe80000100800 */
[----:B------:R1:W-:Y:S01]  /*4720*/  STL [R1+0x4d0], R85 ;  /* 0x0004d05501007387 */ /* 0x0003e20000100800 */
[----:B0-----:R-:W-:Y:S02]  /*4730*/  CS2R R86, SRZ ;  /* 0x0000000000567805 */ /* 0x001fe4000001ff00 */
[----:B------:R-:W-:Y:S01]  /*4740*/  CS2R R102, SRZ ;  /* 0x0000000000667805 */ /* 0x000fe2000001ff00 */
[----:B------:R-:W-:Y:S01]  /*4750*/  IMAD.MOV.U32 R101, RZ, RZ, RZ ;  /* 0x000000ffff657224 */ /* 0x000fe200078e00ff */
[----:B------:R-:W4:Y:S04]  /*4760*/  @!P3 LDG.E.64 R114, desc[UR4][R128.64+0x2600] ;  /* 0x002600048072b981 */ /* 0x000f28000c1e1b00 */
[----:B------:R-:W4:Y:S01]  /*4770*/  @!P3 LDG.E.64 R126, desc[UR4][R122.64+0x2600] ;  /* 0x002600047a7eb981 */ /* 0x000f22000c1e1b00 */
[----:B-1----:R-:W-:-:S03]  /*4780*/  HFMA2.MMA R85, -RZ, RZ, 0, 0 ;  /* 0x00000000ff557435 */ /* 0x002fc600000001ff */
[----:B------:R-:W-:Y:S01]  /*4790*/  STL [R1+0x384], R79 ;  /* 0x0003844f01007387 */ /* 0x000fe20000100800 */
[C---:B--2---:R-:W-:Y:S02]  /*47a0*/  @!P5 PRMT R118, R120.reuse, 0x7632, R118 ;  /* 0x000076327876d816 */ /* 0x044fe40000000076 */
[----:B------:R-:W-:Y:S02]  /*47b0*/  @!P5 PRMT R119, R121, 0x7632, R119 ;  /* 0x000076327977d816 */ /* 0x000fe40000000077 */
[----:B---3--:R-:W-:Y:S02]  /*47c0*/  @!P5 PRMT R125, R11, 0x7632, R125 ;  /* 0x000076320b7dd816 */ /* 0x008fe4000000007d */
[----:B------:R-:W-:Y:S01]  /*47d0*/  @!P5 SHF.L.U32 R85, R120, 0x10, RZ ;  /* 0x000000107855d819 */ /* 0x000fe200000006ff */
[----:B------:R-:W-:Y:S01]  /*47e0*/  @!P5 IMAD.U32 R93, R118, 0x10000, RZ ;  /* 0x00010000765dd824 */ /* 0x000fe200078e00ff */
[----:B------:R-:W-:Y:S01]  /*47f0*/  @!P5 SHF.L.U32 R94, R121, 0x10, RZ ;  /* 0x00000010795ed819 */ /* 0x000fe200000006ff */
[----:B------:R-:W-:Y:S01]  /*4800*/  STL [R1+0x36c], R77 ;  /* 0x00036c4d01007387 */ /* 0x000fe20000100800 */
[----:B------:R-:W-:Y:S01]  /*4810*/  @!P5 SHF.L.U32 R87, R119, 0x10, RZ ;  /* 0x000000107757d819 */ /* 0x000fe200000006ff */
[----:B------:R-:W-:Y:S01]  /*4820*/  @!P5 IMAD.U32 R125, R125, 0x10000, RZ ;  /* 0x000100007d7dd824 */ /* 0x000fe200078e00ff */
[C---:B------:R-:W-:Y:S01]  /*4830*/  @!P5 PRMT R124, R10.reuse, 0x7632, R124 ;  /* 0x000076320a7cd816 */ /* 0x040fe2000000007c */
[----:B------:R-:W-:Y:S01]  /*4840*/  STL [R1+0x38c], R193 ;  /* 0x00038cc101007387 */ /* 0x000fe20000100800 */
[----:B------:R-:W-:Y:S01]  /*4850*/  @!P5 SHF.L.U32 R10, R10, 0x10, RZ ;  /* 0x000000100a0ad819 */ /* 0x000fe200000006ff */
[----:B------:R-:W-:-:S02]  /*4860*/  @!P5 IMAD.U32 R11, R11, 0x10000, RZ ;  /* 0x000100000b0bd824 */ /* 0x000fc400078e00ff */
[----:B------:R0:W-:Y:S01]  /*4870*/  STL [R1+0x394], R85 ;  /* 0x0003945501007387 */ /* 0x0001e20000100800 */
[----:B------:R-:W-:Y:S01]  /*4880*/  @!P5 SHF.L.U32 R124, R124, 0x10, RZ ;  /* 0x000000107c7cd819 */ /* 0x000fe200000006ff */
[----:B------:R-:W-:Y:S02]  /*4890*/  @!P5 FMUL R86, R87, R125 ;  /* 0x0000007d5756d220 */ /* 0x000fe40000400000 */
[----:B------:R1:W-:Y:S01]  /*48a0*/  STL [R1+0x3ac], R94 ;  /* 0x0003ac5e01007387 */ /* 0x0003e20000100800 */
[----:B------:R-:W-:-:S03]  /*48b0*/  MOV R88, RZ ;  /* 0x000000ff00587202 */ /* 0x000fc60000000f00 */
[----:B------:R-:W-:Y:S01]  /*48c0*/  STL [R1+0x3a0], R93 ;  /* 0x0003a05d01007387 */ /* 0x000fe20000100800 */
[----:B------:R-:W-:Y:S01]  /*48d0*/  @!P5 FMUL R192, R85, R10 ;  /* 0x0000000a55c0d220 */ /* 0x000fe20000400000 */
[----:B------:R-:W-:Y:S02]  /*48e0*/  @!P5 FMUL R88, R94, R11 ;  /* 0x0000000b5e58d220 */ /* 0x000fe40000400000 */
[----:B------:R2:W-:Y:S01]  /*48f0*/  STL [R1+0x3bc], R87 ;  /* 0x0003bc5701007387 */ /* 0x0005e20000100800 */
[----:B0-----:R-:W-:Y:S02]  /*4900*/  IADD3 R85, R110, 0x1400, RZ ;  /* 0x000014006e557810 */ /* 0x001fe40007ffe0ff */
[----:B-1----:R-:W-:Y:S01]  /*4910*/  CS2R R94, SRZ ;  /* 0x00000000005e7805 */ /* 0x002fe2000001ff00 */
[----:B------:R-:W-:Y:S01]  /*4920*/  @!P5 FMUL R194, R93, R124 ;  /* 0x0000007c5dc2d220 */ /* 0x000fe20000400000 */
[----:B------:R-:W-:Y:S04]  /*4930*/  STL [R1+0x35c], R192 ;  /* 0x00035cc001007387 */ /* 0x000fe80000100800 */
[----:B------:R-:W3:Y:S01]  /*4940*/  @!P4 LDG.E.64 R120, desc[UR4][R128.64+0x2700] ;  /* 0x002700048078c981 */ /* 0x000ee2000c1e1b00 */
[----:B--2---:R-:W-:Y:S01]  /*4950*/  HFMA2.MMA R87, -RZ, RZ, 0, 0 ;  /* 0x00000000ff577435 */ /* 0x004fe200000001ff */
[----:B------:R-:W-:-:S02]  /*4960*/  IMAD.MOV.U32 R93, RZ, RZ, RZ ;  /* 0x000000ffff5d7224 */ /* 0x000fc400078e00ff */
[----:B------:R0:W-:Y:S04]  /*4970*/  STL [R1+0x4cc], R85 ;  /* 0x0004cc5501007387 */ /* 0x0001e80000100800 */
[----:B------:R-:W-:Y:S04]  /*4980*/  STL [R1+0x368], R88 ;  /* 0x0003685801007387 */ /* 0x000fe80000100800 */
[----:B------:R-:W2:Y:S01]  /*4990*/  @!P4 LDG.E.64 R118, desc[UR4][R122.64+0x2700] ;  /* 0x002700047a76c981 */ /* 0x000ea2000c1e1b00 */
[----:B----4-:R-:W-:Y:S02]  /*49a0*/  @!P6 PRMT R134, R6, 0x7632, R134 ;  /* 0x000076320686e816 */ /* 0x010fe40000000086 */
[----:B------:R-:W-:-:S02]  /*49b0*/  @!P6 PRMT R135, R7, 0x7632, R135 ;  /* 0x000076320787e816 */ /* 0x000fc40000000087 */
[----:B------:R-:W-:Y:S02]  /*49c0*/  @!P6 SHF.L.U32 R95, R7, 0x10, RZ ;  /* 0x00000010075fe819 */ /* 0x000fe400000006ff */
[C---:B------:R-:W-:Y:S02]  /*49d0*/  @!P6 PRMT R7, R117.reuse, 0x7632, R7 ;  /* 0x000076327507e816 */ /* 0x040fe40000000007 */
[----:B------:R-:W-:Y:S01]  /*49e0*/  @!P6 SHF.L.U32 R87, R6, 0x10, RZ ;  /* 0x000000100657e819 */ /* 0x000fe200000006ff */
[----:B------:R-:W-:Y:S01]  /*49f0*/  @!P6 IMAD.U32 R94, R134, 0x10000, RZ ;  /* 0x00010000865ee824 */ /* 0x000fe200078e00ff */
[C---:B------:R-:W-:Y:S01]  /*4a00*/  @!P6 PRMT R6, R116.reuse, 0x7632, R6 ;  /* 0x000076327406e816 */ /* 0x040fe20000000006 */
[----:B------:R-:W-:Y:S01]  /*4a10*/  STL [R1+0x364], R194 ;  /* 0x000364c201007387 */ /* 0x000fe20000100800 */
[----:B------:R-:W-:Y:S01]  /*4a20*/  @!P6 SHF.L.U32 R116, R116, 0x10, RZ ;  /* 0x000000107474e819 */ /* 0x000fe200000006ff */
[----:B------:R-:W-:Y:S01]  /*4a30*/  @!P6 IMAD.U32 R117, R117, 0x10000, RZ ;  /* 0x000100007575e824 */ /* 0x000fe200078e00ff */
[----:B------:R-:W-:Y:S01]  /*4a40*/  @!P6 SHF.L.U32 R93, R135, 0x10, RZ ;  /* 0x00000010875de819 */ /* 0x000fe200000006ff */
[----:B------:R-:W-:Y:S01]  /*4a50*/  STL [R1+0x370], R86 ;  /* 0x0003705601007387 */ /* 0x000fe20000100800 */
[----:B------:R-:W-:Y:S01]  /*4a60*/  @!P6 IMAD.U32 R7, R7, 0x10000, RZ ;  /* 0x000100000707e824 */ /* 0x000fe200078e00ff */
[----:B------:R-:W-:-:S02]  /*4a70*/  @!P6 SHF.L.U32 R6, R6, 0x10, RZ ;  /* 0x000000100606e819 */ /* 0x000fc400000006ff */
[----:B------:R1:W-:Y:S01]  /*4a80*/  STL [R1+0x374], R87 ;  /* 0x0003745701007387 */ /* 0x0003e20000100800 */
[----:B------:R-:W-:Y:S01]  /*4a90*/  ISETP.GE.AND P5, PT, R85, R0, PT ;  /* 0x000000005500720c */ /* 0x000fe20003fa6270 */
[----:B------:R-:W-:Y:S01]  /*4aa0*/  @!P6 FMUL R197, R87, R116 ;  /* 0x0000007457c5e220 */ /* 0x000fe20000400000 */
[----:B0-----:R-:W-:Y:S01]  /*4ab0*/  MOV R85, RZ ;  /* 0x000000ff00557202 */ /* 0x001fe20000000f00 */
[----:B------:R-:W-:Y:S01]  /*4ac0*/  STL [R1+0x37c], R95 ;  /* 0x00037c5f01007387 */ /* 0x000fe20000100800 */
[----:B------:R-:W-:Y:S01]  /*4ad0*/  @!P6 FMUL R195, R95, R117 ;  /* 0x000000755fc3e220 */ /* 0x000fe20000400000 */
[----:B------:R-:W-:Y:S02]  /*4ae0*/  @!P6 FMUL R85, R93, R7 ;  /* 0x000000075d55e220 */ /* 0x000fe40000400000 */
[----:B------:R0:W-:Y:S01]  /*4af0*/  STL [R1+0x378], R94 ;  /* 0x0003785e01007387 */ /* 0x0001e20000100800 */
[----:B------:R-:W-:-:S03]  /*4b00*/  @!P6 FMUL R196, R94, R6 ;  /* 0x000000065ec4e220 */ /* 0x000fc60000400000 */
[----:B------:R4:W-:Y:S01]  /*4b10*/  STL [R1+0x380], R93 ;  /* 0x0003805d01007387 */ /* 0x0009e20000100800 */
[----:B-1----:R-:W-:-:S03]  /*4b20*/  IADD3 R87, R110, 0x1480, RZ ;  /* 0x000014806e577810 */ /* 0x002fc60007ffe0ff */
[----:B------:R-:W2:Y:S01]  /*4b30*/  @!P5 LDG.E.64 R124, desc[UR4][R128.64+0x2800] ;  /* 0x00280004807cd981 */ /* 0x000ea2000c1e1b00 */
[----:B------:R-:W-:Y:S02]  /*4b40*/  @!P0 PRMT R116, R8, 0x7632, R116 ;  /* 0x0000763208748816 */ /* 0x000fe40000000074 */
[C---:B------:R-:W-:Y:S02]  /*4b50*/  @!P0 PRMT R117, R9.reuse, 0x7632, R117 ;  /* 0x0000763209758816 */ /* 0x040fe40000000075 */
[----:B0-----:R-:W-:Y:S02]  /*4b60*/  CS2R R94, SRZ ;  /* 0x00000000005e7805 */ /* 0x001fe4000001ff00 */
[----:B------:R-:W-:Y:S01]  /*4b70*/  @!P0 SHF.L.U32 R96, R9, 0x10, RZ ;  /* 0x0000001009608819 */ /* 0x000fe200000006ff */
[----:B----4-:R-:W-:Y:S01]  /*4b80*/  HFMA2.MMA R93, -RZ, RZ, 0, 0 ;  /* 0x00000000ff5d7435 */ /* 0x010fe200000001ff */
[----:B------:R-:W-:Y:S01]  /*4b90*/  @!P0 IMAD.U32 R95, R116, 0x10000, RZ ;  /* 0x00010000745f8824 */ /* 0x000fe200078e00ff */
[----:B------:R-:W-:Y:S01]  /*4ba0*/  @!P0 SHF.L.U32 R94, R117, 0x10, RZ ;  /* 0x00000010755e8819 */ /* 0x000fe200000006ff */
[----:B------:R-:W-:Y:S01]  /*4bb0*/  STL [R1+0xf0], R197 ;  /* 0x0000f0c501007387 */ /* 0x000fe20000100800 */
[----:B------:R-:W-:-:S02]  /*4bc0*/  @!P0 PRMT R116, R112, 0x7632, R116 ;  /* 0x0000763270748816 */ /* 0x000fc40000000074 */
[----:B------:R-:W-:Y:S01]  /*4bd0*/  @!P0 PRMT R117, R113, 0x7632, R117 ;  /* 0x0000763271758816 */ /* 0x000fe20000000075 */
[----:B------:R0:W-:Y:S01]  /*4be0*/  STL [R1+0x4c8], R87 ;  /* 0x0004c85701007387 */ /* 0x0001e20000100800 */
[----:B------:R-:W-:Y:S02]  /*4bf0*/  @!P0 SHF.L.U32 R93, R8, 0x10, RZ ;  /* 0x00000010085d8819 */ /* 0x000fe400000006ff */
[----:B------:R-:W-:Y:S01]  /*4c00*/  @!P0 SHF.L.U32 R116, R116, 0x10, RZ ;  /* 0x0000001074748819 */ /* 0x000fe200000006ff */
[----:B------:R-:W-:Y:S01]  /*4c10*/  STL [R1+0x170], R195 ;  /* 0x000170c301007387 */ /* 0x000fe20000100800 */
[----:B------:R-:W-:Y:S01]  /*4c20*/  @!P0 SHF.L.U32 R112, R112, 0x10, RZ ;  /* 0x0000001070708819 */ /* 0x000fe200000006ff */
[----:B------:R-:W-:Y:S02]  /*4c30*/  @!P0 IMAD.U32 R117, R117, 0x10000, RZ ;  /* 0x0001000075758824 */ /* 0x000fe400078e00ff */
[----:B------:R-:W-:Y:S01]  /*4c40*/  STL [R1+0x16c], R196 ;  /* 0x00016cc401007387 */ /* 0x000fe20000100800 */
[----:B------:R-:W-:-:S03]  /*4c50*/  @!P0 IMAD.U32 R113, R113, 0x10000, RZ ;  /* 0x0001000071718824 */ /* 0x000fc600078e00ff */
[----:B------:R-:W-:Y:S01]  /*4c60*/  STL [R1+0x358], R85 ;  /* 0x0003585501007387 */ /* 0x000fe20000100800 */
[----:B------:R-:W-:-:S03]  /*4c70*/  @!P0 FMUL R198, R95, R116 ;  /* 0x000000745fc68220 */ /* 0x000fc60000400000 */
[----:B------:R1:W-:Y:S01]  /*4c80*/  STL [R1+0x174], R93 ;  /* 0x0001745d01007387 */ /* 0x0003e20000100800 */
[----:B------:R-:W-:-:S03]  /*4c90*/  @!P0 FMUL R201, R94, R117 ;  /* 0x000000755ec98220 */ /* 0x000fc60000400000 */
[----:B------:R-:W-:Y:S01]  /*4ca0*/  STL [R1+0x17c], R96 ;  /* 0x00017c6001007387 */ /* 0x000fe20000100800 */
[----:B------:R-:W-:Y:S01]  /*4cb0*/  ISETP.GE.AND P6, PT, R87, R0, PT ;  /* 0x000000005700720c */ /* 0x000fe20003fc6270 */
[----:B------:R-:W-:Y:S02]  /*4cc0*/  @!P0 FMUL R199, R93, R112 ;  /* 0x000000705dc78220 */ /* 0x000fe40000400000 */
[----:B------:R-:W-:Y:S01]  /*4cd0*/  STL [R1+0x178], R95 ;  /* 0x0001785f01007387 */ /* 0x000fe20000100800 */
[----:B0-----:R-:W-:-:S03]  /*4ce0*/  MOV R87, RZ ;  /* 0x000000ff00577202 */ /* 0x001fc60000000f00 */
[----:B------:R0:W-:Y:S01]  /*4cf0*/  STL [R1+0x180], R94 ;  /* 0x0001805e01007387 */ /* 0x0001e20000100800 */
[----:B-1----:R-:W-:Y:S01]  /*4d00*/  IADD3 R93, R110, 0x1500, RZ ;  /* 0x000015006e5d7810 */ /* 0x002fe20007ffe0ff */
[----:B------:R-:W-:Y:S01]  /*4d10*/  @!P0 FMUL R87, R96, R113 ;  /* 0x0000007160578220 */ /* 0x000fe20000400000 */
[C---:B------:R-:W-:Y:S01]  /*4d20*/  @!P1 PRMT R112, R5.reuse, 0x7632, R112 ;  /* 0x0000763205709816 */ /* 0x040fe20000000070 */
[----:B------:R-:W-:Y:S01]  /*4d30*/  STL [R1+0x114], R199 ;  /* 0x000114c701007387 */ /* 0x000fe20000100800 */
[----:B------:R-:W-:-:S03]  /*4d40*/  @!P1 SHF.L.U32 R103, R5, 0x10, RZ ;  /* 0x0000001005679819 */ /* 0x000fc600000006ff */
[----:B------:R-:W4:Y:S01]  /*4d50*/  @!P5 LDG.E.64 R10, desc[UR4][R122.64+0x2800] ;  /* 0x002800047a0ad981 */ /* 0x000f22000c1e1b00 */
[----:B0-----:R-:W-:Y:S02]  /*4d60*/  CS2R R94, SRZ ;  /* 0x00000000005e7805 */ /* 0x001fe4000001ff00 */
[C---:B------:R-:W-:Y:S01]  /*4d70*/  @!P1 SHF.L.U32 R95, R4.reuse, 0x10, RZ ;  /* 0x00000010045f9819 */ /* 0x040fe200000006ff */
[----:B------:R-:W4:Y:S01]  /*4d80*/  @!P6 LDG.E.64 R6, desc[UR4][R128.64+0x2900] ;  /* 0x002900048006e981 */ /* 0x000f22000c1e1b00 */
[----:B------:R-:W-:Y:S01]  /*4d90*/  @!P1 PRMT R4, R4, 0x7632, R4 ;  /* 0x0000763204049816 */ /* 0x000fe20000000004 */
[----:B------:R-:W-:Y:S02]  /*4da0*/  @!P1 IMAD.U32 R101, R112, 0x10000, RZ ;  /* 0x0001000070659824 */ /* 0x000fe400078e00ff */
[----:B------:R0:W-:Y:S01]  /*4db0*/  STL [R1+0x4e0], R93 ;  /* 0x0004e05d01007387 */ /* 0x0001e20000100800 */
[----:B------:R-:W-:-:S03]  /*4dc0*/  @!P1 SHF.L.U32 R102, R4, 0x10, RZ ;  /* 0x0000001004669819 */ /* 0x000fc600000006ff */
[----:B------:R-:W-:Y:S04]  /*4dd0*/  STL [R1+0x154], R87 ;  /* 0x0001545701007387 */ /* 0x000fe80000100800 */
[----:B------:R-:W-:Y:S04]  /*4de0*/  STL [R1+0x150], R198 ;  /* 0x000150c601007387 */ /* 0x000fe80000100800 */
[----:B------:R-:W-:Y:S04]  /*4df0*/  STL [R1+0x158], R201 ;  /* 0x000158c901007387 */ /* 0x000fe80000100800 */
[----:B------:R1:W-:Y:S04]  /*4e00*/  STL [R1+0x160], R95 ;  /* 0x0001605f01007387 */ /* 0x0003e80000100800 */
[----:B------:R-:W-:Y:S04]  /*4e10*/  STL [R1+0x168], R103 ;  /* 0x0001686701007387 */ /* 0x000fe80000100800 */
[----:B------:R1:W-:Y:S04]  /*4e20*/  STL [R1+0x164], R102 ;  /* 0x0001646601007387 */ /* 0x0003e80000100800 */
[----:B------:R1:W-:Y:S04]  /*4e30*/  STL [R1+0x15c], R101 ;  /* 0x00015c6501007387 */ /* 0x0003e80000100800 */
[----:B------:R-:W3:Y:S04]  /*4e40*/  LDL.LU R148, [R1+0x484] ;  /* 0x0004840001947983 */ /* 0x000ee80000300800 */
[----:B------:R-:W4:Y:S01]  /*4e50*/  @!P6 LDG.E.64 R8, desc[UR4][R122.64+0x2900] ;  /* 0x002900047a08e981 */ /* 0x000f22000c1e1b00 */
[----:B------:R-:W-:-:S02]  /*4e60*/  ISETP.GE.AND P0, PT, R93, R0, PT ;  /* 0x000000005d00720c */ /* 0x000fc40003f06270 */
[C---:B------:R-:W-:Y:S02]  /*4e70*/  @!P1 PRMT R112, R2.reuse, 0x7632, R112 ;  /* 0x0000763202709816 */ /* 0x040fe40000000070 */
[----:B------:R-:W-:Y:S02]  /*4e80*/  @!P1 SHF.L.U32 R2, R2, 0x10, RZ ;  /* 0x0000001002029819 */ /* 0x000fe400000006ff */
[C---:B------:R-:W-:Y:S01]  /*4e90*/  @!P1 PRMT R113, R3.reuse, 0x7632, R113 ;  /* 0x0000763203719816 */ /* 0x040fe20000000071 */
[----:B0-----:R-:W-:Y:S01]  /*4ea0*/  HFMA2.MMA R93, -RZ, RZ, 0, 0 ;  /* 0x00000000ff5d7435 */ /* 0x001fe200000001ff */
[----:B------:R-:W-:Y:S01]  /*4eb0*/  @!P1 SHF.L.U32 R3, R3, 0x10, RZ ;  /* 0x0000001003039819 */ /* 0x000fe200000006ff */
[----:B------:R-:W-:Y:S01]  /*4ec0*/  @!P1 FMUL R94, R95, R2 ;  /* 0x000000025f5e9220 */ /* 0x000fe20000400000 */
[----:B------:R-:W-:-:S03]  /*4ed0*/  @!P1 SHF.L.U32 R112, R112, 0x10, RZ ;  /* 0x0000001070709819 */ /* 0x000fc600000006ff */
[----:B------:R-:W4:Y:S01]  /*4ee0*/  @!P0 LDG.E.64 R4, desc[UR4][R128.64+0x2a00] ;  /* 0x002a000480048981 */ /* 0x000f22000c1e1b00 */
[----:B------:R-:W-:Y:S01]  /*4ef0*/  @!P1 IMAD.U32 R113, R113, 0x10000, RZ ;  /* 0x0001000071719824 */ /* 0x000fe200078e00ff */
[----:B-1----:R-:W-:Y:S01]  /*4f00*/  IADD3 R95, R110, 0x1580, RZ ;  /* 0x000015806e5f7810 */ /* 0x002fe20007ffe0ff */
[----:B------:R-:W-:Y:S01]  /*4f10*/  IMAD.MOV.U32 R96, RZ, RZ, RZ ;  /* 0x000000ffff607224 */ /* 0x000fe200078e00ff */
[----:B------:R-:W4:Y:S01]  /*4f20*/  @!P0 LDG.E.64 R116, desc[UR4][R122.64+0x2a00] ;  /* 0x002a00047a748981 */ /* 0x000f22000c1e1b00 */
[----:B------:R-:W-:Y:S01]  /*4f30*/  @!P1 FMUL R96, R103, R3 ;  /* 0x0000000367609220 */ /* 0x000fe20000400000 */
[----:B------:R-:W-:Y:S01]  /*4f40*/  @!P1 FMUL R200, R102, R112 ;  /* 0x0000007066c89220 */ /* 0x000fe20000400000 */
[----:B------:R-:W-:Y:S01]  /*4f50*/  @!P1 FMUL R93, R101, R113 ;  /* 0x00000071655d9220 */ /* 0x000fe20000400000 */
[----:B------:R-:W-:-:S13]  /*4f60*/  ISETP.GE.AND P1, PT, R95, R0, PT ;  /* 0x000000005f00720c */ /* 0x000fda0003f26270 */
[----:B------:R-:W4:Y:S04]  /*4f70*/  @!P1 LDG.E.64 R2, desc[UR4][R128.64+0x2b00] ;  /* 0x002b000480029981 */ /* 0x000f28000c1e1b00 */
[----:B------:R-:W4:Y:S01]  /*4f80*/  @!P1 LDG.E.64 R112, desc[UR4][R122.64+0x2b00] ;  /* 0x002b00047a709981 */ /* 0x000f22000c1e1b00 */
[----:B------:R-:W-:Y:S02]  /*4f90*/  CS2R R102, SRZ ;  /* 0x0000000000667805 */ /* 0x000fe4000001ff00 */
[----:B------:R-:W-:Y:S01]  /*4fa0*/  MOV R135, RZ ;  /* 0x000000ff00877202 */ /* 0x000fe20000000f00 */
[----:B------:R-:W-:Y:S01]  /*4fb0*/  HFMA2.MMA R109, -RZ, RZ, 0, 0 ;  /* 0x00000000ff6d7435 */ /* 0x000fe200000001ff */
[----:B------:R-:W-:Y:S01]  /*4fc0*/  IMAD.MOV.U32 R101, RZ, RZ, RZ ;  /* 0x000000ffff657224 */ /* 0x000fe200078e00ff */
[----:B------:R-:W-:Y:S01]  /*4fd0*/  STL [R1+0x12c], R94 ;  /* 0x00012c5e01007387 */ /* 0x000fe20000100800 */
[----:B------:R-:W-:-:S03]  /*4fe0*/  CS2R R202, SRZ ;  /* 0x0000000000ca7805 */ /* 0x000fc6000001ff00 */
[----:B------:R0:W-:Y:S01]  /*4ff0*/  STL [R1+0x4dc], R95 ;  /* 0x0004dc5f01007387 */ /* 0x0001e20000100800 */
[----:B------:R-:W-:-:S03]  /*5000*/  IMAD.MOV.U32 R104, RZ, RZ, RZ ;  /* 0x000000ffff687224 */ /* 0x000fc600078e00ff */
[----:B------:R-:W-:Y:S04]  /*5010*/  STL [R1+0x134], R96 ;  /* 0x0001346001007387 */ /* 0x000fe80000100800 */
[----:B------:R-:W-:Y:S01]  /*5020*/  STL [R1+0x130], R200 ;  /* 0x000130c801007387 */ /* 0x000fe20000100800 */
[----:B0-----:R-:W-:Y:S02]  /*5030*/  MOV R95, RZ ;  /* 0x000000ff005f7202 */ /* 0x001fe40000000f00 */
[C---:B------:R-:W-:Y:S02]  /*5040*/  @!P2 PRMT R0, R130.reuse, 0x7632, R0 ;  /* 0x000076328200a816 */ /* 0x040fe40000000000 */
[----:B------:R-:W-:Y:S02]  /*5050*/  @!P2 SHF.L.U32 R135, R130, 0x10, RZ ;  /* 0x000000108287a819 */ /* 0x000fe400000006ff */
[----:B------:R-:W-:-:S02]  /*5060*/  @!P2 SHF.L.U32 R103, R0, 0x10, RZ ;  /* 0x000000100067a819 */ /* 0x000fc400000006ff */
[----:B------:R-:W-:Y:S02]  /*5070*/  @!P2 PRMT R134, R131, 0x7632, R134 ;  /* 0x000076328386a816 */ /* 0x000fe40000000086 */
[----:B------:R-:W-:Y:S02]  /*5080*/  @!P2 PRMT R0, R132, 0x7632, R0 ;  /* 0x000076328400a816 */ /* 0x000fe40000000000 */
[----:B------:R-:W-:Y:S01]  /*5090*/  @!P2 PRMT R130, R133, 0x7632, R130 ;  /* 0x000076328582a816 */ /* 0x000fe20000000082 */
[----:B------:R-:W-:Y:S01]  /*50a0*/  @!P2 IMAD.U32 R109, R131, 0x10000, RZ ;  /* 0x00010000836da824 */ /* 0x000fe200078e00ff */
[----:B------:R-:W-:Y:S01]  /*50b0*/  @!P2 SHF.L.U32 R101, R134, 0x10, RZ ;  /* 0x000000108665a819 */ /* 0x000fe200000006ff */
[----:B------:R-:W-:Y:S01]  /*50c0*/  @!P2 IMAD.U32 R132, R132, 0x10000, RZ ;  /* 0x000100008484a824 */ /* 0x000fe200078e00ff */
[----:B------:R-:W-:Y:S02]  /*50d0*/  @!P2 SHF.L.U32 R133, R133, 0x10, RZ ;  /* 0x000000108585a819 */ /* 0x000fe400000006ff */
[----:B------:R-:W-:-:S02]  /*50e0*/  @!P2 SHF.L.U32 R0, R0, 0x10, RZ ;  /* 0x000000100000a819 */ /* 0x000fc400000006ff */
[----:B------:R-:W-:Y:S01]  /*50f0*/  @!P2 SHF.L.U32 R130, R130, 0x10, RZ ;  /* 0x000000108282a819 */ /* 0x000fe200000006ff */
[----:B------:R-:W-:Y:S01]  /*5100*/  STL [R1+0x138], R93 ;  /* 0x0001385d01007387 */ /* 0x000fe20000100800 */
[----:B------:R-:W-:Y:S01]  /*5110*/  @!P2 FMUL R202, R135, R132 ;  /* 0x0000008487caa220 */ /* 0x000fe20000400000 */
[----:B------:R-:W-:Y:S01]  /*5120*/  @!P2 FMUL R102, R109, R133 ;  /* 0x000000856d66a220 */ /* 0x000fe20000400000 */
[----:B------:R-:W-:Y:S01]  /*5130*/  @!P2 FMUL R95, R103, R0 ;  /* 0x00000000675fa220 */ /* 0x000fe20000400000 */
[----:B------:R-:W-:Y:S01]  /*5140*/  STL [R1+0x13c], R135 ;  /* 0x00013c8701007387 */ /* 0x000fe20000100800 */
[----:B------:R-:W-:-:S03]  /*5150*/  @!P2 FMUL R104, R101, R130 ;  /* 0x000000826568a220 */ /* 0x000fc60000400000 */
[----:B------:R-:W-:Y:S04]  /*5160*/  STL [R1+0x144], R109 ;  /* 0x0001446d01007387 */ /* 0x000fe80000100800 */
[----:B------:R-:W-:Y:S04]  /*5170*/  STL [R1+0x140], R103 ;  /* 0x0001406701007387 */ /* 0x000fe80000100800 */
[----:B------:R0:W-:Y:S02]  /*5180*/  STL [R1+0x14c], R101 ;  /* 0x00014c6501007387 */ /* 0x0001e40000100800 */
[----:B0-----:R-:W-:Y:S01]  /*5190*/  VIADD R101, R110, 0x1600 ;  /* 0x000016006e657836 */ /* 0x001fe20000000000 */
[----:B------:R-:W-:Y:S01]  /*51a0*/  HFMA2.MMA R109, -RZ, RZ, 0, 0 ;  /* 0x00000000ff6d7435 */ /* 0x000fe200000001ff */
[----:B------:R-:W-:Y:S01]  /*51b0*/  STL [R1+0x104], R202 ;  /* 0x000104ca01007387 */ /* 0x000fe20000100800 */
[----:B------:R-:W-:-:S03]  /*51c0*/  @!P3 PRMT R0, R114, 0x7632, R0 ;  /* 0x000076327200b816 */ /* 0x000fc60000000000 */
[----:B------:R-:W-:Y:S01]  /*51d0*/  STL [R1+0x10c], R102 ;  /* 0x00010c6601007387 */ /* 0x000fe20000100800 */
[----:B------:R-:W-:-:S03]  /*51e0*/  @!P3 IMAD.U32 R109, R114, 0x10000, RZ ;  /* 0x00010000726db824 */ /* 0x000fc600078e00ff */
[----:B------:R-:W-:Y:S01]  /*51f0*/  STL [R1+0x108], R95 ;  /* 0x0001085f01007387 */ /* 0x000fe20000100800 */
[----:B------:R-:W-:-:S03]  /*5200*/  @!P3 PRMT R134, R115, 0x7632, R134 ;  /* 0x000076327386b816 */ /* 0x000fc60000000086 */
[----:B------:R-:W-:Y:S01]  /*5210*/  STL [R1+0x110], R104 ;  /* 0x0001106801007387 */ /* 0x000fe20000100800 */
[----:B------:R-:W-:-:S03]  /*5220*/  @!P3 PRMT R114, R127, 0x7632, R114 ;  /* 0x000076327f72b816 */ /* 0x000fc60000000072 */
[----:B------:R0:W-:Y:S01]  /*5230*/  STL [R1+0x4bc], R101 ;  /* 0x0004bc6501007387 */ /* 0x0001e20000100800 */
[----:B------:R-:W-:Y:S01]  /*5240*/  MOV R135, RZ ;  /* 0x000000ff00877202 */ /* 0x000fe20000000f00 */
[----:B------:R-:W-:Y:S01]  /*5250*/  @!P3 IMAD.U32 R135, R134, 0x10000, RZ ;  /* 0x000100008687b824 */ /* 0x000fe200078e00ff */
[----:B------:R-:W-:Y:S01]  /*5260*/  @!P3 SHF.L.U32 R127, R127, 0x10, RZ ;  /* 0x000000107f7fb819 */ /* 0x000fe200000006ff */
[----:B------:R1:W-:Y:S01]  /*5270*/  STL [R1+0x118], R109 ;  /* 0x0001186d01007387 */ /* 0x0003e20000100800 */
[----:B------:R-:W-:Y:S01]  /*5280*/  @!P3 IMAD.U32 R114, R114, 0x10000, RZ ;  /* 0x000100007272b824 */ /* 0x000fe200078e00ff */
[----:B------:R-:W-:Y:S01]  /*5290*/  CS2R R144, SRZ ;  /* 0x0000000000907805 */ /* 0x000fe2000001ff00 */
[----:B------:R-:W-:Y:S02]  /*52a0*/  IMAD.MOV.U32 R103, RZ, RZ, RZ ;  /* 0x000000ffff677224 */ /* 0x000fe400078e00ff */
[----:B------:R-:W-:Y:S01]  /*52b0*/  @!P3 FMUL R144, R135, R114 ;  /* 0x000000728790b220 */ /* 0x000fe20000400000 */
[----:B------:R-:W-:-:S02]  /*52c0*/  CS2R R146, SRZ ;  /* 0x0000000000927805 */ /* 0x000fc4000001ff00 */
[----:B------:R-:W-:Y:S02]  /*52d0*/  CS2R R204, SRZ ;  /* 0x0000000000cc7805 */ /* 0x000fe4000001ff00 */
[----:B------:R-:W-:Y:S02]  /*52e0*/  CS2R R214, SRZ ;  /* 0x0000000000d67805 */ /* 0x000fe4000001ff00 */
[----:B------:R-:W-:Y:S02]  /*52f0*/  CS2R R208, SRZ ;  /* 0x0000000000d07805 */ /* 0x000fe4000001ff00 */
[----:B------:R-:W-:Y:S02]  /*5300*/  MOV R207, RZ ;  /* 0x000000ff00cf7202 */ /* 0x000fe40000000f00 */
[----:B---3--:R-:W-:-:S04]  /*5310*/  ISETP.GT.AND P2, PT, R148, RZ, PT ;  /* 0x000000ff9400720c */ /* 0x008fc80003f44270 */
[----:B------:R-:W-:-:S04]  /*5320*/  SEL R206, R136, RZ, P2 ;  /* 0x000000ff88ce7207 */ /* 0x000fc80001000000 */
[----:B------:R-:W-:-:S13]  /*5330*/  ISETP.GE.AND P2, PT, R101, R206, PT ;  /* 0x000000ce6500720c */ /* 0x000fda0003f46270 */
[----:B------:R-:W3:Y:S04]  /*5340*/  @!P2 LDG.E.64 R130, desc[UR4][R128.64+0x2c00] ;  /* 0x002c00048082a981 */ /* 0x000ee8000c1e1b00 */
[----:B------:R-:W3:Y:S01]  /*5350*/  @!P2 LDG.E.64 R132, desc[UR4][R122.64+0x2c00] ;  /* 0x002c00047a84a981 */ /* 0x000ee2000c1e1b00 */
[----:B------:R-:W-:Y:S01]  /*5360*/  CS2R R136, SRZ ;  /* 0x0000000000887805 */ /* 0x000fe2000001ff00 */
[----:B0-----:R-:W-:Y:S01]  /*5370*/  HFMA2.MMA R101, -RZ, RZ, 0, 0 ;  /* 0x00000000ff657435 */ /* 0x001fe200000001ff */
[----:B------:R-:W-:Y:S02]  /*5380*/  @!P3 SHF.L.U32 R136, R0, 0x10, RZ ;  /* 0x000000100088b819 */ /* 0x000fe400000006ff */
[C---:B------:R-:W-:Y:S02]  /*5390*/  @!P3 PRMT R0, R126.reuse, 0x7632, R0 ;  /* 0x000076327e00b816 */ /* 0x040fe40000000000 */
[----:B------:R-:W-:-:S02]  /*53a0*/  @!P3 SHF.L.U32 R126, R126, 0x10, RZ ;  /* 0x000000107e7eb819 */ /* 0x000fc400000006ff */
[----:B------:R-:W-:Y:S02]  /*53b0*/  @!P3 SHF.L.U32 R137, R115, 0x10, RZ ;  /* 0x000000107389b819 */ /* 0x000fe400000006ff */
[----:B------:R-:W-:Y:S01]  /*53c0*/  @!P3 SHF.L.U32 R0, R0, 0x10, RZ ;  /* 0x000000100000b819 */ /* 0x000fe200000006ff */
[----:B------:R-:W-:Y:S01]  /*53d0*/  @!P3 FMUL R101, R109, R126 ;  /* 0x0000007e6d65b220 */ /* 0x000fe20000400000 */
[----:B-1----:R-:W-:Y:S01]  /*53e0*/  IADD3 R109, R110, 0x1680, RZ ;  /* 0x000016806e6d7810 */ /* 0x002fe20007ffe0ff */
[----:B------:R-:W-:Y:S02]  /*53f0*/  @!P3 FMUL R203, R137, R127 ;  /* 0x0000007f89cbb220 */ /* 0x000fe40000400000 */
[----:B------:R-:W-:Y:S01]  /*5400*/  @!P3 FMUL R103, R136, R0 ;  /* 0x000000008867b220 */ /* 0x000fe20000400000 */
[----:B------:R-:W-:Y:S01]  /*5410*/  ISETP.GE.AND P3, PT, R109, R206, PT ;  /* 0x000000ce6d00720c */ /* 0x000fe20003f66270 */
[----:B------:R-:W-:Y:S01]  /*5420*/  STL [R1+0x124], R137 ;  /* 0x0001248901007387 */ /* 0x000fe20000100800 */
[----:B------:R-:W-:-:S03]  /*5430*/  MOV R127, RZ ;  /* 0x000000ff007f7202 */ /* 0x000fc60000000f00 */
[----:B------:R0:W-:Y:S08]  /*5440*/  STL [R1+0x11c], R136 ;  /* 0x00011c8801007387 */ /* 0x0001f00000100800 */
[----:B------:R-:W3:Y:S01]  /*5450*/  @!P3 LDG.E.64 R114, desc[UR4][R128.64+0x2d00] ;  /* 0x002d00048072b981 */ /* 0x000ee2000c1e1b00 */
[----:B0-----:R-:W-:Y:S02]  /*5460*/  CS2R R136, SRZ ;  /* 0x0000000000887805 */ /* 0x001fe4000001ff00 */
[----:B------:R-:W-:-:S02]  /*5470*/  @!P4 PRMT R0, R120, 0x7632, R0 ;  /* 0x000076327800c816 */ /* 0x000fc40000000000 */
[C---:B------:R-:W-:Y:S02]  /*5480*/  @!P4 PRMT R126, R121.reuse, 0x7632, R126 ;  /* 0x00007632797ec816 */ /* 0x040fe4000000007e */
[----:B------:R-:W-:Y:S02]  /*5490*/  @!P4 SHF.L.U32 R127, R120, 0x10, RZ ;  /* 0x00000010787fc819 */ /* 0x000fe400000006ff */
[----:B------:R-:W-:Y:S02]  /*54a0*/  @!P4 SHF.L.U32 R137, R121, 0x10, RZ ;  /* 0x000000107989c819 */ /* 0x000fe400000006ff */
[----:B------:R-:W3:Y:S01]  /*54b0*/  @!P3 LDG.E.64 R120, desc[UR4][R122.64+0x2d00] ;  /* 0x002d00047a78b981 */ /* 0x000ee2000c1e1b00 */
[----:B------:R-:W-:-:S03]  /*54c0*/  @!P4 SHF.L.U32 R136, R0, 0x10, RZ ;  /* 0x000000100088c819 */ /* 0x000fc600000006ff */
[----:B------:R0:W-:Y:S01]  /*54d0*/  STL [R1+0x128], R135 ;  /* 0x0001288701007387 */ /* 0x0001e20000100800 */
[C---:B--2---:R-:W-:Y:S02]  /*54e0*/  @!P4 PRMT R0, R118.reuse, 0x7632, R0 ;  /* 0x000076327600c816 */ /* 0x044fe40000000000 */
[----:B------:R-:W-:Y:S01]  /*54f0*/  @!P4 SHF.L.U32 R118, R118, 0x10, RZ ;  /* 0x000000107676c819 */ /* 0x000fe200000006ff */
[----:B------:R-:W-:Y:S01]  /*5500*/  STL [R1+0xe0], R101 ;  /* 0x0000e06501007387 */ /* 0x000fe20000100800 */
[----:B0-----:R-:W-:Y:S02]  /*5510*/  IMAD.MOV.U32 R135, RZ, RZ, RZ ;  /* 0x000000ffff877224 */ /* 0x001fe400078e00ff */
[----:B------:R-:W-:Y:S01]  /*5520*/  @!P4 IMAD.U32 R135, R126, 0x10000, RZ ;  /* 0x000100007e87c824 */ /* 0x000fe200078e00ff */
[C---:B------:R-:W-:Y:S01]  /*5530*/  @!P4 PRMT R126, R119.reuse, 0x7632, R126 ;  /* 0x00007632777ec816 */ /* 0x040fe2000000007e */
[----:B------:R0:W-:Y:S01]  /*5540*/  STL [R1+0x4b8], R109 ;  /* 0x0004b86d01007387 */ /* 0x0001e20000100800 */
[----:B------:R-:W-:-:S03]  /*5550*/  @!P4 SHF.L.U32 R119, R119, 0x10, RZ ;  /* 0x000000107777c819 */ /* 0x000fc600000006ff */
[----:B------:R-:W-:Y:S01]  /*5560*/  STL [R1+0xe8], R203 ;  /* 0x0000e8cb01007387 */ /* 0x000fe20000100800 */
[----:B------:R-:W-:Y:S01]  /*5570*/  @!P4 SHF.L.U32 R126, R126, 0x10, RZ ;  /* 0x000000107e7ec819 */ /* 0x000fe200000006ff */
[----:B------:R-:W-:Y:S02]  /*5580*/  @!P4 IMAD.U32 R0, R0, 0x10000, RZ ;  /* 0x000100000000c824 */ /* 0x000fe400078e00ff */
[----:B------:R-:W-:Y:S01]  /*5590*/  STL [R1+0xe4], R103 ;  /* 0x0000e46701007387 */ /* 0x000fe20000100800 */
[----:B0-----:R-:W-:Y:S01]  /*55a0*/  HFMA2.MMA R109, -RZ, RZ, 0, 0 ;  /* 0x00000000ff6d7435 */ /* 0x001fe200000001ff */
[----:B------:R-:W-:Y:S02]  /*55b0*/  @!P4 FMUL R146, R127, R118 ;  /* 0x000000767f92c220 */ /* 0x000fe40000400000 */
[----:B------:R-:W-:Y:S04]  /*55c0*/  STL [R1+0xec], R144 ;  /* 0x0000ec9001007387 */ /* 0x000fe80000100800 */
[----:B------:R0:W-:Y:S01]  /*55d0*/  STL [R1+0xf4], R127 ;  /* 0x0000f47f01007387 */ /* 0x0001e20000100800 */
[----:B------:R-:W-:Y:S01]  /*55e0*/  @!P4 FMUL R204, R137, R119 ;  /* 0x0000007789ccc220 */ /* 0x000fe20000400000 */
[----:B------:R-:W-:Y:S01]  /*55f0*/  @!P4 FMUL R109, R136, R0 ;  /* 0x00000000886dc220 */ /* 0x000fe20000400000 */
[----:B------:R-:W-:Y:S01]  /*5600*/  @!P4 FMUL R205, R135, R126 ;  /* 0x0000007e87cdc220 */ /* 0x000fe20000400000 */
[----:B0-----:R-:W-:-:S04]  /*5610*/  IADD3 R127, R110, 0x1700, RZ ;  /* 0x000017006e7f7810 */ /* 0x001fc80007ffe0ff */
[----:B------:R-:W-:Y:S02]  /*5620*/  ISETP.GE.AND P4, PT, R127, R206, PT ;  /* 0x000000ce7f00720c */ /* 0x000fe40003f86270 */
[----:B------:R-:W-:Y:S01]  /*5630*/  MOV R119, RZ ;  /* 0x000000ff00777202 */ /* 0x000fe20000000f00 */
[C---:B------:R-:W-:Y:S01]  /*5640*/  @!P5 IMAD.U32 R119, R124.reuse, 0x10000, RZ ;  /* 0x000100007c77d824 */ /* 0x040fe200078e00ff */
[----:B------:R-:W-:Y:S01]  /*5650*/  @!P5 PRMT R124, R124, 0x7632, R124 ;  /* 0x000076327c7cd816 */ /* 0x000fe2000000007c */
[----:B------:R-:W-:Y:S01]  /*5660*/  STL [R1+0xfc], R137 ;  /* 0x0000fc8901007387 */ /* 0x000fe20000100800 */
[----:B------:R-:W-:-:S03]  /*5670*/  @!P5 PRMT R0, R125, 0x7632, R0 ;  /* 0x000076327d00d816 */ /* 0x000fc60000000000 */
[----:B------:R0:W-:Y:S04]  /*5680*/  STL [R1+0xf8], R136 ;  /* 0x0000f88801007387 */ /* 0x0001e80000100800 */
[----:B------:R1:W-:Y:S01]  /*5690*/  STL [R1+0x100], R135 ;  /* 0x0001008701007387 */ /* 0x0003e20000100800 */
[----:B0-----:R-:W-:Y:S02]  /*56a0*/  CS2R R136, SRZ ;  /* 0x0000000000887805 */ /* 0x001fe4000001ff00 */
[----:B------:R-:W-:Y:S02]  /*56b0*/  @!P5 SHF.L.U32 R137, R125, 0x10, RZ ;  /* 0x000000107d89d819 */ /* 0x000fe400000006ff */
[----:B------:R-:W-:Y:S02]  /*56c0*/  @!P5 SHF.L.U32 R136, R124, 0x10, RZ ;  /* 0x000000107c88d819 */ /* 0x000fe400000006ff */
[----:B------:R-:W2:Y:S01]  /*56d0*/  @!P4 LDG.E.64 R124, desc[UR4][R128.64+0x2e00] ;  /* 0x002e0004807cc981 */ /* 0x000ea2000c1e1b00 */
[----:B-1----:R-:W-:-:S03]  /*56e0*/  HFMA2.MMA R135, -RZ, RZ, 0, 0 ;  /* 0x00000000ff877435 */ /* 0x002fc600000001ff */
[----:B------:R-:W-:Y:S01]  /*56f0*/  STL [R1+0xc0], R146 ;  /* 0x0000c09201007387 */ /* 0x000fe20000100800 */
[C---:B----4-:R-:W-:Y:S02]  /*5700*/  @!P5 PRMT R118, R11.reuse, 0x7632, R118 ;  /* 0x000076320b76d816 */ /* 0x050fe40000000076 */
[----:B------:R-:W-:Y:S01]  /*5710*/  @!P5 IMAD.U32 R135, R0, 0x10000, RZ ;  /* 0x000100000087d824 */ /* 0x000fe200078e00ff */
[----:B------:R0:W-:Y:S01]  /*5720*/  STL [R1+0x4b4], R127 ;  /* 0x0004b47f01007387 */ /* 0x0001e20000100800 */
[C---:B------:R-:W-:Y:S02]  /*5730*/  @!P5 PRMT R0, R10.reuse, 0x7632, R0 ;  /* 0x000076320a00d816 */ /* 0x040fe40000000000 */
[----:B------:R-:W-:Y:S01]  /*5740*/  @!P5 SHF.L.U32 R10, R10, 0x10, RZ ;  /* 0x000000100a0ad819 */ /* 0x000fe200000006ff */
[----:B------:R-:W-:Y:S01]  /*5750*/  STL [R1+0xc8], R204 ;  /* 0x0000c8cc01007387 */ /* 0x000fe20000100800 */
[----:B------:R-:W-:-:S03]  /*5760*/  @!P5 SHF.L.U32 R11, R11, 0x10, RZ ;  /* 0x000000100b0bd819 */ /* 0x000fc600000006ff */
[----:B0-----:R-:W4:Y:S01]  /*5770*/  @!P4 LDG.E.64 R126, desc[UR4][R122.64+0x2e00] ;  /* 0x002e00047a7ec981 */ /* 0x001f22000c1e1b00 */
[----:B------:R-:W-:Y:S01]  /*5780*/  @!P5 SHF.L.U32 R118, R118, 0x10, RZ ;  /* 0x000000107676d819 */ /* 0x000fe200000006ff */
[----:B------:R-:W-:Y:S02]  /*5790*/  @!P5 IMAD.U32 R0, R0, 0x10000, RZ ;  /* 0x000100000000d824 */ /* 0x000fe400078e00ff */
[----:B------:R-:W-:Y:S01]  /*57a0*/  STL [R1+0xc4], R109 ;  /* 0x0000c46d01007387 */ /* 0x000fe20000100800 */
[----:B------:R-:W-:-:S03]  /*57b0*/  @!P5 FMUL R145, R119, R10 ;  /* 0x0000000a7791d220 */ /* 0x000fc60000400000 */
        /* <DEDUP_REMOVED lines=16> */
[----:B------:R-:W-:Y:S02]  /*58c0*/  CS2R R136, SRZ ;  /* 0x0000000000887805 */ /* 0x000fe4000001ff00 */
[----:B------:R-:W-:Y:S02]  /*58d0*/  @!P6 PRMT R134, R7, 0x7632, R134 ;  /* 0x000076320786e816 */ /* 0x000fe40000000086 */
[----:B------:R-:W-:Y:S02]  /*58e0*/  @!P6 SHF.L.U32 R136, R0, 0x10, RZ ;  /* 0x000000100088e819 */ /* 0x000fe400000006ff */
[----:B------:R-:W-:Y:S02]  /*58f0*/  @!P6 SHF.L.U32 R138, R6, 0x10, RZ ;  /* 0x00000010068ae819 */ /* 0x000fe400000006ff */
[----:B------:R-:W-:Y:S02]  /*5900*/  @!P6 PRMT R0, R8, 0x7632, R0 ;  /* 0x000076320800e816 */ /* 0x000fe40000000000 */
[----:B------:R-:W-:Y:S01]  /*5910*/  @!P6 PRMT R6, R9, 0x7632, R6 ;  /* 0x000076320906e816 */ /* 0x000fe20000000006 */
[----:B------:R-:W-:Y:S01]  /*5920*/  IMAD.MOV.U32 R135, RZ, RZ, RZ ;  /* 0x000000ffff877224 */ /* 0x000fe200078e00ff */
[----:B------:R-:W-:Y:S01]  /*5930*/  @!P6 SHF.L.U32 R137, R7, 0x10, RZ ;  /* 0x000000100789e819 */ /* 0x000fe200000006ff */
[----:B------:R-:W-:Y:S01]  /*5940*/  @!P6 IMAD.U32 R135, R134, 0x10000, RZ ;  /* 0x000100008687e824 */ /* 0x000fe200078e00ff */
[----:B------:R-:W-:Y:S01]  /*5950*/  @!P6 SHF.L.U32 R8, R8, 0x10, RZ ;  /* 0x000000100808e819 */ /* 0x000fe200000006ff */
[----:B------:R-:W-:Y:S01]  /*5960*/  @!P6 IMAD.U32 R6, R6, 0x10000, RZ ;  /* 0x000100000606e824 */ /* 0x000fe200078e00ff */
[----:B------:R-:W-:-:S02]  /*5970*/  @!P6 SHF.L.U32 R9, R9, 0x10, RZ ;  /* 0x000000100909e819 */ /* 0x000fc400000006ff */
[----:B------:R-:W-:Y:S02]  /*5980*/  @!P6 SHF.L.U32 R0, R0, 0x10, RZ ;  /* 0x000000100000e819 */ /* 0x000fe400000006ff */
[----:B------:R-:W-:Y:S02]  /*5990*/  CS2R R216, SRZ ;  /* 0x0000000000d87805 */ /* 0x000fe4000001ff00 */
[----:B------:R-:W-:Y:S02]  /*59a0*/  IADD3 R7, R110, 0x1800, RZ ;  /* 0x000018006e077810 */ /* 0x000fe40007ffe0ff */
[----:B------:R-:W-:Y:S02]  /*59b0*/  CS2R R212, SRZ ;  /* 0x0000000000d47805 */ /* 0x000fe4000001ff00 */
        /* <DEDUP_REMOVED lines=13> */
[----:B------:R-:W-:Y:S04]  /*5a90*/  STL [R1+0xbc], R135 ;  /* 0x0000bc8701007387 */ /* 0x000fe80000100800 */
[----:B------:R-:W-:Y:S04]  /*5aa0*/  STL [R1+0x80], R213 ;  /* 0x000080d501007387 */ /* 0x000fe80000100800 */
[----:B------:R1:W-:Y:S01]  /*5ab0*/  STL [R1+0x4a4], R7 ;  /* 0x0004a40701007387 */ /* 0x0003e20000100800 */
[----:B------:R-:W-:-:S02]  /*5ac0*/  @!P0 PRMT R0, R4, 0x7632, R0 ;  /* 0x0000763204008816 */ /* 0x000fc40000000000 */
[----:B0-----:R-:W-:Y:S02]  /*5ad0*/  CS2R R136, SRZ ;  /* 0x0000000000887805 */ /* 0x001fe4000001ff00 */
[----:B------:R-:W-:Y:S01]  /*5ae0*/  MOV R138, RZ ;  /* 0x000000ff008a7202 */ /* 0x000fe20000000f00 */
[----:B------:R-:W4:Y:S04]  /*5af0*/  @!P6 LDG.E.64 R8, desc[UR4][R122.64+0x3000] ;  /* 0x003000047a08e981 */ /* 0x000f28000c1e1b00 */
[----:B-1----:R-:W4:Y:S01]  /*5b00*/  @!P6 LDG.E.64 R6, desc[UR4][R128.64+0x3000] ;  /* 0x003000048006e981 */ /* 0x002f22000c1e1b00 */
[----:B------:R-:W-:Y:S01]  /*5b10*/  HFMA2.MMA R135, -RZ, RZ, 0, 0 ;  /* 0x00000000ff877435 */ /* 0x000fe200000001ff */
[----:B------:R-:W-:Y:S01]  /*5b20*/  @!P0 IMAD.U32 R138, R4, 0x10000, RZ ;  /* 0x00010000048a8824 */ /* 0x000fe200078e00ff */
[----:B------:R-:W-:-:S02]  /*5b30*/  @!P0 SHF.L.U32 R136, R0, 0x10, RZ ;  /* 0x0000001000888819 */ /* 0x000fc400000006ff */
[----:B------:R-:W-:Y:S02]  /*5b40*/  @!P0 PRMT R134, R5, 0x7632, R134 ;  /* 0x0000763205868816 */ /* 0x000fe40000000086 */
[C---:B------:R-:W-:Y:S02]  /*5b50*/  @!P0 PRMT R0, R116.reuse, 0x7632, R0 ;  /* 0x0000763274008816 */ /* 0x040fe40000000000 */
[----:B------:R-:W-:Y:S01]  /*5b60*/  @!P0 PRMT R4, R117, 0x7632, R4 ;  /* 0x0000763275048816 */ /* 0x000fe20000000004 */
[----:B------:R-:W-:Y:S01]  /*5b70*/  @!P0 IMAD.U32 R116, R116, 0x10000, RZ ;  /* 0x0001000074748824 */ /* 0x000fe200078e00ff */
[----:B------:R-:W-:Y:S01]  /*5b80*/  @!P0 SHF.L.U32 R137, R5, 0x10, RZ ;  /* 0x0000001005898819 */ /* 0x000fe200000006ff */
[----:B------:R-:W-:Y:S01]  /*5b90*/  VIADD R5, R110, 0x1880 ;  /* 0x000018806e057836 */ /* 0x000fe20000000000 */
[----:B------:R-:W-:Y:S02]  /*5ba0*/  @!P0 SHF.L.U32 R135, R134, 0x10, RZ ;  /* 0x0000001086878819 */ /* 0x000fe400000006ff */
[----:B------:R-:W-:-:S02]  /*5bb0*/  @!P0 SHF.L.U32 R117, R117, 0x10, RZ ;  /* 0x0000001075758819 */ /* 0x000fc400000006ff */
[----:B------:R-:W-:Y:S02]  /*5bc0*/  @!P0 SHF.L.U32 R0, R0, 0x10, RZ ;  /* 0x0000001000008819 */ /* 0x000fe400000006ff */
[----:B------:R-:W-:Y:S02]  /*5bd0*/  @!P0 SHF.L.U32 R4, R4, 0x10, RZ ;  /* 0x0000001004048819 */ /* 0x000fe400000006ff */
        /* <DEDUP_REMOVED lines=8> */
[----:B------:R-:W-:Y:S01]  /*5c60*/  STL [R1+0x88], R218 ;  /* 0x000088da01007387 */ /* 0x000fe20000100800 */
[----:B------:R-:W-:-:S02]  /*5c70*/  MOV R117, RZ ;  /* 0x000000ff00757202 */ /* 0x000fc40000000f00 */
[C---:B------:R-:W-:Y:S01]  /*5c80*/  @!P1 SHF.L.U32 R117, R2.reuse, 0x10, RZ ;  /* 0x0000001002759819 */ /* 0x040fe200000006ff */
[----:B------:R-:W-:Y:S01]  /*5c90*/  STL [R1+0x84], R217 ;  /* 0x000084d901007387 */ /* 0x000fe20000100800 */
[----:B------:R-:W-:-:S03]  /*5ca0*/  @!P1 PRMT R2, R2, 0x7632, R2 ;  /* 0x0000763202029816 */ /* 0x000fc60000000002 */
[----:B------:R-:W-:Y:S04]  /*5cb0*/  STL [R1+0x8c], R221 ;  /* 0x00008cdd01007387 */ /* 0x000fe80000100800 */
[----:B------:R-:W-:Y:S04]  /*5cc0*/  STL [R1+0x90], R138 ;  /* 0x0000908a01007387 */ /* 0x000fe80000100800 */
[----:B------:R-:W-:Y:S01]  /*5cd0*/  STL [R1+0x98], R137 ;  /* 0x0000988901007387 */ /* 0x000fe20000100800 */
[----:B------:R-:W-:-:S03]  /*5ce0*/  @!P1 PRMT R0, R3, 0x7632, R0 ;  /* 0x0000763203009816 */ /* 0x000fc60000000000 */
[----:B------:R0:W-:Y:S04]  /*5cf0*/  STL [R1+0x94], R136 ;  /* 0x0000948801007387 */ /* 0x0001e80000100800 */
[----:B------:R-:W-:Y:S04]  /*5d00*/  STL [R1+0x9c], R135 ;  /* 0x00009c8701007387 */ /* 0x000fe80000100800 */
[----:B------:R-:W-:Y:S01]  /*5d10*/  STL [R1+0x60], R222 ;  /* 0x000060de01007387 */ /* 0x000fe20000100800 */
[----:B0-----:R-:W-:Y:S02]  /*5d20*/  CS2R R136, SRZ ;  /* 0x0000000000887805 */ /* 0x001fe4000001ff00 */
[----:B------:R-:W-:Y:S01]  /*5d30*/  @!P1 IMAD.U32 R137, R3, 0x10000, RZ ;  /* 0x0001000003899824 */ /* 0x000fe200078e00ff */
[----:B------:R-:W-:Y:S01]  /*5d40*/  @!P1 SHF.L.U32 R136, R2, 0x10, RZ ;  /* 0x0000001002889819 */ /* 0x000fe200000006ff */
[----:B------:R0:W-:Y:S04]  /*5d50*/  STL [R1+0x498], R5 ;  /* 0x0004980501007387 */ /* 0x0001e80000100800 */
[----:B------:R-:W4:Y:S04]  /*5d60*/  @!P0 LDG.E.64 R2, desc[UR4][R122.64+0x3100] ;  /* 0x003100047a028981 */ /* 0x000f28000c1e1b00 */
[----:B0-----:R-:W4:Y:S01]  /*5d70*/  @!P0 LDG.E.64 R4, desc[UR4][R128.64+0x3100] ;  /* 0x0031000480048981 */ /* 0x001f22000c1e1b00 */
[----:B------:R-:W-:Y:S01]  /*5d80*/  HFMA2.MMA R135, -RZ, RZ, 0, 0 ;  /* 0x00000000ff877435 */ /* 0x000fe200000001ff */
[----:B------:R-:W-:-:S05]  /*5d90*/  @!P1 PRMT R116, R113, 0x7632, R116 ;  /* 0x0000763271749816 */ /* 0x000fca0000000074 */
[----:B------:R-:W-:Y:S02]  /*5da0*/  @!P1 SHF.L.U32 R135, R0, 0x10, RZ ;  /* 0x0000001000879819 */ /* 0x000fe400000006ff */
[C---:B------:R-:W-:Y:S02]  /*5db0*/  @!P1 PRMT R0, R112.reuse, 0x7632, R0 ;  /* 0x0000763270009816 */ /* 0x040fe40000000000 */
[----:B------:R-:W-:Y:S01]  /*5dc0*/  @!P1 SHF.L.U32 R112, R112, 0x10, RZ ;  /* 0x0000001070709819 */ /* 0x000fe200000006ff */
[----:B------:R-:W-:Y:S01]  /*5dd0*/  STL [R1+0x68], R226 ;  /* 0x000068e201007387 */ /* 0x000fe20000100800 */
[----:B------:R-:W-:Y:S01]  /*5de0*/  @!P1 SHF.L.U32 R0, R0, 0x10, RZ ;  /* 0x0000001000009819 */ /* 0x000fe200000006ff */
[----:B------:R-:W-:Y:S01]  /*5df0*/  @!P1 IMAD.U32 R113, R113, 0x10000, RZ ;  /* 0x0001000071719824 */ /* 0x000fe200078e00ff */
[----:B------:R-:W-:Y:S01]  /*5e00*/  @!P1 SHF.L.U32 R116, R116, 0x10, RZ ;  /* 0x0000001074749819 */ /* 0x000fe200000006ff */
        /* <DEDUP_REMOVED lines=16> */
[----:B---3--:R-:W-:-:S02]  /*5f10*/  @!P2 PRMT R0, R130, 0x7632, R0 ;  /* 0x000076328200a816 */ /* 0x008fc40000000000 */
[----:B------:R-:W-:-:S03]  /*5f20*/  CS2R R136, SRZ ;  /* 0x0000000000887805 */ /* 0x000fc6000001ff00 */
[----:B------:R-:W-:Y:S01]  /*5f30*/  @!P2 IMAD.U32 R136, R0, 0x10000, RZ ;  /* 0x000100000088a824 */ /* 0x000fe200078e00ff */
[----:B------:R-:W-:-:S05]  /*5f40*/  @!P2 PRMT R0, R132, 0x7632, R0 ;  /* 0x000076328400a816 */ /* 0x000fca0000000000 */
[----:B------:R-:W-:-:S04]  /*5f50*/  @!P2 IMAD.U32 R0, R0, 0x10000, RZ ;  /* 0x000100000000a824 */ /* 0x000fc800078e00ff */
[----:B------:R-:W-:Y:S01]  /*5f60*/  @!P2 FMUL R216, R136, R0 ;  /* 0x0000000088d8a220 */ /* 0x000fe20000400000 */
[----:B------:R-:W-:-:S04]  /*5f70*/  FADD R0, R107, R108 ;  /* 0x0000006c6b007221 */ /* 0x000fc80000000000 */
[----:B------:R-:W-:-:S04]  /*5f80*/  FADD R0, R0, R106 ;  /* 0x0000006a00007221 */ /* 0x000fc80000000000 */
[----:B------:R-:W-:-:S04]  /*5f90*/  FADD R0, R0, R105 ;  /* 0x0000006900007221 */ /* 0x000fc80000000000 */
[----:B------:R-:W-:Y:S01]  /*5fa0*/  FADD R0, R0, R99 ;  /* 0x0000006300007221 */ /* 0x000fe20000000000 */
[----:B------:R-:W-:Y:S01]  /*5fb0*/  IMAD.MOV.U32 R138, RZ, RZ, RZ ;  /* 0x000000ffff8a7224 */ /* 0x000fe200078e00ff */
[----:B------:R-:W-:Y:S02]  /*5fc0*/  @!P2 SHF.L.U32 R138, R130, 0x10, RZ ;  /* 0x00000010828aa819 */ /* 0x000fe400000006ff */
[----:B------:R-:W-:Y:S01]  /*5fd0*/  FADD R0, R0, R100 ;  /* 0x0000006400007221 */ /* 0x000fe20000000000 */
[----:B------:R-:W-:Y:S02]  /*5fe0*/  @!P2 PRMT R134, R131, 0x7632, R134 ;  /* 0x000076328386a816 */ /* 0x000fe40000000086 */
[----:B------:R-:W-:Y:S01]  /*5ff0*/  @!P2 PRMT R130, R133, 0x7632, R130 ;  /* 0x000076328582a816 */ /* 0x000fe20000000082 */
[----:B------:R-:W-:Y:S01]  /*6000*/  FADD R0, R0, R98 ;  /* 0x0000006200007221 */ /* 0x000fe20000000000 */
[----:B------:R-:W-:Y:S01]  /*6010*/  MOV R135, RZ ;  /* 0x000000ff00877202 */ /* 0x000fe20000000f00 */
[----:B------:R-:W-:Y:S01]  /*6020*/  STL [R1+0x48], R220 ;  /* 0x000048dc01007387 */ /* 0x000fe20000100800 */
[----:B------:R-:W-:-:S02]  /*6030*/  @!P2 SHF.L.U32 R137, R131, 0x10, RZ ;  /* 0x000000108389a819 */ /* 0x000fc400000006ff */
[----:B------:R-:W-:Y:S01]  /*6040*/  @!P2 SHF.L.U32 R135, R134, 0x10, RZ ;  /* 0x000000108687a819 */ /* 0x000fe200000006ff */
[----:B------:R-:W-:Y:S01]  /*6050*/  STL [R1+0x44], R223 ;  /* 0x000044df01007387 */ /* 0x000fe20000100800 */
[----:B------:R-:W-:Y:S01]  /*6060*/  @!P2 SHF.L.U32 R130, R130, 0x10, RZ ;  /* 0x000000108282a819 */ /* 0x000fe200000006ff */
[----:B------:R-:W-:Y:S01]  /*6070*/  FADD R0, R0, R97 ;  /* 0x0000006100007221 */ /* 0x000fe20000000000 */
[----:B------:R-:W-:Y:S01]  /*6080*/  CS2R R210, SRZ ;  /* 0x0000000000d27805 */ /* 0x000fe2000001ff00 */
[----:B------:R-:W-:Y:S01]  /*6090*/  STL [R1+0x4c], R219 ;  /* 0x00004cdb01007387 */ /* 0x000fe20000100800 */
[----:B------:R-:W-:Y:S01]  /*60a0*/  @!P2 SHF.L.U32 R132, R132, 0x10, RZ ;  /* 0x000000108484a819 */ /* 0x000fe200000006ff */
[----:B------:R-:W-:Y:S02]  /*60b0*/  @!P2 FMUL R210, R135, R130 ;  /* 0x0000008287d2a220 */ /* 0x000fe40000400000 */
[----:B------:R-:W-:Y:S01]  /*60c0*/  STL [R1+0x50], R138 ;  /* 0x0000508a01007387 */ /* 0x000fe20000100800 */
[----:B------:R-:W-:-:S03]  /*60d0*/  FADD R130, R0, R91 ;  /* 0x0000005b00827221 */ /* 0x000fc60000000000 */
[----:B------:R-:W-:Y:S04]  /*60e0*/  STL [R1+0x58], R137 ;  /* 0x0000588901007387 */ /* 0x000fe80000100800 */
[----:B------:R-:W-:Y:S01]  /*60f0*/  STL [R1+0x54], R136 ;  /* 0x0000548801007387 */ /* 0x000fe20000100800 */
[----:B------:R-:W-:-:S03]  /*6100*/  @!P3 PRMT R0, R115, 0x7632, R0 ;  /* 0x000076327300b816 */ /* 0x000fc60000000000 */
[----:B------:R0:W-:Y:S01]  /*6110*/  STL [R1+0x5c], R135 ;  /* 0x00005c8701007387 */ /* 0x0001e20000100800 */
[----:B------:R-:W-:Y:S01]  /*6120*/  @!P2 SHF.L.U32 R133, R133, 0x10, RZ ;  /* 0x000000108585a819 */ /* 0x000fe200000006ff */
[----:B------:R-:W-:Y:S01]  /*6130*/  @!P2 FMUL R209, R138, R132 ;  /* 0x000000848ad1a220 */ /* 0x000fe20000400000 */
[----:B------:R-:W-:Y:S02]  /*6140*/  IADD3 R131, R110, 0x1980, RZ ;  /* 0x000019806e837810 */ /* 0x000fe40007ffe0ff */
[----:B0-----:R-:W-:Y:S02]  /*6150*/  CS2R R134, SRZ ;  /* 0x0000000000867805 */ /* 0x001fe4000001ff00 */
[----:B------:R-:W-:Y:S01]  /*6160*/  @!P3 SHF.L.U32 R134, R115, 0x10, RZ ;  /* 0x000000107386b819 */ /* 0x000fe200000006ff */
[----:B------:R-:W-:Y:S01]  /*6170*/  FADD R115, R130, R92 ;  /* 0x0000005c82737221 */ /* 0x000fe20000000000 */
[----:B------:R-:W-:Y:S01]  /*6180*/  @!P2 FMUL R211, R137, R133 ;  /* 0x0000008589d3a220 */ /* 0x000fe20000400000 */
[----:B------:R-:W-:Y:S02]  /*6190*/  STL [R1+0x1c], R209 ;  /* 0x00001cd101007387 */ /* 0x000fe40000100800 */
[----:B------:R-:W-:Y:S01]  /*61a0*/  FADD R115, R115, R90 ;  /* 0x0000005a73737221 */ /* 0x000fe20000000000 */
[----:B------:R-:W-:Y:S01]  /*61b0*/  ISETP.GE.AND P2, PT, R131, R206, PT ;  /* 0x000000ce8300720c */ /* 0x000fe20003f46270 */
[----:B------:R0:W-:Y:S01]  /*61c0*/  STL [R1+0x47c], R131 ;  /* 0x00047c8301007387 */ /* 0x0001e20000100800 */
[----:B------:R-:W-:Y:S01]  /*61d0*/  HFMA2.MMA R133, -RZ, RZ, 0, 0 ;  /* 0x00000000ff857435 */ /* 0x000fe200000001ff */
[----:B------:R-:W-:Y:S01]  /*61e0*/  FADD R115, R115, R89 ;  /* 0x0000005973737221 */ /* 0x000fe20000000000 */
[----:B------:R-:W-:-:S02]  /*61f0*/  @!P3 SHF.L.U32 R135, R114, 0x10, RZ ;  /* 0x000000107287b819 */ /* 0x000fc400000006ff */
[----:B------:R-:W-:Y:S01]  /*6200*/  @!P3 PRMT R114, R114, 0x7632, R114 ;  /* 0x000076327272b816 */ /* 0x000fe20000000072 */
[----:B------:R-:W-:Y:S01]  /*6210*/  FADD R115, R115, R83 ;  /* 0x0000005373737221 */ /* 0x000fe20000000000 */
[----:B0-----:R-:W-:Y:S02]  /*6220*/  IMAD.MOV.U32 R131, RZ, RZ, RZ ;  /* 0x000000ffff837224 */ /* 0x001fe400078e00ff */
[----:B------:R-:W-:Y:S01]  /*6230*/  @!P3 IMAD.U32 R131, R0, 0x10000, RZ ;  /* 0x000100000083b824 */ /* 0x000fe200078e00ff */
[----:B------:R-:W-:Y:S02]  /*6240*/  @!P3 PRMT R0, R120, 0x7632, R0 ;  /* 0x000076327800b816 */ /* 0x000fe40000000000 */
[----:B------:R-:W-:Y:S02]  /*6250*/  MOV R252, RZ ;  /* 0x000000ff00fc7202 */ /* 0x000fe40000000f00 */
[----:B------:R-:W-:Y:S02]  /*6260*/  CS2R R244, SRZ ;  /* 0x0000000000f47805 */ /* 0x000fe4000001ff00 */
[----:B------:R-:W-:Y:S01]  /*6270*/  @!P3 SHF.L.U32 R133, R114, 0x10, RZ ;  /* 0x000000107285b819 */ /* 0x000fe200000006ff */
[----:B------:R-:W-:-:S02]  /*6280*/  @!P3 IMAD.U32 R0, R0, 0x10000, RZ ;  /* 0x000100000000b824 */ /* 0x000fc400078e00ff */
[----:B------:R-:W-:Y:S01]  /*6290*/  FADD R115, R115, R84 ;  /* 0x0000005473737221 */ /* 0x000fe20000000000 */
[----:B------:R-:W-:Y:S02]  /*62a0*/  CS2R R246, SRZ ;  /* 0x0000000000f67805 */ /* 0x000fe4000001ff00 */
[----:B------:R-:W-:Y:S01]  /*62b0*/  CS2R R248, SRZ ;  /* 0x0000000000f87805 */ /* 0x000fe2000001ff00 */
[----:B------:R-:W-:Y:S01]  /*62c0*/  @!P3 FMUL R252, R133, R0 ;  /* 0x0000000085fcb220 */ /* 0x000fe20000400000 */
[----:B------:R-:W-:Y:S01]  /*62d0*/  FADD R0, R115, R82 ;  /* 0x0000005273007221 */ /* 0x000fe20000000000 */
[----:B------:R-:W-:Y:S02]  /*62e0*/  CS2R R242, SRZ ;  /* 0x0000000000f27805 */ /* 0x000fe4000001ff00 */
[----:B------:R-:W-:Y:S02]  /*62f0*/  CS2R R234, SRZ ;  /* 0x0000000000ea7805 */ /* 0x000fe4000001ff00 */
[----:B------:R-:W-:Y:S01]  /*6300*/  CS2R R236, SRZ ;  /* 0x0000000000ec7805 */ /* 0x000fe2000001ff00 */
[----:B------:R-:W-:Y:S01]  /*6310*/  FADD R0, R0, R81 ;  /* 0x0000005100007221 */ /* 0x000fe20000000000 */
[----:B------:R-:W-:-:S02]  /*6320*/  @!P3 PRMT R114, R121, 0x7632, R114 ;  /* 0x000076327972b816 */ /* 0x000fc40000000072 */
[----:B------:R-:W-:Y:S02]  /*6330*/  CS2R R238, SRZ ;  /* 0x0000000000ee7805 */ /* 0x000fe4000001ff00 */
[----:B------:R-:W-:Y:S01]  /*6340*/  CS2R R240, SRZ ;  /* 0x0000000000f07805 */ /* 0x000fe2000001ff00 */
[----:B------:R-:W-:Y:S01]  /*6350*/  FADD R0, R0, R75 ;  /* 0x0000004b00007221 */ /* 0x000fe20000000000 */
[----:B------:R-:W-:Y:S01]  /*6360*/  @!P3 SHF.L.U32 R120, R120, 0x10, RZ ;  /* 0x000000107878b819 */ /* 0x000fe200000006ff */
[----:B------:R-:W-:Y:S01]  /*6370*/  STL [R1+0x24], R211 ;  /* 0x000024d301007387 */ /* 0x000fe20000100800 */
[----:B------:R-:W-:Y:S01]  /*6380*/  @!P3 SHF.L.U32 R114, R114, 0x10, RZ ;  /* 0x000000107272b819 */ /* 0x000fe200000006ff */
[----:B------:R-:W-:Y:S02]  /*6390*/  FADD R0, R0, R76 ;  /* 0x0000004c00007221 */ /* 0x000fe40000000000 */
[----:B------:R-:W-:Y:S01]  /*63a0*/  STL [R1+0x20], R216 ;  /* 0x000020d801007387 */ /* 0x000fe20000100800 */
[----:B------:R-:W-:Y:S01]  /*63b0*/  @!P3 FMUL R251, R135, R120 ;  /* 0x0000007887fbb220 */ /* 0x000fe20000400000 */
[----:B------:R-:W-:-:S02]  /*63c0*/  FADD R0, R0, R74 ;  /* 0x0000004a00007221 */ /* 0x000fc40000000000 */
[----:B------:R-:W-:Y:S01]  /*63d0*/  STL [R1+0x28], R210 ;  /* 0x000028d201007387 */ /* 0x000fe20000100800 */
[----:B------:R-:W-:-:S03]  /*63e0*/  HFMA2.MMA R120, -RZ, RZ, 0, 0 ;  /* 0x00000000ff787435 */ /* 0x000fc600000001ff */
[----:B------:R-:W-:Y:S01]  /*63f0*/  STL [R1+0x2c], R135 ;  /* 0x00002c8701007387 */ /* 0x000fe20000100800 */
[----:B------:R-:W-:-:S03]  /*6400*/  @!P3 FMUL R212, R131, R114 ;  /* 0x0000007283d4b220 */ /* 0x000fc60000400000 */
[----:B------:R-:W-:Y:S01]  /*6410*/  STL [R1+0x34], R134 ;  /* 0x0000348601007387 */ /* 0x000fe20000100800 */
[----:B--2---:R-:W-:-:S03]  /*6420*/  @!P4 PRMT R114, R125, 0x7632, R114 ;  /* 0x000076327d72c816 */ /* 0x004fc60000000072 */
[----:B------:R0:W-:Y:S01]  /*6430*/  STL [R1+0x30], R133 ;  /* 0x0000308501007387 */ /* 0x0001e20000100800 */
[C---:B------:R-:W-:Y:S02]  /*6440*/  @!P4 SHF.L.U32 R120, R124.reuse, 0x10, RZ ;  /* 0x000000107c78c819 */ /* 0x040fe400000006ff */
[----:B------:R-:W-:Y:S02]  /*6450*/  @!P4 PRMT R124, R124, 0x7632, R124 ;  /* 0x000076327c7cc816 */ /* 0x000fe4000000007c */
[----:B------:R-:W-:Y:S01]  /*6460*/  CS2R R232, SRZ ;  /* 0x0000000000e87805 */ /* 0x000fe2000001ff00 */
[----:B------:R-:W2:Y:S04]  /*6470*/  @!P2 LDG.E.64 R140, desc[UR4][R128.64+0x3300] ;  /* 0x00330004808ca981 */ /* 0x000ea8000c1e1b00 */
[----:B------:R-:W3:Y:S01]  /*6480*/  @!P2 LDG.E.64 R142, desc[UR4][R122.64+0x3300] ;  /* 0x003300047a8ea981 */ /* 0x000ee2000c1e1b00 */
[----:B0-----:R-:W-:Y:S01]  /*6490*/  IMAD.MOV.U32 R133, RZ, RZ, RZ ;  /* 0x000000ffff857224 */ /* 0x001fe200078e00ff */
[----:B------:R-:W-:Y:S01]  /*64a0*/  @!P4 SHF.L.U32 R133, R125, 0x10, RZ ;  /* 0x000000107d85c819 */ /* 0x000fe200000006ff */
[----:B------:R-:W-:Y:S01]  /*64b0*/  FADD R125, R0, R73 ;  /* 0x00000049007d7221 */ /* 0x000fe20000000000 */
[----:B------:R0:W-:Y:S03]  /*64c0*/  STL [R1+0x38], R131 ;  /* 0x0000388301007387 */ /* 0x0001e60000100800 */
[----:B------:R-:W-:-:S04]  /*64d0*/  FADD R125, R125, R67 ;  /* 0x000000437d7d7221 */ /* 0x000fc80000000000 */
[----:B------:R-:W-:Y:S01]  /*64e0*/  FADD R125, R125, R68 ;  /* 0x000000447d7d7221 */ /* 0x000fe20000000000 */
[----:B0-----:R-:W-:Y:S02]  /*64f0*/  CS2R R130, SRZ ;  /* 0x0000000000827805 */ /* 0x001fe4000001ff00 */
[----:B------:R-:W-:Y:S01]  /*6500*/  @!P4 IMAD.U32 R131, R124, 0x10000, RZ ;  /* 0x000100007c83c824 */ /* 0x000fe200078e00ff */
[----:B----4-:R-:W-:Y:S01]  /*6510*/  @!P4 PRMT R124, R126, 0x7632, R124 ;  /* 0x000076327e7cc816 */ /* 0x010fe2000000007c */
[----:B------:R-:W-:-:S03]  /*6520*/  FADD R125, R125, R66 ;  /* 0x000000427d7d7221 */ /* 0x000fc60000000000 */
[----:B------:R-:W-:Y:S01]  /*6530*/  @!P4 SHF.L.U32 R124, R124, 0x10, RZ ;  /* 0x000000107c7cc819 */ /* 0x000fe200000006ff */
[----:B------:R-:W-:-:S04]  /*6540*/  FADD R125, R125, R65 ;  /* 0x000000417d7d7221 */ /* 0x000fc80000000000 */
[----:B------:R-:W-:Y:S01]  /*6550*/  @!P4 FMUL R245, R131, R124 ;  /* 0x0000007c83f5c220 */ /* 0x000fe20000400000 */
[----:B------:R-:W-:Y:S01]  /*6560*/  FADD R124, R125, R59 ;  /* 0x0000003b7d7c7221 */ /* 0x000fe20000000000 */
[----:B------:R-:W-:-:S03]  /*6570*/  @!P4 PRMT R0, R127, 0x7632, R0 ;  /* 0x000076327f00c816 */ /* 0x000fc60000000000 */
[----:B------:R-:W-:Y:S01]  /*6580*/  FADD R124, R124, R60 ;  /* 0x0000003c7c7c7221 */ /* 0x000fe20000000000 */
[----:B------:R-:W-:Y:S01]  /*6590*/  @!P4 SHF.L.U32 R130, R114, 0x10, RZ ;  /* 0x000000107282c819 */ /* 0x000fe200000006ff */
[----:B------:R-:W-:Y:S02]  /*65a0*/  @!P4 IMAD.U32 R0, R0, 0x10000, RZ ;  /* 0x000100000000c824 */ /* 0x000fe400078e00ff */
[----:B------:R-:W-:Y:S01]  /*65b0*/  FADD R124, R124, R58 ;  /* 0x0000003a7c7c7221 */ /* 0x000fe20000000000 */
[----:B------:R-:W-:Y:S01]  /*65c0*/  @!P5 SHF.L.U32 R248, R10, 0x10, RZ ;  /* 0x000000100af8d819 */ /* 0x000fe200000006ff */
[----:B------:R-:W-:Y:S02]  /*65d0*/  @!P4 FMUL R247, R130, R0 ;  /* 0x0000000082f7c220 */ /* 0x000fe40000400000 */
[----:B------:R-:W-:Y:S01]  /*65e0*/  FADD R124, R124, R57 ;  /* 0x000000397c7c7221 */ /* 0x000fe20000000000 */
[----:B------:R-:W-:-:S03]  /*65f0*/  @!P5 IMAD.U32 R0, R118, 0x10000, RZ ;  /* 0x000100007600d824 */ /* 0x000fc600078e00ff */
[----:B------:R-:W-:Y:S01]  /*6600*/  FADD R124, R124, R51 ;  /* 0x000000337c7c7221 */ /* 0x000fe20000000000 */
[----:B------:R-:W-:-:S03]  /*6610*/  @!P5 FMUL R244, R248, R0 ;  /* 0x00000000f8f4d220 */ /* 0x000fc60000400000 */
        /* <DEDUP_REMOVED lines=8> */
[----:B------:R-:W-:-:S03]  /*66a0*/  @!P5 PRMT R10, R118, 0x7632, R10 ;  /* 0x00007632760ad816 */ /* 0x000fc6000000000a */
[----:B------:R-:W-:Y:S02]  /*66b0*/  FADD R0, R0, R41 ;  /* 0x0000002900007221 */ /* 0x000fe40000000000 */
[----:B------:R-:W-:Y:S02]  /*66c0*/  @!P5 IMAD.U32 R10, R10, 0x10000, RZ ;  /* 0x000100000a0ad824 */ /* 0x000fe400078e00ff */
[----:B------:R-:W-:Y:S01]  /*66d0*/  FADD R0, R0, R35 ;  /* 0x0000002300007221 */ /* 0x000fe20000000000 */
[----:B------:R-:W-:Y:S01]  /*66e0*/  @!P6 SHF.L.U32 R237, R6, 0x10, RZ ;  /* 0x0000001006ede819 */ /* 0x000fe200000006ff */
[----:B------:R-:W-:Y:S02]  /*66f0*/  @!P5 FMUL R234, R242, R10 ;  /* 0x0000000af2ead220 */ /* 0x000fe40000400000 */
[----:B------:R-:W-:Y:S01]  /*6700*/  FADD R0, R0, R36 ;  /* 0x0000002400007221 */ /* 0x000fe20000000000 */
[----:B------:R-:W-:Y:S02]  /*6710*/  @!P6 PRMT R10, R6, 0x7632, R10 ;  /* 0x00007632060ae816 */ /* 0x000fe4000000000a */
[----:B------:R-:W-:-:S02]  /*6720*/  @!P6 PRMT R6, R7, 0x7632, R6 ;  /* 0x000076320706e816 */ /* 0x000fc40000000006 */
[----:B------:R-:W-:Y:S01]  /*6730*/  @!P6 SHF.L.U32 R239, R7, 0x10, RZ ;  /* 0x0000001007efe819 */ /* 0x000fe200000006ff */
[----:B------:R-:W-:Y:S01]  /*6740*/  FADD R7, R0, R34 ;  /* 0x0000002200077221 */ /* 0x000fe20000000000 */
[----:B------:R-:W-:Y:S02]  /*6750*/  @!P3 SHF.L.U32 R121, R121, 0x10, RZ ;  /* 0x000000107979b819 */ /* 0x000fe400000006ff */
[----:B------:R-:W-:Y:S01]  /*6760*/  @!P5 SHF.L.U32 R249, R11, 0x10, RZ ;  /* 0x000000100bf9d819 */ /* 0x000fe200000006ff */
[----:B------:R-:W-:Y:S01]  /*6770*/  FADD R7, R7, R33 ;  /* 0x0000002107077221 */ /* 0x000fe20000000000 */
[----:B------:R-:W-:Y:S02]  /*6780*/  @!P5 PRMT R11, R11, 0x7632, R11 ;  /* 0x000076320b0bd816 */ /* 0x000fe4000000000b */
[----:B------:R-:W-:Y:S01]  /*6790*/  @!P6 PRMT R0, R9, 0x7632, R0 ;  /* 0x000076320900e816 */ /* 0x000fe20000000000 */
[----:B------:R-:W-:Y:S01]  /*67a0*/  FADD R7, R7, R27 ;  /* 0x0000001b07077221 */ /* 0x000fe20000000000 */
[----:B------:R-:W-:Y:S01]  /*67b0*/  @!P3 FMUL R215, R134, R121 ;  /* 0x0000007986d7b220 */ /* 0x000fe20000400000 */
[----:B------:R-:W-:-:S02]  /*67c0*/  @!P5 SHF.L.U32 R243, R11, 0x10, RZ ;  /* 0x000000100bf3d819 */ /* 0x000fc400000006ff */
[----:B------:R-:W-:Y:S02]  /*67d0*/  @!P6 SHF.L.U32 R240, R6, 0x10, RZ ;  /* 0x0000001006f0e819 */ /* 0x000fe400000006ff */
[----:B------:R-:W-:Y:S01]  /*67e0*/  @!P6 SHF.L.U32 R0, R0, 0x10, RZ ;  /* 0x000000100000e819 */ /* 0x000fe200000006ff */
[----:B------:R-:W-:Y:S01]  /*67f0*/  FADD R7, R7, R28 ;  /* 0x0000001c07077221 */ /* 0x000fe20000000000 */
[----:B------:R-:W-:Y:S02]  /*6800*/  IADD3 R121, R110, 0x1a00, RZ ;  /* 0x00001a006e797810 */ /* 0x000fe40007ffe0ff */
[----:B------:R-:W-:Y:S02]  /*6810*/  @!P4 SHF.L.U32 R115, R126, 0x10, RZ ;  /* 0x000000107e73c819 */ /* 0x000fe400000006ff */
[----:B------:R-:W-:Y:S01]  /*6820*/  @!P5 PRMT R11, R119, 0x7632, R11 ;  /* 0x00007632770bd816 */ /* 0x000fe2000000000b */
[----:B------:R-:W-:Y:S01]  /*6830*/  STL [R1], R215 ;  /* 0x000000d701007387 */ /* 0x000fe20000100800 */
[----:B------:R-:W-:Y:S01]  /*6840*/  @!P6 FMUL R233, R240, R0 ;  /* 0x00000000f0e9e220 */ /* 0x000fe20000400000 */
[----:B------:R-:W-:Y:S01]  /*6850*/  @!P4 FMUL R147, R120, R115 ;  /* 0x000000737893c220 */ /* 0x000fe20000400000 */
[----:B------:R-:W-:Y:S01]  /*6860*/  @!P5 SHF.L.U32 R11, R11, 0x10, RZ ;  /* 0x000000100b0bd819 */ /* 0x000fe200000006ff */
[----:B------:R-:W-:Y:S01]  /*6870*/  STL [R1+0x4], R212 ;  /* 0x000004d401007387 */ /* 0x000fe20000100800 */
[----:B------:R-:W-:Y:S01]  /*6880*/  FADD R0, R7, R26 ;  /* 0x0000001a07007221 */ /* 0x000fe20000000000 */
[----:B------:R-:W-:-:S02]  /*6890*/  IADD3 R126, R110, 0x1a80, RZ ;  /* 0x00001a806e7e7810 */ /* 0x000fc40007ffe0ff */
[----:B------:R-:W-:Y:S01]  /*68a0*/  STL [R1+0x2c4], R121 ;  /* 0x0002c47901007387 */ /* 0x000fe20000100800 */
[----:B------:R-:W-:Y:S02]  /*68b0*/  @!P5 SHF.L.U32 R124, R119, 0x10, RZ ;  /* 0x00000010777cd819 */ /* 0x000fe400000006ff */
[----:B------:R-:W-:Y:S01]  /*68c0*/  IADD3 R125, R110, 0x1b00, RZ ;  /* 0x00001b006e7d7810 */ /* 0x000fe20007ffe0ff */
[----:B------:R-:W-:Y:S01]  /*68d0*/  STL [R1+0x8], R120 ;  /* 0x0000087801007387 */ /* 0x000fe20000100800 */
[----:B------:R-:W-:Y:S01]  /*68e0*/  @!P6 PRMT R6, R8, 0x7632, R6 ;  /* 0x000076320806e816 */ /* 0x000fe20000000006 */
[----:B------:R-:W-:Y:S02]  /*68f0*/  @!P5 FMUL R236, R243, R11 ;  /* 0x0000000bf3ecd220 */ /* 0x000fe40000400000 */
[----:B------:R-:W-:Y:S01]  /*6900*/  STL [R1+0x10], R133 ;  /* 0x0000108501007387 */ /* 0x000fe20000100800 */
[----:B------:R-:W-:Y:S01]  /*6910*/  FADD R0, R0, R25 ;  /* 0x0000001900007221 */ /* 0x000fe20000000000 */
[----:B------:R-:W-:-:S02]  /*6920*/  @!P6 IMAD.U32 R11, R8, 0x10000, RZ ;  /* 0x00010000080be824 */ /* 0x000fc400078e00ff */
[----:B------:R-:W-:Y:S01]  /*6930*/  STL [R1+0xc], R131 ;  /* 0x00000c8301007387 */ /* 0x000fe20000100800 */
[----:B------:R-:W-:-:S03]  /*6940*/  @!P5 FMUL R235, R249, R124 ;  /* 0x0000007cf9ebd220 */ /* 0x000fc60000400000 */
[----:B------:R-:W-:Y:S01]  /*6950*/  STL [R1+0x14], R130 ;  /* 0x0000148201007387 */ /* 0x000fe20000100800 */
[----:B------:R-:W-:-:S03]  /*6960*/  ISETP.GE.AND P5, PT, R125, R206, PT ;  /* 0x000000ce7d00720c */ /* 0x000fc60003fa6270 */
[----:B------:R-:W-:Y:S01]  /*6970*/  STL [R1+0x18], R147 ;  /* 0x0000189301007387 */ /* 0x000fe20000100800 */
[----:B------:R-:W-:Y:S01]  /*6980*/  @!P6 SHF.L.U32 R238, R10, 0x10, RZ ;  /* 0x000000100aeee819 */ /* 0x000fe200000006ff */
[----:B------:R-:W-:Y:S01]  /*6990*/  @!P6 IMAD.U32 R9, R9, 0x10000, RZ ;  /* 0x000100000909e824 */ /* 0x000fe200078e00ff */
[----:B------:R-:W-:Y:S01]  /*69a0*/  @!P6 SHF.L.U32 R6, R6, 0x10, RZ ;  /* 0x000000100606e819 */ /* 0x000fe200000006ff */
[----:B------:R-:W-:Y:S01]  /*69b0*/  STL [R1+0x1fc], R126 ;  /* 0x0001fc7e01007387 */ /* 0x000fe20000100800 */
[----:B------:R-:W-:Y:S01]  /*69c0*/  FADD R0, R0, R19 ;  /* 0x0000001300007221 */ /* 0x000fe20000000000 */
[----:B------:R-:W-:Y:S02]  /*69d0*/  @!P6 FMUL R241, R237, R11 ;  /* 0x0000000bedf1e220 */ /* 0x000fe40000400000 */
[----:B------:R0:W-:Y:S01]  /*69e0*/  STL [R1+0x1d4], R125 ;  /* 0x0001d47d01007387 */ /* 0x0001e20000100800 */
[----:B------:R-:W-:Y:S01]  /*69f0*/  CS2R R10, SRZ ;  /* 0x00000000000a7805 */ /* 0x000fe2000001ff00 */
[----:B------:R-:W-:Y:S01]  /*6a00*/  @!P6 FMUL R232, R239, R9 ;  /* 0x00000009efe8e220 */ /* 0x000fe20000400000 */
[----:B------:R-:W-:Y:S01]  /*6a10*/  @!P6 FMUL R11, R238, R6 ;  /* 0x00000006ee0be220 */ /* 0x000fe20000400000 */
[----:B------:R-:W-:Y:S01]  /*6a20*/  FADD R0, R0, R20 ;  /* 0x0000001400007221 */ /* 0x000fe20000000000 */
[----:B------:R-:W-:-:S02]  /*6a30*/  CS2R R8, SRZ ;  /* 0x0000000000087805 */ /* 0x000fc4000001ff00 */
[----:B------:R-:W-:Y:S01]  /*6a40*/  @!P0 PRMT R124, R5, 0x7632, R124 ;  /* 0x00007632057c8816 */ /* 0x000fe2000000007c */
[----:B------:R-:W4:Y:S01]  /*6a50*/  @!P5 LDG.E.64 R134, desc[UR4][R128.64+0x3600] ;  /* 0x003600048086d981 */ /* 0x000f22000c1e1b00 */
[----:B0-----:R-:W-:Y:S01]  /*6a60*/  IADD3 R125, R110, 0x1b80, RZ ;  /* 0x00001b806e7d7810 */ /* 0x001fe20007ffe0ff */
[----:B------:R-:W-:Y:S01]  /*6a70*/  @!P0 IMAD.U32 R9, R4, 0x10000, RZ ;  /* 0x0001000004098824 */ /* 0x000fe200078e00ff */
[----:B------:R-:W-:Y:S01]  /*6a80*/  @!P4 SHF.L.U32 R127, R127, 0x10, RZ ;  /* 0x000000107f7fc819 */ /* 0x000fe200000006ff */
[----:B------:R-:W4:Y:S01]  /*6a90*/  @!P5 LDG.E.64 R130, desc[UR4][R122.64+0x3600] ;  /* 0x003600047a82d981 */ /* 0x000f22000c1e1b00 */
[----:B------:R-:W-:-:S03]  /*6aa0*/  ISETP.GE.AND P6, PT, R125, R206, PT ;  /* 0x000000ce7d00720c */ /* 0x000fc60003fc6270 */
[----:B------:R0:W-:Y:S01]  /*6ab0*/  STL [R1+0x19c], R125 ;  /* 0x00019c7d01007387 */ /* 0x0001e20000100800 */
[----:B------:R-:W-:Y:S01]  /*6ac0*/  FADD R0, R0, R18 ;  /* 0x0000001200007221 */ /* 0x000fe20000000000 */
[----:B0-----:R-:W-:Y:S02]  /*6ad0*/  @!P0 SHF.L.U32 R125, R2, 0x10, RZ ;  /* 0x00000010027d8819 */ /* 0x001fe400000006ff */
[----:B------:R-:W-:Y:S02]  /*6ae0*/  CS2R R6, SRZ ;  /* 0x0000000000067805 */ /* 0x000fe4000001ff00 */
[----:B------:R-:W-:Y:S01]  /*6af0*/  @!P0 PRMT R4, R4, 0x7632, R4 ;  /* 0x0000763204048816 */ /* 0x000fe20000000004 */
[----:B------:R-:W-:Y:S01]  /*6b00*/  @!P4 FMUL R246, R133, R127 ;  /* 0x0000007f85f6c220 */ /* 0x000fe20000400000 */
[----:B------:R-:W-:Y:S01]  /*6b10*/  @!P1 PRMT R132, R117, 0x7632, R132 ;  /* 0x0000763275849816 */ /* 0x000fe20000000084 */
[----:B------:R-:W-:Y:S01]  /*6b20*/  @!P0 FMUL R8, R9, R125 ;  /* 0x0000007d09088220 */ /* 0x000fe20000400000 */
[----:B------:R-:W-:Y:S01]  /*6b30*/  FADD R125, R0, R17 ;  /* 0x00000011007d7221 */ /* 0x000fe20000000000 */
[----:B------:R-:W-:Y:S01]  /*6b40*/  ISETP.GE.AND P3, PT, R121, R206, PT ;  /* 0x000000ce7900720c */ /* 0x000fe20003f66270 */
[----:B------:R-:W4:Y:S02]  /*6b50*/  @!P6 LDG.E.64 R138, desc[UR4][R128.64+0x3700] ;  /* 0x00370004808ae981 */ /* 0x000f24000c1e1b00 */
[----:B------:R-:W-:-:S02]  /*6b60*/  FADD R125, R125, R227 ;  /* 0x000000e37d7d7221 */ /* 0x000fc40000000000 */
[----:B------:R-:W4:Y:S02]  /*6b70*/  @!P6 LDG.E.64 R136, desc[UR4][R122.64+0x3700] ;  /* 0x003700047a88e981 */ /* 0x000f24000c1e1b00 */
[----:B------:R-:W-:Y:S01]  /*6b80*/  FADD R125, R125, R228 ;  /* 0x000000e47d7d7221 */ /* 0x000fe20000000000 */
[----:B------:R-:W-:Y:S01]  /*6b90*/  @!P0 IMAD.U32 R7, R124, 0x10000, RZ ;  /* 0x000100007c078824 */ /* 0x000fe200078e00ff */
[----:B------:R-:W-:Y:S02]  /*6ba0*/  @!P0 PRMT R124, R2, 0x7632, R124 ;  /* 0x00007632027c8816 */ /* 0x000fe4000000007c */
[----:B------:R-:W-:Y:S01]  /*6bb0*/  FADD R125, R125, R229 ;  /* 0x000000e57d7d7221 */ /* 0x000fe20000000000 */
[----:B------:R-:W-:Y:S01]  /*6bc0*/  @!P0 PRMT R0, R3, 0x7632, R0 ;  /* 0x0000763203008816 */ /* 0x000fe20000000000 */
[----:B------:R-:W4:Y:S01]  /*6bd0*/  @!P3 LDG.E.64 R120, desc[UR4][R128.64+0x3400] ;  /* 0x003400048078b981 */ /* 0x000f22000c1e1b00 */
[----:B------:R-:W-:Y:S01]  /*6be0*/  @!P0 SHF.L.U32 R6, R5, 0x10, RZ ;  /* 0x0000001005068819 */ /* 0x000fe200000006ff */
[----:B------:R-:W-:Y:S01]  /*6bf0*/  FADD R125, R125, R230 ;  /* 0x000000e67d7d7221 */ /* 0x000fe20000000000 */
[----:B------:R-:W-:Y:S01]  /*6c00*/  @!P0 SHF.L.U32 R10, R4, 0x10, RZ ;  /* 0x00000010040a8819 */ /* 0x000fe200000006ff */
[----:B------:R-:W-:Y:S01]  /*6c10*/  @!P0 IMAD.U32 R0, R0, 0x10000, RZ ;  /* 0x0001000000008824 */ /* 0x000fe200078e00ff */
[----:B------:R-:W-:Y:S01]  /*6c20*/  @!P0 SHF.L.U32 R2, R3, 0x10, RZ ;  /* 0x0000001003028819 */ /* 0x000fe200000006ff */
[----:B------:R-:W4:Y:S01]  /*6c30*/  @!P3 LDG.E.64 R114, desc[UR4][R122.64+0x3400] ;  /* 0x003400047a72b981 */ /* 0x000f22000c1e1b00 */
[----:B------:R-:W-:-:S02]  /*6c40*/  @!P0 SHF.L.U32 R124, R124, 0x10, RZ ;  /* 0x000000107c7c8819 */ /* 0x000fc400000006ff */
[----:B------:R-:W-:Y:S02]  /*6c50*/  IADD3 R133, R110, 0x1c00, RZ ;  /* 0x00001c006e857810 */ /* 0x000fe40007ffe0ff */
[----:B------:R-:W-:Y:S01]  /*6c60*/  CS2R R4, SRZ ;  /* 0x0000000000047805 */ /* 0x000fe2000001ff00 */
[----:B------:R-:W-:Y:S01]  /*6c70*/  FADD R125, R125, R231 ;  /* 0x000000e77d7d7221 */ /* 0x000fe20000000000 */
[----:B------:R-:W-:Y:S01]  /*6c80*/  MOV R3, RZ ;  /* 0x000000ff00037202 */ /* 0x000fe20000000f00 */
[----:B------:R-:W-:Y:S01]  /*6c90*/  @!P0 FMUL R4, R6, R2 ;  /* 0x0000000206048220 */ /* 0x000fe20000400000 */
[----:B------:R-:W-:Y:S01]  /*6ca0*/  @!P0 FMUL R5, R10, R124 ;  /* 0x0000007c0a058220 */ /* 0x000fe20000400000 */
[----:B------:R-:W-:Y:S01]  /*6cb0*/  @!P0 FMUL R3, R7, R0 ;  /* 0x0000000007038220 */ /* 0x000fe20000400000 */
[----:B------:R0:W-:Y:S01]  /*6cc0*/  STL [R1+0x18c], R133 ;  /* 0x00018c8501007387 */ /* 0x0001e20000100800 */
[----:B------:R-:W-:Y:S01]  /*6cd0*/  ISETP.GE.AND P0, PT, R133, R206, PT ;  /* 0x000000ce8500720c */ /* 0x000fe20003f06270 */
[----:B0-----:R-:W-:Y:S01]  /*6ce0*/  FADD R133, R125, R151 ;  /* 0x000000977d857221 */ /* 0x001fe20000000000 */
[----:B------:R-:W-:-:S03]  /*6cf0*/  MOV R125, R150 ;  /* 0x00000096007d7202 */ /* 0x000fc60000000f00 */
        /* <DEDUP_REMOVED lines=8> */
[----:B------:R-:W-:Y:S01]  /*6d80*/  @!P1 PRMT R124, R116, 0x7632, R124 ;  /* 0x00007632747c9816 */ /* 0x000fe2000000007c */
[----:B------:R-:W-:Y:S01]  /*6d90*/  FADD R133, R133, R13 ;  /* 0x0000000d85857221 */ /* 0x000fe20000000000 */
[----:B------:R-:W-:Y:S02]  /*6da0*/  @!P1 PRMT R132, R112, 0x7632, R132 ;  /* 0x0000763270849816 */ /* 0x000fe40000000084 */
[----:B------:R-:W-:Y:S02]  /*6db0*/  CS2R R150, SRZ ;  /* 0x0000000000967805 */ /* 0x000fe4000001ff00 */
[----:B------:R-:W-:Y:S01]  /*6dc0*/  CS2R R158, SRZ ;  /* 0x00000000009e7805 */ /* 0x000fe2000001ff00 */
[----:B------:R-:W-:Y:S01]  /*6dd0*/  FADD R133, R133, R15 ;  /* 0x0000000f85857221 */ /* 0x000fe20000000000 */
[----:B------:R-:W-:Y:S01]  /*6de0*/  @!P1 SHF.L.U32 R151, R124, 0x10, RZ ;  /* 0x000000107c979819 */ /* 0x000fe200000006ff */
[----:B------:R-:W-:Y:S01]  /*6df0*/  @!P1 IMAD.U32 R125, R112, 0x10000, RZ ;  /* 0x00010000707d9824 */ /* 0x000fe200078e00ff */
[----:B------:R-:W-:Y:S01]  /*6e00*/  @!P1 SHF.L.U32 R132, R132, 0x10, RZ ;  /* 0x0000001084849819 */ /* 0x000fe200000006ff */
[----:B------:R-:W-:Y:S01]  /*6e10*/  FADD R133, R133, R22 ;  /* 0x0000001685857221 */ /* 0x000fe20000000000 */
[----:B------:R-:W-:Y:S01]  /*6e20*/  MOV R0, RZ ;  /* 0x000000ff00007202 */ /* 0x000fe20000000f00 */
[----:B------:R0:W5:Y:S02]  /*6e30*/  LDL.LU R16, [R1+0x5e4] ;  /* 0x0005e40001107983 */ /* 0x0001640000300800 */
[----:B------:R-:W-:Y:S01]  /*6e40*/  @!P1 FMUL R159, R151, R132 ;  /* 0x00000084979f9220 */ /* 0x000fe20000400000 */
[----:B------:R-:W-:Y:S01]  /*6e50*/  FADD R132, R133, R24 ;  /* 0x0000001885847221 */ /* 0x000fe20000000000 */
[----:B------:R-:W-:Y:S01]  /*6e60*/  @!P1 PRMT R112, R113, 0x7632, R112 ;  /* 0x0000763271709816 */ /* 0x000fe20000000070 */
[----:B------:R0:W5:Y:S02]  /*6e70*/  LDL.LU R13, [R1+0x5e0] ;  /* 0x0005e000010d7983 */ /* 0x0001640000300800 */
[----:B------:R-:W-:Y:S01]  /*6e80*/  FADD R132, R132, R21 ;  /* 0x0000001584847221 */ /* 0x000fe20000000000 */
[----:B------:R-:W-:Y:S01]  /*6e90*/  @!P1 SHF.L.U32 R0, R117, 0x10, RZ ;  /* 0x0000001075009819 */ /* 0x000fe200000006ff */
[----:B------:R0:W5:Y:S02]  /*6ea0*/  LDL.LU R15, [R1+0x5dc] ;  /* 0x0005dc00010f7983 */ /* 0x0001640000300800 */
[----:B------:R-:W-:-:S04]  /*6eb0*/  FADD R132, R132, R23 ;  /* 0x0000001784847221 */ /* 0x000fc80000000000 */
[----:B------:R-:W-:-:S04]  /*6ec0*/  FADD R132, R132, R30 ;  /* 0x0000001e84847221 */ /* 0x000fc80000000000 */
[----:B------:R-:W-:-:S04]  /*6ed0*/  FADD R132, R132, R32 ;  /* 0x0000002084847221 */ /* 0x000fc80000000000 */
[----:B------:R-:W-:-:S04]  /*6ee0*/  FADD R132, R132, R162 ;  /* 0x000000a284847221 */ /* 0x000fc80000000000 */
[----:B------:R-:W-:Y:S01]  /*6ef0*/  FADD R132, R132, R160 ;  /* 0x000000a084847221 */ /* 0x000fe20000000000 */
[----:B------:R-:W-:-:S03]  /*6f00*/  @!P1 SHF.L.U32 R113, R113, 0x10, RZ ;  /* 0x0000001071719819 */ /* 0x000fc600000006ff */
[----:B------:R-:W-:-:S04]  /*6f10*/  FADD R132, R132, R156 ;  /* 0x0000009c84847221 */ /* 0x000fc80000000000 */
[----:B------:R-:W-:Y:S01]  /*6f20*/  FADD R152, R132, R152 ;  /* 0x0000009884987221 */ /* 0x000fe20000000000 */
[----:B------:R-:W-:Y:S01]  /*6f30*/  @!P1 FMUL R158, R0, R113 ;  /* 0x00000071009e9220 */ /* 0x000fe20000400000 */
[----:B------:R-:W-:Y:S02]  /*6f40*/  IADD3 R113, R110, 0x1c80, RZ ;  /* 0x00001c806e717810 */ /* 0x000fe40007ffe0ff */
[----:B------:R-:W-:-:S03]  /*6f50*/  FADD R152, R152, R155 ;  /* 0x0000009b98987221 */ /* 0x000fc60000000000 */
[----:B------:R-:W-:Y:S01]  /*6f60*/  STL [R1+0x184], R113 ;  /* 0x0001847101007387 */ /* 0x000fe20000100800 */
[----:B------:R-:W-:-:S03]  /*6f70*/  FADD R160, R152, R154 ;  /* 0x0000009a98a07221 */ /* 0x000fc60000000000 */
[----:B------:R0:W5:Y:S01]  /*6f80*/  LDL.LU R22, [R1+0x5d8] ;  /* 0x0005d80001167983 */ /* 0x0001620000300800 */
[----:B------:R-:W-:-:S03]  /*6f90*/  FADD R160, R160, R153 ;  /* 0x00000099a0a07221 */ /* 0x000fc60000000000 */
[----:B------:R0:W5:Y:S04]  /*6fa0*/  LDL.LU R24, [R1+0x5d4] ;  /* 0x0005d40001187983 */ /* 0x0001680000300800 */
[----:B------:R0:W5:Y:S01]  /*6fb0*/  LDL.LU R21, [R1+0x5d0] ;  /* 0x0005d00001157983 */ /* 0x0001620000300800 */
[----:B------:R-:W-:-:S03]  /*6fc0*/  FADD R160, R160, R161 ;  /* 0x000000a1a0a07221 */ /* 0x000fc60000000000 */
[----:B------:R0:W5:Y:S04]  /*6fd0*/  LDL.LU R23, [R1+0x5cc] ;  /* 0x0005cc0001177983 */ /* 0x0001680000300800 */
[----:B------:R0:W5:Y:S04]  /*6fe0*/  LDL.LU R30, [R1+0x5c8] ;  /* 0x0005c800011e7983 */ /* 0x0001680000300800 */
[----:B------:R0:W5:Y:S04]  /*6ff0*/  LDL.LU R32, [R1+0x5c4] ;  /* 0x0005c40001207983 */ /* 0x0001680000300800 */
[----:B------:R-:W3:Y:S04]  /*7000*/  LDL.LU R162, [R1+0x5c0] ;  /* 0x0005c00001a27983 */ /* 0x000ee80000300800 */
[----:B------:R-:W4:Y:S01]  /*7010*/  LDL.LU R161, [R1+0x5bc] ;  /* 0x0005bc0001a17983 */ /* 0x000f220000300800 */
[----:B------:R-:W-:Y:S01]  /*7020*/  FADD R160, R160, R29 ;  /* 0x0000001da0a07221 */ /* 0x000fe20000000000 */
[----:B------:R-:W-:-:S02]  /*7030*/  CS2R R152, SRZ ;  /* 0x0000000000987805 */ /* 0x000fc4000001ff00 */
[C---:B--2---:R-:W-:Y:S02]  /*7040*/  @!P2 SHF.L.U32 R152, R141.reuse, 0x10, RZ ;  /* 0x000000108d98a819 */ /* 0x044fe400000006ff */
[----:B------:R-:W-:Y:S01]  /*7050*/  CS2R R154, SRZ ;  /* 0x00000000009a7805 */ /* 0x000fe2000001ff00 */
[----:B------:R-:W-:Y:S01]  /*7060*/  IMAD.MOV.U32 R156, RZ, RZ, RZ ;  /* 0x000000ffff9c7224 */ /* 0x000fe200078e00ff */
[----:B------:R-:W-:Y:S01]  /*7070*/  @!P2 SHF.L.U32 R155, R140, 0x10, RZ ;  /* 0x000000108c9ba819 */ /* 0x000fe200000006ff */
[----:B------:R0:W5:Y:S01]  /*7080*/  LDL.LU R29, [R1+0x5b8] ;  /* 0x0005b800011d7983 */ /* 0x0001620000300800 */
[----:B----4-:R-:W-:Y:S01]  /*7090*/  @!P2 PRMT R161, R141, 0x7632, R161 ;  /* 0x000076328da1a816 */ /* 0x010fe200000000a1 */
[----:B------:R-:W-:-:S04]  /*70a0*/  FADD R141, R160, R167 ;  /* 0x000000a7a08d7221 */ /* 0x000fc80000000000 */
[----:B------:R-:W-:-:S04]  /*70b0*/  FADD R141, R141, R166 ;  /* 0x000000a68d8d7221 */ /* 0x000fc80000000000 */
[----:B------:R-:W-:-:S04]  /*70c0*/  FADD R141, R141, R165 ;  /* 0x000000a58d8d7221 */ /* 0x000fc80000000000 */
[----:B------:R-:W-:Y:S01]  /*70d0*/  FADD R141, R141, R31 ;  /* 0x0000001f8d8d7221 */ /* 0x000fe20000000000 */
[----:B---3--:R-:W-:Y:S02]  /*70e0*/  @!P2 PRMT R162, R140, 0x7632, R162 ;  /* 0x000076328ca2a816 */ /* 0x008fe400000000a2 */
[----:B------:R-:W-:Y:S02]  /*70f0*/  CS2R R166, SRZ ;  /* 0x0000000000a67805 */ /* 0x000fe4000001ff00 */
[C---:B------:R-:W-:Y:S01]  /*7100*/  @!P2 SHF.L.U32 R140, R142.reuse, 0x10, RZ ;  /* 0x000000108e8ca819 */ /* 0x040fe200000006ff */
[----:B------:R-:W-:Y:S01]  /*7110*/  FADD R141, R141, R38 ;  /* 0x000000268d8d7221 */ /* 0x000fe20000000000 */
[----:B------:R-:W-:Y:S01]  /*7120*/  @!P2 PRMT R142, R142, 0x7632, R142 ;  /* 0x000076328e8ea816 */ /* 0x000fe2000000008e */
[----:B------:R0:W5:Y:S02]  /*7130*/  LDL.LU R31, [R1+0x5b4] ;  /* 0x0005b400011f7983 */ /* 0x0001640000300800 */
[----:B------:R-:W-:Y:S01]  /*7140*/  FADD R141, R141, R40 ;  /* 0x000000288d8d7221 */ /* 0x000fe20000000000 */
[----:B------:R-:W-:Y:S01]  /*7150*/  @!P2 IMAD.U32 R156, R162, 0x10000, RZ ;  /* 0x00010000a29ca824 */ /* 0x000fe200078e00ff */
[----:B------:R-:W-:Y:S01]  /*7160*/  IADD3 R160, R110, 0x1d00, RZ ;  /* 0x00001d006ea07810 */ /* 0x000fe20007ffe0ff */
[----:B------:R-:W-:-:S02]  /*7170*/  @!P2 IMAD.U32 R142, R142, 0x10000, RZ ;  /* 0x000100008e8ea824 */ /* 0x000fc400078e00ff */
[----:B------:R-:W-:Y:S01]  /*7180*/  FADD R141, R141, R37 ;  /* 0x000000258d8d7221 */ /* 0x000fe20000000000 */
[----:B------:R0:W5:Y:S01]  /*7190*/  LDL.LU R38, [R1+0x5b0] ;  /* 0x0005b00001267983 */ /* 0x0001620000300800 */
        /* <DEDUP_REMOVED lines=9> */
[----:B------:R1:W-:Y:S03]  /*7230*/  STL [R1+0x4c4], R160 ;  /* 0x0004c4a001007387 */ /* 0x0003e60000100800 */
[----:B------:R-:W-:Y:S01]  /*7240*/  FADD R142, R142, R164 ;  /* 0x000000a48e8e7221 */ /* 0x000fe20000000000 */
[----:B------:R0:W5:Y:S03]  /*7250*/  LDL.LU R40, [R1+0x5ac] ;  /* 0x0005ac0001287983 */ /* 0x0001660000300800 */
[----:B------:R-:W-:Y:S01]  /*7260*/  FADD R168, R142, R163 ;  /* 0x000000a38ea87221 */ /* 0x000fe20000000000 */
[----:B------:R0:W5:Y:S04]  /*7270*/  LDL.LU R37, [R1+0x5a8] ;  /* 0x0005a80001257983 */ /* 0x0001680000300800 */
[----:B------:R0:W5:Y:S01]  /*7280*/  LDL.LU R39, [R1+0x5a4] ;  /* 0x0005a40001277983 */ /* 0x0001620000300800 */
[----:B------:R-:W-:-:S03]  /*7290*/  FADD R168, R168, R53 ;  /* 0x00000035a8a87221 */ /* 0x000fc60000000000 */
[----:B------:R0:W5:Y:S04]  /*72a0*/  LDL.LU R46, [R1+0x5a0] ;  /* 0x0005a000012e7983 */ /* 0x0001680000300800 */
[----:B------:R0:W5:Y:S04]  /*72b0*/  LDL.LU R48, [R1+0x59c] ;  /* 0x00059c0001307983 */ /* 0x0001680000300800 */
[----:B------:R0:W5:Y:S01]  /*72c0*/  LDL.LU R45, [R1+0x598] ;  /* 0x00059800012d7983 */ /* 0x0001620000300800 */
[----:B------:R-:W-:-:S03]  /*72d0*/  FADD R168, R168, R169 ;  /* 0x000000a9a8a87221 */ /* 0x000fc60000000000 */
[----:B------:R0:W5:Y:S04]  /*72e0*/  LDL.LU R47, [R1+0x594] ;  /* 0x00059400012f7983 */ /* 0x0001680000300800 */
[----:B------:R0:W5:Y:S04]  /*72f0*/  LDL.LU R54, [R1+0x590] ;  /* 0x0005900001367983 */ /* 0x0001680000300800 */
[----:B------:R0:W5:Y:S04]  /*7300*/  LDL.LU R56, [R1+0x58c] ;  /* 0x00058c0001387983 */ /* 0x0001680000300800 */
[----:B------:R0:W5:Y:S04]  /*7310*/  LDL.LU R53, [R1+0x588] ;  /* 0x0005880001357983 */ /* 0x0001680000300800 */
[----:B------:R-:W2:Y:S01]  /*7320*/  LDL.LU R169, [R1+0x584] ;  /* 0x0005840001a97983 */ /* 0x000ea20000300800 */
[----:B------:R-:W-:Y:S01]  /*7330*/  @!P2 FMUL R154, R155, R140 ;  /* 0x0000008c9b9aa220 */ /* 0x000fe20000400000 */
[----:B------:R-:W-:-:S02]  /*7340*/  @!P2 PRMT R140, R143, 0x7632, R140 ;  /* 0x000076328f8ca816 */ /* 0x000fc4000000008c */
[----:B------:R-:W-:Y:S02]  /*7350*/  @!P2 SHF.L.U32 R153, R161, 0x10, RZ ;  /* 0x00000010a199a819 */ /* 0x000fe400000006ff */
[----:B------:R-:W-:Y:S02]  /*7360*/  @!P2 SHF.L.U32 R143, R143, 0x10, RZ ;  /* 0x000000108f8fa819 */ /* 0x000fe400000006ff */
[----:B------:R-:W-:Y:S01]  /*7370*/  @!P2 SHF.L.U32 R140, R140, 0x10, RZ ;  /* 0x000000108c8ca819 */ /* 0x000fe200000006ff */
[----:B------:R-:W-:Y:S01]  /*7380*/  FADD R168, R168, R170 ;  /* 0x000000aaa8a87221 */ /* 0x000fe20000000000 */
[----:B------:R-:W-:Y:S01]  /*7390*/  MOV R165, RZ ;  /* 0x000000ff00a57202 */ /* 0x000fe20000000f00 */
[----:B------:R-:W-:Y:S01]  /*73a0*/  @!P2 FMUL R166, R152, R143 ;  /* 0x0000008f98a6a220 */ /* 0x000fe20000400000 */
[----:B------:R-:W-:Y:S01]  /*73b0*/  CS2R R162, SRZ ;  /* 0x0000000000a27805 */ /* 0x000fe2000001ff00 */
[----:B------:R-:W-:Y:S01]  /*73c0*/  @!P2 FMUL R165, R153, R140 ;  /* 0x0000008c99a5a220 */ /* 0x000fe20000400000 */
[----:B------:R-:W-:Y:S01]  /*73d0*/  ISETP.GE.AND P2, PT, R160, R206, PT ;  /* 0x000000cea000720c */ /* 0x000fe20003f46270 */
[----:B------:R-:W-:Y:S01]  /*73e0*/  FADD R168, R168, R175 ;  /* 0x000000afa8a87221 */ /* 0x000fe20000000000 */
[----:B-1----:R-:W-:Y:S01]  /*73f0*/  CS2R R160, SRZ ;  /* 0x0000000000a07805 */ /* 0x002fe2000001ff00 */
[----:B------:R-:W-:Y:S01]  /*7400*/  @!P3 IMAD.U32 R163, R120, 0x10000, RZ ;  /* 0x0001000078a3b824 */ /* 0x000fe200078e00ff */
[----:B------:R-:W-:-:S02]  /*7410*/  @!P3 SHF.L.U32 R160, R121, 0x10, RZ ;  /* 0x0000001079a0b819 */ /* 0x000fc400000006ff */
[----:B------:R-:W-:Y:S01]  /*7420*/  ISETP.GE.AND P4, PT, R126, R206, PT ;  /* 0x000000ce7e00720c */ /* 0x000fe20003f86270 */
[----:B------:R-:W-:Y:S01]  /*7430*/  HFMA2.MMA R2, -RZ, RZ, 0, 0 ;  /* 0x00000000ff027435 */ /* 0x000fe200000001ff */
[----:B------:R-:W-:Y:S01]  /*7440*/  @!P1 SHF.L.U32 R112, R112, 0x10, RZ ;  /* 0x0000001070709819 */ /* 0x000fe200000006ff */
[----:B------:R-:W-:Y:S01]  /*7450*/  IMAD.MOV.U32 R157, RZ, RZ, RZ ;  /* 0x000000ffff9d7224 */ /* 0x000fe200078e00ff */
[----:B--2---:R-:W-:-:S09]  /*7460*/  @!P3 PRMT R169, R120, 0x7632, R169 ;  /* 0x0000763278a9b816 */ /* 0x004fd200000000a9 */
[----:B------:R-:W2:Y:S01]  /*7470*/  @!P4 LDG.E.64 R118, desc[UR4][R128.64+0x3500] ;  /* 0x003500048076c981 */ /* 0x000ea2000c1e1b00 */
[----:B------:R-:W-:Y:S01]  /*7480*/  @!P3 PRMT R120, R121, 0x7632, R120 ;  /* 0x000076327978b816 */ /* 0x000fe20000000078 */
[----:B------:R-:W-:Y:S02]  /*7490*/  FADD R121, R168, R174 ;  /* 0x000000aea8797221 */ /* 0x000fe40000000000 */
[----:B------:R-:W3:Y:S02]  /*74a0*/  @!P4 LDG.E.64 R126, desc[UR4][R122.64+0x3500] ;  /* 0x003500047a7ec981 */ /* 0x000ee4000c1e1b00 */
[----:B------:R-:W-:Y:S01]  /*74b0*/  FADD R121, R121, R173 ;  /* 0x000000ad79797221 */ /* 0x000fe20000000000 */
[----:B------:R-:W-:Y:S01]  /*74c0*/  @!P3 IMAD.U32 R161, R120, 0x10000, RZ ;  /* 0x0001000078a1b824 */ /* 0x000fe200078e00ff */
[----:B------:R-:W-:Y:S01]  /*74d0*/  @!P3 PRMT R120, R115, 0x7632, R120 ;  /* 0x000076327378b816 */ /* 0x000fe20000000078 */
[----:B------:R-:W-:Y:S01]  /*74e0*/  HFMA2.MMA R164, -RZ, RZ, 0, 0 ;  /* 0x00000000ffa47435 */ /* 0x000fe200000001ff */
[----:B------:R-:W-:Y:S01]  /*74f0*/  FADD R121, R121, R55 ;  /* 0x0000003779797221 */ /* 0x000fe20000000000 */
[----:B------:R-:W-:Y:S01]  /*7500*/  MOV R173, RZ ;  /* 0x000000ff00ad7202 */ /* 0x000fe20000000f00 */
[----:B------:R0:W5:Y:S01]  /*7510*/  LDL.LU R55, [R1+0x580] ;  /* 0x0005800001377983 */ /* 0x0001620000300800 */
[----:B------:R-:W-:-:S02]  /*7520*/  @!P3 IMAD.U32 R120, R120, 0x10000, RZ ;  /* 0x000100007878b824 */ /* 0x000fc400078e00ff */
[----:B------:R-:W-:Y:S01]  /*7530*/  FADD R121, R121, R62 ;  /* 0x0000003e79797221 */ /* 0x000fe20000000000 */
[----:B------:R-:W-:Y:S01]  /*7540*/  IADD3 R168, R110, 0x1d80, RZ ;  /* 0x00001d806ea87810 */ /* 0x000fe20007ffe0ff */
[----:B------:R0:W5:Y:S01]  /*7550*/  LDL.LU R62, [R1+0x57c] ;  /* 0x00057c00013e7983 */ /* 0x0001620000300800 */
[----:B------:R-:W-:Y:S01]  /*7560*/  @!P3 FMUL R173, R161, R120 ;  /* 0x00000078a1adb220 */ /* 0x000fe20000400000 */
[----:B------:R-:W-:Y:S01]  /*7570*/  FADD R120, R121, R64 ;  /* 0x0000004079787221 */ /* 0x000fe20000000000 */
[----:B------:R-:W-:Y:S01]  /*7580*/  @!P3 SHF.L.U32 R170, R114, 0x10, RZ ;  /* 0x0000001072aab819 */ /* 0x000fe200000006ff */
[----:B------:R-:W4:Y:S02]  /*7590*/  @!P2 LDG.E.64 R140, desc[UR4][R128.64+0x3a00] ;  /* 0x003a0004808ca981 */ /* 0x000f24000c1e1b00 */
[----:B------:R-:W-:Y:S02]  /*75a0*/  FADD R120, R120, R172 ;  /* 0x000000ac78787221 */ /* 0x000fe40000000000 */
[----:B------:R-:W4:Y:S02]  /*75b0*/  @!P2 LDG.E.64 R142, desc[UR4][R122.64+0x3a00] ;  /* 0x003a00047a8ea981 */ /* 0x000f24000c1e1b00 */
[----:B------:R-:W-:-:S02]  /*75c0*/  FADD R120, R120, R171 ;  /* 0x000000ab78787221 */ /* 0x000fc40000000000 */
[----:B------:R1:W-:Y:S02]  /*75d0*/  STL [R1+0x4c0], R168 ;  /* 0x0004c0a801007387 */ /* 0x0003e40000100800 */
[----:B------:R-:W-:Y:S02]  /*75e0*/  FADD R120, R120, R61 ;  /* 0x0000003d78787221 */ /* 0x000fe40000000000 */
[----:B------:R0:W5:Y:S02]  /*75f0*/  LDL.LU R64, [R1+0x578] ;  /* 0x0005780001407983 */ /* 0x0001640000300800 */
[----:B------:R-:W-:Y:S02]  /*7600*/  FADD R120, R120, R176 ;  /* 0x000000b078787221 */ /* 0x000fe40000000000 */
[----:B------:R0:W5:Y:S04]  /*7610*/  LDL.LU R61, [R1+0x574] ;  /* 0x00057400013d7983 */ /* 0x0001680000300800 */
[----:B------:R-:W4:Y:S01]  /*7620*/  LDL.LU R176, [R1+0x570] ;  /* 0x0005700001b07983 */ /* 0x000f220000300800 */
[----:B------:R-:W-:-:S03]  /*7630*/  @!P1 IMAD.U32 R2, R116, 0x10000, RZ ;  /* 0x0001000074029824 */ /* 0x000fc600078e00ff */
[----:B------:R-:W4:Y:S01]  /*7640*/  @!P0 LDG.E.64 R116, desc[UR4][R128.64+0x3800] ;  /* 0x0038000480748981 */ /* 0x000f22000c1e1b00 */
[----:B------:R-:W-:-:S03]  /*7650*/  @!P1 FMUL R150, R2, R125 ;  /* 0x0000007d02969220 */ /* 0x000fc60000400000 */
[----:B------:R-:W4:Y:S01]  /*7660*/  @!P0 LDG.E.64 R124, desc[UR4][R122.64+0x3800] ;  /* 0x003800047a7c8981 */ /* 0x000f22000c1e1b00 */
[----:B------:R-:W-:Y:S01]  /*7670*/  @!P1 FMUL R157, R149, R112 ;  /* 0x00000070959d9220 */ /* 0x000fe20000400000 */
[----:B------:R-:W-:-:S13]  /*7680*/  ISETP.GE.AND P1, PT, R113, R206, PT ;  /* 0x000000ce7100720c */ /* 0x000fda0003f26270 */
[----:B------:R-:W4:Y:S04]  /*7690*/  @!P1 LDG.E.64 R112, desc[UR4][R128.64+0x3900] ;  /* 0x0039000480709981 */ /* 0x000f28000c1e1b00 */
[----:B------:R-:W4:Y:S01]  /*76a0*/  @!P1 LDG.E.64 R132, desc[UR4][R122.64+0x3900] ;  /* 0x003900047a849981 */ /* 0x000f22000c1e1b00 */
[----:B------:R-:W-:Y:S02]  /*76b0*/  @!P3 PRMT R114, R114, 0x7632, R114 ;  /* 0x000076327272b816 */ /* 0x000fe40000000072 */
[----:B------:R-:W-:Y:S02]  /*76c0*/  @!P3 SHF.L.U32 R164, R169, 0x10, RZ ;  /* 0x00000010a9a4b819 */ /* 0x000fe400000006ff */
[----:B------:R-:W-:Y:S02]  /*76d0*/  @!P3 SHF.L.U32 R115, R115, 0x10, RZ ;  /* 0x000000107373b819 */ /* 0x000fe400000006ff */
[----:B------:R-:W-:-:S02]  /*76e0*/  @!P3 SHF.L.U32 R114, R114, 0x10, RZ ;  /* 0x000000107272b819 */ /* 0x000fc400000006ff */
[----:B------:R-:W-:Y:S01]  /*76f0*/  CS2R R174, SRZ ;  /* 0x0000000000ae7805 */ /* 0x000fe2000001ff00 */
[----:B------:R-:W-:Y:S01]  /*7700*/  @!P3 FMUL R162, R163, R170 ;  /* 0x000000aaa3a2b220 */ /* 0x000fe20000400000 */
[----:B------:R-:W-:Y:S01]  /*7710*/  @!P3 FMUL R174, R160, R115 ;  /* 0x00000073a0aeb220 */ /* 0x000fe20000400000 */
[----:B------:R-:W-:Y:S01]  /*7720*/  FADD R120, R120, R63 ;  /* 0x0000003f78787221 */ /* 0x000fe20000000000 */
[----:B------:R-:W-:Y:S01]  /*7730*/  @!P3 FMUL R175, R164, R114 ;  /* 0x00000072a4afb220 */ /* 0x000fe20000400000 */
[----:B------:R-:W-:Y:S02]  /*7740*/  ISETP.GE.AND P3, PT, R168, R206, PT ;  /* 0x000000cea800720c */ /* 0x000fe40003f66270 */
[----:B-1----:R-:W-:Y:S02]  /*7750*/  CS2R R168, SRZ ;  /* 0x0000000000a87805 */ /* 0x002fe4000001ff00 */
[----:B------:R-:W-:Y:S01]  /*7760*/  CS2R R170, SRZ ;  /* 0x0000000000aa7805 */ /* 0x000fe2000001ff00 */
[----:B------:R-:W-:Y:S01]  /*7770*/  HFMA2.MMA R172, -RZ, RZ, 0, 0 ;  /* 0x00000000ffac7435 */ /* 0x000fe200000001ff */
[----:B------:R0:W5:Y:S07]  /*7780*/  LDL.LU R63, [R1+0x56c] ;  /* 0x00056c00013f7983 */ /* 0x00016e0000300800 */
[----:B------:R-:W4:Y:S01]  /*7790*/  @!P3 LDG.E.64 R114, desc[UR4][R128.64+0x3b00] ;  /* 0x003b00048072b981 */ /* 0x000f22000c1e1b00 */
[----:B--2---:R-:W-:-:S02]  /*77a0*/  @!P4 PRMT R121, R119, 0x7632, R121 ;  /* 0x000076327779c816 */ /* 0x004fc40000000079 */
[----:B------:R-:W-:Y:S01]  /*77b0*/  @!P4 SHF.L.U32 R168, R119, 0x10, RZ ;  /* 0x0000001077a8c819 */ /* 0x000fe200000006ff */
[----:B------:R-:W-:Y:S01]  /*77c0*/  FADD R119, R120, R182 ;  /* 0x000000b678777221 */ /* 0x000fe20000000000 */
[----:B------:R-:W-:Y:S02]  /*77d0*/  @!P4 SHF.L.U32 R171, R118, 0x10, RZ ;  /* 0x0000001076abc819 */ /* 0x000fe400000006ff */
[----:B------:R-:W-:Y:S02]  /*77e0*/  @!P4 SHF.L.U32 R169, R121, 0x10, RZ ;  /* 0x0000001079a9c819 */ /* 0x000fe400000006ff */
[----:B---3--:R-:W-:Y:S02]  /*77f0*/  @!P4 PRMT R121, R126, 0x7632, R121 ;  /* 0x000076327e79c816 */ /* 0x008fe40000000079 */
[----:B------:R-:W-:-:S04]  /*7800*/  @!P4 PRMT R120, R127, 0x7632, R120 ;  /* 0x000076327f78c816 */ /* 0x000fc80000000078 */
[----:B------:R-:W-:Y:S02]  /*7810*/  @!P4 SHF.L.U32 R120, R120, 0x10, RZ ;  /* 0x000000107878c819 */ /* 0x000fe400000006ff */
[----:B----4-:R-:W-:Y:S01]  /*7820*/  @!P4 PRMT R176, R118, 0x7632, R176 ;  /* 0x0000763276b0c816 */ /* 0x010fe200000000b0 */
[----:B------:R-:W-:Y:S02]  /*7830*/  @!P4 IMAD.U32 R118, R126, 0x10000, RZ ;  /* 0x000100007e76c824 */ /* 0x000fe400078e00ff */
[----:B------:R-:W-:-:S04]  /*7840*/  FADD R126, R119, R177 ;  /* 0x000000b1777e7221 */ /* 0x000fc80000000000 */
[----:B------:R-:W-:-:S04]  /*7850*/  FADD R126, R126, R178 ;  /* 0x000000b27e7e7221 */ /* 0x000fc80000000000 */
[----:B------:R-:W-:Y:S01]  /*7860*/  FADD R126, R126, R180 ;  /* 0x000000b47e7e7221 */ /* 0x000fe20000000000 */
[----:B------:R-:W-:-:S03]  /*7870*/  MOV R178, RZ ;  /* 0x000000ff00b27202 */ /* 0x000fc60000000f00 */
[----:B------:R-:W-:Y:S01]  /*7880*/  FADD R126, R126, R179 ;  /* 0x000000b37e7e7221 */ /* 0x000fe20000000000 */
[----:B------:R-:W-:-:S03]  /*7890*/  @!P4 FMUL R178, R169, R120 ;  /* 0x00000078a9b2c220 */ /* 0x000fc60000400000 */
[----:B------:R-:W-:-:S04]  /*78a0*/  FADD R120, R126, R181 ;  /* 0x000000b57e787221 */ /* 0x000fc80000000000 */
[----:B------:R-:W-:Y:S01]  /*78b0*/  FADD R120, R120, R70 ;  /* 0x0000004678787221 */ /* 0x000fe20000000000 */
[----:B------:R-:W-:Y:S02]  /*78c0*/  @!P4 SHF.L.U32 R172, R176, 0x10, RZ ;  /* 0x00000010b0acc819 */ /* 0x000fe400000006ff */
[----:B------:R-:W-:Y:S01]  /*78d0*/  @!P4 SHF.L.U32 R121, R121, 0x10, RZ ;  /* 0x000000107979c819 */ /* 0x000fe200000006ff */
[----:B------:R-:W-:Y:S01]  /*78e0*/  FADD R126, R120, R188 ;  /* 0x000000bc787e7221 */ /* 0x000fe20000000000 */
[----:B------:R-:W-:Y:S01]  /*78f0*/  CS2R R180, SRZ ;  /* 0x0000000000b47805 */ /* 0x000fe2000001ff00 */
[----:B------:R-:W-:Y:S01]  /*7900*/  HFMA2.MMA R182, -RZ, RZ, 0, 0 ;  /* 0x00000000ffb67435 */ /* 0x000fe200000001ff */
[----:B------:R-:W-:Y:S02]  /*7910*/  IMAD.MOV.U32 R179, RZ, RZ, RZ ;  /* 0x000000ffffb37224 */ /* 0x000fe400078e00ff */
[----:B------:R-:W-:Y:S01]  /*7920*/  FADD R126, R126, R187 ;  /* 0x000000bb7e7e7221 */ /* 0x000fe20000000000 */
[----:B------:R-:W-:-:S02]  /*7930*/  @!P4 IMAD.U32 R127, R127, 0x10000, RZ ;  /* 0x000100007f7fc824 */ /* 0x000fc400078e00ff */
[----:B------:R-:W-:Y:S01]  /*7940*/  @!P4 FMUL R170, R171, R118 ;  /* 0x00000076abaac220 */ /* 0x000fe20000400000 */
[----:B------:R0:W5:Y:S01]  /*7950*/  LDL.LU R70, [R1+0x568] ;  /* 0x0005680001467983 */ /* 0x0001620000300800 */
[----:B------:R-:W-:Y:S01]  /*7960*/  FADD R126, R126, R186 ;  /* 0x000000ba7e7e7221 */ /* 0x000fe20000000000 */
[----:B------:R-:W-:Y:S02]  /*7970*/  CS2R R176, SRZ ;  /* 0x0000000000b07805 */ /* 0x000fe4000001ff00 */
[----:B------:R-:W-:Y:S02]  /*7980*/  @!P5 SHF.L.U32 R180, R134, 0x10, RZ ;  /* 0x0000001086b4d819 */ /* 0x000fe400000006ff */
[----:B------:R-:W-:Y:S01]  /*7990*/  @!P5 PRMT R120, R130, 0x7632, R120 ;  /* 0x000076328278d816 */ /* 0x000fe20000000078 */
[----:B------:R-:W-:Y:S01]  /*79a0*/  FADD R126, R126, R185 ;  /* 0x000000b97e7e7221 */ /* 0x000fe20000000000 */
[----:B------:R-:W-:Y:S01]  /*79b0*/  @!P5 SHF.L.U32 R182, R135, 0x10, RZ ;  /* 0x0000001087b6d819 */ /* 0x000fe200000006ff */
[----:B------:R-:W-:Y:S01]  /*79c0*/  IMAD.MOV.U32 R188, RZ, RZ, RZ ;  /* 0x000000ffffbc7224 */ /* 0x000fe200078e00ff */
[----:B------:R-:W2:Y:S01]  /*79d0*/  @!P3 LDG.E.64 R118, desc[UR4][R122.64+0x3b00] ;  /* 0x003b00047a76b981 */ /* 0x000ea2000c1e1b00 */
[----:B------:R-:W-:-:S04]  /*79e0*/  FADD R126, R126, R72 ;  /* 0x000000487e7e7221 */ /* 0x000fc80000000000 */
[----:B------:R-:W-:-:S04]  /*79f0*/  FADD R126, R126, R184 ;  /* 0x000000b87e7e7221 */ /* 0x000fc80000000000 */
[----:B------:R-:W-:-:S04]  /*7a00*/  FADD R126, R126, R183 ;  /* 0x000000b77e7e7221 */ /* 0x000fc80000000000 */
[----:B------:R-:W-:Y:S01]  /*7a10*/  FADD R126, R126, R69 ;  /* 0x000000457e7e7221 */ /* 0x000fe20000000000 */
[----:B------:R-:W-:Y:S01]  /*7a20*/  HFMA2.MMA R184, -RZ, RZ, 0, 0 ;  /* 0x00000000ffb87435 */ /* 0x000fe200000001ff */
[----:B------:R-:W-:Y:S02]  /*7a30*/  MOV R183, RZ ;  /* 0x000000ff00b77202 */ /* 0x000fe40000000f00 */
[----:B------:R-:W-:Y:S01]  /*7a40*/  FADD R126, R126, R71 ;  /* 0x000000477e7e7221 */ /* 0x000fe20000000000 */
[C---:B------:R-:W-:Y:S02]  /*7a50*/  @!P6 SHF.L.U32 R183, R138.reuse, 0x10, RZ ;  /* 0x000000108ab7e819 */ /* 0x040fe400000006ff */
[----:B------:R-:W-:Y:S01]  /*7a60*/  @!P6 PRMT R138, R138, 0x7632, R138 ;  /* 0x000076328a8ae816 */ /* 0x000fe2000000008a */
[----:B------:R-:W-:Y:S01]  /*7a70*/  FADD R126, R126, R191 ;  /* 0x000000bf7e7e7221 */ /* 0x000fe20000000000 */
[----:B------:R-:W-:Y:S01]  /*7a80*/  @!P4 FMUL R176, R172, R121 ;  /* 0x00000079acb0c220 */ /* 0x000fe20000400000 */
[----:B------:R-:W-:-:S02]  /*7a90*/  @!P5 PRMT R121, R135, 0x7632, R121 ;  /* 0x000076328779d816 */ /* 0x000fc40000000079 */
[----:B------:R-:W-:Y:S01]  /*7aa0*/  @!P6 SHF.L.U32 R184, R138, 0x10, RZ ;  /* 0x000000108ab8e819 */ /* 0x000fe200000006ff */
[----:B------:R-:W-:Y:S01]  /*7ab0*/  FADD R138, R126, R190 ;  /* 0x000000be7e8a7221 */ /* 0x000fe20000000000 */
[----:B------:R-:W-:Y:S02]  /*7ac0*/  @!P5 PRMT R134, R134, 0x7632, R134 ;  /* 0x000076328686d816 */ /* 0x000fe40000000086 */
[----:B------:R-:W-:Y:S01]  /*7ad0*/  @!P5 SHF.L.U32 R181, R121, 0x10, RZ ;  /* 0x0000001079b5d819 */ /* 0x000fe200000006ff */
[----:B------:R-:W-:Y:S01]  /*7ae0*/  FADD R138, R138, R189 ;  /* 0x000000bd8a8a7221 */ /* 0x000fe20000000000 */
[----:B------:R-:W-:Y:S02]  /*7af0*/  @!P5 SHF.L.U32 R130, R130, 0x10, RZ ;  /* 0x000000108282d819 */ /* 0x000fe400000006ff */
[C---:B------:R-:W-:Y:S01]  /*7b00*/  @!P5 PRMT R121, R131.reuse, 0x7632, R121 ;  /* 0x000076328379d816 */ /* 0x040fe20000000079 */
[----:B------:R-:W-:Y:S01]  /*7b10*/  @!P5 IMAD.U32 R179, R134, 0x10000, RZ ;  /* 0x0001000086b3d824 */ /* 0x000fe200078e00ff */
[----:B------:R-:W-:-:S02]  /*7b20*/  @!P5 SHF.L.U32 R131, R131, 0x10, RZ ;  /* 0x000000108383d819 */ /* 0x000fc400000006ff */
[----:B------:R-:W-:Y:S02]  /*7b30*/  CS2R R186, SRZ ;  /* 0x0000000000ba7805 */ /* 0x000fe4000001ff00 */
[----:B------:R-:W-:Y:S01]  /*7b40*/  IADD3 R134, R110, 0x1e00, RZ ;  /* 0x00001e006e867810 */ /* 0x000fe20007ffe0ff */
[----:B------:R-:W-:Y:S01]  /*7b50*/  @!P5 FMUL R187, R180, R130 ;  /* 0x00000082b4bbd220 */ /* 0x000fe20000400000 */
[----:B------:R-:W-:Y:S01]  /*7b60*/  FADD R138, R138, R78 ;  /* 0x0000004e8a8a7221 */ /* 0x000fe20000000000 */
[----:B------:R-:W-:Y:S01]  /*7b70*/  @!P4 FMUL R177, R168, R127 ;  /* 0x0000007fa8b1c220 */ /* 0x000fe20000400000 */
[----:B------:R-:W-:Y:S01]  /*7b80*/  @!P5 FMUL R186, R182, R131 ;  /* 0x00000083b6bad220 */ /* 0x000fe20000400000 */
[C---:B------:R-:W-:Y:S01]  /*7b90*/  @!P6 PRMT R130, R136.reuse, 0x7632, R130 ;  /* 0x000076328882e816 */ /* 0x040fe20000000082 */
[----:B------:R1:W-:Y:S01]  /*7ba0*/  STL [R1+0x49c], R134 ;  /* 0x00049c8601007387 */ /* 0x0003e20000100800 */
[----:B------:R-:W-:Y:S02]  /*7bb0*/  @!P6 PRMT R127, R139, 0x7632, R127 ;  /* 0x000076328b7fe816 */ /* 0x000fe4000000007f */
[----:B------:R-:W-:Y:S01]  /*7bc0*/  @!P6 SHF.L.U32 R136, R136, 0x10, RZ ;  /* 0x000000108888e819 */ /* 0x000fe200000006ff */
[----:B------:R-:W-:Y:S01]  /*7bd0*/  FADD R138, R138, R80 ;  /* 0x000000508a8a7221 */ /* 0x000fe20000000000 */
[----:B------:R-:W-:-:S02]  /*7be0*/  @!P6 PRMT R131, R137, 0x7632, R131 ;  /* 0x000076328983e816 */ /* 0x000fc40000000083 */
[----:B------:R-:W-:Y:S02]  /*7bf0*/  CS2R R190, SRZ ;  /* 0x0000000000be7805 */ /* 0x000fe4000001ff00 */
[----:B------:R-:W-:Y:S01]  /*7c00*/  ISETP.GE.AND P4, PT, R134, R206, PT ;  /* 0x000000ce8600720c */ /* 0x000fe20003f86270 */
[----:B------:R-:W-:Y:S01]  /*7c10*/  HFMA2.MMA R189, -RZ, RZ, 0, 0 ;  /* 0x00000000ffbd7435 */ /* 0x000fe200000001ff */
[----:B------:R-:W-:Y:S02]  /*7c20*/  @!P6 SHF.L.U32 R130, R130, 0x10, RZ ;  /* 0x000000108282e819 */ /* 0x000fe400000006ff */
[----:B-1----:R-:W-:Y:S01]  /*7c30*/  CS2R R134, SRZ ;  /* 0x0000000000867805 */ /* 0x002fe2000001ff00 */
[----:B------:R-:W-:Y:S01]  /*7c40*/  @!P6 IMAD.U32 R131, R131, 0x10000, RZ ;  /* 0x000100008383e824 */ /* 0x000fe200078e00ff */
[----:B------:R-:W-:Y:S01]  /*7c50*/  @!P6 SHF.L.U32 R135, R127, 0x10, RZ ;  /* 0x000000107f87e819 */ /* 0x000fe200000006ff */
[----:B------:R-:W-:Y:S01]  /*7c60*/  @!P6 FMUL R190, R183, R136 ;  /* 0x00000088b7bee220 */ /* 0x000fe20000400000 */
[----:B------:R-:W-:Y:S01]  /*7c70*/  FADD R136, R138, R77 ;  /* 0x0000004d8a887221 */ /* 0x000fe20000000000 */
[----:B------:R-:W-:Y:S01]  /*7c80*/  @!P6 IMAD.U32 R134, R139, 0x10000, RZ ;  /* 0x000100008b86e824 */ /* 0x000fe200078e00ff */
[----:B------:R-:W-:Y:S01]  /*7c90*/  MOV R139, RZ ;  /* 0x000000ff008b7202 */ /* 0x000fe20000000f00 */
[----:B------:R-:W-:Y:S01]  /*7ca0*/  @!P6 FMUL R139, R135, R131 ;  /* 0x00000083878be220 */ /* 0x000fe20000400000 */
[----:B------:R-:W-:Y:S01]  /*7cb0*/  FADD R131, R136, R79 ;  /* 0x0000004f88837221 */ /* 0x000fe20000000000 */
[----:B------:R-:W-:-:S02]  /*7cc0*/  @!P6 IMAD.U32 R137, R137, 0x10000, RZ ;  /* 0x000100008989e824 */ /* 0x000fc400078e00ff */
[----:B------:R-:W-:Y:S01]  /*7cd0*/  @!P6 FMUL R191, R184, R130 ;  /* 0x00000082b8bfe220 */ /* 0x000fe20000400000 */
[----:B------:R0:W5:Y:S01]  /*7ce0*/  LDL.LU R72, [R1+0x564] ;  /* 0x0005640001487983 */ /* 0x0001620000300800 */
[----:B------:R-:W-:Y:S01]  /*7cf0*/  FADD R131, R131, R193 ;  /* 0x000000c183837221 */ /* 0x000fe20000000000 */
[----:B------:R-:W-:Y:S01]  /*7d00*/  HFMA2.MMA R138, -RZ, RZ, 0, 0 ;  /* 0x00000000ff8a7435 */ /* 0x000fe200000001ff */
[----:B------:R-:W-:Y:S01]  /*7d10*/  @!P0 PRMT R130, R116, 0x7632, R130 ;  /* 0x0000763274828816 */ /* 0x000fe20000000082 */
[----:B------:R-:W-:Y:S01]  /*7d20*/  @!P6 FMUL R189, R134, R137 ;  /* 0x0000008986bde220 */ /* 0x000fe20000400000 */
[----:B------:R-:W-:Y:S01]  /*7d30*/  FADD R131, R131, R192 ;  /* 0x000000c083837221 */ /* 0x000fe20000000000 */
[----:B------:R-:W-:Y:S01]  /*7d40*/  CS2R R136, SRZ ;  /* 0x0000000000887805 */ /* 0x000fe2000001ff00 */
[----:B------:R0:W5:Y:S02]  /*7d50*/  LDL.LU R69, [R1+0x560] ;  /* 0x0005600001457983 */ /* 0x0001640000300800 */
[----:B------:R-:W-:Y:S01]  /*7d60*/  FADD R131, R131, R194 ;  /* 0x000000c283837221 */ /* 0x000fe20000000000 */
[----:B------:R-:W-:Y:S01]  /*7d70*/  @!P0 SHF.L.U32 R138, R130, 0x10, RZ ;  /* 0x00000010828a8819 */ /* 0x000fe200000006ff */
[C---:B------:R-:W-:Y:S01]  /*7d80*/  @!P0 IMAD.U32 R136, R117.reuse, 0x10000, RZ ;  /* 0x0001000075888824 */ /* 0x040fe200078e00ff */
[----:B------:R-:W-:Y:S01]  /*7d90*/  @!P0 PRMT R130, R117, 0x7632, R130 ;  /* 0x0000763275828816 */ /* 0x000fe20000000082 */
[----:B------:R-:W-:Y:S01]  /*7da0*/  FADD R131, R131, R88 ;  /* 0x0000005883837221 */ /* 0x000fe20000000000 */
[----:B------:R-:W-:-:S02]  /*7db0*/  @!P0 SHF.L.U32 R117, R125, 0x10, RZ ;  /* 0x000000107d758819 */ /* 0x000fc400000006ff */
[----:B------:R-:W-:Y:S02]  /*7dc0*/  CS2R R192, SRZ ;  /* 0x0000000000c07805 */ /* 0x000fe4000001ff00 */
[----:B------:R-:W-:Y:S01]  /*7dd0*/  MOV R194, RZ ;  /* 0x000000ff00c27202 */ /* 0x000fe20000000f00 */
[----:B------:R-:W-:Y:S01]  /*7de0*/  FADD R131, R131, R86 ;  /* 0x0000005683837221 */ /* 0x000fe20000000000 */
[----:B------:R-:W-:Y:S01]  /*7df0*/  @!P0 SHF.L.U32 R137, R116, 0x10, RZ ;  /* 0x0000001074898819 */ /* 0x000fe200000006ff */
[----:B------:R-:W-:Y:S01]  /*7e00*/  @!P0 FMUL R194, R136, R117 ;  /* 0x0000007588c28220 */ /* 0x000fe20000400000 */
[C---:B------:R-:W-:Y:S01]  /*7e10*/  @!P0 SHF.L.U32 R116, R124.reuse, 0x10, RZ ;  /* 0x000000107c748819 */ /* 0x040fe200000006ff */
[----:B------:R0:W5:Y:S01]  /*7e20*/  LDL.LU R71, [R1+0x55c] ;  /* 0x00055c0001477983 */ /* 0x0001620000300800 */
[----:B------:R-:W-:Y:S01]  /*7e30*/  @!P0 PRMT R117, R124, 0x7632, R117 ;  /* 0x000076327c758816 */ /* 0x000fe20000000075 */
[----:B------:R-:W-:Y:S02]  /*7e40*/  FADD R124, R131, R197 ;  /* 0x000000c5837c7221 */ /* 0x000fe40000000000 */
[----:B------:R-:W-:Y:S01]  /*7e50*/  @!P0 FMUL R192, R137, R116 ;  /* 0x0000007489c08220 */ /* 0x000fe20000400000 */
[----:B------:R-:W-:Y:S01]  /*7e60*/  @!P5 SHF.L.U32 R120, R120, 0x10, RZ ;  /* 0x000000107878d819 */ /* 0x000fe200000006ff */
[----:B------:R-:W-:Y:S01]  /*7e70*/  FADD R124, R124, R196 ;  /* 0x000000c47c7c7221 */ /* 0x000fe20000000000 */
[----:B------:R-:W-:Y:S01]  /*7e80*/  @!P5 IMAD.U32 R121, R121, 0x10000, RZ ;  /* 0x000100007979d824 */ /* 0x000fe200078e00ff */
[----:B------:R0:W5:Y:S02]  /*7e90*/  LDL.LU R78, [R1+0x558] ;  /* 0x00055800014e7983 */ /* 0x0001640000300800 */
[----:B------:R-:W-:Y:S01]  /*7ea0*/  FADD R124, R124, R195 ;  /* 0x000000c37c7c7221 */ /* 0x000fe20000000000 */
[----:B------:R-:W-:Y:S01]  /*7eb0*/  @!P0 PRMT R116, R125, 0x7632, R116 ;  /* 0x000076327d748816 */ /* 0x000fe20000000074 */
[----:B------:R0:W5:Y:S02]  /*7ec0*/  LDL.LU R80, [R1+0x554] ;  /* 0x0005540001507983 */ /* 0x0001640000300800 */
[----:B------:R-:W-:Y:S01]  /*7ed0*/  FADD R124, R124, R85 ;  /* 0x000000557c7c7221 */ /* 0x000fe20000000000 */
[----:B------:R-:W-:Y:S01]  /*7ee0*/  IMAD.MOV.U32 R195, RZ, RZ, RZ ;  /* 0x000000ffffc37224 */ /* 0x000fe200078e00ff */
[----:B------:R-:W-:Y:S01]  /*7ef0*/  @!P1 SHF.L.U32 R195, R112, 0x10, RZ ;  /* 0x0000001070c39819 */ /* 0x000fe200000006ff */
[----:B------:R0:W5:Y:S01]  /*7f00*/  LDL.LU R77, [R1+0x550] ;  /* 0x00055000014d7983 */ /* 0x0001620000300800 */
[----:B------:R-:W-:Y:S01]  /*7f10*/  FADD R124, R124, R199 ;  /* 0x000000c77c7c7221 */ /* 0x000fe20000000000 */
[----:B------:R-:W-:Y:S01]  /*7f20*/  HFMA2.MMA R199, -RZ, RZ, 0, 0 ;  /* 0x00000000ffc77435 */ /* 0x000fe200000001ff */
[----:B------:R-:W-:Y:S01]  /*7f30*/  @!P1 PRMT R112, R112, 0x7632, R112 ;  /* 0x0000763270709816 */ /* 0x000fe20000000070 */
[----:B------:R0:W5:Y:S04]  /*7f40*/  LDL.LU R79, [R1+0x54c] ;  /* 0x00054c00014f7983 */ /* 0x0001680000300800 */
[----:B------:R-:W-:Y:S01]  /*7f50*/  @!P1 SHF.L.U32 R199, R112, 0x10, RZ ;  /* 0x0000001070c79819 */ /* 0x000fe200000006ff */
[----:B------:R-:W-:Y:S01]  /*7f60*/  FADD R112, R124, R198 ;  /* 0x000000c67c707221 */ /* 0x000fe20000000000 */
[----:B------:R-:W-:Y:S01]  /*7f70*/  IADD3 R88, R110, 0x1e80, RZ ;  /* 0x00001e806e587810 */ /* 0x000fe20007ffe0ff */
[----:B------:R-:W-:Y:S01]  /*7f80*/  @!P5 FMUL R188, R179, R120 ;  /* 0x00000078b3bcd220 */ /* 0x000fe20000400000 */
[----:B------:R-:W-:Y:S01]  /*7f90*/  MOV R185, RZ ;  /* 0x000000ff00b97202 */ /* 0x000fe20000000f00 */
[----:B------:R-:W-:Y:S01]  /*7fa0*/  FADD R112, R112, R87 ;  /* 0x0000005770707221 */ /* 0x000fe20000000000 */
[----:B------:R0:W5:Y:S03]  /*7fb0*/  LDL.LU R86, [R1+0x548] ;  /* 0x0005480001567983 */ /* 0x0001660000300800 */
[----:B------:R-:W-:Y:S01]  /*7fc0*/  FADD R112, R112, R201 ;  /* 0x000000c970707221 */ /* 0x000fe20000000000 */
[----:B------:R-:W3:Y:S03]  /*7fd0*/  @!P4 LDG.E.64 R126, desc[UR4][R122.64+0x3c00] ;  /* 0x003c00047a7ec981 */ /* 0x000ee6000c1e1b00 */
[----:B------:R-:W-:Y:S01]  /*7fe0*/  FADD R125, R112, R94 ;  /* 0x0000005e707d7221 */ /* 0x000fe20000000000 */
[----:B------:R-:W-:-:S03]  /*7ff0*/  @!P1 SHF.L.U32 R124, R132, 0x10, RZ ;  /* 0x00000010847c9819 */ /* 0x000fc600000006ff */
[----:B------:R-:W-:Y:S01]  /*8000*/  FADD R125, R125, R200 ;  /* 0x000000c87d7d7221 */ /* 0x000fe20000000000 */
[----:B------:R-:W-:-:S03]  /*8010*/  IMAD.MOV.U32 R200, RZ, RZ, RZ ;  /* 0x000000ffffc87224 */ /* 0x000fc600078e00ff */
[----:B------:R-:W-:Y:S01]  /*8020*/  FADD R125, R125, R96 ;  /* 0x000000607d7d7221 */ /* 0x000fe20000000000 */
[----:B------:R-:W-:-:S03]  /*8030*/  @!P1 FMUL R200, R195, R124 ;  /* 0x0000007cc3c89220 */ /* 0x000fc60000400000 */
[----:B------:R-:W-:Y:S01]  /*8040*/  FADD R124, R125, R93 ;  /* 0x0000005d7d7c7221 */ /* 0x000fe20000000000 */
[----:B------:R-:W-:-:S03]  /*8050*/  @!P1 PRMT R125, R132, 0x7632, R125 ;  /* 0x00007632847d9816 */ /* 0x000fc6000000007d */
[----:B------:R-:W-:Y:S01]  /*8060*/  FADD R124, R124, R202 ;  /* 0x000000ca7c7c7221 */ /* 0x000fe20000000000 */
[----:B------:R-:W-:Y:S01]  /*8070*/  HFMA2.MMA R202, -RZ, RZ, 0, 0 ;  /* 0x00000000ffca7435 */ /* 0x000fe200000001ff */
[----:B------:R-:W-:Y:S01]  /*8080*/  @!P1 SHF.L.U32 R125, R125, 0x10, RZ ;  /* 0x000000107d7d9819 */ /* 0x000fe200000006ff */
[----:B------:R-:W-:Y:S01]  /*8090*/  @!P5 FMUL R185, R181, R121 ;  /* 0x00000079b5b9d220 */ /* 0x000fe20000400000 */
[----:B------:R1:W-:Y:S01]  /*80a0*/  STL [R1+0x188], R88 ;  /* 0x0001885801007387 */ /* 0x0003e20000100800 */
[----:B------:R-:W-:Y:S01]  /*80b0*/  ISETP.GE.AND P5, PT, R88, R206, PT ;  /* 0x000000ce5800720c */ /* 0x000fe20003fa6270 */
[----:B------:R-:W-:Y:S01]  /*80c0*/  FADD R124, R124, R95 ;  /* 0x0000005f7c7c7221 */ /* 0x000fe20000000000 */
[----:B------:R-:W-:Y:S01]  /*80d0*/  @!P0 SHF.L.U32 R117, R117, 0x10, RZ ;  /* 0x0000001075758819 */ /* 0x000fe200000006ff */
[----:B------:R-:W-:Y:S01]  /*80e0*/  @!P1 FMUL R202, R199, R125 ;  /* 0x0000007dc7ca9220 */ /* 0x000fe20000400000 */
[----:B------:R-:W-:Y:S01]  /*80f0*/  @!P0 SHF.L.U32 R116, R116, 0x10, RZ ;  /* 0x0000001074748819 */ /* 0x000fe200000006ff */
[----:B------:R-:W-:Y:S01]  /*8100*/  @!P0 IMAD.U32 R193, R130, 0x10000, RZ ;  /* 0x0001000082c18824 */ /* 0x000fe200078e00ff */
[----:B------:R-:W-:Y:S01]  /*8110*/  CS2R R196, SRZ ;  /* 0x0000000000c47805 */ /* 0x000fe2000001ff00 */
[----:B------:R-:W-:Y:S01]  /*8120*/  IMAD.MOV.U32 R198, RZ, RZ, RZ ;  /* 0x000000ffffc67224 */ /* 0x000fe200078e00ff */
[----:B------:R-:W-:Y:S01]  /*8130*/  MOV R201, RZ ;  /* 0x000000ff00c97202 */ /* 0x000fe20000000f00 */
[----:B-1----:R0:W5:Y:S01]  /*8140*/  LDL.LU R88, [R1+0x544] ;  /* 0x0005440001587983 */ /* 0x0021620000300800 */
[----:B------:R-:W-:-:S03]  /*8150*/  VIADD R125, R110, 0x1f00 ;  /* 0x00001f006e7d7836 */ /* 0x000fc60000000000 */
[----:B------:R0:W5:Y:S01]  /*8160*/  LDL.LU R85, [R1+0x540] ;  /* 0x0005400001557983 */ /* 0x0001620000300800 */
[----:B------:R-:W-:-:S03]  /*8170*/  FADD R124, R124, R102 ;  /* 0x000000667c7c7221 */ /* 0x000fc60000000000 */
[----:B------:R0:W5:Y:S04]  /*8180*/  LDL.LU R87, [R1+0x53c] ;  /* 0x00053c0001577983 */ /* 0x0001680000300800 */
[----:B------:R0:W5:Y:S01]  /*8190*/  LDL.LU R94, [R1+0x538] ;  /* 0x00053800015e7983 */ /* 0x0001620000300800 */
[----:B------:R-:W-:-:S03]  /*81a0*/  @!P0 FMUL R197, R138, R117 ;  /* 0x000000758ac58220 */ /* 0x000fc60000400000 */
[----:B------:R0:W5:Y:S01]  /*81b0*/  LDL.LU R96, [R1+0x534] ;  /* 0x0005340001607983 */ /* 0x0001620000300800 */
[----:B------:R-:W-:-:S03]  /*81c0*/  @!P0 FMUL R196, R193, R116 ;  /* 0x00000074c1c48220 */ /* 0x000fc60000400000 */
[----:B------:R0:W5:Y:S01]  /*81d0*/  LDL.LU R93, [R1+0x530] ;  /* 0x00053000015d7983 */ /* 0x0001620000300800 */
[----:B------:R-:W-:-:S03]  /*81e0*/  ISETP.GE.AND P0, PT, R125, R206, PT ;  /* 0x000000ce7d00720c */ /* 0x000fc60003f06270 */
[----:B------:R0:W5:Y:S04]  /*81f0*/  LDL.LU R95, [R1+0x52c] ;  /* 0x00052c00015f7983 */ /* 0x0001680000300800 */
[----:B------:R0:W5:Y:S04]  /*8200*/  LDL.LU R102, [R1+0x528] ;  /* 0x0005280001667983 */ /* 0x0001680000300800 */
[----:B------:R1:W-:Y:S01]  /*8210*/  STL [R1+0x148], R125 ;  /* 0x0001487d01007387 */ /* 0x0003e20000100800 */
[----:B------:R-:W-:Y:S02]  /*8220*/  @!P1 SHF.L.U32 R198, R113, 0x10, RZ ;  /* 0x0000001071c69819 */ /* 0x000fe400000006ff */
[----:B------:R-:W-:Y:S01]  /*8230*/  @!P1 PRMT R130, R133, 0x7632, R130 ;  /* 0x0000763285829816 */ /* 0x000fe20000000082 */
[----:B------:R-:W4:Y:S01]  /*8240*/  @!P4 LDG.E.64 R120, desc[UR4][R128.64+0x3c00] ;  /* 0x003c00048078c981 */ /* 0x000f22000c1e1b00 */
[----:B------:R-:W-:-:S03]  /*8250*/  MOV R132, RZ ;  /* 0x000000ff00847202 */ /* 0x000fc60000000f00 */
[----:B------:R-:W4:Y:S01]  /*8260*/  @!P5 LDG.E.64 R116, desc[UR4][R128.64+0x3d00] ;  /* 0x003d00048074d981 */ /* 0x000f22000c1e1b00 */
[----:B-1----:R-:W-:Y:S01]  /*8270*/  FADD R125, R124, R104 ;  /* 0x000000687c7d7221 */ /* 0x002fe20000000000 */
[----:B------:R-:W-:Y:S02]  /*8280*/  @!P1 PRMT R113, R113, 0x7632, R113 ;  /* 0x0000763271719816 */ /* 0x000fe40000000071 */
[----:B------:R0:W5:Y:S01]  /*8290*/  LDL.LU R104, [R1+0x524] ;  /* 0x0005240001687983 */ /* 0x0001620000300800 */
[----:B------:R-:W-:Y:S01]  /*82a0*/  FADD R125, R125, R101 ;  /* 0x000000657d7d7221 */ /* 0x000fe20000000000 */
[----:B------:R-:W-:Y:S02]  /*82b0*/  @!P1 SHF.L.U32 R201, R113, 0x10, RZ ;  /* 0x0000001071c99819 */ /* 0x000fe400000006ff */
[----:B------:R0:W5:Y:S01]  /*82c0*/  LDL.LU R101, [R1+0x520] ;  /* 0x0005200001657983 */ /* 0x0001620000300800 */
[----:B------:R-:W-:Y:S01]  /*82d0*/  FADD R125, R125, R103 ;  /* 0x000000677d7d7221 */ /* 0x000fe20000000000 */
[----:B------:R-:W-:-:S02]  /*82e0*/  @!P1 SHF.L.U32 R130, R130, 0x10, RZ ;  /* 0x0000001082829819 */ /* 0x000fc400000006ff */
[----:B------:R0:W5:Y:S01]  /*82f0*/  LDL.LU R103, [R1+0x51c] ;  /* 0x00051c0001677983 */ /* 0x0001620000300800 */
[----:B------:R-:W-:Y:S01]  /*8300*/  FADD R131, R125, R203 ;  /* 0x000000cb7d837221 */ /* 0x000fe20000000000 */
[----:B------:R-:W-:Y:S01]  /*8310*/  IMAD.MOV.U32 R203, RZ, RZ, RZ ;  /* 0x000000ffffcb7224 */ /* 0x000fe200078e00ff */
[----:B------:R-:W-:Y:S01]  /*8320*/  @!P1 SHF.L.U32 R124, R133, 0x10, RZ ;  /* 0x00000010857c9819 */ /* 0x000fe200000006ff */
[----:B------:R-:W4:Y:S01]  /*8330*/  @!P5 LDG.E.64 R112, desc[UR4][R122.64+0x3d00] ;  /* 0x003d00047a70d981 */ /* 0x000f22000c1e1b00 */
[----:B------:R-:W-:Y:S01]  /*8340*/  FADD R131, R131, R144 ;  /* 0x0000009083837221 */ /* 0x000fe20000000000 */
[----:B------:R-:W-:Y:S02]  /*8350*/  @!P1 FMUL R203, R201, R130 ;  /* 0x00000082c9cb9220 */ /* 0x000fe40000400000 */
[----:B------:R0:W5:Y:S01]  /*8360*/  LDL.LU R144, [R1+0x518] ;  /* 0x0005180001907983 */ /* 0x0001620000300800 */
[----:B------:R-:W-:-:S03]  /*8370*/  FADD R130, R131, R146 ;  /* 0x0000009283827221 */ /* 0x000fc60000000000 */
[----:B------:R0:W5:Y:S01]  /*8380*/  LDL.LU R146, [R1+0x514] ;  /* 0x0005140001927983 */ /* 0x0001620000300800 */
[----:B------:R-:W-:-:S03]  /*8390*/  FADD R130, R130, R109 ;  /* 0x0000006d82827221 */ /* 0x000fc60000000000 */
[----:B------:R0:W5:Y:S01]  /*83a0*/  LDL.LU R109, [R1+0x510] ;  /* 0x00051000016d7983 */ /* 0x0001620000300800 */
[----:B------:R-:W-:-:S04]  /*83b0*/  FADD R130, R130, R204 ;  /* 0x000000cc82827221 */ /* 0x000fc80000000000 */
[----:B------:R-:W-:Y:S01]  /*83c0*/  FADD R205, R130, R205 ;  /* 0x000000cd82cd7221 */ /* 0x000fe20000000000 */
[----:B------:R-:W-:Y:S01]  /*83d0*/  @!P1 FMUL R132, R198, R124 ;  /* 0x0000007cc6849220 */ /* 0x000fe20000400000 */
[----:B------:R-:W4:Y:S02]  /*83e0*/  @!P0 LDG.E.64 R130, desc[UR4][R122.64+0x3e00] ;  /* 0x003e00047a828981 */ /* 0x000f24000c1e1b00 */
[----:B------:R-:W-:Y:S02]  /*83f0*/  FADD R205, R205, R145 ;  /* 0x00000091cdcd7221 */ /* 0x000fe40000000000 */
[----:B------:R0:W5:Y:S02]  /*8400*/  LDL.LU R145, [R1+0x50c] ;  /* 0x00050c0001917983 */ /* 0x0001640000300800 */
[----:B------:R-:W-:Y:S02]  /*8410*/  FADD R205, R205, R214 ;  /* 0x000000d6cdcd7221 */ /* 0x000fe40000000000 */
[----:B------:R-:W4:Y:S02]  /*8420*/  @!P0 LDG.E.64 R124, desc[UR4][R128.64+0x3e00] ;  /* 0x003e0004807c8981 */ /* 0x000f24000c1e1b00 */
[----:B------:R-:W-:-:S04]  /*8430*/  FADD R208, R205, R208 ;  /* 0x000000d0cdd07221 */ /* 0x000fc80000000000 */
[----:B------:R-:W-:-:S04]  /*8440*/  FADD R208, R208, R207 ;  /* 0x000000cfd0d07221 */ /* 0x000fc80000000000 */
[----:B------:R-:W-:Y:S02]  /*8450*/  FADD R208, R208, R213 ;  /* 0x000000d5d0d07221 */ /* 0x000fe40000000000 */
[----:B------:R-:W4:Y:S01]  /*8460*/  LDL.LU R213, [R1+0x508] ;  /* 0x0005080001d57983 */ /* 0x000f220000300800 */
[----:B------:R-:W-:-:S04]  /*8470*/  IADD3 R214, R110, 0x1f80, RZ ;  /* 0x00001f806ed67810 */ /* 0x000fc80007ffe0ff */
[----:B------:R-:W-:Y:S01]  /*8480*/  ISETP.GE.AND P1, PT, R214, R206, PT ;  /* 0x000000ced600720c */ /* 0x000fe20003f26270 */
[----:B------:R1:W-:Y:S04]  /*8490*/  STL [R1+0x120], R214 ;  /* 0x000120d601007387 */ /* 0x0003e80000100800 */
[----:B-1----:R-:W4:Y:S01]  /*84a0*/  LDL.LU R214, [R1+0x504] ;  /* 0x0005040001d67983 */ /* 0x002f220000300800 */
[----:B------:R-:W-:-:S03]  /*84b0*/  FADD R206, R208, R217 ;  /* 0x000000d9d0ce7221 */ /* 0x000fc60000000000 */
[----:B------:R-:W4:Y:S01]  /*84c0*/  LDL.LU R217, [R1+0x500] ;  /* 0x0005000001d97983 */ /* 0x000f220000300800 */
[----:B------:R-:W-:-:S03]  /*84d0*/  FADD R206, R206, R218 ;  /* 0x000000dacece7221 */ /* 0x000fc60000000000 */
[----:B------:R-:W4:Y:S01]  /*84e0*/  LDL.LU R218, [R1+0x4fc] ;  /* 0x0004fc0001da7983 */ /* 0x000f220000300800 */
[----:B------:R-:W-:-:S03]  /*84f0*/  FADD R206, R206, R221 ;  /* 0x000000ddcece7221 */ /* 0x000fc60000000000 */
[----:B------:R-:W4:Y:S01]  /*8500*/  LDL.LU R221, [R1+0x4f8] ;  /* 0x0004f80001dd7983 */ /* 0x000f220000300800 */
[----:B------:R-:W-:-:S03]  /*8510*/  FADD R206, R206, R222 ;  /* 0x000000decece7221 */ /* 0x000fc60000000000 */
[----:B------:R-:W4:Y:S01]  /*8520*/  LDL.LU R222, [R1+0x4f4] ;  /* 0x0004f40001de7983 */ /* 0x000f220000300800 */
[----:B------:R-:W-:Y:S01]  /*8530*/  HFMA2.MMA R133, -RZ, RZ, 0, 0 ;  /* 0x00000000ff857435 */ /* 0x000fe200000001ff */
[----:B------:R-:W-:Y:S02]  /*8540*/  MOV R204, RZ ;  /* 0x000000ff00cc7202 */ /* 0x000fe40000000f00 */
[----:B------:R-:W-:Y:S01]  /*8550*/  MOV R205, RZ ;  /* 0x000000ff00cd7202 */ /* 0x000fe20000000f00 */
[----:B------:R-:W4:Y:S02]  /*8560*/  @!P1 LDG.E.64 R128, desc[UR4][R128.64+0x3f00] ;  /* 0x003f000480809981 */ /* 0x000f24000c1e1b00 */
[C---:B------:R-:W-:Y:S02]  /*8570*/  @!P2 SHF.L.U32 R133, R140.reuse, 0x10, RZ ;  /* 0x000000108c85a819 */ /* 0x040fe400000006ff */
[----:B------:R-:W-:Y:S01]  /*8580*/  @!P2 PRMT R140, R140, 0x7632, R140 ;  /* 0x000076328c8ca816 */ /* 0x000fe2000000008c */
[----:B------:R-:W4:Y:S04]  /*8590*/  @!P1 LDG.E.64 R122, desc[UR4][R122.64+0x3f00] ;  /* 0x003f00047a7a9981 */ /* 0x000f28000c1e1b00 */
[----:B------:R-:W-:Y:S01]  /*85a0*/  @!P2 IMAD.U32 R204, R140, 0x10000, RZ ;  /* 0x000100008ccca824 */ /* 0x000fe200078e00ff */
[----:B------:R-:W-:Y:S01]  /*85b0*/  HFMA2.MMA R140, -RZ, RZ, 0, 0 ;  /* 0x00000000ff8c7435 */ /* 0x000fe200000001ff */
[----:B------:R-:W-:-:S02]  /*85c0*/  FADD R208, R206, R225 ;  /* 0x000000e1ced07221 */ /* 0x000fc40000000000 */
[----:B------:R-:W4:Y:S03]  /*85d0*/  LDL.LU R225, [R1+0x4f0] ;  /* 0x0004f00001e17983 */ /* 0x000f260000300800 */
[C---:B------:R-:W-:Y:S02]  /*85e0*/  @!P2 SHF.L.U32 R140, R141.reuse, 0x10, RZ ;  /* 0x000000108d8ca819 */ /* 0x040fe400000006ff */
[----:B------:R-:W-:Y:S02]  /*85f0*/  @!P2 PRMT R141, R141, 0x7632, R141 ;  /* 0x000076328d8da816 */ /* 0x000fe4000000008d */
[----:B------:R-:W-:-:S03]  /*8600*/  @!P2 SHF.L.U32 R207, R142, 0x10, RZ ;  /* 0x000000108ecfa819 */ /* 0x000fc600000006ff */
[----:B------:R-:W-:Y:S01]  /*8610*/  @!P2 IMAD.U32 R205, R141, 0x10000, RZ ;  /* 0x000100008dcda824 */ /* 0x000fe200078e00ff */
[----:B------:R-:W-:Y:S01]  /*8620*/  HFMA2.MMA R141, -RZ, RZ, 0, 0 ;  /* 0x00000000ff8d7435 */ /* 0x000fe200000001ff */
[----:B------:R-:W-:Y:S02]  /*8630*/  FADD R208, R208, R226 ;  /* 0x000000e2d0d07221 */ /* 0x000fe40000000000 */
[----:B------:R-:W4:Y:S03]  /*8640*/  LDL.LU R226, [R1+0x4ec] ;  /* 0x0004ec0001e27983 */ /* 0x000f260000300800 */
[----:B------:R-:W-:Y:S01]  /*8650*/  @!P2 FMUL R141, R133, R207 ;  /* 0x000000cf858da220 */ /* 0x000fe20000400000 */
[----:B------:R-:W-:Y:S01]  /*8660*/  @!P2 PRMT R207, R142, 0x7632, R207 ;  /* 0x000076328ecfa816 */ /* 0x000fe200000000cf */
[----:B------:R-:W-:Y:S01]  /*8670*/  HFMA2.MMA R206, -RZ, RZ, 0, 0 ;  /* 0x00000000ffce7435 */ /* 0x000fe200000001ff */
[----:B------:R-:W-:-:S03]  /*8680*/  MOV R142, RZ ;  /* 0x000000ff008e7202 */ /* 0x000fc60000000f00 */
[----:B------:R-:W-:-:S04]  /*8690*/  @!P2 IMAD.U32 R207, R207, 0x10000, RZ ;  /* 0x00010000cfcfa824 */ /* 0x000fc800078e00ff */
[----:B------:R-:W-:Y:S01]  /*86a0*/  @!P2 FMUL R142, R204, R207 ;  /* 0x000000cfcc8ea220 */ /* 0x000fe20000400000 */
[----:B------:R-:W-:-:S05]  /*86b0*/  @!P2 SHF.L.U32 R207, R143, 0x10, RZ ;  /* 0x000000108fcfa819 */ /* 0x000fca00000006ff */
[----:B------:R-:W-:Y:S01]  /*86c0*/  @!P2 FMUL R206, R140, R207 ;  /* 0x000000cf8ccea220 */ /* 0x000fe20000400000 */
[----:B------:R-:W-:Y:S01]  /*86d0*/  FADD R207, R208, R250 ;  /* 0x000000fad0cf7221 */ /* 0x000fe20000000000 */
[----:B------:R-:W-:-:S03]  /*86e0*/  @!P2 PRMT R208, R143, 0x7632, R208 ;  /* 0x000076328fd0a816 */ /* 0x000fc600000000d0 */
[----:B------:R-:W-:Y:S02]  /*86f0*/  FADD R207, R207, R224 ;  /* 0x000000e0cfcf7221 */ /* 0x000fe40000000000 */
[----:B------:R-:W-:Y:S02]  /*8700*/  @!P2 IMAD.U32 R208, R208, 0x10000, RZ ;  /* 0x00010000d0d0a824 */ /* 0x000fe400078e00ff */
[----:B------:R-:W-:Y:S01]  /*8710*/  FADD R207, R207, R223 ;  /* 0x000000dfcfcf7221 */ /* 0x000fe20000000000 */
[----:B------:R-:W-:Y:S01]  /*8720*/  MOV R143, RZ ;  /* 0x000000ff008f7202 */ /* 0x000fe20000000f00 */
[----:B------:R-:W-:Y:S02]  /*8730*/  @!P2 FMUL R143, R205, R208 ;  /* 0x000000d0cd8fa220 */ /* 0x000fe40000400000 */
[----:B------:R-:W-:-:S04]  /*8740*/  FADD R208, R207, R220 ;  /* 0x000000dccfd07221 */ /* 0x000fc80000000000 */
[----:B------:R-:W-:Y:S01]  /*8750*/  FADD R208, R208, R219 ;  /* 0x000000dbd0d07221 */ /* 0x000fe20000000000 */
[----:B------:R-:W-:-:S03]  /*8760*/  HFMA2.MMA R207, -RZ, RZ, 0, 0 ;  /* 0x00000000ffcf7435 */ /* 0x000fc600000001ff */
[----:B------:R-:W-:-:S04]  /*8770*/  FADD R209, R208, R209 ;  /* 0x000000d1d0d17221 */ /* 0x000fc80000000000 */
[----:B------:R-:W-:Y:S01]  /*8780*/  FADD R209, R209, R216 ;  /* 0x000000d8d1d17221 */ /* 0x000fe20000000000 */
[C---:B------:R-:W-:Y:S02]  /*8790*/  @!P3 SHF.L.U32 R207, R114.reuse, 0x10, RZ ;  /* 0x0000001072cfb819 */ /* 0x040fe400000006ff */
[----:B------:R-:W-:Y:S01]  /*87a0*/  @!P3 PRMT R114, R114, 0x7632, R114 ;  /* 0x000076327272b816 */ /* 0x000fe20000000072 */
[----:B------:R-:W-:Y:S01]  /*87b0*/  FADD R209, R209, R211 ;  /* 0x000000d3d1d17221 */ /* 0x000fe20000000000 */
[----:B------:R-:W-:Y:S02]  /*87c0*/  IMAD.MOV.U32 R208, RZ, RZ, RZ ;  /* 0x000000ffffd07224 */ /* 0x000fe400078e00ff */
[----:B------:R-:W-:Y:S01]  /*87d0*/  @!P3 SHF.L.U32 R208, R114, 0x10, RZ ;  /* 0x0000001072d0b819 */ /* 0x000fe200000006ff */
[----:B------:R-:W-:Y:S01]  /*87e0*/  FADD R211, R209, R210 ;  /* 0x000000d2d1d37221 */ /* 0x000fe20000000000 */
[----:B------:R-:W-:Y:S02]  /*87f0*/  MOV R114, RZ ;  /* 0x000000ff00727202 */ /* 0x000fe40000000f00 */
[----:B------:R-:W-:-:S02]  /*8800*/  @!P3 SHF.L.U32 R114, R115, 0x10, RZ ;  /* 0x000000107372b819 */ /* 0x000fc400000006ff */
[----:B------:R-:W-:Y:S01]  /*8810*/  @!P3 PRMT R115, R115, 0x7632, R115 ;  /* 0x000076327373b816 */ /* 0x000fe20000000073 */
[----:B------:R-:W-:Y:S01]  /*8820*/  FADD R211, R211, R251 ;  /* 0x000000fbd3d37221 */ /* 0x000fe20000000000 */
[----:B------:R-:W-:Y:S02]  /*8830*/  IMAD.MOV.U32 R209, RZ, RZ, RZ ;  /* 0x000000ffffd17224 */ /* 0x000fe400078e00ff */
[----:B------:R-:W-:Y:S01]  /*8840*/  @!P3 SHF.L.U32 R209, R115, 0x10, RZ ;  /* 0x0000001073d1b819 */ /* 0x000fe200000006ff */
[----:B------:R-:W-:Y:S01]  /*8850*/  HFMA2.MMA R115, -RZ, RZ, 0, 0 ;  /* 0x00000000ff737435 */ /* 0x000fe200000001ff */
[----:B--2---:R-:W-:Y:S01]  /*8860*/  @!P3 SHF.L.U32 R210, R118, 0x10, RZ ;  /* 0x0000001076d2b819 */ /* 0x004fe200000006ff */
[----:B------:R-:W-:-:S04]  /*8870*/  FADD R211, R211, R252 ;  /* 0x000000fcd3d37221 */ /* 0x000fc80000000000 */
[----:B------:R-:W-:Y:S01]  /*8880*/  FADD R211, R211, R215 ;  /* 0x000000d7d3d37221 */ /* 0x000fe20000000000 */
[----:B------:R-:W-:Y:S01]  /*8890*/  @!P3 FMUL R115, R207, R210 ;  /* 0x000000d2cf73b220 */ /* 0x000fe20000400000 */
[----:B------:R-:W-:Y:S02]  /*88a0*/  @!P3 PRMT R210, R118, 0x7632, R210 ;  /* 0x0000763276d2b816 */ /* 0x000fe400000000d2 */
[----:B------:R-:W-:-:S03]  /*88b0*/  FADD R118, R211, R212 ;  /* 0x000000d4d3767221 */ /* 0x000fc60000000000 */
[----:B------:R-:W-:Y:S02]  /*88c0*/  @!P3 IMAD.U32 R211, R210, 0x10000, RZ ;  /* 0x00010000d2d3b824 */ /* 0x000fe400078e00ff */
[----:B------:R-:W-:Y:S01]  /*88d0*/  FADD R118, R118, R147 ;  /* 0x0000009376767221 */ /* 0x000fe20000000000 */
[----:B------:R-:W-:Y:S01]  /*88e0*/  MOV R210, RZ ;  /* 0x000000ff00d27202 */ /* 0x000fe20000000f00 */
[----:B------:R-:W-:Y:S02]  /*88f0*/  @!P3 FMUL R210, R208, R211 ;  /* 0x000000d3d0d2b220 */ /* 0x000fe40000400000 */
[----:B------:R-:W-:Y:S01]  /*8900*/  FADD R211, R118, R245 ;  /* 0x000000f576d37221 */ /* 0x000fe20000000000 */
[----:B------:R-:W-:Y:S01]  /*8910*/  HFMA2.MMA R118, -RZ, RZ, 0, 0 ;  /* 0x00000000ff767435 */ /* 0x000fe200000001ff */
[----:B------:R-:W-:Y:S02]  /*8920*/  @!P3 SHF.L.U32 R212, R119, 0x10, RZ ;  /* 0x0000001077d4b819 */ /* 0x000fe400000006ff */
[----:B------:R-:W-:-:S03]  /*8930*/  FADD R211, R211, R246 ;  /* 0x000000f6d3d37221 */ /* 0x000fc60000000000 */
        /* <DEDUP_REMOVED lines=8> */
[----:B------:R-:W-:Y:S01]  /*89c0*/  FADD R212, R119, R235 ;  /* 0x000000eb77d47221 */ /* 0x000fe20000000000 */
[----:B------:R-:W-:-:S03]  /*89d0*/  HFMA2.MMA R119, -RZ, RZ, 0, 0 ;  /* 0x00000000ff777435 */ /* 0x000fc600000001ff */
[----:B------:R-:W-:-:S04]  /*89e0*/  FADD R212, R212, R236 ;  /* 0x000000ecd4d47221 */ /* 0x000fc80000000000 */
[----:B------:R-:W-:Y:S01]  /*89f0*/  FADD R212, R212, R241 ;  /* 0x000000f1d4d47221 */ /* 0x000fe20000000000 */
[----:B---3--:R-:W-:Y:S02]  /*8a00*/  @!P4 SHF.L.U32 R215, R126, 0x10, RZ ;  /* 0x000000107ed7c819 */ /* 0x008fe400000006ff */
[----:B------:R-:W-:Y:S02]  /*8a10*/  @!P4 SHF.L.U32 R216, R127, 0x10, RZ ;  /* 0x000000107fd8c819 */ /* 0x000fe400000006ff */
[C---:B----4-:R-:W-:Y:S02]  /*8a20*/  @!P4 SHF.L.U32 R119, R120.reuse, 0x10, RZ ;  /* 0x000000107877c819 */ /* 0x050fe400000006ff */
[----:B------:R-:W-:Y:S01]  /*8a30*/  @!P4 PRMT R213, R120, 0x7632, R213 ;  /* 0x0000763278d5c816 */ /* 0x000fe200000000d5 */
[----:B------:R-:W-:-:S03]  /*8a40*/  IMAD.MOV.U32 R120, RZ, RZ, RZ ;  /* 0x000000ffff787224 */ /* 0x000fc600078e00ff */
[----:B------:R-:W-:Y:S01]  /*8a50*/  @!P4 SHF.L.U32 R120, R213, 0x10, RZ ;  /* 0x00000010d578c819 */ /* 0x000fe200000006ff */
[----:B------:R-:W-:-:S04]  /*8a60*/  FADD R213, R212, R11 ;  /* 0x0000000bd4d57221 */ /* 0x000fc80000000000 */
[----:B------:R-:W-:Y:S01]  /*8a70*/  FADD R213, R213, R232 ;  /* 0x000000e8d5d57221 */ /* 0x000fe20000000000 */
[----:B------:R-:W-:Y:S02]  /*8a80*/  MOV R212, RZ ;  /* 0x000000ff00d47202 */ /* 0x000fe40000000f00 */
[----:B------:R-:W-:Y:S01]  /*8a90*/  @!P4 SHF.L.U32 R212, R121, 0x10, RZ ;  /* 0x0000001079d4c819 */ /* 0x000fe200000006ff */
[----:B------:R-:W-:Y:S01]  /*8aa0*/  FADD R213, R213, R233 ;  /* 0x000000e9d5d57221 */ /* 0x000fe20000000000 */
[----:B------:R-:W-:Y:S01]  /*8ab0*/  @!P4 PRMT R214, R121, 0x7632, R214 ;  /* 0x0000763279d6c816 */ /* 0x000fe200000000d6 */
[----:B------:R-:W-:-:S03]  /*8ac0*/  IMAD.MOV.U32 R121, RZ, RZ, RZ ;  /* 0x000000ffff797224 */ /* 0x000fc600078e00ff */
[----:B------:R-:W-:Y:S01]  /*8ad0*/  @!P4 SHF.L.U32 R121, R214, 0x10, RZ ;  /* 0x00000010d679c819 */ /* 0x000fe200000006ff */
[----:B------:R-:W-:Y:S01]  /*8ae0*/  FADD R214, R213, R8 ;  /* 0x00000008d5d67221 */ /* 0x000fe20000000000 */
[----:B------:R-:W-:-:S03]  /*8af0*/  HFMA2.MMA R213, -RZ, RZ, 0, 0 ;  /* 0x00000000ffd57435 */ /* 0x000fc600000001ff */
        /* <DEDUP_REMOVED lines=22> */
[----:B------:R-:W-:Y:S01]  /*8c60*/  FADD R216, R216, R165 ;  /* 0x000000a5d8d87221 */ /* 0x000fe20000000000 */
[C---:B------:R-:W-:Y:S02]  /*8c70*/  @!P5 PRMT R217, R116.reuse, 0x7632, R217 ;  /* 0x0000763274d9d816 */ /* 0x040fe400000000d9 */
[----:B------:R-:W-:Y:S01]  /*8c80*/  @!P5 SHF.L.U32 R127, R116, 0x10, RZ ;  /* 0x00000010747fd819 */ /* 0x000fe200000006ff */
[----:B------:R-:W-:Y:S01]  /*8c90*/  FADD R116, R216, R162 ;  /* 0x000000a2d8747221 */ /* 0x000fe20000000000 */
[----:B------:R-:W-:Y:S01]  /*8ca0*/  IMAD.MOV.U32 R216, RZ, RZ, RZ ;  /* 0x000000ffffd87224 */ /* 0x000fe200078e00ff */
[----:B------:R-:W-:Y:S02]  /*8cb0*/  @!P5 SHF.L.U32 R216, R217, 0x10, RZ ;  /* 0x00000010d9d8d819 */ /* 0x000fe400000006ff */
[----:B------:R-:W-:Y:S01]  /*8cc0*/  FADD R217, R116, R175 ;  /* 0x000000af74d97221 */ /* 0x000fe20000000000 */
[----:B------:R-:W-:-:S03]  /*8cd0*/  MOV R116, RZ ;  /* 0x000000ff00747202 */ /* 0x000fc60000000f00 */
[----:B------:R-:W-:Y:S01]  /*8ce0*/  FADD R217, R217, R174 ;  /* 0x000000aed9d97221 */ /* 0x000fe20000000000 */
[C---:B------:R-:W-:Y:S02]  /*8cf0*/  @!P5 SHF.L.U32 R116, R117.reuse, 0x10, RZ ;  /* 0x000000107574d819 */ /* 0x040fe400000006ff */
[----:B------:R-:W-:Y:S01]  /*8d00*/  @!P5 PRMT R218, R117, 0x7632, R218 ;  /* 0x0000763275dad816 */ /* 0x000fe200000000da */
[----:B------:R-:W-:Y:S01]  /*8d10*/  FADD R117, R217, R173 ;  /* 0x000000add9757221 */ /* 0x000fe20000000000 */
[----:B------:R-:W-:Y:S02]  /*8d20*/  IMAD.MOV.U32 R217, RZ, RZ, RZ ;  /* 0x000000ffffd97224 */ /* 0x000fe400078e00ff */
[----:B------:R-:W-:Y:S01]  /*8d30*/  @!P5 SHF.L.U32 R217, R218, 0x10, RZ ;  /* 0x00000010dad9d819 */ /* 0x000fe200000006ff */
[----:B------:R-:W-:Y:S01]  /*8d40*/  FADD R218, R117, R170 ;  /* 0x000000aa75da7221 */ /* 0x000fe20000000000 */
[----:B------:R-:W-:Y:S01]  /*8d50*/  HFMA2.MMA R117, -RZ, RZ, 0, 0 ;  /* 0x00000000ff757435 */ /* 0x000fe200000001ff */
[----:B------:R-:W-:-:S02]  /*8d60*/  @!P5 SHF.L.U32 R219, R112, 0x10, RZ ;  /* 0x0000001070dbd819 */ /* 0x000fc400000006ff */
        /* <DEDUP_REMOVED lines=91> */
[----:B------:R-:W-:Y:S01]  /*9320*/  HFMA2.MMA R122, -RZ, RZ, 0, 0 ;  /* 0x00000000ff7a7435 */ /* 0x000fe200000001ff */
[C---:B------:R-:W-:Y:S02]  /*9330*/  @!P1 SHF.L.U32 R147, R123.reuse, 0x10, RZ ;  /* 0x000000107b939819 */ /* 0x040fe400000006ff */
[----:B------:R-:W-:Y:S01]  /*9340*/  FADD R250, R250, R131 ;  /* 0x00000083fafa7221 */ /* 0x000fe20000000000 */
[----:B------:R-:W-:-:S03]  /*9350*/  @!P1 PRMT R123, R123, 0x7632, R123 ;  /* 0x000076327b7b9816 */ /* 0x000fc6000000007b */
[----:B------:R-:W-:Y:S01]  /*9360*/  FADD R250, R250, R129 ;  /* 0x00000081fafa7221 */ /* 0x000fe20000000000 */
[----:B------:R-:W-:Y:S01]  /*9370*/  @!P1 FMUL R122, R128, R147 ;  /* 0x00000093807a9220 */ /* 0x000fe20000400000 */
[----:B------:R-:W-:Y:S02]  /*9380*/  @!P1 IMAD.U32 R147, R123, 0x10000, RZ ;  /* 0x000100007b939824 */ /* 0x000fe400078e00ff */
[----:B------:R-:W-:Y:S01]  /*9390*/  FADD R250, R250, R226 ;  /* 0x000000e2fafa7221 */ /* 0x000fe20000000000 */
[----:B------:R-:W-:Y:S01]  /*93a0*/  MOV R123, RZ ;  /* 0x000000ff007b7202 */ /* 0x000fe20000000f00 */
[----:B------:R-:W-:Y:S02]  /*93b0*/  @!P1 FMUL R123, R225, R147 ;  /* 0x00000093e17b9220 */ /* 0x000fe40000400000 */
[----:B------:R-:W-:-:S04]  /*93c0*/  FADD R250, R250, R122 ;  /* 0x0000007afafa7221 */ /* 0x000fc80000000000 */
[----:B------:R-:W-:-:S05]  /*93d0*/  FADD R250, R250, R123 ;  /* 0x0000007bfafa7221 */ /* 0x000fca0000000000 */
[----:B------:R-:W1:Y:S02]  /*93e0*/  SHFL.BFLY PT, R147, R250, 0x10, 0x1f ;  /* 0x0e001f00fa937f89 */ /* 0x000e6400000e0000 */
[----:B-1----:R-:W-:-:S05]  /*93f0*/  FADD R250, R250, R147 ;  /* 0x00000093fafa7221 */ /* 0x002fca0000000000 */
[----:B------:R-:W1:Y:S02]  /*9400*/  SHFL.BFLY PT, R147, R250, 0x8, 0x1f ;  /* 0x0d001f00fa937f89 */ /* 0x000e6400000e0000 */
[----:B-1----:R-:W-:-:S05]  /*9410*/  FADD R250, R250, R147 ;  /* 0x00000093fafa7221 */ /* 0x002fca0000000000 */
[----:B------:R-:W1:Y:S02]  /*9420*/  SHFL.BFLY PT, R147, R250, 0x4, 0x1f ;  /* 0x0c801f00fa937f89 */ /* 0x000e6400000e0000 */
[----:B-1----:R-:W-:-:S05]  /*9430*/  FADD R250, R250, R147 ;  /* 0x00000093fafa7221 */ /* 0x002fca0000000000 */
[----:B------:R-:W1:Y:S01]  /*9440*/  SHFL.BFLY PT, R147, R250, 0x2, 0x1f ;  /* 0x0c401f00fa937f89 */ /* 0x000e6200000e0000 */
[----:B------:R-:W-:Y:S01]  /*9450*/  ISETP.GE.AND P0, PT, R148, 0x1, PT ;  /* 0x000000019400780c */ /* 0x000fe20003f06270 */
[----:B-1----:R-:W-:Y:S02]  /*9460*/  FADD R250, R250, R147 ;  /* 0x00000093fafa7221 */ /* 0x002fe40000000000 */
[----:B------:R0:W5:Y:S04]  /*9470*/  LDL.LU R147, [R1+0x4e8] ;  /* 0x0004e80001937983 */ /* 0x0001680000300800 */
[----:B------:R-:W1:Y:S04]  /*9480*/  SHFL.BFLY PT, R148, R250, 0x1, 0x1f ;  /* 0x0c201f00fa947f89 */ /* 0x000e6800000e0000 */
[----:B-1----:R1:W-:Y:S04]  /*9490*/  STL [R1+0x40], R148 ;  /* 0x0000409401007387 */ /* 0x0023e80000100800 */
[----:B-1----:R0:W5:Y:S01]  /*94a0*/  LDL.LU R148, [R1+0x4e4] ;  /* 0x0004e40001947983 */ /* 0x0021620000300800 */
[----:B------:R-:W-:Y:S05]  /*94b0*/  @!P0 EXIT ;  /* 0x000000000000894d */ /* 0x000fea0003800000 */
[----:B------:R1:W-:Y:S01]  /*94c0*/  STL [R1+0x4e4], R0 ;  /* 0x0004e40001007387 */ /* 0x0003e20000100800 */
[----:B------:R-:W-:Y:S01]  /*94d0*/  ULDC.64 UR6, c[0x0][0x210] ;  /* 0x0000840000067ab9 */ /* 0x000fe20000000a00 */
[----:B-1----:R-:W1:Y:S02]  /*94e0*/  LDC R0, c[0x0][0x230] ;  /* 0x00008c00ff007b82 */ /* 0x002e640000000800 */
[----:B-1----:R-:W-:Y:S02]  /*94f0*/  ISETP.GE.AND P0, PT, R110, R0, PT ;  /* 0x000000006e00720c */ /* 0x002fe40003f06270 */
[----:B------:R1:W5:Y:S02]  /*9500*/  LDL.LU R0, [R1+0x4e4] ;  /* 0x0004e40001007983 */ /* 0x0003640000300800 */
[----:B-----5:R-:W-:Y:S02]  /*9510*/  IADD3 R110, P1, R148, UR6, RZ ;  /* 0x00000006946e7c10 */ /* 0x020fe4000ff3e0ff */
[----:B------:R-:W2:Y:S02]  /*9520*/  LDL.LU R148, [R1+0x40] ;  /* 0x0000400001947983 */ /* 0x000ea40000300800 */
[----:B------:R-:W-:Y:S01]  /*9530*/  IADD3.X R111, R147, UR7, RZ, P1, !PT ;  /* 0x00000007936f7c10 */ /* 0x000fe20008ffe4ff */
[----:B------:R-:W-:Y:S01]  /*9540*/  BSSY B0, `(.L_x_5895) ;  /* 0x000000f000007945 */ /* 0x000fe20003800000 */
[----:B--2---:R-:W-:-:S03]  /*9550*/  FADD R148, R250, R148 ;  /* 0x00000094fa947221 */ /* 0x004fc60000000000 */
        /* <DEDUP_REMOVED lines=13> */
.L_x_5896:
[----:B------:R-:W-:Y:S05]  /*9630*/  BSYNC B0 ;  /* 0x0000000000007941 */ /* 0x000fea0003800000 */
.L_x_5895:
        /* <DEDUP_REMOVED lines=17> */
.L_x_5898:
[----:B------:R-:W-:Y:S05]  /*9750*/  BSYNC B0 ;  /* 0x0000000000007941 */ /* 0x000fea0003800000 */
.L_x_5897:
[----:B------:R-:W2:Y:S01]  /*9760*/  LDL.LU R97, [R1+0x248] ;  /* 0x0002480001617983 */ /* 0x000ea20000300800 */
        /* <DEDUP_REMOVED lines=15> */
.L_x_5900:
[----:B------:R-:W-:Y:S05]  /*9860*/  BSYNC B0 ;  /* 0x0000000000007941 */ /* 0x000fea0003800000 */
.L_x_5899:
[----:B-1----:R-:W3:Y:S04]  /*9870*/  LDL.LU R98, [R1+0x270] ;  /* 0x0002700001627983 */ /* 0x002ee80000300800 */
[----:B------:R-:W4:Y:S04]  /*9880*/  LDL.LU R97, [R1+0x2c8] ;  /* 0x0002c80001617983 */ /* 0x000f280000300800 */
[----:B------:R-:W5:Y:S04]  /*9890*/  LDL.LU R96, [R1+0x2bc] ;  /* 0x0002bc0001607983 */ /* 0x000f680000300800 */
[----:B------:R-:W5:Y:S04]  /*98a0*/  LDL.LU R95, [R1+0x2b8] ;  /* 0x0002b800015f7983 */ /* 0x000f680000300800 */
[----:B------:R-:W5:Y:S04]  /*98b0*/  LDL.LU R94, [R1+0x29c] ;  /* 0x00029c00015e7983 */ /* 0x000f680000300800 */
[----:B------:R-:W5:Y:S04]  /*98c0*/  LDL.LU R93, [R1+0x294] ;  /* 0x00029400015d7983 */ /* 0x000f680000300800 */
[----:B------:R-:W5:Y:S04]  /*98d0*/  LDL.LU R92, [R1+0x28c] ;  /* 0x00028c00015c7983 */ /* 0x000f680000300800 */
[----:B--2---:R-:W2:Y:S01]  /*98e0*/  LDL.LU R91, [R1+0x284] ;  /* 0x00028400015b7983 */ /* 0x004ea20000300800 */
[----:B------:R-:W-:Y:S01]  /*98f0*/  LOP3.LUT R89, R89, 0xfffffff7, RZ, 0xc0, !PT ;  /* 0xfffffff759597812 */ /* 0x000fe200078ec0ff */
[----:B------:R-:W-:Y:S01]  /*9900*/  BSSY B0, `(.L_x_5901) ;  /* 0x000001b000007945 */ /* 0x000fe20003800000 */
[----:B------:R-:W1:Y:S01]  /*9910*/  S2R R90, SR_TID.X ;  /* 0x00000000005a7919 */ /* 0x000e620000002100 */
[----:B---3--:R-:W-:-:S02]  /*9920*/  ISETP.GE.AND P6, PT, R98, R105, PT ;  /* 0x000000696200720c */ /* 0x008fc40003fc6270 */
[-C--:B----4-:R-:W-:Y:S02]  /*9930*/  ISETP.GE.AND P3, PT, R97, R105.reuse, PT ;  /* 0x000000696100720c */ /* 0x090fe40003f66270 */
[-C--:B-----5:R-:W-:Y:S02]  /*9940*/  ISETP.GE.AND P4, PT, R96, R105.reuse, PT ;  /* 0x000000696000720c */ /* 0x0a0fe40003f86270 */
[----:B------:R-:W-:-:S07]  /*9950*/  ISETP.GE.AND P5, PT, R95, R105, PT ;  /* 0x000000695f00720c */ /* 0x000fce0003fa6270 */
[----:B------:R-:W-:Y:S02]  /*9960*/  @P6 LOP3.LUT R89, R89, 0x8, RZ, 0xfc, !PT ;  /* 0x0000000859596812 */ /* 0x000fe400078efcff */
[-C--:B------:R-:W-:Y:S02]  /*9970*/  ISETP.GE.AND P2, PT, R94, R105.reuse, PT ;  /* 0x000000695e00720c */ /* 0x080fe40003f46270 */
[----:B------:R-:W-:Y:S02]  /*9980*/  LOP3.LUT R89, R89, 0xfffffffd, RZ, 0xc0, !PT ;  /* 0xfffffffd59597812 */ /* 0x000fe400078ec0ff */
[-C--:B------:R-:W-:Y:S02]  /*9990*/  ISETP.GE.AND P1, PT, R93, R105.reuse, PT ;  /* 0x000000695d00720c */ /* 0x080fe40003f26270 */
[-C--:B------:R-:W-:Y:S02]  /*99a0*/  ISETP.GE.AND P0, PT, R92, R105.reuse, PT ;  /* 0x000000695c00720c */ /* 0x080fe40003f06270 */
[----:B--2---:R-:W-:-:S13]  /*99b0*/  ISETP.GE.AND P6, PT, R91, R105, PT ;  /* 0x000000695b00720c */ /* 0x004fda0003fc6270 */
        /* <DEDUP_REMOVED lines=15> */
.L_x_5902:
[----:B------:R-:W-:Y:S05]  /*9ab0*/  BSYNC B0 ;  /* 0x0000000000007941 */ /* 0x000fea0003800000 */
.L_x_5901:
[----:B------:R-:W2:Y:S01]  /*9ac0*/  LDL.LU R81, [R1+0x474] ;  /* 0x0004740001517983 */ /* 0x000ea20000300800 */
        /* <DEDUP_REMOVED lines=15> */
.L_x_5904:
[----:B------:R-:W-:Y:S05]  /*9bc0*/  BSYNC B0 ;  /* 0x0000000000007941 */ /* 0x000fea0003800000 */
.L_x_5903:
[----:B------:R-:W3:Y:S01]  /*9bd0*/  LDL.LU R73, [R1+0x480] ;  /* 0x0004800001497983 */ /* 0x000ee20000300800 */
[----:B------:R-:W-:Y:S01]  /*9be0*/  BSSY B0, `(.L_x_5905) ;  /* 0x000000f000007945 */ /* 0x000fe20003800000 */
[----:B---3--:R-:W-:-:S03]  /*9bf0*/  ISETP.GE.AND P3, PT, R73, R105, PT ;  /* 0x000000694900720c */ /* 0x008fc60003f66270 */
        /* <DEDUP_REMOVED lines=13> */
.L_x_5906:
[----:B------:R-:W-:Y:S05]  /*9cd0*/  BSYNC B0 ;  /* 0x0000000000007941 */ /* 0x000fea0003800000 */
.L_x_5905:
[----:B------:R-:W4:Y:S01]  /*9ce0*/  LDL.LU R65, [R1+0x488] ;  /* 0x0004880001417983 */ /* 0x000f220000300800 */
[----:B------:R-:W-:Y:S01]  /*9cf0*/  BSSY B0, `(.L_x_5907) ;  /* 0x000000f000007945 */ /* 0x000fe20003800000 */
[----:B----4-:R-:W-:-:S03]  /*9d00*/  ISETP.GE.AND P4, PT, R65, R105, PT ;  /* 0x000000694100720c */ /* 0x010fc60003f86270 */
        /* <DEDUP_REMOVED lines=13> */
.L_x_5908:
[----:B------:R-:W-:Y:S05]  /*9de0*/  BSYNC B0 ;  /* 0x0000000000007941 */ /* 0x000fea0003800000 */
.L_x_5907:
        /* <DEDUP_REMOVED lines=16> */
.L_x_5910:
[----:B------:R-:W-:Y:S05]  /*9ef0*/  BSYNC B0 ;  /* 0x0000000000007941 */ /* 0x000fea0003800000 */
.L_x_5909:
        /* <DEDUP_REMOVED lines=16> */
.L_x_5912:
[----:B------:R-:W-:Y:S05]  /*a000*/  BSYNC B0 ;  /* 0x0000000000007941 */ /* 0x000fea0003800000 */
.L_x_5911:
[----:B------:R-:W5:Y:S01]  /*a010*/  LDL.LU R41, [R1+0x4a0] ;  /* 0x0004a00001297983 */ /* 0x000f620000300800 */
[----:B------:R-:W-:Y:S01]  /*a020*/  LOP3.LUT R89, R89, 0xfffffffe, RZ, 0xc0, !PT ;  /* 0xfffffffe59597812 */ /* 0x000fe200078ec0ff */
[----:B------:R-:W-:Y:S01]  /*a030*/  BSSY B0, `(.L_x_5913) ;  /* 0x0000010000007945 */ /* 0x000fe20003800000 */
[----:B-----5:R-:W-:-:S13]  /*a040*/  ISETP.GE.AND P1, PT, R41, R105, PT ;  /* 0x000000692900720c */ /* 0x020fda0003f26270 */
        /* <DEDUP_REMOVED lines=14> */
.L_x_5914:
[----:B------:R-:W-:Y:S05]  /*a130*/  BSYNC B0 ;  /* 0x0000000000007941 */ /* 0x000fea0003800000 */
.L_x_5913:
[----:B------:R-:W5:Y:S01]  /*a140*/  LDL.LU R33, [R1+0x4a8] ;  /* 0x0004a80001217983 */ /* 0x000f620000300800 */
[----:B------:R-:W-:Y:S01]  /*a150*/  LOP3.LUT P1, RZ, R89, 0x2, RZ, 0xc0, !PT ;  /* 0x0000000259ff7812 */ /* 0x000fe2000782c0ff */
        /* <DEDUP_REMOVED lines=15> */
.L_x_5916:
[----:B------:R-:W-:Y:S05]  /*a250*/  BSYNC B0 ;  /* 0x0000000000007941 */ /* 0x000fea0003800000 */
.L_x_5915:
        /* <DEDUP_REMOVED lines=16> */
.L_x_5918:
[----:B------:R-:W-:Y:S05]  /*a360*/  BSYNC B0 ;  /* 0x0000000000007941 */ /* 0x000fea0003800000 */
.L_x_5917:
        /* <DEDUP_REMOVED lines=18> */
.L_x_5920:
[----:B------:R-:W-:Y:S05]  /*a490*/  BSYNC B0 ;  /* 0x0000000000007941 */ /* 0x000fea0003800000 */
.L_x_5919:
[----:B------:R-:W5:Y:S01]  /*a4a0*/  LDL.LU R13, [R1+0x4d8] ;  /* 0x0004d800010d7983 */ /* 0x000f620000300800 */
[----:B------:R-:W-:Y:S01]  /*a4b0*/  BSSY B0, `(.L_x_5921) ;  /* 0x0000015000007945 */ /* 0x000fe20003800000 */
[----:B-----5:R-:W-:-:S03]  /*a4c0*/  ISETP.GE.AND P3, PT, R13, R105, PT ;  /* 0x000000690d00720c */ /* 0x020fc60003f66270 */
[----:B------:R-:W-:Y:S10]  /*a4d0*/  @P4 BRA `(.L_x_5922) ;  /* 0x0000000000484947 */ /* 0x000ff40003800000 */
[----:B0-----:R-:W5:Y:S01]  /*a4e0*/  LDL.LU R18, [R1+0x198] ;  /* 0x0001980001127983 */ /* 0x001f620000300800 */
[----:B------:R-:W-:Y:S01]  /*a4f0*/  FFMA R12, -R148, R12, R231 ;  /* 0x0000000c940c7223 */ /* 0x000fe200000001e7 */
[----:B------:R-:W-:Y:S02]  /*a500*/  ULDC UR6, c[0x0][0x228] ;  /* 0x00008a0000067ab9 */ /* 0x000fe40000000800 */
[----:B------:R-:W5:Y:S04]  /*a510*/  LDL.LU R13, [R1+0x1a8] ;  /* 0x0001a800010d7983 */ /* 0x000f680000300800 */
[----:B------:R-:W2:Y:S04]  /*a520*/  LDL.LU R17, [R1+0x1a0] ;  /* 0x0001a00001117983 */ /* 0x000ea80000300800 */
[----:B------:R-:W2:Y:S04]  /*a530*/  LDL.LU R14, [R1+0x1bc] ;  /* 0x0001bc00010e7983 */ /* 0x000ea80000300800 */
[----:B------:R-:W3:Y:S04]  /*a540*/  LDL.LU R16, [R1+0x1a4] ;  /* 0x0001a40001107983 */ /* 0x000ee80000300800 */
[----:B------:R-:W3:Y:S01]  /*a550*/  LDL.LU R15, [R1+0x1c0] ;  /* 0x0001c000010f7983 */ /* 0x000ee20000300800 */
[----:B------:R-:W-:Y:S01]  /*a560*/  FMUL R12, R12, UR6 ;  /* 0x000000060c0c7c20 */ /* 0x000fe20008400000 */
[C---:B-----5:R-:W-:Y:S01]  /*a570*/  FFMA R13, -R148.reuse, R13, R18 ;  /* 0x0000000d940d7223 */ /* 0x060fe20000000112 */
[C---:B--2---:R-:W-:Y:S01]  /*a580*/  FFMA R14, -R148.reuse, R14, R17 ;  /* 0x0000000e940e7223 */ /* 0x044fe20000000111 */
[----:B---3--:R-:W-:-:S02]  /*a590*/  FFMA R15, -R148, R15, R16 ;  /* 0x0000000f940f7223 */ /* 0x008fc40000000110 */
[----:B------:R-:W-:Y:S01]  /*a5a0*/  FMUL R16, R13, UR6 ;  /* 0x000000060d107c20 */ /* 0x000fe20008400000 */
[----:B------:R-:W-:Y:S01]  /*a5b0*/  FMUL R13, R14, UR6 ;  /* 0x000000060e0d7c20 */ /* 0x000fe20008400000 */
[----:B------:R-:W-:-:S03]  /*a5c0*/  FMUL R15, R15, UR6 ;  /* 0x000000060f0f7c20 */ /* 0x000fc60008400000 */
[----:B------:R-:W-:Y:S02]  /*a5d0*/  F2FP.BF16.F32.PACK_AB R12, R16, R12 ;  /* 0x0000000c100c723e */ /* 0x000fe400000010ff */
[----:B------:R-:W-:-:S05]  /*a5e0*/  F2FP.BF16.F32.PACK_AB R13, R15, R13 ;  /* 0x0000000d0f0d723e */ /* 0x000fca00000010ff */
[----:B------:R0:W-:Y:S02]  /*a5f0*/  STG.E.64 desc[UR4][R110.64+0xd00], R12 ;  /* 0x000d000c6e007986 */ /* 0x0001e4000c101b04 */
.L_x_5922:
[----:B------:R-:W-:Y:S05]  /*a600*/  BSYNC B0 ;  /* 0x0000000000007941 */ /* 0x000fea0003800000 */
.L_x_5921:
[----:B0-----:R-:W5:Y:S01]  /*a610*/  LDL.LU R12, [R1+0x4d4] ;  /* 0x0004d400010c7983 */ /* 0x001f620000300800 */
[----:B------:R-:W-:Y:S01]  /*a620*/  BSSY B0, `(.L_x_5923) ;  /* 0x0000017000007945 */ /* 0x000fe20003800000 */
[----:B-----5:R-:W-:-:S03]  /*a630*/  ISETP.GE.AND P4, PT, R12, R105, PT ;  /* 0x000000690c00720c */ /* 0x020fc60003f86270 */
[----:B------:R-:W-:Y:S10]  /*a640*/  @P5 BRA `(.L_x_5924) ;  /* 0x0000000000505947 */ /* 0x000ff40003800000 */
[----:B------:R-:W5:Y:S01]  /*a650*/  LDL.LU R19, [R1+0x1ac] ;  /* 0x0001ac0001137983 */ /* 0x000f620000300800 */
[----:B------:R-:W-:-:S03]  /*a660*/  ULDC UR6, c[0x0][0x228] ;  /* 0x00008a0000067ab9 */ /* 0x000fc60000000800 */
[----:B------:R-:W5:Y:S04]  /*a670*/  LDL.LU R12, [R1+0x1c4] ;  /* 0x0001c400010c7983 */ /* 0x000f680000300800 */
        /* <DEDUP_REMOVED lines=17> */
.L_x_5924:
[----:B------:R-:W-:Y:S05]  /*a790*/  BSYNC B0 ;  /* 0x0000000000007941 */ /* 0x000fea0003800000 */
.L_x_5923:
        /* <DEDUP_REMOVED lines=24> */
.L_x_5926:
[----:B------:R-:W-:Y:S05]  /*a920*/  BSYNC B0 ;  /* 0x0000000000007941 */ /* 0x000fea0003800000 */
.L_x_5925:
[----:B0-----:R-:W5:Y:S01]  /*a930*/  LDL.LU R12, [R1+0x4cc] ;  /* 0x0004cc00010c7983 */ /* 0x001f620000300800 */
[----:B------:R-:W-:Y:S01]  /*a940*/  LOP3.LUT P2, RZ, R89, 0x1, RZ, 0xc0, !PT ;  /* 0x0000000159ff7812 */ /* 0x000fe2000784c0ff */
[----:B------:R-:W-:Y:S01]  /*a950*/  BSSY B0, `(.L_x_5927) ;  /* 0x0000018000007945 */ /* 0x000fe20003800000 */
[----:B------:R-:W-:Y:S02]  /*a960*/  SHF.L.U32 R17, R90, 0x2, RZ ;  /* 0x000000025a117819 */ /* 0x000fe400000006ff */
[----:B-----5:R-:W-:-:S09]  /*a970*/  ISETP.GE.AND P6, PT, R12, R105, PT ;  /* 0x000000690c00720c */ /* 0x020fd20003fc6270 */
[----:B------:R-:W-:Y:S05]  /*a980*/  @P2 BRA `(.L_x_5928) ;  /* 0x0000000000502947 */ /* 0x000fea0003800000 */
        /* <DEDUP_REMOVED lines=20> */
.L_x_5928:
[----:B------:R-:W-:Y:S05]  /*aad0*/  BSYNC B0 ;  /* 0x0000000000007941 */ /* 0x000fea0003800000 */
.L_x_5927:
[----:B0-----:R-:W5:Y:S01]  /*aae0*/  LDL.LU R12, [R1+0x4c8] ;  /* 0x0004c800010c7983 */ /* 0x001f620000300800 */
[----:B------:R-:W-:Y:S01]  /*aaf0*/  LOP3.LUT R89, R89, 0xfffffffd, RZ, 0xc0, !PT ;  /* 0xfffffffd59597812 */ /* 0x000fe200078ec0ff */
[----:B------:R-:W-:Y:S01]  /*ab00*/  BSSY B0, `(.L_x_5929) ;  /* 0x0000019000007945 */ /* 0x000fe20003800000 */
[----:B------:R-:W-:Y:S02]  /*ab10*/  IADD3 R18, R17, 0x980, RZ ;  /* 0x0000098011127810 */ /* 0x000fe40007ffe0ff */
[----:B-----5:R-:W-:-:S13]  /*ab20*/  ISETP.GE.AND P2, PT, R12, R105, PT ;  /* 0x000000690c00720c */ /* 0x020fda0003f46270 */
[----:B------:R-:W-:Y:S01]  /*ab30*/  @P2 LOP3.LUT R89, R89, 0x2, RZ, 0xfc, !PT ;  /* 0x0000000259592812 */ /* 0x000fe200078efcff */
[----:B------:R-:W-:Y:S06]  /*ab40*/  @P0 BRA `(.L_x_5930) ;  /* 0x0000000000500947 */ /* 0x000fec0003800000 */
        /* <DEDUP_REMOVED lines=20> */
.L_x_5930:
[----:B------:R-:W-:Y:S05]  /*ac90*/  BSYNC B0 ;  /* 0x0000000000007941 */ /* 0x000fea0003800000 */
.L_x_5929:
[----:B------:R-:W-:Y:S01]  /*aca0*/  BSSY B0, `(.L_x_5931) ;  /* 0x0000018000007945 */ /* 0x000fe20003800000 */
[----:B------:R-:W-:Y:S01]  /*acb0*/  VIADD R19, R17, 0xa00 ;  /* 0x00000a0011137836 */ /* 0x000fe20000000000 */
[----:B------:R-:W-:Y:S02]  /*acc0*/  ISETP.GE.AND P0, PT, R18, R105, PT ;  /* 0x000000691200720c */ /* 0x000fe40003f06270 */
[----:B------:R-:W-:Y:S11]  /*acd0*/  @P1 BRA `(.L_x_5932) ;  /* 0x0000000000501947 */ /* 0x000ff60003800000 */
[----:B------:R-:W5:Y:S01]  /*ace0*/  LDL.LU R22, [R1+0x230] ;  /* 0x0002300001167983 */ /* 0x000f620000300800 */
[----:B------:R-:W-:-:S03]  /*acf0*/  ULDC UR6, c[0x0][0x228] ;  /* 0x00008a0000067ab9 */ /* 0x000fc60000000800 */
[----:B0-----:R-:W5:Y:S04]  /*ad00*/  LDL.LU R12, [R1+0x250] ;  /* 0x00025000010c7983 */ /* 0x001f680000300800 */
        /* <DEDUP_REMOVED lines=17> */
.L_x_5932:
[----:B------:R-:W-:Y:S05]  /*ae20*/  BSYNC B0 ;  /* 0x0000000000007941 */ /* 0x000fea0003800000 */
.L_x_5931:
[----:B------:R-:W-:Y:S01]  /*ae30*/  BSSY B0, `(.L_x_5933) ;  /* 0x0000018000007945 */ /* 0x000fe20003800000 */
[----:B------:R-:W-:Y:S02]  /*ae40*/  IADD3 R18, R17, 0xa80, RZ ;  /* 0x00000a8011127810 */ /* 0x000fe40007ffe0ff */
[----:B------:R-:W-:Y:S01]  /*ae50*/  ISETP.GE.AND P1, PT, R19, R105, PT ;  /* 0x000000691300720c */ /* 0x000fe20003f26270 */
[----:B------:R-:W-:-:S12]  /*ae60*/  @P0 BRA `(.L_x_5934) ;  /* 0x0000000000500947 */ /* 0x000fd80003800000 */
        /* <DEDUP_REMOVED lines=20> */
.L_x_5934:
[----:B------:R-:W-:Y:S05]  /*afb0*/  BSYNC B0 ;  /* 0x0000000000007941 */ /* 0x000fea0003800000 */
.L_x_5933:
        /* <DEDUP_REMOVED lines=24> */
.L_x_5936:
[----:B------:R-:W-:Y:S05]  /*b140*/  BSYNC B0 ;  /* 0x0000000000007941 */ /* 0x000fea0003800000 */
.L_x_5935:
[----:B------:R-:W-:Y:S01]  /*b150*/  BSSY B0, `(.L_x_5937) ;  /* 0x0000018000007945 */ /* 0x000fe20003800000 */
[----:B------:R-:W-:Y:S02]  /*b160*/  IADD3 R18, R17, 0xb80, RZ ;  /* 0x00000b8011127810 */ /* 0x000fe40007ffe0ff */
[----:B------:R-:W-:Y:S01]  /*b170*/  ISETP.GE.AND P1, PT, R19, R105, PT ;  /* 0x000000691300720c */ /* 0x000fe20003f26270 */
[----:B------:R-:W-:-:S12]  /*b180*/  @P0 BRA `(.L_x_5938) ;  /* 0x0000000000500947 */ /* 0x000fd80003800000 */
[----:B------:R-:W5:Y:S01]  /*b190*/  LDL.LU R22, [R1+0x2ac] ;  /* 0x0002ac0001167983 */ /* 0x000f620000300800 */
[----:B------:R-:W-:-:S03]  /*b1a0*/  ULDC UR6, c[0x0][0x228] ;  /* 0x00008a0000067ab9 */ /* 0x000fc60000000800 */
[----:B------:R-:W5:Y:S04]  /*b1b0*/  LDL.LU R14, [R1+0x2d4] ;  /* 0x0002d400010e7983 */ /* 0x000f680000300800 */
[----:B------:R-:W2:Y:S04]  /*b1c0*/  LDL.LU R21, [R1+0x2b0] ;  /* 0x0002b00001157983 */ /* 0x000ea80000300800 */
[----:B------:R-:W2:Y:S04]  /*b1d0*/  LDL.LU R15, [R1+0x2d8] ;  /* 0x0002d800010f7983 */ /* 0x000ea80000300800 */
[----:B------:R-:W3:Y:S04]  /*b1e0*/  LDL.LU R20, [R1+0x2cc] ;  /* 0x0002cc0001147983 */ /* 0x000ee80000300800 */
[----:B0-----:R-:W3:Y:S04]  /*b1f0*/  LDL.LU R13, [R1+0x2e0] ;  /* 0x0002e000010d7983 */ /* 0x001ee80000300800 */
[----:B------:R-:W4:Y:S04]  /*b200*/  LDL.LU R16, [R1+0x2d0] ;  /* 0x0002d00001107983 */ /* 0x000f280000300800 */
[----:B------:R-:W4:Y:S01]  /*b210*/  LDL.LU R12, [R1+0x2e8] ;  /* 0x0002e800010c7983 */ /* 0x000f220000300800 */
[----:B-----5:R-:W-:-:S04]  /*b220*/  FFMA R14, -R148, R14, R22 ;  /* 0x0000000e940e7223 */ /* 0x020fc80000000116 */
[----:B------:R-:W-:Y:S01]  /*b230*/  FMUL R14, R14, UR6 ;  /* 0x000000060e0e7c20 */ /* 0x000fe20008400000 */
[----:B--2---:R-:W-:-:S04]  /*b240*/  FFMA R15, -R148, R15, R21 ;  /* 0x0000000f940f7223 */ /* 0x004fc80000000115 */
[----:B------:R-:W-:Y:S01]  /*b250*/  FMUL R15, R15, UR6 ;  /* 0x000000060f0f7c20 */ /* 0x000fe20008400000 */
[----:B---3--:R-:W-:-:S04]  /*b260*/  FFMA R13, -R148, R13, R20 ;  /* 0x0000000d940d7223 */ /* 0x008fc80000000114 */
[----:B------:R-:W-:Y:S01]  /*b270*/  FMUL R13, R13, UR6 ;  /* 0x000000060d0d7c20 */ /* 0x000fe20008400000 */
[----:B----4-:R-:W-:-:S04]  /*b280*/  FFMA R12, -R148, R12, R16 ;  /* 0x0000000c940c7223 */ /* 0x010fc80000000110 */
[----:B------:R-:W-:Y:S01]  /*b290*/  FMUL R16, R12, UR6 ;  /* 0x000000060c107c20 */ /* 0x000fe20008400000 */
[----:B------:R-:W-:-:S04]  /*b2a0*/  F2FP.BF16.F32.PACK_AB R12, R15, R14 ;  /* 0x0000000e0f0c723e */ /* 0x000fc800000010ff */
[----:B------:R-:W-:-:S05]  /*b2b0*/  F2FP.BF16.F32.PACK_AB R13, R16, R13 ;  /* 0x0000000d100d723e */ /* 0x000fca00000010ff */
[----:B------:R0:W-:Y:S02]  /*b2c0*/  STG.E.64 desc[UR4][R110.64+0x1500], R12 ;  /* 0x0015000c6e007986 */ /* 0x0001e4000c101b04 */
.L_x_5938:
[----:B------:R-:W-:Y:S05]  /*b2d0*/  BSYNC B0 ;  /* 0x0000000000007941 */ /* 0x000fea0003800000 */
.L_x_5937:
        /* <DEDUP_REMOVED lines=24> */
.L_x_5940:
[----:B------:R-:W-:Y:S05]  /*b460*/  BSYNC B0 ;  /* 0x0000000000007941 */ /* 0x000fea0003800000 */
.L_x_5939:
        /* <DEDUP_REMOVED lines=24> */
.L_x_5942:
[----:B------:R-:W-:Y:S05]  /*b5f0*/  BSYNC B0 ;  /* 0x0000000000007941 */ /* 0x000fea0003800000 */
.L_x_5941:
        /* <DEDUP_REMOVED lines=24> */
.L_x_5944:
[----:B------:R-:W-:Y:S05]  /*b780*/  BSYNC B0 ;  /* 0x0000000000007941 */ /* 0x000fea0003800000 */
.L_x_5943:
        /* <DEDUP_REMOVED lines=24> */
.L_x_5946:
[----:B------:R-:W-:Y:S05]  /*b910*/  BSYNC B0 ;  /* 0x0000000000007941 */ /* 0x000fea0003800000 */
.L_x_5945:
        /* <DEDUP_REMOVED lines=24> */
.L_x_5948:
[----:B------:R-:W-:Y:S05]  /*baa0*/  BSYNC B0 ;  /* 0x0000000000007941 */ /* 0x000fea0003800000 */
.L_x_5947:
        /* <DEDUP_REMOVED lines=24> */
.L_x_5950:
[----:B------:R-:W-:Y:S05]  /*bc30*/  BSYNC B0 ;  /* 0x0000000000007941 */ /* 0x000fea0003800000 */
.L_x_5949:
        /* <DEDUP_REMOVED lines=24> */
.L_x_5952:
[----:B------:R-:W-:Y:S05]  /*bdc0*/  BSYNC B0 ;  /* 0x0000000000007941 */ /* 0x000fea0003800000 */
.L_x_5951:
        /* <DEDUP_REMOVED lines=24> */
.L_x_5954:
[----:B------:R-:W-:Y:S05]  /*bf50*/  BSYNC B0 ;  /* 0x0000000000007941 */ /* 0x000fea0003800000 */
.L_x_5953:
        /* <DEDUP_REMOVED lines=24> */
.L_x_5956:
[----:B------:R-:W-:Y:S05]  /*c0e0*/  BSYNC B0 ;  /* 0x0000000000007941 */ /* 0x000fea0003800000 */
.L_x_5955:
        /* <DEDUP_REMOVED lines=24> */
.L_x_5958:
[----:B------:R-:W-:Y:S05]  /*c270*/  BSYNC B0 ;  /* 0x0000000000007941 */ /* 0x000fea0003800000 */
.L_x_5957:
        /* <DEDUP_REMOVED lines=24> */
.L_x_5960:
[----:B------:R-:W-:Y:S05]  /*c400*/  BSYNC B0 ;  /* 0x0000000000007941 */ /* 0x000fea0003800000 */
.L_x_5959:
        /* <DEDUP_REMOVED lines=24> */
.L_x_5962:
[----:B------:R-:W-:Y:S05]  /*c590*/  BSYNC B0 ;  /* 0x0000000000007941 */ /* 0x000fea0003800000 */
.L_x_5961:
[----:B------:R-:W-:Y:S01]  /*c5a0*/  BSSY B0, `(.L_x_5963) ;  /* 0x0000017000007945 */ /* 0x000fe20003800000 */
[----:B------:R-:W-:-:S03]  /*c5b0*/  ISETP.GE.AND P2, PT, R17, R105, PT ;  /* 0x000000691100720c */ /* 0x000fc60003f46270 */
[----:B------:R-:W-:Y:S10]  /*c5c0*/  @P1 BRA `(.L_x_5964) ;  /* 0x0000000000501947 */ /* 0x000ff40003800000 */
        /* <DEDUP_REMOVED lines=20> */
.L_x_5964:
[----:B------:R-:W-:Y:S05]  /*c710*/  BSYNC B0 ;  /* 0x0000000000007941 */ /* 0x000fea0003800000 */
.L_x_5963:
        /* <DEDUP_REMOVED lines=24> */
.L_x_5966:
[----:B------:R-:W-:Y:S05]  /*c8a0*/  BSYNC B0 ;  /* 0x0000000000007941 */ /* 0x000fea0003800000 */
.L_x_5965:
[----:B0-----:R-:W5:Y:S01]  /*c8b0*/  LDL.LU R12, [R1+0x4dc] ;  /* 0x0004dc00010c7983 */ /* 0x001f620000300800 */
[----:B------:R-:W-:Y:S01]  /*c8c0*/  LOP3.LUT P2, RZ, R89, 0x4, RZ, 0xc0, !PT ;  /* 0x0000000459ff7812 */ /* 0x000fe2000784c0ff */
[----:B------:R-:W-:Y:S01]  /*c8d0*/  BSSY B0, `(.L_x_5967) ;  /* 0x0000017000007945 */ /* 0x000fe20003800000 */
[----:B-----5:R-:W-:-:S11]  /*c8e0*/  ISETP.GE.AND P1, PT, R12, R105, PT ;  /* 0x000000690c00720c */ /* 0x020fd60003f26270 */
        /* <DEDUP_REMOVED lines=21> */
.L_x_5968:
[----:B------:R-:W-:Y:S05]  /*ca40*/  BSYNC B0 ;  /* 0x0000000000007941 */ /* 0x000fea0003800000 */
.L_x_5967:
        /* <DEDUP_REMOVED lines=24> */
.L_x_5970:
[----:B------:R-:W-:Y:S05]  /*cbd0*/  BSYNC B0 ;  /* 0x0000000000007941 */ /* 0x000fea0003800000 */
.L_x_5969:
        /* <DEDUP_REMOVED lines=24> */
.L_x_5972:
[----:B------:R-:W-:Y:S05]  /*cd60*/  BSYNC B0 ;  /* 0x0000000000007941 */ /* 0x000fea0003800000 */
.L_x_5971:
        /* <DEDUP_REMOVED lines=24> */
.L_x_5974:
[----:B------:R-:W-:Y:S05]  /*cef0*/  BSYNC B0 ;  /* 0x0000000000007941 */ /* 0x000fea0003800000 */
.L_x_5973:
        /* <DEDUP_REMOVED lines=24> */
.L_x_5976:
[----:B------:R-:W-:Y:S05]  /*d080*/  BSYNC B0 ;  /* 0x0000000000007941 */ /* 0x000fea0003800000 */
.L_x_5975:
[----:B0-----:R-:W5:Y:S01]  /*d090*/  LDL.LU R13, [R1+0x4a4] ;  /* 0x0004a400010d7983 */ /* 0x001f620000300800 */
[----:B------:R-:W-:Y:S01]  /*d0a0*/  LOP3.LUT P6, RZ, R89, 0x2, RZ, 0xc0, !PT ;  /* 0x0000000259ff7812 */ /* 0x000fe200078cc0ff */
[----:B------:R-:W-:Y:S01]  /*d0b0*/  BSSY B0, `(.L_x_5977) ;  /* 0x000001a000007945 */ /* 0x000fe20003800000 */
[----:B------:R-:W-:Y:S02]  /*d0c0*/  P2R R12, PR, RZ, 0x1 ;  /* 0x00000001ff0c7803 */ /* 0x000fe40000000000 */
[----:B-----5:R-:W-:-:S04]  /*d0d0*/  ISETP.GE.AND P0, PT, R13, R105, PT ;  /* 0x000000690d00720c */ /* 0x020fc80003f06270 */
[----:B------:R-:W-:Y:S02]  /*d0e0*/  P2R R16, PR, RZ, 0x1 ;  /* 0x00000001ff107803 */ /* 0x000fe40000000000 */
[----:B------:R-:W-:-:S03]  /*d0f0*/  ISETP.NE.AND P0, PT, R12, RZ, PT ;  /* 0x000000ff0c00720c */ /* 0x000fc60003f05270 */
        /* <DEDUP_REMOVED lines=21> */
.L_x_5978:
[----:B------:R-:W-:Y:S05]  /*d250*/  BSYNC B0 ;  /* 0x0000000000007941 */ /* 0x000fea0003800000 */
.L_x_5977:
[----:B0-----:R-:W5:Y:S01]  /*d260*/  LDL.LU R12, [R1+0x498] ;  /* 0x00049800010c7983 */ /* 0x001f620000300800 */
[----:B------:R-:W-:Y:S01]  /*d270*/  BSSY B0, `(.L_x_5979) ;  /* 0x0000018000007945 */ /* 0x000fe20003800000 */
[----:B-----5:R-:W-:-:S04]  /*d280*/  ISETP.GE.AND P6, PT, R12, R105, PT ;  /* 0x000000690c00720c */ /* 0x020fc80003fc6270 */
[----:B------:R-:W-:Y:S01]  /*d290*/  P2R R17, PR, RZ, 0x40 ;  /* 0x00000040ff117803 */ /* 0x000fe20000000000 */
[----:B------:R-:W-:Y:S08]  /*d2a0*/  @P0 BRA `(.L_x_5980) ;  /* 0x0000000000500947 */ /* 0x000ff00003800000 */
        /* <DEDUP_REMOVED lines=20> */
.L_x_5980:
[----:B------:R-:W-:Y:S05]  /*d3f0*/  BSYNC B0 ;  /* 0x0000000000007941 */ /* 0x000fea0003800000 */
.L_x_5979:
        /* <DEDUP_REMOVED lines=24> */
.L_x_5982:
[----:B------:R-:W-:Y:S05]  /*d580*/  BSYNC B0 ;  /* 0x0000000000007941 */ /* 0x000fea0003800000 */
.L_x_5981:
        /* <DEDUP_REMOVED lines=24> */
.L_x_5984:
[----:B------:R-:W-:Y:S05]  /*d710*/  BSYNC B0 ;  /* 0x0000000000007941 */ /* 0x000fea0003800000 */
.L_x_5983:
[----:B0-----:R-:W5:Y:S01]  /*d720*/  LDL.LU R12, [R1+0x2c4] ;  /* 0x0002c400010c7983 */ /* 0x001f620000300800 */
[----:B------:R-:W-:Y:S01]  /*d730*/  BSSY B0, `(.L_x_5985) ;  /* 0x0000015000007945 */ /* 0x000fe20003800000 */
[----:B-----5:R-:W-:-:S03]  /*d740*/  ISETP.GE.AND P2, PT, R12, R105, PT ;  /* 0x000000690c00720c */ /* 0x020fc60003f46270 */
[----:B------:R-:W-:Y:S10]  /*d750*/  @P3 BRA `(.L_x_5986) ;  /* 0x0000000000483947 */ /* 0x000ff40003800000 */
[----:B------:R-:W5:Y:S01]  /*d760*/  LDL.LU R19, [R1+0x2c] ;  /* 0x00002c0001137983 */ /* 0x000f620000300800 */
[----:B------:R-:W-:-:S03]  /*d770*/  ULDC UR6, c[0x0][0x228] ;  /* 0x00008a0000067ab9 */ /* 0x000fc60000000800 */
[----:B------:R-:W2:Y:S04]  /*d780*/  LDL.LU R18, [R1+0x30] ;  /* 0x0000300001127983 */ /* 0x000ea80000300800 */
[----:B------:R-:W3:Y:S04]  /*d790*/  LDL.LU R15, [R1] ;  /* 0x00000000010f7983 */ /* 0x000ee80000300800 */
[----:B------:R-:W3:Y:S04]  /*d7a0*/  LDL.LU R14, [R1+0x34] ;  /* 0x00003400010e7983 */ /* 0x000ee80000300800 */
[----:B------:R-:W4:Y:S04]  /*d7b0*/  LDL.LU R13, [R1+0x4] ;  /* 0x00000400010d7983 */ /* 0x000f280000300800 */
[----:B------:R-:W4:Y:S01]  /*d7c0*/  LDL.LU R12, [R1+0x38] ;  /* 0x00003800010c7983 */ /* 0x000f220000300800 */
[C---:B-----5:R-:W-:Y:S01]  /*d7d0*/  FFMA R251, -R148.reuse, R19, R251 ;  /* 0x0000001394fb7223 */ /* 0x060fe200000001fb */
[C---:B--2---:R-:W-:Y:S01]  /*d7e0*/  FFMA R252, -R148.reuse, R18, R252 ;  /* 0x0000001294fc7223 */ /* 0x044fe200000001fc */
[----:B---3--:R-:W-:-:S04]  /*d7f0*/  FFMA R14, -R148, R14, R15 ;  /* 0x0000000e940e7223 */ /* 0x008fc8000000010f */
[----:B------:R-:W-:Y:S01]  /*d800*/  FMUL R14, R14, UR6 ;  /* 0x000000060e0e7c20 */ /* 0x000fe20008400000 */
[----:B----4-:R-:W-:Y:S01]  /*d810*/  FFMA R15, -R148, R12, R13 ;  /* 0x0000000c940f7223 */ /* 0x010fe2000000010d */
[----:B------:R-:W-:Y:S01]  /*d820*/  FMUL R12, R251, UR6 ;  /* 0x00000006fb0c7c20 */ /* 0x000fe20008400000 */
[----:B------:R-:W-:Y:S02]  /*d830*/  FMUL R13, R252, UR6 ;  /* 0x00000006fc0d7c20 */ /* 0x000fe40008400000 */
[----:B------:R-:W-:-:S03]  /*d840*/  FMUL R15, R15, UR6 ;  /* 0x000000060f0f7c20 */ /* 0x000fc60008400000 */
[----:B------:R-:W-:Y:S02]  /*d850*/  F2FP.BF16.F32.PACK_AB R12, R13, R12 ;  /* 0x0000000c0d0c723e */ /* 0x000fe400000010ff */
[----:B------:R-:W-:-:S05]  /*d860*/  F2FP.BF16.F32.PACK_AB R13, R15, R14 ;  /* 0x0000000e0f0d723e */ /* 0x000fca00000010ff */
[----:B------:R0:W-:Y:S02]  /*d870*/  STG.E.64 desc[UR4][R110.64+0x2d00], R12 ;  /* 0x002d000c6e007986 */ /* 0x0001e4000c101b04 */
.L_x_5986:
[----:B------:R-:W-:Y:S05]  /*d880*/  BSYNC B0 ;  /* 0x0000000000007941 */ /* 0x000fea0003800000 */
.L_x_5985:
        /* <DEDUP_REMOVED lines=8> */
[----:B------:R-:W3:Y:S04]  /*d910*/  LDL.LU R14, [R1+0x10] ;  /* 0x00001000010e7983 */ /* 0x000ee80000300800 */
[----:B------:R-:W4:Y:S01]  /*d920*/  LDL.LU R13, [R1+0x14] ;  /* 0x00001400010d7983 */ /* 0x000f220000300800 */
[C---:B-----5:R-:W-:Y:S01]  /*d930*/  FFMA R12, -R148.reuse, R12, R18 ;  /* 0x0000000c940c7223 */ /* 0x060fe20000000112 */
[----:B--2---:R-:W-:-:S03]  /*d940*/  FFMA R245, -R148, R15, R245 ;  /* 0x0000000f94f57223 */ /* 0x004fc600000001f5 */
[----:B------:R-:W-:Y:S01]  /*d950*/  FMUL R12, R12, UR6 ;  /* 0x000000060c0c7c20 */ /* 0x000fe20008400000 */
[C---:B---3--:R-:W-:Y:S01]  /*d960*/  FFMA R246, -R148.reuse, R14, R246 ;  /* 0x0000000e94f67223 */ /* 0x048fe200000001f6 */
[----:B------:R-:W-:Y:S01]  /*d970*/  FMUL R245, R245, UR6 ;  /* 0x00000006f5f57c20 */ /* 0x000fe20008400000 */
[----:B----4-:R-:W-:Y:S02]  /*d980*/  FFMA R247, -R148, R13, R247 ;  /* 0x0000000d94f77223 */ /* 0x010fe400000001f7 */
[----:B------:R-:W-:Y:S02]  /*d990*/  FMUL R13, R246, UR6 ;  /* 0x00000006f60d7c20 */ /* 0x000fe40008400000 */
[----:B------:R-:W-:Y:S01]  /*d9a0*/  F2FP.BF16.F32.PACK_AB R12, R245, R12 ;  /* 0x0000000cf50c723e */ /* 0x000fe200000010ff */
[----:B------:R-:W-:-:S05]  /*d9b0*/  FMUL R14, R247, UR6 ;  /* 0x00000006f70e7c20 */ /* 0x000fca0008400000 */
[----:B------:R-:W-:-:S05]  /*d9c0*/  F2FP.BF16.F32.PACK_AB R13, R14, R13 ;  /* 0x0000000d0e0d723e */ /* 0x000fca00000010ff */
[----:B------:R0:W-:Y:S02]  /*d9d0*/  STG.E.64 desc[UR4][R110.64+0x2e00], R12 ;  /* 0x002e000c6e007986 */ /* 0x0001e4000c101b04 */
.L_x_5988:
[----:B------:R-:W-:Y:S05]  /*d9e0*/  BSYNC B0 ;  /* 0x0000000000007941 */ /* 0x000fea0003800000 */
.L_x_5987:
[----:B0-----:R-:W5:Y:S01]  /*d9f0*/  LDL.LU R12, [R1+0x1d4] ;  /* 0x0001d400010c7983 */ /* 0x001f620000300800 */
        /* <DEDUP_REMOVED lines=15> */
.L_x_5990:
[----:B------:R-:W-:Y:S05]  /*daf0*/  BSYNC B0 ;  /* 0x0000000000007941 */ /* 0x000fea0003800000 */
.L_x_5989:
[----:B0-----:R-:W5:Y:S01]  /*db00*/  LDL.LU R12, [R1+0x19c] ;  /* 0x00019c00010c7983 */ /* 0x001f620000300800 */
        /* <DEDUP_REMOVED lines=16> */
.L_x_5992:
[----:B------:R-:W-:Y:S05]  /*dc10*/  BSYNC B0 ;  /* 0x0000000000007941 */ /* 0x000fea0003800000 */
.L_x_5991:
[----:B0-----:R-:W5:Y:S01]  /*dc20*/  LDL.LU R12, [R1+0x18c] ;  /* 0x00018c00010c7983 */ /* 0x001f620000300800 */
[----:B------:R-:W-:Y:S01]  /*dc30*/  ISETP.NE.AND P6, PT, R17, RZ, PT ;  /* 0x000000ff1100720c */ /* 0x000fe20003fc5270 */
[----:B------:R-:W-:Y:S01]  /*dc40*/  BSSY B0, `(.L_x_5993) ;  /* 0x0000012000007945 */ /* 0x000fe20003800000 */
[----:B------:R-:W-:Y:S02]  /*dc50*/  P2R R11, PR, RZ, 0x1 ;  /* 0x00000001ff0b7803 */ /* 0x000fe40000000000 */
[----:B-----5:R-:W-:-:S04]  /*dc60*/  ISETP.GE.AND P0, PT, R12, R105, PT ;  /* 0x000000690c00720c */ /* 0x020fc80003f06270 */
[----:B------:R-:W-:Y:S02]  /*dc70*/  P2R R12, PR, RZ, 0x1 ;  /* 0x00000001ff0c7803 */ /* 0x000fe40000000000 */
[----:B------:R-:W-:-:S03]  /*dc80*/  ISETP.NE.AND P0, PT, R11, RZ, PT ;  /* 0x000000ff0b00720c */ /* 0x000fc60003f05270 */
        /* <DEDUP_REMOVED lines=13> */
.L_x_5994:
[----:B------:R-:W-:Y:S05]  /*dd60*/  BSYNC B0 ;  /* 0x0000000000007941 */ /* 0x000fea0003800000 */
.L_x_5993:
[----:B------:R-:W5:Y:S01]  /*dd70*/  LDL.LU R3, [R1+0x184] ;  /* 0x0001840001037983 */ /* 0x000f620000300800 */
[----:B------:R-:W-:Y:S01]  /*dd80*/  BSSY B0, `(.L_x_5995) ;  /* 0x0000010000007945 */ /* 0x000fe20003800000 */
[----:B-----5:R-:W-:-:S04]  /*dd90*/  ISETP.GE.AND P6, PT, R3, R105, PT ;  /* 0x000000690300720c */ /* 0x020fc80003fc6270 */
[----:B0-----:R-:W-:Y:S01]  /*dda0*/  P2R R4, PR, RZ, 0x40 ;  /* 0x00000040ff047803 */ /* 0x001fe20000000000 */
[----:B------:R-:W-:Y:S08]  /*ddb0*/  @P0 BRA `(.L_x_5996) ;  /* 0x0000000000300947 */ /* 0x000ff00003800000 */
        /* <DEDUP_REMOVED lines=12> */
.L_x_5996:
[----:B------:R-:W-:Y:S05]  /*de80*/  BSYNC B0 ;  /* 0x0000000000007941 */ /* 0x000fea0003800000 */
.L_x_5995:
        /* <DEDUP_REMOVED lines=10> */
[----:B0-----:R-:W-:Y:S01]  /*df30*/  FMUL R3, R156, UR6 ;  /* 0x000000069c037c20 */ /* 0x001fe20008400000 */
[----:B------:R-:W-:Y:S01]  /*df40*/  FMUL R152, R152, UR6 ;  /* 0x0000000698987c20 */ /* 0x000fe20008400000 */
[----:B------:R-:W-:-:S03]  /*df50*/  FMUL R153, R153, UR6 ;  /* 0x0000000699997c20 */ /* 0x000fc60008400000 */
[----:B------:R-:W-:Y:S02]  /*df60*/  F2FP.BF16.F32.PACK_AB R154, R3, R154 ;  /* 0x0000009a039a723e */ /* 0x000fe400000010ff */
[----:B------:R-:W-:-:S05]  /*df70*/  F2FP.BF16.F32.PACK_AB R155, R153, R152 ;  /* 0x00000098999b723e */ /* 0x000fca00000010ff */
[----:B------:R0:W-:Y:S02]  /*df80*/  STG.E.64 desc[UR4][R110.64+0x3300], R154 ;  /* 0x0033009a6e007986 */ /* 0x0001e4000c101b04 */
.L_x_5998:
[----:B------:R-:W-:Y:S05]  /*df90*/  BSYNC B0 ;  /* 0x0000000000007941 */ /* 0x000fea0003800000 */
.L_x_5997:
        /* <DEDUP_REMOVED lines=16> */
.L_x_6000:
[----:B------:R-:W-:Y:S05]  /*e0a0*/  BSYNC B0 ;  /* 0x0000000000007941 */ /* 0x000fea0003800000 */
.L_x_5999:
        /* <DEDUP_REMOVED lines=16> */
.L_x_6002:
[----:B------:R-:W-:Y:S05]  /*e1b0*/  BSYNC B0 ;  /* 0x0000000000007941 */ /* 0x000fea0003800000 */
.L_x_6001:
        /* <DEDUP_REMOVED lines=16> */
.L_x_6004:
[----:B------:R-:W-:Y:S05]  /*e2c0*/  BSYNC B0 ;  /* 0x0000000000007941 */ /* 0x000fea0003800000 */
.L_x_6003:
        /* <DEDUP_REMOVED lines=16> */
.L_x_6006:
[----:B------:R-:W-:Y:S05]  /*e3d0*/  BSYNC B0 ;  /* 0x0000000000007941 */ /* 0x000fea0003800000 */
.L_x_6005:
        /* <DEDUP_REMOVED lines=17> */
.L_x_6008:
[----:B------:R-:W-:Y:S05]  /*e4f0*/  BSYNC B0 ;  /* 0x0000000000007941 */ /* 0x000fea0003800000 */
.L_x_6007:
        /* <DEDUP_REMOVED lines=15> */
.L_x_6010:
[----:B------:R-:W-:Y:S05]  /*e5f0*/  BSYNC B0 ;  /* 0x0000000000007941 */ /* 0x000fea0003800000 */
.L_x_6009:
        /* <DEDUP_REMOVED lines=14> */
.L_x_6012:
[----:B------:R-:W-:Y:S05]  /*e6e0*/  BSYNC B0 ;  /* 0x0000000000007941 */ /* 0x000fea0003800000 */
.L_x_6011:
        /* <DEDUP_REMOVED lines=14> */
.L_x_6014:
[----:B------:R-:W-:Y:S05]  /*e7d0*/  BSYNC B0 ;  /* 0x0000000000007941 */ /* 0x000fea0003800000 */
.L_x_6013:
        /* <DEDUP_REMOVED lines=14> */
.L_x_6016:
[----:B------:R-:W-:Y:S05]  /*e8c0*/  BSYNC B0 ;  /* 0x0000000000007941 */ /* 0x000fea0003800000 */
.L_x_6015:
        /* <DEDUP_REMOVED lines=14> */
.L_x_6018:
[----:B------:R-:W-:Y:S05]  /*e9b0*/  BSYNC B0 ;  /* 0x0000000000007941 */ /* 0x000fea0003800000 */
.L_x_6017:
        /* <DEDUP_REMOVED lines=14> */
.L_x_6020:
[----:B------:R-:W-:Y:S05]  /*eaa0*/  BSYNC B0 ;  /* 0x0000000000007941 */ /* 0x000fea0003800000 */
.L_x_6019:
        /* <DEDUP_REMOVED lines=14> */
.L_x_6021:
        /* <DEDUP_REMOVED lines=15> */
.L_x_11337:


//--------------------- .text._ZN18transformer_engine35scaled_masked_softmax_warp_backwardI13__nv_bfloat16S1_fLi12EEEvPT0_PKT_S6_T1_ii --------------------------
	.section	.text._ZN18transformer_engine35scaled_masked_softmax_warp_backwardI13__nv_bfloat16S1_fLi12EEEvPT0_PKT_S6_T1_ii,"ax",@progbits
	.align	128
        .global         _ZN18transformer_engine35scaled_masked_softmax_warp_backwardI13__nv_bfloat16S1_fLi12EEEvPT0_PKT_S6_T1_ii
        .type           _ZN18transformer_engine35scaled_masked_softmax_warp_backwardI13__nv_bfloat16S1_fLi12EEEvPT0_PKT_S6_T1_ii,@function
        .size           _ZN18transformer_engine35scaled_masked_softmax_warp_backwardI13__nv_bfloat16S1_fLi12EEEvPT0_PKT_S6_T1_ii,(.L_x_11338 - _ZN18transformer_engine35scaled_masked_softmax_warp_backwardI13__nv_bfloat16S1_fLi12EEEvPT0_PKT_S6_T1_ii)
        .other          _ZN18transformer_engine35scaled_masked_softmax_warp_backwardI13__nv_bfloat16S1_fLi12EEEvPT0_PKT_S6_T1_ii,@"STO_CUDA_ENTRY STV_DEFAULT"
_ZN18transformer_engine35scaled_masked_softmax_warp_backwardI13__nv_bfloat16S1_fLi12EEEvPT0_PKT_S6_T1_ii:
.text._ZN18transformer_engine35scaled_masked_softmax_warp_backwardI13__nv_bfloat16S1_fLi12EEEvPT0_PKT_S6_T1_ii:
[----:B------:R-:W0:Y:S01]  /*0000*/  LDC R1, c[0x0][0x28] ;  /* 0x00000a00ff017b82 */ /* 0x000e220000000800 */
[----:B------:R-:W1:Y:S07]  /*0010*/  S2R R0, SR_TID.Y ;  /* 0x0000000000007919 */ /* 0x000e6e0000002200 */
[----:B------:R-:W1:Y:S01]  /*0020*/  S2UR UR4, SR_CTAID.X ;  /* 0x00000000000479c3 */ /* 0x000e620000002500 */
[----:B------:R-:W-:Y:S01]  /*0030*/  ULDC.64 UR6, c[0x0][0x220] ;  /* 0x0000880000067ab9 */ /* 0x000fe20000000a00 */
[----:B0-----:R-:W-:Y:S01]  /*0040*/  IADD3 R1, R1, -0x80, RZ ;  /* 0xffffff8001017810 */ /* 0x001fe20007ffe0ff */
[----:B------:R-:W0:Y:S05]  /*0050*/  S2R R110, SR_TID.X ;  /* 0x00000000006e7919 */ /* 0x000e2a0000002100 */
[----:B------:R-:W1:Y:S08]  /*0060*/  LDC R3, c[0x0][0x4] ;  /* 0x00000100ff037b82 */ /* 0x000e700000000800 */
[----:B------:R-:W2:Y:S01]  /*0070*/  LDC R4, c[0x0][0x230] ;  /* 0x00008c00ff047b82 */ /* 0x000ea20000000800 */
[----:B-1----:R-:W-:Y:S01]  /*0080*/  IMAD R3, R3, UR4, R0 ;  /* 0x0000000403037c24 */ /* 0x002fe2000f8e0200 */
[----:B------:R-:W-:Y:S01]  /*0090*/  ULDC UR4, c[0x0][0x22c] ;  /* 0x00008b0000047ab9 */ /* 0x000fe20000000800 */
[----:B0-----:R-:W-:-:S03]  /*00a0*/  IMAD.SHL.U32 R110, R110, 0x4, RZ ;  /* 0x000000046e6e7824 */ /* 0x001fc600078e00ff */
[C---:B------:R-:W-:Y:S01]  /*00b0*/  IADD3 R190, -R3.reuse, UR4, RZ ;  /* 0x0000000403be7c10 */ /* 0x040fe2000fffe1ff */
[----:B------:R-:W-:Y:S01]  /*00c0*/  ULDC.64 UR4, c[0x0][0x218] ;  /* 0x0000860000047ab9 */ /* 0x000fe20000000a00 */
[----:B--2---:R-:W-:Y:S02]  /*00d0*/  SHF.R.S32.HI R0, RZ, 0x1f, R4 ;  /* 0x0000001fff007819 */ /* 0x004fe40000011404 */
[--C-:B------:R-:W-:Y:S02]  /*00e0*/  SHF.R.S32.HI R111, RZ, 0x1f, R110.reuse ;  /* 0x0000001fff6f7819 */ /* 0x100fe4000001146e */
[----:B------:R-:W-:Y:S01]  /*00f0*/  ISETP.GT.AND P0, PT, R190, RZ, PT ;  /* 0x000000ffbe00720c */ /* 0x000fe20003f04270 */
[----:B------:R-:W-:Y:S02]  /*0100*/  IMAD R67, R0, R3, RZ ;  /* 0x0000000300437224 */ /* 0x000fe400078e02ff */
[----:B------:R-:W-:Y:S01]  /*0110*/  IMAD.WIDE.U32 R2, R3, R4, R110 ;  /* 0x0000000403027225 */ /* 0x000fe200078e006e */
[----:B------:R-:W-:-:S03]  /*0120*/  SEL R184, R4, RZ, P0 ;  /* 0x000000ff04b87207 */ /* 0x000fc60000000000 */
[----:B------:R-:W-:Y:S01]  /*0130*/  IMAD.SHL.U32 R68, R2, 0x2, RZ ;  /* 0x0000000202447824 */ /* 0x000fe200078e00ff */
[----:B------:R-:W-:Y:S02]  /*0140*/  IADD3 R67, R3, R67, RZ ;  /* 0x0000004303437210 */ /* 0x000fe40007ffe0ff */
[----:B------:R-:W-:Y:S02]  /*0150*/  ISETP.GE.AND P1, PT, R110, R184, PT ;  /* 0x000000b86e00720c */ /* 0x000fe40003f26270 */
[----:B------:R-:W-:Y:S02]  /*0160*/  SHF.L.U64.HI R67, R2, 0x1, R67 ;  /* 0x0000000102437819 */ /* 0x000fe40000010243 */
[C---:B------:R-:W-:Y:S02]  /*0170*/  IADD3 R126, P2, R68.reuse, UR6, RZ ;  /* 0x00000006447e7c10 */ /* 0x040fe4000ff5e0ff */
[----:B------:R-:W-:Y:S02]  /*0180*/  IADD3 R136, P0, R68, UR4, RZ ;  /* 0x0000000444887c10 */ /* 0x000fe4000ff1e0ff */
[----:B------:R-:W-:-:S02]  /*0190*/  IADD3.X R127, R67, UR7, RZ, P2, !PT ;  /* 0x00000007437f7c10 */ /* 0x000fc400097fe4ff */
[----:B------:R-:W-:Y:S01]  /*01a0*/  IADD3.X R137, R67, UR5, RZ, P0, !PT ;  /* 0x0000000543897c10 */ /* 0x000fe200087fe4ff */
[----:B------:R-:W-:Y:S02]  /*01b0*/  ULDC.64 UR4, c[0x0][0x208] ;  /* 0x0000820000047ab9 */ /* 0x000fe40000000a00 */
[----:B------:R-:W2:Y:S01]  /*01c0*/  @!P1 LDG.E.64 R14, desc[UR4][R126.64] ;  /* 0x000000047e0e9981 */ /* 0x000ea2000c1e1b00 */
[----:B------:R-:W-:-:S03]  /*01d0*/  IADD3 R4, R110, 0x80, RZ ;  /* 0x000000806e047810 */ /* 0x000fc60007ffe0ff */
[----:B------:R-:W3:Y:S01]  /*01e0*/  @!P1 LDG.E.64 R10, desc[UR4][R136.64] ;  /* 0x00000004880a9981 */ /* 0x000ee2000c1e1b00 */
[-C--:B------:R-:W-:Y:S01]  /*01f0*/  ISETP.GE.AND P2, PT, R4, R184.reuse, PT ;  /* 0x000000b80400720c */ /* 0x080fe20003f46270 */
[----:B------:R-:W-:Y:S02]  /*0200*/  VIADD R2, R110, 0x100 ;  /* 0x000001006e027836 */ /* 0x000fe40000000000 */
[----:B------:R-:W-:Y:S10]  /*0210*/  STL [R1+0x2c], R4 ;  /* 0x00002c0401007387 */ /* 0x000ff40000100800 */
[----:B------:R-:W4:Y:S04]  /*0220*/  @!P2 LDG.E.64 R18, desc[UR4][R126.64+0x100] ;  /* 0x000100047e12a981 */ /* 0x000f28000c1e1b00 */
[----:B------:R-:W5:Y:S01]  /*0230*/  @!P2 LDG.E.64 R16, desc[UR4][R136.64+0x100] ;  /* 0x000100048810a981 */ /* 0x000f62000c1e1b00 */
[----:B------:R-:W-:-:S03]  /*0240*/  ISETP.GE.AND P3, PT, R2, R184, PT ;  /* 0x000000b80200720c */ /* 0x000fc60003f66270 */
[----:B------:R0:W-:Y:S10]  /*0250*/  STL [R1+0x4c], R2 ;  /* 0x00004c0201007387 */ /* 0x0001f40000100800 */
[----:B------:R-:W5:Y:S01]  /*0260*/  @!P3 LDG.E.64 R22, desc[UR4][R126.64+0x200] ;  /* 0x000200047e16b981 */ /* 0x000f62000c1e1b00 */
[----:B0-----:R-:W-:-:S03]  /*0270*/  IADD3 R2, R110, 0x180, RZ ;  /* 0x000001806e027810 */ /* 0x001fc60007ffe0ff */
[----:B------:R-:W5:Y:S01]  /*0280*/  @!P3 LDG.E.64 R20, desc[UR4][R136.64+0x200] ;  /* 0x000200048814b981 */ /* 0x000f62000c1e1b00 */
[----:B------:R-:W-:-:S03]  /*0290*/  ISETP.GE.AND P4, PT, R2, R184, PT ;  /* 0x000000b80200720c */ /* 0x000fc60003f86270 */
[----:B------:R0:W-:Y:S10]  /*02a0*/  STL [R1+0x48], R2 ;  /* 0x0000480201007387 */ /* 0x0001f40000100800 */
[----:B------:R-:W5:Y:S04]  /*02b0*/  @!P4 LDG.E.64 R26, desc[UR4][R126.64+0x300] ;  /* 0x000300047e1ac981 */ /* 0x000f68000c1e1b00 */
[----:B------:R-:W5:Y:S01]  /*02c0*/  @!P4 LDG.E.64 R24, desc[UR4][R136.64+0x300] ;  /* 0x000300048818c981 */ /* 0x000f62000c1e1b00 */
[----:B0-----:R-:W-:-:S05]  /*02d0*/  VIADD R2, R110, 0x200 ;  /* 0x000002006e027836 */ /* 0x001fca0000000000 */
[----:B------:R-:W-:Y:S01]  /*02e0*/  ISETP.GE.AND P5, PT, R2, R184, PT ;  /* 0x000000b80200720c */ /* 0x000fe20003fa6270 */
[----:B------:R0:W-:Y:S01]  /*02f0*/  STL [R1+0x40], R2 ;  /* 0x0000400201007387 */ /* 0x0001e20000100800 */
[----:B------:R-:W-:-:S04]  /*0300*/  IADD3 R3, R110, 0x280, RZ ;  /* 0x000002806e037810 */ /* 0x000fc80007ffe0ff */
[----:B------:R-:W-:-:S07]  /*0310*/  ISETP.GE.AND P6, PT, R3, R184, PT ;  /* 0x000000b80300720c */ /* 0x000fce0003fc6270 */
[----:B------:R-:W5:Y:S04]  /*0320*/  @!P5 LDG.E.64 R30, desc[UR4][R126.64+0x400] ;  /* 0x000400047e1ed981 */ /* 0x000f68000c1e1b00 */
[----:B------:R-:W5:Y:S04]  /*0330*/  @!P5 LDG.E.64 R28, desc[UR4][R136.64+0x400] ;  /* 0x00040004881cd981 */ /* 0x000f68000c1e1b00 */
[----:B------:R-:W5:Y:S01]  /*0340*/  @!P6 LDG.E.64 R8, desc[UR4][R126.64+0x500] ;  /* 0x000500047e08e981 */ /* 0x000f62000c1e1b00 */
[----:B------:R-:W-:-:S03]  /*0350*/  VIADD R3, R110, 0x300 ;  /* 0x000003006e037836 */ /* 0x000fc60000000000 */
[----:B------:R-:W5:Y:S02]  /*0360*/  @!P6 LDG.E.64 R6, desc[UR4][R136.64+0x500] ;  /* 0x000500048806e981 */ /* 0x000f64000c1e1b00 */
[----:B------:R-:W-:-:S13]  /*0370*/  ISETP.GE.AND P0, PT, R3, R184, PT ;  /* 0x000000b80300720c */ /* 0x000fda0003f06270 */
[----:B------:R-:W5:Y:S04]  /*0380*/  @!P0 LDG.E.64 R4, desc[UR4][R126.64+0x600] ;  /* 0x000600047e048981 */ /* 0x000f68000c1e1b00 */
[----:B0-----:R-:W5:Y:S01]  /*0390*/  @!P0 LDG.E.64 R2, desc[UR4][R136.64+0x600] ;  /* 0x0006000488028981 */ /* 0x001f62000c1e1b00 */
[----:B------:R-:W-:Y:S02]  /*03a0*/  CS2R R148, SRZ ;  /* 0x0000000000947805 */ /* 0x000fe4000001ff00 */
[----:B------:R-:W-:Y:S02]  /*03b0*/  CS2R R146, SRZ ;  /* 0x0000000000927805 */ /* 0x000fe4000001ff00 */
[----:B------:R-:W-:Y:S02]  /*03c0*/  CS2R R144, SRZ ;  /* 0x0000000000907805 */ /* 0x000fe4000001ff00 */
[----:B------:R-:W-:-:S02]  /*03d0*/  CS2R R142, SRZ ;  /* 0x00000000008e7805 */ /* 0x000fc4000001ff00 */
[----:B------:R-:W-:Y:S02]  /*03e0*/  CS2R R108, SRZ ;  /* 0x00000000006c7805 */ /* 0x000fe4000001ff00 */
[----:B------:R-:W-:Y:S02]  /*03f0*/  CS2R R106, SRZ ;  /* 0x00000000006a7805 */ /* 0x000fe4000001ff00 */
        /* <DEDUP_REMOVED lines=11> */
[C---:B--2---:R-:W-:Y:S01]  /*04b0*/  @!P1 PRMT R12, R15.reuse, 0x7632, R12 ;  /* 0x000076320f0c9816 */ /* 0x044fe2000000000c */
[----:B------:R-:W-:Y:S01]  /*04c0*/  @!P1 IMAD.U32 R145, R15, 0x10000, RZ ;  /* 0x000100000f919824 */ /* 0x000fe200078e00ff */
[C---:B------:R-:W-:Y:S02]  /*04d0*/  @!P1 PRMT R0, R14.reuse, 0x7632, R0 ;  /* 0x000076320e009816 */ /* 0x040fe40000000000 */
[----:B------:R-:W-:Y:S01]  /*04e0*/  @!P1 SHF.L.U32 R147, R14, 0x10, RZ ;  /* 0x000000100e939819 */ /* 0x000fe200000006ff */
[----:B------:R-:W-:Y:S01]  /*04f0*/  @!P1 IMAD.U32 R146, R12, 0x10000, RZ ;  /* 0x000100000c929824 */ /* 0x000fe200078e00ff */
[----:B------:R-:W-:Y:S01]  /*0500*/  @!P1 SHF.L.U32 R148, R0, 0x10, RZ ;  /* 0x0000001000949819 */ /* 0x000fe200000006ff */
[----:B---3--:R-:W-:Y:S01]  /*0510*/  @!P1 IMAD.U32 R14, R11, 0x10000, RZ ;  /* 0x000100000b0e9824 */ /* 0x008fe200078e00ff */
[----:B------:R-:W-:-:S02]  /*0520*/  @!P1 PRMT R0, R10, 0x7632, R0 ;  /* 0x000076320a009816 */ /* 0x000fc40000000000 */
[----:B------:R-:W-:Y:S01]  /*0530*/  @!P1 PRMT R12, R11, 0x7632, R12 ;  /* 0x000076320b0c9816 */ /* 0x000fe2000000000c */
[----:B------:R-:W-:Y:S01]  /*0540*/  @!P1 FMUL R142, R145, R14 ;  /* 0x0000000e918e9220 */ /* 0x000fe20000400000 */
[----:B------:R-:W-:Y:S02]  /*0550*/  @!P1 SHF.L.U32 R10, R10, 0x10, RZ ;  /* 0x000000100a0a9819 */ /* 0x000fe400000006ff */
[----:B------:R-:W-:Y:S01]  /*0560*/  @!P1 SHF.L.U32 R11, R0, 0x10, RZ ;  /* 0x00000010000b9819 */ /* 0x000fe200000006ff */
[----:B------:R-:W-:Y:S01]  /*0570*/  @!P1 IMAD.U32 R13, R12, 0x10000, RZ ;  /* 0x000100000c0d9824 */ /* 0x000fe200078e00ff */
[----:B------:R-:W-:Y:S01]  /*0580*/  IADD3 R15, R110, 0x380, RZ ;  /* 0x000003806e0f7810 */ /* 0x000fe20007ffe0ff */
[----:B------:R-:W-:Y:S02]  /*0590*/  @!P1 FMUL R143, R147, R10 ;  /* 0x0000000a938f9220 */ /* 0x000fe40000400000 */
[----:B------:R-:W-:Y:S01]  /*05a0*/  @!P1 FMUL R144, R148, R11 ;  /* 0x0000000b94909220 */ /* 0x000fe20000400000 */
[----:B------:R-:W-:Y:S01]  /*05b0*/  @!P1 FMUL R109, R146, R13 ;  /* 0x0000000d926d9220 */ /* 0x000fe20000400000 */
[----:B------:R-:W-:-:S02]  /*05c0*/  ISETP.GE.AND P1, PT, R15, R184, PT ;  /* 0x000000b80f00720c */ /* 0x000fc40003f26270 */
[----:B----4-:R-:W-:Y:S02]  /*05d0*/  @!P2 PRMT R0, R18, 0x7632, R0 ;  /* 0x000076321200a816 */ /* 0x010fe40000000000 */
[----:B------:R-:W-:-:S03]  /*05e0*/  @!P2 PRMT R10, R19, 0x7632, R10 ;  /* 0x00007632130aa816 */ /* 0x000fc6000000000a */
[----:B------:R-:W-:Y:S01]  /*05f0*/  @!P2 IMAD.U32 R108, R0, 0x10000, RZ ;  /* 0x00010000006ca824 */ /* 0x000fe200078e00ff */
[----:B------:R-:W-:Y:S02]  /*0600*/  @!P2 SHF.L.U32 R106, R10, 0x10, RZ ;  /* 0x000000100a6aa819 */ /* 0x000fe400000006ff */
[----:B-----5:R-:W-:Y:S02]  /*0610*/  @!P2 PRMT R0, R16, 0x7632, R0 ;  /* 0x000076321000a816 */ /* 0x020fe40000000000 */
[----:B------:R-:W-:Y:S01]  /*0620*/  @!P2 PRMT R10, R17, 0x7632, R10 ;  /* 0x00007632110aa816 */ /* 0x000fe2000000000a */
[----:B------:R-:W2:Y:S01]  /*0630*/  @!P1 LDG.E.64 R34, desc[UR4][R126.64+0x700] ;  /* 0x000700047e229981 */ /* 0x000ea2000c1e1b00 */
[----:B------:R-:W-:Y:S01]  /*0640*/  @!P2 SHF.L.U32 R105, R19, 0x10, RZ ;  /* 0x000000101369a819 */ /* 0x000fe200000006ff */
[----:B------:R-:W-:Y:S01]  /*0650*/  @!P2 IMAD.U32 R107, R18, 0x10000, RZ ;  /* 0x00010000126ba824 */ /* 0x000fe200078e00ff */
[----:B------:R-:W-:Y:S01]  /*0660*/  @!P2 SHF.L.U32 R12, R17, 0x10, RZ ;  /* 0x00000010110ca819 */ /* 0x000fe200000006ff */
[----:B------:R-:W-:Y:S01]  /*0670*/  @!P2 IMAD.U32 R16, R16, 0x10000, RZ ;  /* 0x000100001010a824 */ /* 0x000fe200078e00ff */
[----:B------:R-:W-:Y:S01]  /*0680*/  @!P2 SHF.L.U32 R13, R10, 0x10, RZ ;  /* 0x000000100a0da819 */ /* 0x000fe200000006ff */
[----:B------:R-:W-:Y:S01]  /*0690*/  @!P2 IMAD.U32 R11, R0, 0x10000, RZ ;  /* 0x00010000000ba824 */ /* 0x000fe200078e00ff */
[----:B------:R-:W3:Y:S01]  /*06a0*/  @!P1 LDG.E.64 R14, desc[UR4][R136.64+0x700] ;  /* 0x00070004880e9981 */ /* 0x000ee2000c1e1b00 */
[----:B------:R-:W-:-:S02]  /*06b0*/  VIADD R17, R110, 0x400 ;  /* 0x000004006e117836 */ /* 0x000fc40000000000 */
[----:B------:R-:W-:Y:S01]  /*06c0*/  @!P2 FMUL R103, R107, R16 ;  /* 0x000000106b67a220 */ /* 0x000fe20000400000 */
[----:B------:R-:W-:Y:S01]  /*06d0*/  @!P2 FMUL R102, R105, R12 ;  /* 0x0000000c6966a220 */ /* 0x000fe20000400000 */
[----:B------:R-:W-:Y:S01]  /*06e0*/  @!P2 FMUL R104, R108, R11 ;  /* 0x0000000b6c68a220 */ /* 0x000fe20000400000 */
[----:B------:R-:W-:Y:S01]  /*06f0*/  @!P2 FMUL R101, R106, R13 ;  /* 0x0000000d6a65a220 */ /* 0x000fe20000400000 */
[----:B------:R-:W-:Y:S02]  /*0700*/  ISETP.GE.AND P2, PT, R17, R184, PT ;  /* 0x000000b81100720c */ /* 0x000fe40003f46270 */
[----:B------:R-:W-:-:S11]  /*0710*/  @!P3 PRMT R10, R23, 0x7632, R10 ;  /* 0x00007632170ab816 */ /* 0x000fd6000000000a */
[----:B------:R-:W4:Y:S04]  /*0720*/  @!P2 LDG.E.64 R36, desc[UR4][R126.64+0x800] ;  /* 0x000800047e24a981 */ /* 0x000f28000c1e1b00 */
[----:B------:R-:W5:Y:S01]  /*0730*/  @!P2 LDG.E.64 R16, desc[UR4][R136.64+0x800] ;  /* 0x000800048810a981 */ /* 0x000f62000c1e1b00 */
[----:B------:R-:W-:Y:S01]  /*0740*/  @!P3 PRMT R0, R22, 0x7632, R0 ;  /* 0x000076321600b816 */ /* 0x000fe20000000000 */
[----:B------:R-:W-:Y:S01]  /*0750*/  @!P3 IMAD.U32 R98, R10, 0x10000, RZ ;  /* 0x000100000a62b824 */ /* 0x000fe200078e00ff */
[----:B------:R-:W-:Y:S01]  /*0760*/  @!P3 PRMT R10, R21, 0x7632, R10 ;  /* 0x00007632150ab816 */ /* 0x000fe2000000000a */
[----:B------:R-:W-:Y:S01]  /*0770*/  @!P3 IMAD.U32 R97, R23, 0x10000, RZ ;  /* 0x000100001761b824 */ /* 0x000fe200078e00ff */
[----:B------:R-:W-:Y:S01]  /*0780*/  @!P3 SHF.L.U32 R100, R0, 0x10, RZ ;  /* 0x000000100064b819 */ /* 0x000fe200000006ff */
[----:B------:R-:W-:Y:S01]  /*0790*/  @!P3 IMAD.U32 R12, R21, 0x10000, RZ ;  /* 0x00010000150cb824 */ /* 0x000fe200078e00ff */
[----:B------:R-:W-:Y:S01]  /*07a0*/  @!P3 PRMT R0, R20, 0x7632, R0 ;  /* 0x000076321400b816 */ /* 0x000fe20000000000 */
[----:B------:R-:W-:Y:S01]  /*07b0*/  @!P3 IMAD.U32 R13, R10, 0x10000, RZ ;  /* 0x000100000a0db824 */ /* 0x000fe200078e00ff */
[----:B------:R-:W-:Y:S01]  /*07c0*/  @!P3 SHF.L.U32 R99, R22, 0x10, RZ ;  /* 0x000000101663b819 */ /* 0x000fe200000006ff */
[----:B------:R-:W-:Y:S01]  /*07d0*/  @!P3 FMUL R94, R97, R12 ;  /* 0x0000000c615eb220 */ /* 0x000fe20000400000 */
[----:B------:R-:W-:Y:S01]  /*07e0*/  @!P3 SHF.L.U32 R20, R20, 0x10, RZ ;  /* 0x000000101414b819 */ /* 0x000fe200000006ff */
[----:B------:R-:W-:Y:S01]  /*07f0*/  @!P3 FMUL R93, R98, R13 ;  /* 0x0000000d625db220 */ /* 0x000fe20000400000 */
[----:B------:R-:W-:-:S02]  /*0800*/  @!P3 SHF.L.U32 R11, R0, 0x10, RZ ;  /* 0x00000010000bb819 */ /* 0x000fc400000006ff */
[----:B------:R-:W-:Y:S01]  /*0810*/  IADD3 R19, R110, 0x480, RZ ;  /* 0x000004806e137810 */ /* 0x000fe20007ffe0ff */
[----:B------:R-:W-:Y:S02]  /*0820*/  @!P3 FMUL R95, R99, R20 ;  /* 0x00000014635fb220 */ /* 0x000fe40000400000 */
[----:B------:R-:W-:Y:S01]  /*0830*/  @!P3 FMUL R96, R100, R11 ;  /* 0x0000000b6460b220 */ /* 0x000fe20000400000 */
[----:B------:R-:W-:Y:S02]  /*0840*/  ISETP.GE.AND P3, PT, R19, R184, PT ;  /* 0x000000b81300720c */ /* 0x000fe40003f66270 */
[----:B------:R-:W-:Y:S02]  /*0850*/  @!P4 PRMT R0, R26, 0x7632, R0 ;  /* 0x000076321a00c816 */ /* 0x000fe40000000000 */
[----:B------:R-:W-:-:S03]  /*0860*/  @!P4 PRMT R10, R27, 0x7632, R10 ;  /* 0x000076321b0ac816 */ /* 0x000fc6000000000a */
[----:B------:R-:W-:Y:S01]  /*0870*/  @!P4 IMAD.U32 R92, R0, 0x10000, RZ ;  /* 0x00010000005cc824 */ /* 0x000fe200078e00ff */
[----:B------:R-:W-:Y:S02]  /*0880*/  @!P4 SHF.L.U32 R90, R10, 0x10, RZ ;  /* 0x000000100a5ac819 */ /* 0x000fe400000006ff */
[----:B------:R-:W-:-:S03]  /*0890*/  @!P4 PRMT R0, R24, 0x7632, R0 ;  /* 0x000076321800c816 */ /* 0x000fc60000000000 */
[----:B------:R-:W5:Y:S01]  /*08a0*/  @!P3 LDG.E.64 R32, desc[UR4][R126.64+0x900] ;  /* 0x000900047e20b981 */ /* 0x000f62000c1e1b00 */
[----:B------:R-:W-:Y:S01]  /*08b0*/  @!P4 PRMT R10, R25, 0x7632, R10 ;  /* 0x00007632190ac816 */ /* 0x000fe2000000000a */
[----:B------:R-:W-:Y:S01]  /*08c0*/  @!P4 IMAD.U32 R91, R26, 0x10000, RZ ;  /* 0x000100001a5bc824 */ /* 0x000fe200078e00ff */
[----:B------:R-:W-:Y:S01]  /*08d0*/  @!P4 SHF.L.U32 R89, R27, 0x10, RZ ;  /* 0x000000101b59c819 */ /* 0x000fe200000006ff */
[----:B------:R-:W5:Y:S01]  /*08e0*/  @!P3 LDG.E.64 R12, desc[UR4][R136.64+0x900] ;  /* 0x00090004880cb981 */ /* 0x000f62000c1e1b00 */
[----:B------:R-:W-:Y:S01]  /*08f0*/  @!P4 SHF.L.U32 R18, R25, 0x10, RZ ;  /* 0x000000101912c819 */ /* 0x000fe200000006ff */
[----:B------:R-:W-:Y:S01]  /*0900*/  @!P4 IMAD.U32 R24, R24, 0x10000, RZ ;  /* 0x000100001818c824 */ /* 0x000fe200078e00ff */
[----:B------:R-:W-:Y:S01]  /*0910*/  @!P4 SHF.L.U32 R19, R10, 0x10, RZ ;  /* 0x000000100a13c819 */ /* 0x000fe200000006ff */
[----:B------:R-:W-:Y:S02]  /*0920*/  @!P4 IMAD.U32 R11, R0, 0x10000, RZ ;  /* 0x00010000000bc824 */ /* 0x000fe400078e00ff */
[----:B------:R-:W-:-:S02]  /*0930*/  VIADD R21, R110, 0x500 ;  /* 0x000005006e157836 */ /* 0x000fc40000000000 */
[----:B------:R-:W-:Y:S01]  /*0940*/  @!P4 FMUL R87, R91, R24 ;  /* 0x000000185b57c220 */ /* 0x000fe20000400000 */
[----:B------:R-:W-:Y:S01]  /*0950*/  @!P4 FMUL R86, R89, R18 ;  /* 0x000000125956c220 */ /* 0x000fe20000400000 */
[----:B------:R-:W-:Y:S01]  /*0960*/  @!P4 FMUL R88, R92, R11 ;  /* 0x0000000b5c58c220 */ /* 0x000fe20000400000 */
[----:B------:R-:W-:Y:S01]  /*0970*/  @!P4 FMUL R85, R90, R19 ;  /* 0x000000135a55c220 */ /* 0x000fe20000400000 */
[----:B------:R-:W-:-:S13]  /*0980*/  ISETP.GE.AND P4, PT, R21, R184, PT ;  /* 0x000000b81500720c */ /* 0x000fda0003f86270 */
[----:B------:R-:W5:Y:S04]  /*0990*/  @!P4 LDG.E.64 R114, desc[UR4][R126.64+0xa00] ;  /* 0x000a00047e72c981 */ /* 0x000f68000c1e1b00 */
[----:B------:R-:W5:Y:S01]  /*09a0*/  @!P4 LDG.E.64 R10, desc[UR4][R136.64+0xa00] ;  /* 0x000a0004880ac981 */ /* 0x000f62000c1e1b00 */
[----:B------:R-:W-:Y:S02]  /*09b0*/  @!P5 PRMT R18, R31, 0x7632, R18 ;  /* 0x000076321f12d816 */ /* 0x000fe40000000012 */
[----:B------:R-:W-:Y:S02]  /*09c0*/  CS2R R82, SRZ ;  /* 0x0000000000527805 */ /* 0x000fe4000001ff00 */
[----:B------:R-:W-:Y:S02]  /*09d0*/  @!P5 PRMT R0, R30, 0x7632, R0 ;  /* 0x000076321e00d816 */ /* 0x000fe40000000000 */
[----:B------:R-:W-:-:S02]  /*09e0*/  CS2R R80, SRZ ;  /* 0x0000000000507805 */ /* 0x000fc4000001ff00 */
[----:B------:R-:W-:Y:S01]  /*09f0*/  @!P5 SHF.L.U32 R83, R30, 0x10, RZ ;  /* 0x000000101e53d819 */ /* 0x000fe200000006ff */
[----:B------:R-:W-:Y:S01]  /*0a00*/  @!P5 IMAD.U32 R82, R18, 0x10000, RZ ;  /* 0x000100001252d824 */ /* 0x000fe200078e00ff */
[----:B------:R-:W-:Y:S01]  /*0a10*/  @!P5 SHF.L.U32 R84, R0, 0x10, RZ ;  /* 0x000000100054d819 */ /* 0x000fe200000006ff */
[----:B------:R-:W-:Y:S01]  /*0a20*/  @!P5 IMAD.U32 R81, R31, 0x10000, RZ ;  /* 0x000100001f51d824 */ /* 0x000fe200078e00ff */
[C---:B------:R-:W-:Y:S01]  /*0a30*/  @!P5 PRMT R0, R28.reuse, 0x7632, R0 ;  /* 0x000076321c00d816 */ /* 0x040fe20000000000 */
[C---:B------:R-:W-:Y:S01]  /*0a40*/  @!P5 IMAD.U32 R20, R29.reuse, 0x10000, RZ ;  /* 0x000100001d14d824 */ /* 0x040fe200078e00ff */
[----:B------:R-:W-:Y:S02]  /*0a50*/  @!P5 PRMT R18, R29, 0x7632, R18 ;  /* 0x000076321d12d816 */ /* 0x000fe40000000012 */
[----:B------:R-:W-:Y:S02]  /*0a60*/  CS2R R78, SRZ ;  /* 0x00000000004e7805 */ /* 0x000fe4000001ff00 */
[----:B------:R-:W-:-:S02]  /*0a70*/  @!P5 SHF.L.U32 R28, R28, 0x10, RZ ;  /* 0x000000101c1cd819 */ /* 0x000fc400000006ff */
[----:B------:R-:W-:Y:S02]  /*0a80*/  CS2R R76, SRZ ;  /* 0x00000000004c7805 */ /* 0x000fe4000001ff00 */
[----:B------:R-:W-:Y:S01]  /*0a90*/  @!P5 SHF.L.U32 R19, R0, 0x10, RZ ;  /* 0x000000100013d819 */ /* 0x000fe200000006ff */
[----:B------:R-:W-:Y:S01]  /*0aa0*/  @!P5 IMAD.U32 R21, R18, 0x10000, RZ ;  /* 0x000100001215d824 */ /* 0x000fe200078e00ff */
[----:B------:R-:W-:Y:S01]  /*0ab0*/  IADD3 R23, R110, 0x580, RZ ;  /* 0x000005806e177810 */ /* 0x000fe20007ffe0ff */
[----:B------:R-:W-:Y:S01]  /*0ac0*/  @!P5 FMUL R79, R83, R28 ;  /* 0x0000001c534fd220 */ /* 0x000fe20000400000 */
[----:B------:R-:W-:Y:S01]  /*0ad0*/  @!P5 FMUL R78, R81, R20 ;  /* 0x00000014514ed220 */ /* 0x000fe20000400000 */
[----:B------:R-:W-:Y:S01]  /*0ae0*/  @!P5 FMUL R80, R84, R19 ;  /* 0x000000135450d220 */ /* 0x000fe20000400000 */
[----:B------:R-:W-:Y:S01]  /*0af0*/  @!P5 FMUL R77, R82, R21 ;  /* 0x00000015524dd220 */ /* 0x000fe20000400000 */
[----:B------:R-:W-:Y:S02]  /*0b00*/  ISETP.GE.AND P5, PT, R23, R184, PT ;  /* 0x000000b81700720c */ /* 0x000fe40003fa6270 */
[----:B------:R-:W-:-:S02]  /*0b10*/  CS2R R74, SRZ ;  /* 0x00000000004a7805 */ /* 0x000fc4000001ff00 */
[C---:B------:R-:W-:Y:S02]  /*0b20*/  @!P6 PRMT R0, R8.reuse, 0x7632, R0 ;  /* 0x000076320800e816 */ /* 0x040fe40000000000 */
[----:B------:R-:W-:Y:S02]  /*0b30*/  CS2R R72, SRZ ;  /* 0x0000000000487805 */ /* 0x000fe4000001ff00 */
[----:B------:R-:W-:Y:S01]  /*0b40*/  @!P6 PRMT R18, R9, 0x7632, R18 ;  /* 0x000076320912e816 */ /* 0x000fe20000000012 */
[----:B------:R-:W-:Y:S01]  /*0b50*/  @!P6 IMAD.U32 R75, R8, 0x10000, RZ ;  /* 0x00010000084be824 */ /* 0x000fe200078e00ff */
[----:B------:R-:W-:Y:S01]  /*0b60*/  @!P6 SHF.L.U32 R20, R7, 0x10, RZ ;  /* 0x000000100714e819 */ /* 0x000fe200000006ff */
[----:B------:R-:W-:Y:S01]  /*0b70*/  @!P6 IMAD.U32 R76, R0, 0x10000, RZ ;  /* 0x00010000004ce824 */ /* 0x000fe200078e00ff */
[----:B------:R-:W-:Y:S02]  /*0b80*/  @!P6 SHF.L.U32 R74, R18, 0x10, RZ ;  /* 0x00000010124ae819 */ /* 0x000fe400000006ff */
[----:B------:R-:W-:-:S02]  /*0b90*/  @!P6 PRMT R0, R6, 0x7632, R0 ;  /* 0x000076320600e816 */ /* 0x000fc40000000000 */
[----:B------:R-:W-:Y:S01]  /*0ba0*/  @!P6 PRMT R18, R7, 0x7632, R18 ;  /* 0x000076320712e816 */ /* 0x000fe20000000012 */
[----:B------:R-:W-:Y:S01]  /*0bb0*/  @!P6 IMAD.U32 R6, R6, 0x10000, RZ ;  /* 0x000100000606e824 */ /* 0x000fe200078e00ff */
[----:B------:R-:W-:Y:S01]  /*0bc0*/  @!P6 SHF.L.U32 R73, R9, 0x10, RZ ;  /* 0x000000100949e819 */ /* 0x000fe200000006ff */
[----:B------:R-:W5:Y:S01]  /*0bd0*/  @!P5 LDG.E.64 R112, desc[UR4][R126.64+0xb00] ;  /* 0x000b00047e70d981 */ /* 0x000f62000c1e1b00 */
[----:B------:R-:W-:Y:S01]  /*0be0*/  @!P6 SHF.L.U32 R7, R0, 0x10, RZ ;  /* 0x000000100007e819 */ /* 0x000fe200000006ff */
[----:B------:R-:W-:Y:S01]  /*0bf0*/  @!P6 IMAD.U32 R19, R18, 0x10000, RZ ;  /* 0x000100001213e824 */ /* 0x000fe200078e00ff */
[----:B------:R-:W-:Y:S02]  /*0c00*/  IADD3 R21, R110, 0x600, RZ ;  /* 0x000006006e157810 */ /* 0x000fe40007ffe0ff */
[----:B------:R-:W-:Y:S01]  /*0c10*/  CS2R R70, SRZ ;  /* 0x0000000000467805 */ /* 0x000fe2000001ff00 */
[----:B------:R-:W-:Y:S02]  /*0c20*/  IMAD.MOV.U32 R69, RZ, RZ, RZ ;  /* 0x000000ffff457224 */ /* 0x000fe400078e00ff */
[----:B------:R-:W-:Y:S01]  /*0c30*/  @!P6 FMUL R71, R75, R6 ;  /* 0x000000064b47e220 */ /* 0x000fe20000400000 */
[----:B------:R-:W-:Y:S01]  /*0c40*/  @!P6 FMUL R70, R73, R20 ;  /* 0x000000144946e220 */ /* 0x000fe20000400000 */
[----:B------:R-:W-:Y:S01]  /*0c50*/  @!P6 FMUL R72, R76, R7 ;  /* 0x000000074c48e220 */ /* 0x000fe20000400000 */
[----:B------:R-:W-:Y:S01]  /*0c60*/  @!P6 FMUL R69, R74, R19 ;  /* 0x000000134a45e220 */ /* 0x000fe20000400000 */
[----:B------:R-:W-:Y:S01]  /*0c70*/  ISETP.GE.AND P6, PT, R21, R184, PT ;  /* 0x000000b81500720c */ /* 0x000fe20003fc6270 */
[----:B------:R-:W5:Y:S01]  /*0c80*/  @!P5 LDG.E.64 R8, desc[UR4][R136.64+0xb00] ;  /* 0x000b00048808d981 */ /* 0x000f62000c1e1b00 */
[----:B------:R-:W-:Y:S01]  /*0c90*/  @!P0 PRMT R0, R4, 0x7632, R0 ;  /* 0x0000763204008816 */ /* 0x000fe20000000000 */
[----:B------:R-:W-:Y:S01]  /*0ca0*/  IMAD.MOV.U32 R66, RZ, RZ, RZ ;  /* 0x000000ffff427224 */ /* 0x000fe200078e00ff */
[----:B------:R-:W-:-:S02]  /*0cb0*/  @!P0 PRMT R6, R5, 0x7632, R6 ;  /* 0x0000763205068816 */ /* 0x000fc40000000006 */
[----:B------:R-:W-:Y:S02]  /*0cc0*/  CS2R R64, SRZ ;  /* 0x0000000000407805 */ /* 0x000fe4000001ff00 */
[----:B------:R-:W-:Y:S02]  /*0cd0*/  @!P0 SHF.L.U32 R66, R0, 0x10, RZ ;  /* 0x0000001000428819 */ /* 0x000fe400000006ff */
[----:B------:R-:W-:Y:S02]  /*0ce0*/  CS2R R62, SRZ ;  /* 0x00000000003e7805 */ /* 0x000fe4000001ff00 */
[----:B------:R-:W-:Y:S01]  /*0cf0*/  @!P0 PRMT R0, R2, 0x7632, R0 ;  /* 0x0000763202008816 */ /* 0x000fe20000000000 */
[----:B------:R-:W-:Y:S01]  /*0d00*/  @!P0 IMAD.U32 R64, R6, 0x10000, RZ ;  /* 0x0001000006408824 */ /* 0x000fe200078e00ff */
[C---:B------:R-:W-:Y:S01]  /*0d10*/  @!P0 PRMT R18, R3.reuse, 0x7632, R18 ;  /* 0x0000763203128816 */ /* 0x040fe20000000012 */
[----:B------:R-:W-:Y:S01]  /*0d20*/  @!P0 IMAD.U32 R20, R3, 0x10000, RZ ;  /* 0x0001000003148824 */ /* 0x000fe200078e00ff */
[----:B------:R-:W-:Y:S01]  /*0d30*/  @!P0 SHF.L.U32 R65, R4, 0x10, RZ ;  /* 0x0000001004418819 */ /* 0x000fe200000006ff */
[----:B------:R-:W5:Y:S01]  /*0d40*/  @!P6 LDG.E.64 R6, desc[UR4][R126.64+0xc00] ;  /* 0x000c00047e06e981 */ /* 0x000f62000c1e1b00 */
[----:B------:R-:W-:Y:S01]  /*0d50*/  @!P0 SHF.L.U32 R2, R2, 0x10, RZ ;  /* 0x0000001002028819 */ /* 0x000fe200000006ff */
[----:B------:R-:W-:Y:S01]  /*0d60*/  @!P0 IMAD.U32 R63, R5, 0x10000, RZ ;  /* 0x00010000053f8824 */ /* 0x000fe200078e00ff */
[----:B------:R-:W-:Y:S01]  /*0d70*/  @!P0 SHF.L.U32 R3, R0, 0x10, RZ ;  /* 0x0000001000038819 */ /* 0x000fe200000006ff */
[----:B------:R-:W-:Y:S01]  /*0d80*/  @!P0 IMAD.U32 R19, R18, 0x10000, RZ ;  /* 0x0001000012138824 */ /* 0x000fe200078e00ff */
[----:B------:R-:W-:-:S02]  /*0d90*/  IADD3 R21, R110, 0x680, RZ ;  /* 0x000006806e157810 */ /* 0x000fc40007ffe0ff */
[----:B------:R-:W-:Y:S01]  /*0da0*/  CS2R R60, SRZ ;  /* 0x00000000003c7805 */ /* 0x000fe2000001ff00 */
[----:B------:R-:W5:Y:S01]  /*0db0*/  @!P6 LDG.E.64 R4, desc[UR4][R136.64+0xc00] ;  /* 0x000c00048804e981 */ /* 0x000f62000c1e1b00 */
[----:B------:R-:W-:Y:S01]  /*0dc0*/  CS2R R58, SRZ ;  /* 0x00000000003a7805 */ /* 0x000fe2000001ff00 */
[----:B------:R-:W-:Y:S01]  /*0dd0*/  @!P0 FMUL R61, R65, R2 ;  /* 0x00000002413d8220 */ /* 0x000fe20000400000 */
[----:B------:R-:W-:Y:S01]  /*0de0*/  @!P0 FMUL R60, R63, R20 ;  /* 0x000000143f3c8220 */ /* 0x000fe20000400000 */
[----:B------:R-:W-:Y:S01]  /*0df0*/  @!P0 FMUL R62, R66, R3 ;  /* 0x00000003423e8220 */ /* 0x000fe20000400000 */
[----:B------:R-:W-:Y:S01]  /*0e00*/  @!P0 FMUL R59, R64, R19 ;  /* 0x00000013403b8220 */ /* 0x000fe20000400000 */
[----:B------:R-:W-:-:S13]  /*0e10*/  ISETP.GE.AND P0, PT, R21, R184, PT ;  /* 0x000000b81500720c */ /* 0x000fda0003f06270 */
[----:B------:R-:W5:Y:S04]  /*0e20*/  @!P0 LDG.E.64 R2, desc[UR4][R126.64+0xd00] ;  /* 0x000d00047e028981 */ /* 0x000f68000c1e1b00 */
[----:B------:R-:W5:Y:S01]  /*0e30*/  @!P0 LDG.E.64 R26, desc[UR4][R136.64+0xd00] ;  /* 0x000d0004881a8981 */ /* 0x000f62000c1e1b00 */
[----:B------:R-:W-:Y:S02]  /*0e40*/  CS2R R56, SRZ ;  /* 0x0000000000387805 */ /* 0x000fe4000001ff00 */
[----:B------:R-:W-:Y:S01]  /*0e50*/  CS2R R54, SRZ ;  /* 0x0000000000367805 */ /* 0x000fe2000001ff00 */
[----:B------:R-:W-:Y:S01]  /*0e60*/  VIADD R21, R110, 0x700 ;  /* 0x000007006e157836 */ /* 0x000fe20000000000 */
[----:B------:R-:W-:Y:S02]  /*0e70*/  CS2R R52, SRZ ;  /* 0x0000000000347805 */ /* 0x000fe4000001ff00 */
[----:B------:R-:W-:-:S02]  /*0e80*/  CS2R R50, SRZ ;  /* 0x0000000000327805 */ /* 0x000fc4000001ff00 */
[----:B------:R-:W-:Y:S02]  /*0e90*/  CS2R R48, SRZ ;  /* 0x0000000000307805 */ /* 0x000fe4000001ff00 */
[----:B------:R-:W-:Y:S02]  /*0ea0*/  CS2R R46, SRZ ;  /* 0x00000000002e7805 */ /* 0x000fe4000001ff00 */
[C---:B------:R-:W-:Y:S02]  /*0eb0*/  IADD3 R38, R110.reuse, 0x780, RZ ;  /* 0x000007806e267810 */ /* 0x040fe40007ffe0ff */
[----:B------:R-:W-:Y:S02]  /*0ec0*/  CS2R R44, SRZ ;  /* 0x00000000002c7805 */ /* 0x000fe4000001ff00 */
[----:B------:R-:W-:Y:S02]  /*0ed0*/  CS2R R42, SRZ ;  /* 0x00000000002a7805 */ /* 0x000fe4000001ff00 */
[----:B------:R-:W-:Y:S01]  /*0ee0*/  CS2R R40, SRZ ;  /* 0x0000000000287805 */ /* 0x000fe2000001ff00 */
[----:B------:R0:W-:Y:S01]  /*0ef0*/  STL [R1+0x3c], R38 ;  /* 0x00003c2601007387 */ /* 0x0001e20000100800 */
[----:B------:R-:W-:Y:S01]  /*0f00*/  CS2R R30, SRZ ;  /* 0x00000000001e7805 */ /* 0x000fe2000001ff00 */
[----:B------:R-:W-:Y:S01]  /*0f10*/  VIADD R116, R110, 0x880 ;  /* 0x000008806e747836 */ /* 0x000fe20000000000 */
[----:B------:R-:W-:Y:S01]  /*0f20*/  CS2R R28, SRZ ;  /* 0x00000000001c7805 */ /* 0x000fe2000001ff00 */
[----:B------:R-:W-:Y:S01]  /*0f30*/  IMAD.MOV.U32 R215, RZ, RZ, RZ ;  /* 0x000000ffffd77224 */ /* 0x000fe200078e00ff */
[----:B--2---:R-:W-:-:S02]  /*0f40*/  @!P1 PRMT R0, R34, 0x7632, R0 ;  /* 0x0000763222009816 */ /* 0x004fc40000000000 */
[----:B------:R-:W-:-:S03]  /*0f50*/  @!P1 PRMT R18, R35, 0x7632, R18 ;  /* 0x0000763223129816 */ /* 0x000fc60000000012 */
[----:B------:R-:W-:Y:S01]  /*0f60*/  @!P1 IMAD.U32 R58, R0, 0x10000, RZ ;  /* 0x00010000003a9824 */ /* 0x000fe200078e00ff */
[----:B------:R-:W-:Y:S02]  /*0f70*/  @!P1 SHF.L.U32 R56, R18, 0x10, RZ ;  /* 0x0000001012389819 */ /* 0x000fe400000006ff */
[----:B---3--:R-:W-:Y:S02]  /*0f80*/  @!P1 PRMT R0, R14, 0x7632, R0 ;  /* 0x000076320e009816 */ /* 0x008fe40000000000 */
[----:B------:R-:W-:Y:S01]  /*0f90*/  @!P1 PRMT R18, R15, 0x7632, R18 ;  /* 0x000076320f129816 */ /* 0x000fe20000000012 */
[----:B------:R-:W-:Y:S01]  /*0fa0*/  @!P1 IMAD.U32 R57, R34, 0x10000, RZ ;  /* 0x0001000022399824 */ /* 0x000fe200078e00ff */
[----:B------:R-:W-:Y:S01]  /*0fb0*/  @!P1 SHF.L.U32 R55, R35, 0x10, RZ ;  /* 0x0000001023379819 */ /* 0x000fe200000006ff */
[----:B------:R-:W-:Y:S01]  /*0fc0*/  @!P1 IMAD.U32 R14, R14, 0x10000, RZ ;  /* 0x000100000e0e9824 */ /* 0x000fe200078e00ff */
[----:B------:R-:W-:Y:S01]  /*0fd0*/  @!P1 SHF.L.U32 R20, R15, 0x10, RZ ;  /* 0x000000100f149819 */ /* 0x000fe200000006ff */
[----:B------:R-:W-:Y:S01]  /*0fe0*/  @!P1 IMAD.U32 R15, R0, 0x10000, RZ ;  /* 0x00010000000f9824 */ /* 0x000fe200078e00ff */
[----:B------:R-:W-:Y:S01]  /*0ff0*/  @!P1 SHF.L.U32 R19, R18, 0x10, RZ ;  /* 0x0000001012139819 */ /* 0x000fe200000006ff */
[----:B------:R-:W-:-:S02]  /*1000*/  @!P1 FMUL R53, R57, R14 ;  /* 0x0000000e39359220 */ /* 0x000fc40000400000 */
[----:B------:R-:W-:Y:S01]  /*1010*/  @!P1 FMUL R52, R55, R20 ;  /* 0x0000001437349220 */ /* 0x000fe20000400000 */
[----:B------:R-:W-:Y:S01]  /*1020*/  @!P1 FMUL R54, R58, R15 ;  /* 0x0000000f3a369220 */ /* 0x000fe20000400000 */
[----:B------:R-:W-:Y:S01]  /*1030*/  @!P1 FMUL R51, R56, R19 ;  /* 0x0000001338339220 */ /* 0x000fe20000400000 */
[----:B------:R-:W-:Y:S02]  /*1040*/  ISETP.GE.AND P1, PT, R21, R184, PT ;  /* 0x000000b81500720c */ /* 0x000fe40003f26270 */
[----:B----4-:R-:W-:Y:S02]  /*1050*/  @!P2 PRMT R14, R37, 0x7632, R14 ;  /* 0x00007632250ea816 */ /* 0x010fe4000000000e */
[----:B------:R-:W-:-:S03]  /*1060*/  @!P2 PRMT R0, R36, 0x7632, R0 ;  /* 0x000076322400a816 */ /* 0x000fc60000000000 */
[----:B------:R-:W-:Y:S01]  /*1070*/  @!P2 IMAD.U32 R48, R14, 0x10000, RZ ;  /* 0x000100000e30a824 */ /* 0x000fe200078e00ff */
[----:B------:R-:W-:Y:S02]  /*1080*/  @!P2 SHF.L.U32 R50, R0, 0x10, RZ ;  /* 0x000000100032a819 */ /* 0x000fe400000006ff */
[----:B-----5:R-:W-:-:S03]  /*1090*/  @!P2 PRMT R0, R16, 0x7632, R0 ;  /* 0x000076321000a816 */ /* 0x020fc60000000000 */
[----:B------:R-:W2:Y:S01]  /*10a0*/  @!P1 LDG.E.64 R22, desc[UR4][R126.64+0xe00] ;  /* 0x000e00047e169981 */ /* 0x000ea2000c1e1b00 */
[C---:B------:R-:W-:Y:S01]  /*10b0*/  @!P2 PRMT R14, R17.reuse, 0x7632, R14 ;  /* 0x00007632110ea816 */ /* 0x040fe2000000000e */
[----:B------:R-:W-:Y:S01]  /*10c0*/  @!P2 IMAD.U32 R18, R17, 0x10000, RZ ;  /* 0x000100001112a824 */ /* 0x000fe200078e00ff */
[----:B------:R-:W-:Y:S01]  /*10d0*/  @!P2 SHF.L.U32 R49, R36, 0x10, RZ ;  /* 0x000000102431a819 */ /* 0x000fe200000006ff */
[----:B------:R-:W-:Y:S01]  /*10e0*/  @!P2 IMAD.U32 R47, R37, 0x10000, RZ ;  /* 0x00010000252fa824 */ /* 0x000fe200078e00ff */
[----:B------:R-:W-:Y:S01]  /*10f0*/  @!P2 SHF.L.U32 R16, R16, 0x10, RZ ;  /* 0x000000101010a819 */ /* 0x000fe200000006ff */
[----:B------:R-:W-:Y:S01]  /*1100*/  @!P2 IMAD.U32 R17, R14, 0x10000, RZ ;  /* 0x000100000e11a824 */ /* 0x000fe200078e00ff */
[----:B------:R-:W-:Y:S01]  /*1110*/  @!P2 SHF.L.U32 R15, R0, 0x10, RZ ;  /* 0x00000010000fa819 */ /* 0x000fe200000006ff */
[----:B------:R-:W3:Y:S01]  /*1120*/  @!P1 LDG.E.64 R24, desc[UR4][R136.64+0xe00] ;  /* 0x000e000488189981 */ /* 0x000ee2000c1e1b00 */
[----:B------:R-:W-:Y:S01]  /*1130*/  @!P2 FMUL R44, R47, R18 ;  /* 0x000000122f2ca220 */ /* 0x000fe20000400000 */
[----:B------:R-:W-:Y:S01]  /*1140*/  @!P2 FMUL R45, R49, R16 ;  /* 0x00000010312da220 */ /* 0x000fe20000400000 */
[----:B------:R-:W-:Y:S01]  /*1150*/  @!P2 FMUL R43, R48, R17 ;  /* 0x00000011302ba220 */ /* 0x000fe20000400000 */
[----:B------:R-:W-:Y:S01]  /*1160*/  @!P2 FMUL R46, R50, R15 ;  /* 0x0000000f322ea220 */ /* 0x000fe20000400000 */
[----:B------:R-:W-:-:S13]  /*1170*/  ISETP.GE.AND P2, PT, R38, R184, PT ;  /* 0x000000b82600720c */ /* 0x000fda0003f46270 */
[----:B------:R-:W4:Y:S04]  /*1180*/  @!P2 LDG.E.64 R18, desc[UR4][R126.64+0xf00] ;  /* 0x000f00047e12a981 */ /* 0x000f28000c1e1b00 */
[----:B------:R-:W5:Y:S01]  /*1190*/  @!P2 LDG.E.64 R20, desc[UR4][R136.64+0xf00] ;  /* 0x000f00048814a981 */ /* 0x000f62000c1e1b00 */
[----:B------:R-:W-:Y:S02]  /*11a0*/  @!P3 PRMT R0, R32, 0x7632, R0 ;  /* 0x000076322000b816 */ /* 0x000fe40000000000 */
[----:B------:R-:W-:-:S03]  /*11b0*/  @!P3 PRMT R14, R33, 0x7632, R14 ;  /* 0x00007632210eb816 */ /* 0x000fc6000000000e */
[----:B------:R-:W-:Y:S01]  /*11c0*/  @!P3 IMAD.U32 R42, R0, 0x10000, RZ ;  /* 0x00010000002ab824 */ /* 0x000fe200078e00ff */
[----:B------:R-:W-:Y:S02]  /*11d0*/  @!P3 SHF.L.U32 R40, R14, 0x10, RZ ;  /* 0x000000100e28b819 */ /* 0x000fe400000006ff */
[----:B------:R-:W-:Y:S02]  /*11e0*/  @!P3 PRMT R0, R12, 0x7632, R0 ;  /* 0x000076320c00b816 */ /* 0x000fe40000000000 */
[C---:B------:R-:W-:Y:S02]  /*11f0*/  @!P3 PRMT R14, R13.reuse, 0x7632, R14 ;  /* 0x000076320d0eb816 */ /* 0x040fe4000000000e */
[----:B0-----:R-:W-:Y:S02]  /*1200*/  CS2R R38, SRZ ;  /* 0x0000000000267805 */ /* 0x001fe4000001ff00 */
[----:B------:R-:W-:Y:S01]  /*1210*/  @!P3 SHF.L.U32 R16, R13, 0x10, RZ ;  /* 0x000000100d10b819 */ /* 0x000fe200000006ff */
[----:B------:R-:W-:Y:S01]  /*1220*/  @!P3 IMAD.U32 R41, R32, 0x10000, RZ ;  /* 0x000100002029b824 */ /* 0x000fe200078e00ff */
[----:B------:R-:W-:Y:S01]  /*1230*/  @!P3 SHF.L.U32 R39, R33, 0x10, RZ ;  /* 0x000000102127b819 */ /* 0x000fe200000006ff */
[----:B------:R-:W-:Y:S01]  /*1240*/  @!P3 IMAD.U32 R12, R12, 0x10000, RZ ;  /* 0x000100000c0cb824 */ /* 0x000fe200078e00ff */
[----:B------:R-:W-:Y:S01]  /*1250*/  @!P3 SHF.L.U32 R15, R14, 0x10, RZ ;  /* 0x000000100e0fb819 */ /* 0x000fe200000006ff */
[----:B------:R-:W-:-:S02]  /*1260*/  @!P3 IMAD.U32 R13, R0, 0x10000, RZ ;  /* 0x00010000000db824 */ /* 0x000fc400078e00ff */
[----:B------:R-:W-:Y:S01]  /*1270*/  VIADD R17, R110, 0x800 ;  /* 0x000008006e117836 */ /* 0x000fe20000000000 */
[----:B------:R-:W-:Y:S02]  /*1280*/  CS2R R36, SRZ ;  /* 0x0000000000247805 */ /* 0x000fe4000001ff00 */
[----:B------:R-:W-:Y:S01]  /*1290*/  CS2R R34, SRZ ;  /* 0x0000000000227805 */ /* 0x000fe2000001ff00 */
[----:B------:R-:W-:Y:S01]  /*12a0*/  @!P3 FMUL R37, R41, R12 ;  /* 0x0000000c2925b220 */ /* 0x000fe20000400000 */
[----:B------:R-:W-:Y:S01]  /*12b0*/  @!P3 FMUL R36, R39, R16 ;  /* 0x000000102724b220 */ /* 0x000fe20000400000 */
[----:B------:R-:W-:Y:S01]  /*12c0*/  @!P3 FMUL R38, R42, R13 ;  /* 0x0000000d2a26b220 */ /* 0x000fe20000400000 */
[----:B------:R-:W-:Y:S01]  /*12d0*/  @!P3 FMUL R35, R40, R15 ;  /* 0x0000000f2823b220 */ /* 0x000fe20000400000 */
[----:B------:R-:W-:Y:S02]  /*12e0*/  ISETP.GE.AND P3, PT, R17, R184, PT ;  /* 0x000000b81100720c */ /* 0x000fe40003f66270 */
[----:B------:R-:W-:-:S02]  /*12f0*/  @!P4 PRMT R12, R115, 0x7632, R12 ;  /* 0x00007632730cc816 */ /* 0x000fc4000000000c */
[----:B------:R-:W-:Y:S02]  /*1300*/  @!P4 PRMT R0, R114, 0x7632, R0 ;  /* 0x000076327200c816 */ /* 0x000fe40000000000 */
[----:B------:R-:W-:Y:S02]  /*1310*/  CS2R R32, SRZ ;  /* 0x0000000000207805 */ /* 0x000fe4000001ff00 */
[----:B------:R-:W-:Y:S01]  /*1320*/  @!P4 IMAD.U32 R32, R12, 0x10000, RZ ;  /* 0x000100000c20c824 */ /* 0x000fe200078e00ff */
[----:B------:R-:W-:Y:S01]  /*1330*/  @!P4 SHF.L.U32 R34, R0, 0x10, RZ ;  /* 0x000000100022c819 */ /* 0x000fe200000006ff */
[----:B------:R0:W-:Y:S01]  /*1340*/  STL [R1+0x38], R17 ;  /* 0x0000381101007387 */ /* 0x0001e20000100800 */
[----:B------:R-:W-:-:S03]  /*1350*/  @!P4 PRMT R0, R10, 0x7632, R0 ;  /* 0x000076320a00c816 */ /* 0x000fc60000000000 */
[----:B------:R-:W5:Y:S01]  /*1360*/  @!P3 LDG.E.64 R14, desc[UR4][R126.64+0x1000] ;  /* 0x001000047e0eb981 */ /* 0x000f62000c1e1b00 */
[C---:B------:R-:W-:Y:S02]  /*1370*/  @!P4 PRMT R12, R11.reuse, 0x7632, R12 ;  /* 0x000076320b0cc816 */ /* 0x040fe4000000000c */
[----:B------:R-:W-:Y:S02]  /*1380*/  @!P4 SHF.L.U32 R33, R114, 0x10, RZ ;  /* 0x000000107221c819 */ /* 0x000fe400000006ff */
[----:B------:R-:W-:Y:S01]  /*1390*/  @!P4 SHF.L.U32 R114, R11, 0x10, RZ ;  /* 0x000000100b72c819 */ /* 0x000fe200000006ff */
[----:B0-----:R-:W5:Y:S01]  /*13a0*/  @!P3 LDG.E.64 R16, desc[UR4][R136.64+0x1000] ;  /* 0x001000048810b981 */ /* 0x001f62000c1e1b00 */
[----:B------:R-:W-:Y:S01]  /*13b0*/  @!P4 SHF.L.U32 R10, R10, 0x10, RZ ;  /* 0x000000100a0ac819 */ /* 0x000fe200000006ff */
[----:B------:R-:W-:Y:S01]  /*13c0*/  @!P4 IMAD.U32 R31, R115, 0x10000, RZ ;  /* 0x00010000731fc824 */ /* 0x000fe200078e00ff */
[----:B------:R-:W-:Y:S02]  /*13d0*/  @!P4 SHF.L.U32 R11, R0, 0x10, RZ ;  /* 0x00000010000bc819 */ /* 0x000fe400000006ff */
[----:B------:R-:W-:Y:S01]  /*13e0*/  @!P4 SHF.L.U32 R13, R12, 0x10, RZ ;  /* 0x000000100c0dc819 */ /* 0x000fe200000006ff */
[----:B------:R-:W-:Y:S01]  /*13f0*/  @!P4 FMUL R29, R33, R10 ;  /* 0x0000000a211dc220 */ /* 0x000fe20000400000 */
[----:B------:R-:W-:Y:S01]  /*1400*/  @!P4 FMUL R28, R31, R114 ;  /* 0x000000721f1cc220 */ /* 0x000fe20000400000 */
[----:B------:R-:W-:-:S02]  /*1410*/  @!P4 FMUL R30, R34, R11 ;  /* 0x0000000b221ec220 */ /* 0x000fc40000400000 */
[----:B------:R-:W-:Y:S01]  /*1420*/  @!P4 FMUL R215, R32, R13 ;  /* 0x0000000d20d7c220 */ /* 0x000fe20000400000 */
[----:B------:R-:W-:-:S13]  /*1430*/  ISETP.GE.AND P4, PT, R116, R184, PT ;  /* 0x000000b87400720c */ /* 0x000fda0003f86270 */
[----:B------:R-:W5:Y:S04]  /*1440*/  @!P4 LDG.E.64 R10, desc[UR4][R126.64+0x1100] ;  /* 0x001100047e0ac981 */ /* 0x000f68000c1e1b00 */
[----:B------:R-:W5:Y:S01]  /*1450*/  @!P4 LDG.E.64 R12, desc[UR4][R136.64+0x1100] ;  /* 0x00110004880cc981 */ /* 0x000f62000c1e1b00 */
[----:B------:R-:W-:Y:S02]  /*1460*/  @!P5 PRMT R0, R112, 0x7632, R0 ;  /* 0x000076327000d816 */ /* 0x000fe40000000000 */
[----:B------:R-:W-:Y:S02]  /*1470*/  CS2R R216, SRZ ;  /* 0x0000000000d87805 */ /* 0x000fe4000001ff00 */
[----:B------:R-:W-:Y:S02]  /*1480*/  CS2R R218, SRZ ;  /* 0x0000000000da7805 */ /* 0x000fe4000001ff00 */
[C---:B------:R-:W-:Y:S01]  /*1490*/  @!P5 PRMT R114, R113.reuse, 0x7632, R114 ;  /* 0x000076327172d816 */ /* 0x040fe20000000072 */
[----:B------:R-:W-:Y:S01]  /*14a0*/  @!P5 IMAD.U32 R217, R0, 0x10000, RZ ;  /* 0x0001000000d9d824 */ /* 0x000fe200078e00ff */
[----:B------:R-:W-:-:S02]  /*14b0*/  @!P5 SHF.L.U32 R218, R113, 0x10, RZ ;  /* 0x0000001071dad819 */ /* 0x000fc400000006ff */
[C---:B------:R-:W-:Y:S02]  /*14c0*/  @!P5 PRMT R0, R8.reuse, 0x7632, R0 ;  /* 0x000076320800d816 */ /* 0x040fe40000000000 */
[----:B------:R-:W-:Y:S02]  /*14d0*/  @!P5 SHF.L.U32 R113, R8, 0x10, RZ ;  /* 0x000000100871d819 */ /* 0x000fe400000006ff */
[C---:B------:R-:W-:Y:S02]  /*14e0*/  @!P5 PRMT R8, R9.reuse, 0x7632, R8 ;  /* 0x000076320908d816 */ /* 0x040fe40000000008 */
[----:B------:R-:W-:Y:S01]  /*14f0*/  @!P5 SHF.L.U32 R0, R0, 0x10, RZ ;  /* 0x000000100000d819 */ /* 0x000fe200000006ff */
[----:B------:R-:W-:Y:S01]  /*1500*/  @!P5 IMAD.U32 R9, R9, 0x10000, RZ ;  /* 0x000100000909d824 */ /* 0x000fe200078e00ff */
[----:B------:R-:W-:Y:S02]  /*1510*/  @!P5 SHF.L.U32 R216, R112, 0x10, RZ ;  /* 0x0000001070d8d819 */ /* 0x000fe400000006ff */
[----:B------:R-:W-:-:S02]  /*1520*/  CS2R R220, SRZ ;  /* 0x0000000000dc7805 */ /* 0x000fc4000001ff00 */
[----:B------:R-:W-:Y:S01]  /*1530*/  @!P5 SHF.L.U32 R219, R114, 0x10, RZ ;  /* 0x0000001072dbd819 */ /* 0x000fe200000006ff */
[----:B------:R-:W-:Y:S01]  /*1540*/  VIADD R115, R110, 0x900 ;  /* 0x000009006e737836 */ /* 0x000fe20000000000 */
[----:B------:R-:W-:Y:S02]  /*1550*/  @!P5 SHF.L.U32 R8, R8, 0x10, RZ ;  /* 0x000000100808d819 */ /* 0x000fe400000006ff */
[----:B------:R-:W-:Y:S01]  /*1560*/  CS2R R222, SRZ ;  /* 0x0000000000de7805 */ /* 0x000fe2000001ff00 */
[----:B------:R-:W-:Y:S01]  /*1570*/  @!P5 FMUL R221, R217, R0 ;  /* 0x00000000d9ddd220 */ /* 0x000fe20000400000 */
[----:B------:R-:W-:Y:S01]  /*1580*/  @!P6 PRMT R0, R6, 0x7632, R0 ;  /* 0x000076320600e816 */ /* 0x000fe20000000000 */
[----:B------:R-:W-:Y:S01]  /*1590*/  @!P5 FMUL R220, R216, R113 ;  /* 0x00000071d8dcd220 */ /* 0x000fe20000400000 */
[----:B------:R-:W-:Y:S01]  /*15a0*/  @!P5 FMUL R222, R218, R9 ;  /* 0x00000009daded220 */ /* 0x000fe20000400000 */
[----:B------:R-:W-:Y:S01]  /*15b0*/  @!P5 FMUL R223, R219, R8 ;  /* 0x00000008dbdfd220 */ /* 0x000fe20000400000 */
[----:B------:R-:W-:-:S02]  /*15c0*/  ISETP.GE.AND P5, PT, R115, R184, PT ;  /* 0x000000b87300720c */ /* 0x000fc40003fa6270 */
[----:B------:R-:W-:Y:S02]  /*15d0*/  CS2R R224, SRZ ;  /* 0x0000000000e07805 */ /* 0x000fe4000001ff00 */
[----:B------:R-:W-:Y:S01]  /*15e0*/  @!P6 SHF.L.U32 R113, R4, 0x10, RZ ;  /* 0x000000100471e819 */ /* 0x000fe200000006ff */
[----:B------:R-:W-:Y:S01]  /*15f0*/  @!P6 IMAD.U32 R225, R0, 0x10000, RZ ;  /* 0x0001000000e1e824 */ /* 0x000fe200078e00ff */
[----:B------:R-:W-:Y:S02]  /*1600*/  @!P6 PRMT R0, R4, 0x7632, R0 ;  /* 0x000076320400e816 */ /* 0x000fe40000000000 */
[----:B------:R-:W-:Y:S02]  /*1610*/  @!P6 PRMT R8, R7, 0x7632, R8 ;  /* 0x000076320708e816 */ /* 0x000fe40000000008 */
[----:B------:R-:W-:Y:S02]  /*1620*/  @!P6 PRMT R4, R5, 0x7632, R4 ;  /* 0x000076320504e816 */ /* 0x000fe40000000004 */
[----:B------:R-:W-:-:S02]  /*1630*/  CS2R R226, SRZ ;  /* 0x0000000000e27805 */ /* 0x000fc4000001ff00 */
[----:B------:R-:W-:Y:S01]  /*1640*/  @!P6 SHF.L.U32 R224, R6, 0x10, RZ ;  /* 0x0000001006e0e819 */ /* 0x000fe200000006ff */
[----:B------:R-:W-:Y:S01]  /*1650*/  @!P6 IMAD.U32 R5, R5, 0x10000, RZ ;  /* 0x000100000505e824 */ /* 0x000fe200078e00ff */
[----:B------:R-:W-:Y:S01]  /*1660*/  @!P6 SHF.L.U32 R226, R7, 0x10, RZ ;  /* 0x0000001007e2e819 */ /* 0x000fe200000006ff */
[----:B------:R-:W-:Y:S01]  /*1670*/  VIADD R112, R110, 0x980 ;  /* 0x000009806e707836 */ /* 0x000fe20000000000 */
[----:B------:R-:W-:Y:S02]  /*1680*/  @!P6 SHF.L.U32 R227, R8, 0x10, RZ ;  /* 0x0000001008e3e819 */ /* 0x000fe400000006ff */
[----:B------:R-:W-:Y:S02]  /*1690*/  CS2R R228, SRZ ;  /* 0x0000000000e47805 */ /* 0x000fe4000001ff00 */
[----:B------:R-:W-:Y:S02]  /*16a0*/  @!P6 SHF.L.U32 R0, R0, 0x10, RZ ;  /* 0x000000100000e819 */ /* 0x000fe400000006ff */
[----:B------:R-:W-:-:S02]  /*16b0*/  CS2R R230, SRZ ;  /* 0x0000000000e67805 */ /* 0x000fc4000001ff00 */
[----:B------:R-:W-:Y:S01]  /*16c0*/  @!P6 SHF.L.U32 R4, R4, 0x10, RZ ;  /* 0x000000100404e819 */ /* 0x000fe200000006ff */
[----:B------:R-:W5:Y:S01]  /*16d0*/  @!P5 LDG.E.64 R6, desc[UR4][R126.64+0x1200] ;  /* 0x001200047e06d981 */ /* 0x000f62000c1e1b00 */
[----:B------:R-:W-:Y:S01]  /*16e0*/  @!P6 FMUL R228, R224, R113 ;  /* 0x00000071e0e4e220 */ /* 0x000fe20000400000 */
[----:B------:R-:W-:Y:S01]  /*16f0*/  @!P6 FMUL R230, R226, R5 ;  /* 0x00000005e2e6e220 */ /* 0x000fe20000400000 */
[----:B------:R-:W-:Y:S01]  /*1700*/  @!P6 FMUL R229, R225, R0 ;  /* 0x00000000e1e5e220 */ /* 0x000fe20000400000 */
[----:B------:R-:W-:Y:S01]  /*1710*/  @!P6 FMUL R231, R227, R4 ;  /* 0x00000004e3e7e220 */ /* 0x000fe20000400000 */
[----:B------:R-:W-:Y:S01]  /*1720*/  ISETP.GE.AND P6, PT, R112, R184, PT ;  /* 0x000000b87000720c */ /* 0x000fe20003fc6270 */
[----:B------:R-:W5:Y:S01]  /*1730*/  @!P5 LDG.E.64 R8, desc[UR4][R136.64+0x1200] ;  /* 0x001200048808d981 */ /* 0x000f62000c1e1b00 */
[----:B------:R-:W-:Y:S02]  /*1740*/  @!P0 PRMT R0, R2, 0x7632, R0 ;  /* 0x0000763202008816 */ /* 0x000fe40000000000 */
[----:B------:R-:W-:Y:S01]  /*1750*/  CS2R R244, SRZ ;  /* 0x0000000000f47805 */ /* 0x000fe2000001ff00 */
[----:B------:R-:W-:Y:S01]  /*1760*/  STL [R1+0x34], R116 ;  /* 0x0000347401007387 */ /* 0x000fe20000100800 */
[----:B------:R-:W-:Y:S01]  /*1770*/  CS2R R232, SRZ ;  /* 0x0000000000e87805 */ /* 0x000fe2000001ff00 */
[----:B------:R-:W-:-:S02]  /*1780*/  @!P0 IMAD.U32 R245, R0, 0x10000, RZ ;  /* 0x0001000000f58824 */ /* 0x000fc400078e00ff */
[----:B------:R0:W-:Y:S01]  /*1790*/  STL [R1+0x30], R115 ;  /* 0x0000307301007387 */ /* 0x0001e20000100800 */
[C---:B------:R-:W-:Y:S02]  /*17a0*/  @!P0 PRMT R0, R26.reuse, 0x7632, R0 ;  /* 0x000076321a008816 */ /* 0x040fe40000000000 */
[----:B------:R-:W-:Y:S02]  /*17b0*/  @!P0 SHF.L.U32 R113, R26, 0x10, RZ ;  /* 0x000000101a718819 */ /* 0x000fe400000006ff */
[----:B------:R-:W-:Y:S02]  /*17c0*/  @!P0 PRMT R4, R3, 0x7632, R4 ;  /* 0x0000763203048816 */ /* 0x000fe40000000004 */
[----:B------:R-:W-:Y:S02]  /*17d0*/  @!P0 SHF.L.U32 R232, R2, 0x10, RZ ;  /* 0x0000001002e88819 */ /* 0x000fe400000006ff */
[----:B0-----:R-:W-:Y:S02]  /*17e0*/  CS2R R114, SRZ ;  /* 0x0000000000727805 */ /* 0x001fe4000001ff00 */
[----:B------:R-:W-:-:S02]  /*17f0*/  @!P0 PRMT R26, R27, 0x7632, R26 ;  /* 0x000076321b1a8816 */ /* 0x000fc4000000001a */
[----:B------:R-:W-:Y:S02]  /*1800*/  @!P0 SHF.L.U32 R115, R3, 0x10, RZ ;  /* 0x0000001003738819 */ /* 0x000fe400000006ff */
[----:B------:R-:W5:Y:S01]  /*1810*/  @!P6 LDG.E.64 R2, desc[UR4][R126.64+0x1300] ;  /* 0x001300047e02e981 */ /* 0x000f62000c1e1b00 */
[----:B------:R-:W-:Y:S01]  /*1820*/  @!P0 SHF.L.U32 R114, R4, 0x10, RZ ;  /* 0x0000001004728819 */ /* 0x000fe200000006ff */
[----:B------:R-:W-:Y:S01]  /*1830*/  @!P0 IMAD.U32 R27, R27, 0x10000, RZ ;  /* 0x000100001b1b8824 */ /* 0x000fe200078e00ff */
[----:B------:R-:W-:Y:S01]  /*1840*/  @!P0 SHF.L.U32 R0, R0, 0x10, RZ ;  /* 0x0000001000008819 */ /* 0x000fe200000006ff */
[----:B------:R0:W-:Y:S01]  /*1850*/  STL [R1+0x44], R112 ;  /* 0x0000447001007387 */ /* 0x0001e20000100800 */
[----:B------:R-:W-:Y:S02]  /*1860*/  @!P0 SHF.L.U32 R26, R26, 0x10, RZ ;  /* 0x000000101a1a8819 */ /* 0x000fe400000006ff */
[----:B------:R-:W-:Y:S02]  /*1870*/  CS2R R246, SRZ ;  /* 0x0000000000f67805 */ /* 0x000fe4000001ff00 */
[----:B------:R-:W-:Y:S01]  /*1880*/  CS2R R248, SRZ ;  /* 0x0000000000f87805 */ /* 0x000fe2000001ff00 */
[----:B------:R-:W5:Y:S01]  /*1890*/  @!P6 LDG.E.64 R4, desc[UR4][R136.64+0x1300] ;  /* 0x001300048804e981 */ /* 0x000f62000c1e1b00 */
[----:B------:R-:W-:Y:S01]  /*18a0*/  @!P0 FMUL R246, R232, R113 ;  /* 0x00000071e8f68220 */ /* 0x000fe20000400000 */
[----:B------:R-:W-:Y:S01]  /*18b0*/  @!P0 FMUL R248, R115, R27 ;  /* 0x0000001b73f88220 */ /* 0x000fe20000400000 */
[----:B0-----:R-:W-:-:S02]  /*18c0*/  VIADD R112, R110, 0xa00 ;  /* 0x00000a006e707836 */ /* 0x001fc40000000000 */
[----:B------:R-:W-:Y:S01]  /*18d0*/  @!P0 FMUL R247, R245, R0 ;  /* 0x00000000f5f78220 */ /* 0x000fe20000400000 */
[----:B------:R-:W-:Y:S02]  /*18e0*/  @!P0 FMUL R249, R114, R26 ;  /* 0x0000001a72f98220 */ /* 0x000fe40000400000 */
[----:B------:R-:W-:Y:S01]  /*18f0*/  ISETP.GE.AND P0, PT, R112, R184, PT ;  /* 0x000000b87000720c */ /* 0x000fe20003f06270 */
[----:B------:R-:W-:-:S12]  /*1900*/  STL [R1+0x24], R115 ;  /* 0x0000247301007387 */ /* 0x000fd80000100800 */
[----:B------:R-:W5:Y:S04]  /*1910*/  @!P0 LDG.E.64 R132, desc[UR4][R126.64+0x1400] ;  /* 0x001400047e848981 */ /* 0x000f68000c1e1b00 */
[----:B------:R-:W5:Y:S04]  /*1920*/  @!P0 LDG.E.64 R116, desc[UR4][R136.64+0x1400] ;  /* 0x0014000488748981 */ /* 0x000f68000c1e1b00 */
[----:B------:R0:W-:Y:S04]  /*1930*/  STL [R1+0x28], R114 ;  /* 0x0000287201007387 */ /* 0x0001e80000100800 */
[----:B------:R1:W-:Y:S01]  /*1940*/  STL [R1+0x60], R112 ;  /* 0x0000607001007387 */ /* 0x0003e20000100800 */
[----:B0-----:R-:W-:Y:S01]  /*1950*/  HFMA2.MMA R114, -RZ, RZ, 0, 0 ;  /* 0x00000000ff727435 */ /* 0x001fe200000001ff */
[----:B-1----:R-:W-:-:S02]  /*1960*/  CS2R R112, SRZ ;  /* 0x0000000000707805 */ /* 0x002fc4000001ff00 */
[----:B------:R-:W-:Y:S02]  /*1970*/  MOV R27, RZ ;  /* 0x000000ff001b7202 */ /* 0x000fe40000000f00 */
[----:B------:R-:W-:Y:S02]  /*1980*/  CS2R R240, SRZ ;  /* 0x0000000000f07805 */ /* 0x000fe4000001ff00 */
[----:B------:R-:W-:Y:S02]  /*1990*/  CS2R R242, SRZ ;  /* 0x0000000000f27805 */ /* 0x000fe4000001ff00 */
[----:B------:R-:W-:Y:S02]  /*19a0*/  CS2R R238, SRZ ;  /* 0x0000000000ee7805 */ /* 0x000fe4000001ff00 */
[----:B------:R-:W-:Y:S02]  /*19b0*/  CS2R R250, SRZ ;  /* 0x0000000000fa7805 */ /* 0x000fe4000001ff00 */
[C---:B--2---:R-:W-:Y:S01]  /*19c0*/  @!P1 PRMT R0, R22.reuse, 0x7632, R0 ;  /* 0x0000763216009816 */ /* 0x044fe20000000000 */
[----:B------:R-:W-:Y:S01]  /*19d0*/  @!P1 IMAD.U32 R114, R22, 0x10000, RZ ;  /* 0x0001000016729824 */ /* 0x000fe200078e00ff */
[----:B------:R-:W-:-:S02]  /*19e0*/  @!P1 PRMT R26, R23, 0x7632, R26 ;  /* 0x00007632171a9816 */ /* 0x000fc4000000001a */
[----:B------:R-:W-:Y:S02]  /*19f0*/  @!P1 SHF.L.U32 R112, R0, 0x10, RZ ;  /* 0x0000001000709819 */ /* 0x000fe400000006ff */
[----:B---3--:R-:W-:Y:S02]  /*1a00*/  @!P1 PRMT R0, R24, 0x7632, R0 ;  /* 0x0000763218009816 */ /* 0x008fe40000000000 */
[----:B------:R-:W-:Y:S01]  /*1a10*/  @!P1 PRMT R22, R25, 0x7632, R22 ;  /* 0x0000763219169816 */ /* 0x000fe20000000016 */
[----:B------:R-:W-:Y:S01]  /*1a20*/  @!P1 IMAD.U32 R27, R26, 0x10000, RZ ;  /* 0x000100001a1b9824 */ /* 0x000fe200078e00ff */
[----:B------:R-:W-:Y:S01]  /*1a30*/  @!P1 SHF.L.U32 R113, R23, 0x10, RZ ;  /* 0x0000001017719819 */ /* 0x000fe200000006ff */
[----:B------:R-:W-:Y:S01]  /*1a40*/  @!P1 IMAD.U32 R0, R0, 0x10000, RZ ;  /* 0x0001000000009824 */ /* 0x000fe200078e00ff */
[----:B------:R-:W-:Y:S02]  /*1a50*/  @!P1 SHF.L.U32 R24, R24, 0x10, RZ ;  /* 0x0000001018189819 */ /* 0x000fe400000006ff */
[----:B------:R-:W-:-:S02]  /*1a60*/  @!P1 SHF.L.U32 R25, R25, 0x10, RZ ;  /* 0x0000001019199819 */ /* 0x000fc400000006ff */
[----:B------:R-:W-:Y:S02]  /*1a70*/  @!P1 SHF.L.U32 R22, R22, 0x10, RZ ;  /* 0x0000001016169819 */ /* 0x000fe400000006ff */
[----:B------:R-:W-:Y:S01]  /*1a80*/  IADD3 R23, R110, 0xa80, RZ ;  /* 0x00000a806e177810 */ /* 0x000fe20007ffe0ff */
        /* <DEDUP_REMOVED lines=9> */
[----:B------:R0:W-:Y:S01]  /*1b20*/  STL [R1+0x18], R112 ;  /* 0x0000187001007387 */ /* 0x0001e20000100800 */
[----:B------:R-:W-:-:S03]  /*1b30*/  IMAD.MOV.U32 R26, RZ, RZ, RZ ;  /* 0x000000ffff1a7224 */ /* 0x000fc600078e00ff */
[----:B------:R-:W-:Y:S01]  /*1b40*/  STL [R1+0x20], R27 ;  /* 0x0000201b01007387 */ /* 0x000fe20000100800 */
[----:B------:R-:W-:-:S03]  /*1b50*/  @!P2 SHF.L.U32 R26, R18, 0x10, RZ ;  /* 0x00000010121aa819 */ /* 0x000fc600000006ff */
[----:B------:R1:W-:Y:S01]  /*1b60*/  STL [R1+0x5c], R23 ;  /* 0x00005c1701007387 */ /* 0x0003e20000100800 */
[----:B------:R-:W-:Y:S02]  /*1b70*/  @!P2 SHF.L.U32 R24, R0, 0x10, RZ ;  /* 0x000000100018a819 */ /* 0x000fe400000006ff */
[----:B------:R-:W-:Y:S01]  /*1b80*/  @!P2 PRMT R22, R19, 0x7632, R22 ;  /* 0x000076321316a816 */ /* 0x000fe20000000016 */
[----:B------:R-:W2:Y:S01]  /*1b90*/  @!P1 LDG.E.64 R120, desc[UR4][R126.64+0x1500] ;  /* 0x001500047e789981 */ /* 0x000ea2000c1e1b00 */
[----:B-----5:R-:W-:Y:S02]  /*1ba0*/  @!P2 PRMT R0, R20, 0x7632, R0 ;  /* 0x000076321400a816 */ /* 0x020fe40000000000 */
[C---:B------:R-:W-:Y:S01]  /*1bb0*/  @!P2 PRMT R18, R21.reuse, 0x7632, R18 ;  /* 0x000076321512a816 */ /* 0x040fe20000000012 */
[----:B0-----:R-:W3:Y:S01]  /*1bc0*/  @!P1 LDG.E.64 R112, desc[UR4][R136.64+0x1500] ;  /* 0x0015000488709981 */ /* 0x001ee2000c1e1b00 */
[----:B-1----:R-:W-:Y:S01]  /*1bd0*/  HFMA2.MMA R23, -RZ, RZ, 0, 0 ;  /* 0x00000000ff177435 */ /* 0x002fe200000001ff */
[----:B------:R-:W-:Y:S01]  /*1be0*/  @!P2 SHF.L.U32 R21, R21, 0x10, RZ ;  /* 0x000000101515a819 */ /* 0x000fe200000006ff */
[----:B------:R-:W-:Y:S01]  /*1bf0*/  @!P2 IMAD.U32 R25, R19, 0x10000, RZ ;  /* 0x000100001319a824 */ /* 0x000fe200078e00ff */
[----:B------:R-:W-:Y:S01]  /*1c00*/  @!P2 SHF.L.U32 R0, R0, 0x10, RZ ;  /* 0x000000100000a819 */ /* 0x000fe200000006ff */
[----:B------:R-:W-:-:S02]  /*1c10*/  @!P2 IMAD.U32 R20, R20, 0x10000, RZ ;  /* 0x000100001414a824 */ /* 0x000fc400078e00ff */
[----:B------:R-:W-:Y:S01]  /*1c20*/  @!P2 SHF.L.U32 R23, R22, 0x10, RZ ;  /* 0x000000101617a819 */ /* 0x000fe200000006ff */
[----:B------:R-:W-:Y:S01]  /*1c30*/  @!P2 IMAD.U32 R18, R18, 0x10000, RZ ;  /* 0x000100001212a824 */ /* 0x000fe200078e00ff */
[----:B------:R-:W-:Y:S01]  /*1c40*/  IADD3 R19, R110, 0xb00, RZ ;  /* 0x00000b006e137810 */ /* 0x000fe20007ffe0ff */
[----:B------:R-:W-:Y:S01]  /*1c50*/  @!P2 FMUL R238, R26, R20 ;  /* 0x000000141aeea220 */ /* 0x000fe20000400000 */
[----:B------:R-:W-:Y:S01]  /*1c60*/  @!P2 FMUL R240, R25, R21 ;  /* 0x0000001519f0a220 */ /* 0x000fe20000400000 */
[----:B------:R-:W-:Y:S01]  /*1c70*/  @!P2 FMUL R239, R24, R0 ;  /* 0x0000000018efa220 */ /* 0x000fe20000400000 */
[----:B------:R-:W-:Y:S01]  /*1c80*/  @!P2 FMUL R244, R23, R18 ;  /* 0x0000001217f4a220 */ /* 0x000fe20000400000 */
[----:B------:R-:W-:-:S13]  /*1c90*/  ISETP.GE.AND P2, PT, R19, R184, PT ;  /* 0x000000b81300720c */ /* 0x000fda0003f46270 */
[----:B------:R-:W4:Y:S04]  /*1ca0*/  @!P2 LDG.E.64 R128, desc[UR4][R126.64+0x1600] ;  /* 0x001600047e80a981 */ /* 0x000f28000c1e1b00 */
[----:B------:R-:W5:Y:S01]  /*1cb0*/  @!P2 LDG.E.64 R140, desc[UR4][R136.64+0x1600] ;  /* 0x00160004888ca981 */ /* 0x000f62000c1e1b00 */
[C---:B------:R-:W-:Y:S01]  /*1cc0*/  @!P3 PRMT R0, R14.reuse, 0x7632, R0 ;  /* 0x000076320e00b816 */ /* 0x040fe20000000000 */
[----:B------:R-:W-:Y:S01]  /*1cd0*/  @!P3 IMAD.U32 R250, R14, 0x10000, RZ ;  /* 0x000100000efab824 */ /* 0x000fe200078e00ff */
[----:B------:R-:W-:Y:S02]  /*1ce0*/  @!P3 PRMT R18, R15, 0x7632, R18 ;  /* 0x000076320f12b816 */ /* 0x000fe40000000012 */
[----:B------:R-:W-:Y:S01]  /*1cf0*/  @!P3 SHF.L.U32 R251, R0, 0x10, RZ ;  /* 0x0000001000fbb819 */ /* 0x000fe200000006ff */
[----:B------:R-:W-:Y:S01]  /*1d00*/  STL [R1+0x4], R26 ;  /* 0x0000041a01007387 */ /* 0x000fe20000100800 */
[----:B------:R-:W-:-:S02]  /*1d10*/  @!P3 PRMT R0, R16, 0x7632, R0 ;  /* 0x000076321000b816 */ /* 0x000fc40000000000 */
[----:B------:R-:W-:Y:S01]  /*1d20*/  @!P3 PRMT R14, R17, 0x7632, R14 ;  /* 0x00007632110eb816 */ /* 0x000fe2000000000e */
[----:B------:R-:W-:Y:S01]  /*1d30*/  STL [R1+0xc], R25 ;  /* 0x00000c1901007387 */ /* 0x000fe20000100800 */
[----:B------:R-:W-:Y:S02]  /*1d40*/  MOV R252, RZ ;  /* 0x000000ff00fc7202 */ /* 0x000fe40000000f00 */
        /* <DEDUP_REMOVED lines=12> */
[----:B------:R-:W-:Y:S01]  /*1e10*/  @!P3 FMUL R234, R250, R15 ;  /* 0x0000000ffaeab220 */ /* 0x000fe20000400000 */
[----:B------:R-:W-:Y:S01]  /*1e20*/  @!P3 FMUL R236, R252, R17 ;  /* 0x00000011fcecb220 */ /* 0x000fe20000400000 */
[----:B------:R-:W-:Y:S01]  /*1e30*/  @!P3 FMUL R235, R251, R0 ;  /* 0x00000000fbebb220 */ /* 0x000fe20000400000 */
[----:B------:R-:W-:Y:S01]  /*1e40*/  @!P3 FMUL R237, R20, R14 ;  /* 0x0000000e14edb220 */ /* 0x000fe20000400000 */
[----:B0-----:R-:W-:-:S04]  /*1e50*/  IADD3 R19, R110, 0xb80, RZ ;  /* 0x00000b806e137810 */ /* 0x001fc80007ffe0ff */
[----:B------:R-:W-:Y:S02]  /*1e60*/  ISETP.GE.AND P3, PT, R19, R184, PT ;  /* 0x000000b81300720c */ /* 0x000fe40003f66270 */
[C---:B------:R-:W-:Y:S02]  /*1e70*/  @!P4 PRMT R0, R10.reuse, 0x7632, R0 ;  /* 0x000076320a00c816 */ /* 0x040fe40000000000 */
[----:B------:R-:W-:Y:S02]  /*1e80*/  CS2R R26, SRZ ;  /* 0x00000000001a7805 */ /* 0x000fe4000001ff00 */
[----:B------:R-:W-:Y:S01]  /*1e90*/  @!P4 PRMT R14, R11, 0x7632, R14 ;  /* 0x000076320b0ec816 */ /* 0x000fe2000000000e */
[----:B------:R-:W-:Y:S01]  /*1ea0*/  @!P4 IMAD.U32 R26, R10, 0x10000, RZ ;  /* 0x000100000a1ac824 */ /* 0x000fe200078e00ff */
[----:B------:R-:W-:Y:S02]  /*1eb0*/  @!P4 SHF.L.U32 R27, R0, 0x10, RZ ;  /* 0x00000010001bc819 */ /* 0x000fe400000006ff */
[----:B------:R-:W-:-:S02]  /*1ec0*/  CS2R R24, SRZ ;  /* 0x0000000000187805 */ /* 0x000fc4000001ff00 */
[----:B------:R-:W-:Y:S02]  /*1ed0*/  @!P4 PRMT R0, R12, 0x7632, R0 ;  /* 0x000076320c00c816 */ /* 0x000fe40000000000 */
[----:B------:R-:W-:Y:S01]  /*1ee0*/  @!P4 PRMT R10, R13, 0x7632, R10 ;  /* 0x000076320d0ac816 */ /* 0x000fe2000000000a */
[----:B------:R-:W5:Y:S01]  /*1ef0*/  @!P3 LDG.E.64 R114, desc[UR4][R126.64+0x1700] ;  /* 0x001700047e72b981 */ /* 0x000f62000c1e1b00 */
[----:B------:R-:W-:-:S03]  /*1f00*/  @!P4 SHF.L.U32 R24, R11, 0x10, RZ ;  /* 0x000000100b18c819 */ /* 0x000fc600000006ff */
[----:B------:R-:W5:Y:S01]  /*1f10*/  @!P3 LDG.E.64 R118, desc[UR4][R136.64+0x1700] ;  /* 0x001700048876b981 */ /* 0x000f62000c1e1b00 */
[----:B------:R-:W-:Y:S01]  /*1f20*/  @!P4 SHF.L.U32 R11, R12, 0x10, RZ ;  /* 0x000000100c0bc819 */ /* 0x000fe200000006ff */
[----:B------:R-:W-:Y:S01]  /*1f30*/  @!P4 IMAD.U32 R25, R14, 0x10000, RZ ;  /* 0x000100000e19c824 */ /* 0x000fe200078e00ff */
[----:B------:R-:W-:Y:S01]  /*1f40*/  @!P4 SHF.L.U32 R13, R13, 0x10, RZ ;  /* 0x000000100d0dc819 */ /* 0x000fe200000006ff */
[----:B------:R-:W-:Y:S01]  /*1f50*/  VIADD R15, R110, 0xc00 ;  /* 0x00000c006e0f7836 */ /* 0x000fe20000000000 */
[----:B------:R-:W-:Y:S02]  /*1f60*/  @!P4 SHF.L.U32 R0, R0, 0x10, RZ ;  /* 0x000000100000c819 */ /* 0x000fe400000006ff */
[----:B------:R-:W-:Y:S01]  /*1f70*/  @!P4 SHF.L.U32 R10, R10, 0x10, RZ ;  /* 0x000000100a0ac819 */ /* 0x000fe200000006ff */
[----:B------:R0:W-:Y:S01]  /*1f80*/  STL [R1], R20 ;  /* 0x0000001401007387 */ /* 0x0001e20000100800 */
[----:B------:R-:W-:Y:S01]  /*1f90*/  CS2R R22, SRZ ;  /* 0x0000000000167805 */ /* 0x000fe2000001ff00 */
[----:B------:R-:W-:Y:S01]  /*1fa0*/  @!P4 FMUL R21, R24, R13 ;  /* 0x0000000d1815c220 */ /* 0x000fe20000400000 */
[----:B------:R-:W-:Y:S01]  /*1fb0*/  @!P4 FMUL R22, R26, R11 ;  /* 0x0000000b1a16c220 */ /* 0x000fe20000400000 */
[----:B------:R-:W-:Y:S01]  /*1fc0*/  @!P4 FMUL R23, R27, R0 ;  /* 0x000000001b17c220 */ /* 0x000fe20000400000 */
[----:B0-----:R-:W-:-:S02]  /*1fd0*/  IMAD.MOV.U32 R20, RZ, RZ, RZ ;  /* 0x000000ffff147224 */ /* 0x001fc400078e00ff */
[----:B------:R-:W-:Y:S01]  /*1fe0*/  @!P4 FMUL R20, R25, R10 ;  /* 0x0000000a1914c220 */ /* 0x000fe20000400000 */
[----:B------:R-:W-:-:S13]  /*1ff0*/  ISETP.GE.AND P4, PT, R15, R184, PT ;  /* 0x000000b80f00720c */ /* 0x000fda0003f86270 */
[----:B------:R-:W5:Y:S04]  /*2000*/  @!P4 LDG.E.64 R122, desc[UR4][R126.64+0x1800] ;  /* 0x001800047e7ac981 */ /* 0x000f68000c1e1b00 */
[----:B------:R-:W5:Y:S01]  /*2010*/  @!P4 LDG.E.64 R124, desc[UR4][R136.64+0x1800] ;  /* 0x00180004887cc981 */ /* 0x000f62000c1e1b00 */
[----:B------:R-:W-:-:S03]  /*2020*/  @!P5 PRMT R0, R6, 0x7632, R0 ;  /* 0x000076320600d816 */ /* 0x000fc60000000000 */
[----:B------:R0:W-:Y:S01]  /*2030*/  STL [R1+0x54], R19 ;  /* 0x0000541301007387 */ /* 0x0001e20000100800 */
[----:B------:R-:W-:Y:S02]  /*2040*/  @!P5 PRMT R10, R7, 0x7632, R10 ;  /* 0x00007632070ad816 */ /* 0x000fe4000000000a */
[----:B------:R-:W-:Y:S02]  /*2050*/  CS2R R16, SRZ ;  /* 0x0000000000107805 */ /* 0x000fe4000001ff00 */
[----:B0-----:R-:W-:Y:S02]  /*2060*/  CS2R R18, SRZ ;  /* 0x0000000000127805 */ /* 0x001fe4000001ff00 */
[----:B------:R-:W-:Y:S01]  /*2070*/  @!P5 IMAD.U32 R19, R0, 0x10000, RZ ;  /* 0x000100000013d824 */ /* 0x000fe200078e00ff */
[----:B------:R-:W-:Y:S01]  /*2080*/  @!P5 PRMT R0, R8, 0x7632, R0 ;  /* 0x000076320800d816 */ /* 0x000fe20000000000 */
[----:B------:R0:W-:Y:S01]  /*2090*/  STL [R1+0x50], R15 ;  /* 0x0000500f01007387 */ /* 0x0001e20000100800 */
[----:B------:R-:W-:-:S02]  /*20a0*/  @!P5 SHF.L.U32 R18, R6, 0x10, RZ ;  /* 0x000000100612d819 */ /* 0x000fc400000006ff */
[----:B------:R-:W-:Y:S02]  /*20b0*/  @!P5 SHF.L.U32 R0, R0, 0x10, RZ ;  /* 0x000000100000d819 */ /* 0x000fe400000006ff */
[----:B------:R-:W-:Y:S02]  /*20c0*/  @!P5 SHF.L.U32 R16, R7, 0x10, RZ ;  /* 0x000000100710d819 */ /* 0x000fe400000006ff */
[----:B------:R-:W-:Y:S02]  /*20d0*/  @!P5 SHF.L.U32 R17, R10, 0x10, RZ ;  /* 0x000000100a11d819 */ /* 0x000fe400000006ff */
[----:B------:R-:W-:Y:S02]  /*20e0*/  CS2R R10, SRZ ;  /* 0x00000000000a7805 */ /* 0x000fe4000001ff00 */
[C---:B------:R-:W-:Y:S01]  /*20f0*/  @!P5 PRMT R6, R9.reuse, 0x7632, R6 ;  /* 0x000076320906d816 */ /* 0x040fe20000000006 */
[----:B------:R-:W-:Y:S01]  /*2100*/  @!P5 IMAD.U32 R9, R9, 0x10000, RZ ;  /* 0x000100000909d824 */ /* 0x000fe200078e00ff */
[----:B0-----:R-:W-:-:S02]  /*2110*/  CS2R R14, SRZ ;  /* 0x00000000000e7805 */ /* 0x001fc4000001ff00 */
[----:B------:R-:W-:Y:S01]  /*2120*/  CS2R R12, SRZ ;  /* 0x00000000000c7805 */ /* 0x000fe2000001ff00 */
[----:B------:R-:W-:Y:S01]  /*2130*/  @!P5 FMUL R15, R19, R0 ;  /* 0x00000000130fd220 */ /* 0x000fe20000400000 */
[----:B------:R-:W-:Y:S01]  /*2140*/  @!P6 SHF.L.U32 R10, R2, 0x10, RZ ;  /* 0x00000010020ae819 */ /* 0x000fe200000006ff */
[----:B------:R-:W-:Y:S01]  /*2150*/  @!P5 FMUL R13, R16, R9 ;  /* 0x00000009100dd220 */ /* 0x000fe20000400000 */
[----:B------:R-:W-:Y:S01]  /*2160*/  @!P5 SHF.L.U32 R7, R8, 0x10, RZ ;  /* 0x000000100807d819 */ /* 0x000fe200000006ff */
[----:B------:R-:W-:Y:S01]  /*2170*/  VIADD R130, R110, 0xc80 ;  /* 0x00000c806e827836 */ /* 0x000fe20000000000 */
[----:B------:R-:W-:Y:S02]  /*2180*/  @!P5 SHF.L.U32 R6, R6, 0x10, RZ ;  /* 0x000000100606d819 */ /* 0x000fe400000006ff */
[----:B------:R-:W-:Y:S02]  /*2190*/  @!P6 PRMT R2, R2, 0x7632, R2 ;  /* 0x000076320202e816 */ /* 0x000fe40000000002 */
[----:B------:R-:W-:-:S02]  /*21a0*/  @!P6 PRMT R0, R3, 0x7632, R0 ;  /* 0x000076320300e816 */ /* 0x000fc40000000000 */
[----:B------:R-:W-:Y:S02]  /*21b0*/  CS2R R8, SRZ ;  /* 0x0000000000087805 */ /* 0x000fe4000001ff00 */
[----:B------:R-:W-:Y:S01]  /*21c0*/  @!P6 SHF.L.U32 R11, R2, 0x10, RZ ;  /* 0x00000010020be819 */ /* 0x000fe200000006ff */
[----:B------:R-:W-:Y:S01]  /*21d0*/  @!P5 FMUL R14, R18, R7 ;  /* 0x00000007120ed220 */ /* 0x000fe20000400000 */
[----:B------:R-:W-:Y:S01]  /*21e0*/  @!P6 SHF.L.U32 R8, R0, 0x10, RZ ;  /* 0x000000100008e819 */ /* 0x000fe200000006ff */
[----:B------:R-:W-:Y:S01]  /*21f0*/  @!P5 FMUL R12, R17, R6 ;  /* 0x00000006110cd220 */ /* 0x000fe20000400000 */
[----:B------:R-:W-:Y:S02]  /*2200*/  @!P6 PRMT R0, R4, 0x7632, R0 ;  /* 0x000076320400e816 */ /* 0x000fe40000000000 */
[----:B------:R-:W-:Y:S02]  /*2210*/  CS2R R6, SRZ ;  /* 0x0000000000067805 */ /* 0x000fe4000001ff00 */
[----:B------:R-:W-:-:S02]  /*2220*/  @!P6 PRMT R2, R5, 0x7632, R2 ;  /* 0x000076320502e816 */ /* 0x000fc40000000002 */
[----:B------:R-:W-:Y:S01]  /*2230*/  ISETP.GE.AND P5, PT, R130, R184, PT ;  /* 0x000000b88200720c */ /* 0x000fe20003fa6270 */
[----:B------:R-:W-:Y:S01]  /*2240*/  @!P6 IMAD.U32 R7, R3, 0x10000, RZ ;  /* 0x000100000307e824 */ /* 0x000fe200078e00ff */
[----:B------:R-:W-:Y:S01]  /*2250*/  @!P6 SHF.L.U32 R131, R4, 0x10, RZ ;  /* 0x000000100483e819 */ /* 0x000fe200000006ff */
[----:B------:R-:W-:Y:S01]  /*2260*/  @!P6 IMAD.U32 R138, R5, 0x10000, RZ ;  /* 0x00010000058ae824 */ /* 0x000fe200078e00ff */
[----:B------:R-:W-:Y:S01]  /*2270*/  @!P6 SHF.L.U32 R0, R0, 0x10, RZ ;  /* 0x000000100000e819 */ /* 0x000fe200000006ff */
[----:B------:R-:W-:Y:S01]  /*2280*/  VIADD R139, R110, 0xd00 ;  /* 0x00000d006e8b7836 */ /* 0x000fe20000000000 */
[----:B------:R-:W-:Y:S02]  /*2290*/  @!P6 SHF.L.U32 R3, R2, 0x10, RZ ;  /* 0x000000100203e819 */ /* 0x000fe400000006ff */
[----:B------:R-:W-:Y:S01]  /*22a0*/  CS2R R4, SRZ ;  /* 0x0000000000047805 */ /* 0x000fe2000001ff00 */
[----:B------:R-:W-:Y:S01]  /*22b0*/  @!P6 FMUL R9, R10, R131 ;  /* 0x000000830a09e220 */ /* 0x000fe20000400000 */
[----:B------:R-:W-:Y:S01]  /*22c0*/  @!P6 FMUL R5, R7, R138 ;  /* 0x0000008a0705e220 */ /* 0x000fe20000400000 */
[----:B------:R-:W-:Y:S01]  /*22d0*/  @!P6 FMUL R6, R11, R0 ;  /* 0x000000000b06e220 */ /* 0x000fe20000400000 */
[----:B------:R-:W-:Y:S01]  /*22e0*/  @!P6 FMUL R4, R8, R3 ;  /* 0x000000030804e220 */ /* 0x000fe20000400000 */
[----:B------:R-:W-:Y:S01]  /*22f0*/  ISETP.GE.AND P6, PT, R139, R184, PT ;  /* 0x000000b88b00720c */ /* 0x000fe20003fc6270 */
[----:B------:R0:W-:Y:S01]  /*2300*/  STL [R1+0x7c], R130 ;  /* 0x00007c8201007387 */ /* 0x0001e20000100800 */
[----:B------:R-:W-:Y:S01]  /*2310*/  CS2R R2, SRZ ;  /* 0x0000000000027805 */ /* 0x000fe2000001ff00 */
[----:B------:R-:W-:Y:S01]  /*2320*/  HFMA2.MMA R0, -RZ, RZ, 0, 0 ;  /* 0x00000000ff007435 */ /* 0x000fe200000001ff */
[C---:B------:R-:W-:Y:S01]  /*2330*/  @!P0 SHF.L.U32 R3, R132.reuse, 0x10, RZ ;  /* 0x0000001084038819 */ /* 0x040fe200000006ff */
[----:B------:R-:W5:Y:S01]  /*2340*/  @!P5 LDG.E.64 R134, desc[UR4][R136.64+0x1900] ;  /* 0x001900048886d981 */ /* 0x000f62000c1e1b00 */
[----:B------:R-:W-:-:S03]  /*2350*/  @!P0 PRMT R132, R132, 0x7632, R132 ;  /* 0x0000763284848816 */ /* 0x000fc60000000084 */
[----:B0-----:R-:W5:Y:S01]  /*2360*/  @!P5 LDG.E.64 R130, desc[UR4][R126.64+0x1900] ;  /* 0x001900047e82d981 */ /* 0x001f62000c1e1b00 */
[C---:B------:R-:W-:Y:S01]  /*2370*/  @!P0 PRMT R138, R133.reuse, 0x7632, R138 ;  /* 0x00007632858a8816 */ /* 0x040fe2000000008a */
[----:B------:R-:W-:Y:S01]  /*2380*/  @!P0 IMAD.U32 R0, R133, 0x10000, RZ ;  /* 0x0001000085008824 */ /* 0x000fe200078e00ff */
[----:B------:R-:W-:Y:S02]  /*2390*/  @!P0 SHF.L.U32 R2, R132, 0x10, RZ ;  /* 0x0000001084028819 */ /* 0x000fe400000006ff */
[----:B------:R-:W-:Y:S01]  /*23a0*/  @!P0 PRMT R150, R116, 0x7632, R150 ;  /* 0x0000763274968816 */ /* 0x000fe20000000096 */
[----:B------:R-:W5:Y:S01]  /*23b0*/  @!P6 LDG.E.64 R132, desc[UR4][R126.64+0x1a00] ;  /* 0x001a00047e84e981 */ /* 0x000f62000c1e1b00 */
[C---:B------:R-:W-:Y:S02]  /*23c0*/  @!P0 PRMT R151, R117.reuse, 0x7632, R151 ;  /* 0x0000763275978816 */ /* 0x040fe40000000097 */
[----:B------:R-:W-:Y:S01]  /*23d0*/  @!P0 SHF.L.U32 R153, R117, 0x10, RZ ;  /* 0x0000001075998819 */ /* 0x000fe200000006ff */
[----:B------:R0:W-:Y:S01]  /*23e0*/  STL [R1+0x78], R139 ;  /* 0x0000788b01007387 */ /* 0x0001e20000100800 */
[----:B------:R-:W-:Y:S01]  /*23f0*/  @!P0 SHF.L.U32 R149, R138, 0x10, RZ ;  /* 0x000000108a958819 */ /* 0x000fe200000006ff */
[----:B------:R-:W-:Y:S01]  /*2400*/  @!P0 IMAD.U32 R116, R116, 0x10000, RZ ;  /* 0x0001000074748824 */ /* 0x000fe200078e00ff */
[----:B------:R-:W-:Y:S01]  /*2410*/  @!P0 SHF.L.U32 R117, R150, 0x10, RZ ;  /* 0x0000001096758819 */ /* 0x000fe200000006ff */
[----:B------:R-:W-:Y:S01]  /*2420*/  @!P0 IMAD.U32 R150, R151, 0x10000, RZ ;  /* 0x0001000097968824 */ /* 0x000fe200078e00ff */
[----:B------:R-:W-:-:S02]  /*2430*/  IADD3 R152, R110, 0xd80, RZ ;  /* 0x00000d806e987810 */ /* 0x000fc40007ffe0ff */
[----:B------:R-:W-:Y:S02]  /*2440*/  CS2R R156, SRZ ;  /* 0x00000000009c7805 */ /* 0x000fe4000001ff00 */
[----:B------:R-:W-:Y:S01]  /*2450*/  CS2R R154, SRZ ;  /* 0x00000000009a7805 */ /* 0x000fe2000001ff00 */
[----:B0-----:R-:W5:Y:S01]  /*2460*/  @!P6 LDG.E.64 R138, desc[UR4][R136.64+0x1a00] ;  /* 0x001a0004888ae981 */ /* 0x001f62000c1e1b00 */
[----:B------:R-:W-:Y:S01]  /*2470*/  @!P0 FMUL R156, R3, R116 ;  /* 0x00000074039c8220 */ /* 0x000fe20000400000 */
[----:B------:R-:W-:Y:S01]  /*2480*/  @!P0 FMUL R155, R0, R153 ;  /* 0x00000099009b8220 */ /* 0x000fe20000400000 */
[----:B------:R-:W-:Y:S01]  /*2490*/  @!P0 FMUL R157, R2, R117 ;  /* 0x00000075029d8220 */ /* 0x000fe20000400000 */
[----:B------:R-:W-:Y:S01]  /*24a0*/  @!P0 FMUL R154, R149, R150 ;  /* 0x00000096959a8220 */ /* 0x000fe20000400000 */
[----:B------:R-:W-:Y:S01]  /*24b0*/  ISETP.GE.AND P0, PT, R152, R184, PT ;  /* 0x000000b89800720c */ /* 0x000fe20003f06270 */
[----:B------:R0:W-:Y:S01]  /*24c0*/  STL [R1+0x74], R152 ;  /* 0x0000749801007387 */ /* 0x0001e20000100800 */
[----:B------:R-:W-:-:S11]  /*24d0*/  CS2R R150, SRZ ;  /* 0x0000000000967805 */ /* 0x000fd6000001ff00 */
[----:B------:R-:W5:Y:S01]  /*24e0*/  @!P0 LDG.E.64 R116, desc[UR4][R126.64+0x1b00] ;  /* 0x001b00047e748981 */ /* 0x000f62000c1e1b00 */
[----:B0-----:R-:W-:Y:S02]  /*24f0*/  CS2R R152, SRZ ;  /* 0x0000000000987805 */ /* 0x001fe4000001ff00 */
[----:B------:R-:W-:Y:S02]  /*2500*/  IADD3 R164, R110, 0xe00, RZ ;  /* 0x00000e006ea47810 */ /* 0x000fe40007ffe0ff */
[----:B------:R-:W-:-:S03]  /*2510*/  CS2R R160, SRZ ;  /* 0x0000000000a07805 */ /* 0x000fc6000001ff00 */
[----:B------:R0:W-:Y:S01]  /*2520*/  STL [R1+0x70], R164 ;  /* 0x000070a401007387 */ /* 0x0001e20000100800 */
[----:B------:R-:W-:Y:S02]  /*2530*/  IADD3 R169, R110, 0xe80, RZ ;  /* 0x00000e806ea97810 */ /* 0x000fe40007ffe0ff */
[----:B------:R-:W-:Y:S02]  /*2540*/  CS2R R172, SRZ ;  /* 0x0000000000ac7805 */ /* 0x000fe4000001ff00 */
[----:B------:R-:W-:Y:S02]  /*2550*/  CS2R R170, SRZ ;  /* 0x0000000000aa7805 */ /* 0x000fe4000001ff00 */
[C---:B--2---:R-:W-:Y:S01]  /*2560*/  @!P1 SHF.L.U32 R153, R120.reuse, 0x10, RZ ;  /* 0x0000001078999819 */ /* 0x044fe200000006ff */
[C---:B------:R-:W-:Y:S01]  /*2570*/  @!P1 IMAD.U32 R150, R121.reuse, 0x10000, RZ ;  /* 0x0001000079969824 */ /* 0x040fe200078e00ff */
[----:B------:R-:W-:Y:S02]  /*2580*/  @!P1 PRMT R158, R120, 0x7632, R158 ;  /* 0x00007632789e9816 */ /* 0x000fe4000000009e */
[----:B------:R-:W-:-:S02]  /*2590*/  @!P1 PRMT R159, R121, 0x7632, R159 ;  /* 0x00007632799f9816 */ /* 0x000fc4000000009f */
[----:B------:R-:W2:Y:S01]  /*25a0*/  @!P0 LDG.E.64 R120, desc[UR4][R136.64+0x1b00] ;  /* 0x001b000488788981 */ /* 0x000ea2000c1e1b00 */
[C---:B---3--:R-:W-:Y:S02]  /*25b0*/  @!P1 PRMT R162, R112.reuse, 0x7632, R162 ;  /* 0x0000763270a29816 */ /* 0x048fe400000000a2 */
[C---:B------:R-:W-:Y:S02]  /*25c0*/  @!P1 PRMT R163, R113.reuse, 0x7632, R163 ;  /* 0x0000763271a39816 */ /* 0x040fe400000000a3 */
[----:B------:R-:W-:Y:S01]  /*25d0*/  @!P1 SHF.L.U32 R165, R113, 0x10, RZ ;  /* 0x0000001071a59819 */ /* 0x000fe200000006ff */
[----:B------:R-:W-:Y:S01]  /*25e0*/  @!P1 IMAD.U32 R112, R112, 0x10000, RZ ;  /* 0x0001000070709824 */ /* 0x000fe200078e00ff */
[----:B------:R-:W-:Y:S02]  /*25f0*/  @!P1 SHF.L.U32 R152, R158, 0x10, RZ ;  /* 0x000000109e989819 */ /* 0x000fe400000006ff */
[----:B------:R-:W-:Y:S02]  /*2600*/  @!P1 SHF.L.U32 R151, R159, 0x10, RZ ;  /* 0x000000109f979819 */ /* 0x000fe400000006ff */
[----:B------:R-:W-:Y:S01]  /*2610*/  @!P1 SHF.L.U32 R113, R162, 0x10, RZ ;  /* 0x00000010a2719819 */ /* 0x000fe200000006ff */
[----:B------:R-:W-:Y:S01]  /*2620*/  @!P1 IMAD.U32 R162, R163, 0x10000, RZ ;  /* 0x00010000a3a29824 */ /* 0x000fe200078e00ff */
[----:B------:R-:W-:Y:S01]  /*2630*/  CS2R R158, SRZ ;  /* 0x00000000009e7805 */ /* 0x000fe2000001ff00 */
[----:B------:R-:W-:Y:S01]  /*2640*/  @!P1 FMUL R160, R150, R165 ;  /* 0x000000a596a09220 */ /* 0x000fe20000400000 */
[----:B------:R-:W-:Y:S01]  /*2650*/  @!P1 FMUL R159, R153, R112 ;  /* 0x00000070999f9220 */ /* 0x000fe20000400000 */
[----:B------:R-:W-:Y:S01]  /*2660*/  @!P1 FMUL R158, R152, R113 ;  /* 0x00000071989e9220 */ /* 0x000fe20000400000 */
[----:B------:R-:W-:Y:S01]  /*2670*/  @!P1 FMUL R161, R151, R162 ;  /* 0x000000a297a19220 */ /* 0x000fe20000400000 */
[----:B------:R-:W-:-:S02]  /*2680*/  ISETP.GE.AND P1, PT, R164, R184, PT ;  /* 0x000000b8a400720c */ /* 0x000fc40003f26270 */
[----:B------:R-:W-:Y:S02]  /*2690*/  CS2R R162, SRZ ;  /* 0x0000000000a27805 */ /* 0x000fe4000001ff00 */
[----:B0-----:R-:W-:Y:S02]  /*26a0*/  CS2R R164, SRZ ;  /* 0x0000000000a47805 */ /* 0x001fe4000001ff00 */
[----:B----4-:R-:W-:Y:S02]  /*26b0*/  @!P2 PRMT R166, R128, 0x7632, R166 ;  /* 0x0000763280a6a816 */ /* 0x010fe400000000a6 */
[----:B------:R-:W-:Y:S02]  /*26c0*/  @!P2 PRMT R167, R129, 0x7632, R167 ;  /* 0x0000763281a7a816 */ /* 0x000fe400000000a7 */
[----:B------:R-:W-:-:S03]  /*26d0*/  @!P2 SHF.L.U32 R163, R166, 0x10, RZ ;  /* 0x00000010a6a3a819 */ /* 0x000fc600000006ff */
[----:B------:R-:W3:Y:S01]  /*26e0*/  @!P1 LDG.E.64 R112, desc[UR4][R126.64+0x1c00] ;  /* 0x001c00047e709981 */ /* 0x000ee2000c1e1b00 */
[----:B------:R-:W-:Y:S01]  /*26f0*/  @!P2 SHF.L.U32 R164, R167, 0x10, RZ ;  /* 0x00000010a7a4a819 */ /* 0x000fe200000006ff */
[C---:B-----5:R-:W-:Y:S01]  /*2700*/  @!P2 IMAD.U32 R167, R140.reuse, 0x10000, RZ ;  /* 0x000100008ca7a824 */ /* 0x060fe200078e00ff */
[----:B------:R-:W-:Y:S02]  /*2710*/  @!P2 PRMT R166, R140, 0x7632, R166 ;  /* 0x000076328ca6a816 */ /* 0x000fe400000000a6 */
[----:B------:R-:W-:Y:S01]  /*2720*/  @!P2 PRMT R140, R141, 0x7632, R140 ;  /* 0x000076328d8ca816 */ /* 0x000fe2000000008c */
[----:B------:R-:W-:Y:S01]  /*2730*/  @!P2 IMAD.U32 R165, R129, 0x10000, RZ ;  /* 0x0001000081a5a824 */ /* 0x000fe200078e00ff */
[----:B------:R-:W-:Y:S02]  /*2740*/  @!P2 SHF.L.U32 R162, R128, 0x10, RZ ;  /* 0x0000001080a2a819 */ /* 0x000fe400000006ff */
[----:B------:R-:W-:Y:S01]  /*2750*/  @!P2 SHF.L.U32 R168, R141, 0x10, RZ ;  /* 0x000000108da8a819 */ /* 0x000fe200000006ff */
[----:B------:R-:W4:Y:S01]  /*2760*/  @!P1 LDG.E.64 R128, desc[UR4][R136.64+0x1c00] ;  /* 0x001c000488809981 */ /* 0x000f22000c1e1b00 */
[----:B------:R-:W-:Y:S01]  /*2770*/  @!P2 SHF.L.U32 R166, R166, 0x10, RZ ;  /* 0x00000010a6a6a819 */ /* 0x000fe200000006ff */
[----:B------:R-:W-:-:S02]  /*2780*/  @!P2 IMAD.U32 R141, R140, 0x10000, RZ ;  /* 0x000100008c8da824 */ /* 0x000fc400078e00ff */
        /* <DEDUP_REMOVED lines=10> */
[----:B------:R-:W-:Y:S02]  /*2830*/  CS2R R180, SRZ ;  /* 0x0000000000b47805 */ /* 0x000fe4000001ff00 */
[----:B------:R-:W-:Y:S02]  /*2840*/  CS2R R178, SRZ ;  /* 0x0000000000b27805 */ /* 0x000fe4000001ff00 */
[C---:B------:R-:W-:Y:S01]  /*2850*/  @!P3 PRMT R174, R114.reuse, 0x7632, R174 ;  /* 0x0000763272aeb816 */ /* 0x040fe200000000ae */
[----:B------:R-:W-:Y:S01]  /*2860*/  @!P3 IMAD.U32 R166, R115, 0x10000, RZ ;  /* 0x0001000073a6b824 */ /* 0x000fe200078e00ff */
[----:B------:R-:W-:-:S02]  /*2870*/  @!P3 SHF.L.U32 R169, R114, 0x10, RZ ;  /* 0x0000001072a9b819 */ /* 0x000fc400000006ff */
[----:B------:R-:W-:Y:S02]  /*2880*/  @!P3 PRMT R175, R115, 0x7632, R175 ;  /* 0x0000763273afb816 */ /* 0x000fe400000000af */
[----:B------:R-:W5:Y:S01]  /*2890*/  @!P2 LDG.E.64 R114, desc[UR4][R136.64+0x1d00] ;  /* 0x001d00048872a981 */ /* 0x000f62000c1e1b00 */
[----:B------:R-:W-:Y:S02]  /*28a0*/  @!P3 SHF.L.U32 R168, R174, 0x10, RZ ;  /* 0x00000010aea8b819 */ /* 0x000fe400000006ff */
[C---:B------:R-:W-:Y:S02]  /*28b0*/  @!P3 PRMT R174, R118.reuse, 0x7632, R174 ;  /* 0x0000763276aeb816 */ /* 0x040fe400000000ae */
[----:B------:R-:W-:Y:S02]  /*28c0*/  @!P3 PRMT R176, R119, 0x7632, R176 ;  /* 0x0000763277b0b816 */ /* 0x000fe400000000b0 */
        /* <DEDUP_REMOVED lines=9> */
[----:B------:R-:W-:Y:S01]  /*2960*/  ISETP.GE.AND P3, PT, R177, R184, PT ;  /* 0x000000b8b100720c */ /* 0x000fe20003f66270 */
[----:B------:R0:W-:Y:S01]  /*2970*/  STL [R1+0x68], R177 ;  /* 0x000068b101007387 */ /* 0x0001e20000100800 */
[----:B------:R-:W-:Y:S02]  /*2980*/  CS2R R174, SRZ ;  /* 0x0000000000ae7805 */ /* 0x000fe4000001ff00 */
[----:B------:R-:W-:Y:S02]  /*2990*/  IADD3 R192, R110, 0xf80, RZ ;  /* 0x00000f806ec07810 */ /* 0x000fe40007ffe0ff */
[----:B0-----:R-:W-:-:S07]  /*29a0*/  CS2R R176, SRZ ;  /* 0x0000000000b07805 */ /* 0x001fce000001ff00 */
[----:B------:R-:W5:Y:S01]  /*29b0*/  @!P3 LDG.E.64 R118, desc[UR4][R126.64+0x1e00] ;  /* 0x001e00047e76b981 */ /* 0x000f62000c1e1b00 */
[----:B------:R-:W-:Y:S02]  /*29c0*/  @!P4 PRMT R182, R122, 0x7632, R182 ;  /* 0x000076327ab6c816 */ /* 0x000fe400000000b6 */
[----:B------:R-:W-:Y:S02]  /*29d0*/  @!P4 PRMT R183, R123, 0x7632, R183 ;  /* 0x000076327bb7c816 */ /* 0x000fe400000000b7 */
[----:B------:R-:W-:Y:S02]  /*29e0*/  @!P4 PRMT R185, R124, 0x7632, R185 ;  /* 0x000076327cb9c816 */ /* 0x000fe400000000b9 */
[----:B------:R-:W-:Y:S01]  /*29f0*/  @!P4 PRMT R187, R125, 0x7632, R187 ;  /* 0x000076327dbbc816 */ /* 0x000fe200000000bb */
[----:B------:R-:W-:Y:S01]  /*2a00*/  @!P4 IMAD.U32 R174, R123, 0x10000, RZ ;  /* 0x000100007baec824 */ /* 0x000fe200078e00ff */
[----:B------:R-:W-:Y:S02]  /*2a10*/  @!P4 SHF.L.U32 R177, R122, 0x10, RZ ;  /* 0x000000107ab1c819 */ /* 0x000fe400000006ff */
[----:B------:R-:W5:Y:S01]  /*2a20*/  @!P3 LDG.E.64 R122, desc[UR4][R136.64+0x1e00] ;  /* 0x001e0004887ab981 */ /* 0x000f62000c1e1b00 */
[----:B------:R-:W-:Y:S01]  /*2a30*/  @!P4 SHF.L.U32 R176, R182, 0x10, RZ ;  /* 0x00000010b6b0c819 */ /* 0x000fe200000006ff */
[----:B------:R-:W-:Y:S01]  /*2a40*/  @!P4 IMAD.U32 R186, R124, 0x10000, RZ ;  /* 0x000100007cbac824 */ /* 0x000fe200078e00ff */
[----:B------:R-:W-:Y:S01]  /*2a50*/  @!P4 SHF.L.U32 R175, R183, 0x10, RZ ;  /* 0x00000010b7afc819 */ /* 0x000fe200000006ff */
[----:B------:R-:W-:Y:S01]  /*2a60*/  @!P4 IMAD.U32 R187, R187, 0x10000, RZ ;  /* 0x00010000bbbbc824 */ /* 0x000fe200078e00ff */
        /* <DEDUP_REMOVED lines=13> */
[----:B------:R0:W-:Y:S01]  /*2b40*/  STL [R1+0x64], R192 ;  /* 0x000064c001007387 */ /* 0x0001e20000100800 */
[----:B------:R-:W-:Y:S02]  /*2b50*/  @!P5 PRMT R191, R134, 0x7632, R191 ;  /* 0x0000763286bfd816 */ /* 0x000fe400000000bf */
[----:B0-----:R-:W-:-:S02]  /*2b60*/  @!P5 SHF.L.U32 R192, R135, 0x10, RZ ;  /* 0x0000001087c0d819 */ /* 0x001fc400000006ff */
[C---:B------:R-:W-:Y:S02]  /*2b70*/  @!P5 PRMT R188, R130.reuse, 0x7632, R188 ;  /* 0x0000763282bcd816 */ /* 0x040fe400000000bc */
[----:B------:R-:W-:Y:S02]  /*2b80*/  @!P5 SHF.L.U32 R186, R130, 0x10, RZ ;  /* 0x0000001082bad819 */ /* 0x000fe400000006ff */
[----:B------:R-:W-:Y:S02]  /*2b90*/  @!P5 PRMT R189, R131, 0x7632, R189 ;  /* 0x0000763283bdd816 */ /* 0x000fe400000000bd */
[----:B------:R-:W-:Y:S01]  /*2ba0*/  @!P5 PRMT R130, R135, 0x7632, R130 ;  /* 0x000076328782d816 */ /* 0x000fe20000000082 */
[----:B------:R-:W-:Y:S01]  /*2bb0*/  @!P5 IMAD.U32 R184, R131, 0x10000, RZ ;  /* 0x0001000083b8d824 */ /* 0x000fe200078e00ff */
[----:B------:R-:W-:Y:S01]  /*2bc0*/  @!P5 SHF.L.U32 R185, R189, 0x10, RZ ;  /* 0x00000010bdb9d819 */ /* 0x000fe200000006ff */
[----:B------:R-:W-:Y:S01]  /*2bd0*/  @!P5 IMAD.U32 R131, R134, 0x10000, RZ ;  /* 0x000100008683d824 */ /* 0x000fe200078e00ff */
[----:B------:R-:W-:-:S02]  /*2be0*/  @!P5 SHF.L.U32 R187, R188, 0x10, RZ ;  /* 0x00000010bcbbd819 */ /* 0x000fc400000006ff */
[----:B------:R-:W-:Y:S02]  /*2bf0*/  CS2R R134, SRZ ;  /* 0x0000000000867805 */ /* 0x000fe4000001ff00 */
[----:B------:R-:W-:Y:S01]  /*2c00*/  @!P5 SHF.L.U32 R191, R191, 0x10, RZ ;  /* 0x00000010bfbfd819 */ /* 0x000fe200000006ff */
[----:B------:R-:W-:Y:S01]  /*2c10*/  @!P5 IMAD.U32 R130, R130, 0x10000, RZ ;  /* 0x000100008282d824 */ /* 0x000fe200078e00ff */
[----:B------:R-:W-:Y:S01]  /*2c20*/  CS2R R188, SRZ ;  /* 0x0000000000bc7805 */ /* 0x000fe2000001ff00 */
[----:B------:R-:W-:Y:S01]  /*2c30*/  @!P5 FMUL R135, R184, R192 ;  /* 0x000000c0b887d220 */ /* 0x000fe20000400000 */
[----:B------:R-:W-:Y:S01]  /*2c40*/  @!P6 PRMT R192, R133, 0x7632, R192 ;  /* 0x0000763285c0e816 */ /* 0x000fe200000000c0 */
[----:B------:R-:W-:Y:S01]  /*2c50*/  @!P5 FMUL R188, R186, R131 ;  /* 0x00000083babcd220 */ /* 0x000fe20000400000 */
[----:B------:R-:W-:Y:S01]  /*2c60*/  @!P5 FMUL R134, R185, R130 ;  /* 0x00000082b986d220 */ /* 0x000fe20000400000 */
[----:B------:R-:W-:Y:S01]  /*2c70*/  @!P5 FMUL R189, R187, R191 ;  /* 0x000000bfbbbdd220 */ /* 0x000fe20000400000 */
[----:B------:R-:W-:-:S02]  /*2c80*/  CS2R R130, SRZ ;  /* 0x0000000000827805 */ /* 0x000fc4000001ff00 */
[----:B------:R-:W-:Y:S01]  /*2c90*/  ISETP.GE.AND P5, PT, R190, 0x1, PT ;  /* 0x00000001be00780c */ /* 0x000fe20003fa6270 */
[----:B------:R-:W-:Y:S01]  /*2ca0*/  IMAD.MOV.U32 R190, RZ, RZ, RZ ;  /* 0x000000ffffbe7224 */ /* 0x000fe200078e00ff */
[----:B------:R-:W-:Y:S01]  /*2cb0*/  @!P6 SHF.L.U32 R131, R132, 0x10, RZ ;  /* 0x000000108483e819 */ /* 0x000fe200000006ff */
[----:B------:R-:W-:Y:S01]  /*2cc0*/  @!P6 IMAD.U32 R190, R192, 0x10000, RZ ;  /* 0x00010000c0bee824 */ /* 0x000fe200078e00ff */
[----:B------:R-:W-:Y:S02]  /*2cd0*/  @!P6 PRMT R191, R132, 0x7632, R191 ;  /* 0x0000763284bfe816 */ /* 0x000fe400000000bf */
[----:B------:R-:W-:Y:S02]  /*2ce0*/  @!P6 SHF.L.U32 R193, R138, 0x10, RZ ;  /* 0x000000108ac1e819 */ /* 0x000fe400000006ff */
[----:B------:R-:W-:Y:S02]  /*2cf0*/  @!P6 SHF.L.U32 R130, R133, 0x10, RZ ;  /* 0x000000108582e819 */ /* 0x000fe400000006ff */
[----:B------:R-:W-:-:S02]  /*2d00*/  CS2R R132, SRZ ;  /* 0x0000000000847805 */ /* 0x000fc4000001ff00 */
[----:B------:R-:W-:Y:S01]  /*2d10*/  @!P6 PRMT R192, R138, 0x7632, R192 ;  /* 0x000076328ac0e816 */ /* 0x000fe200000000c0 */
[----:B------:R-:W-:Y:S01]  /*2d20*/  @!P6 FMUL R133, R131, R193 ;  /* 0x000000c18385e220 */ /* 0x000fe20000400000 */
[----:B------:R-:W-:Y:S01]  /*2d30*/  @!P6 SHF.L.U32 R132, R191, 0x10, RZ ;  /* 0x00000010bf84e819 */ /* 0x000fe200000006ff */
[----:B------:R-:W-:Y:S01]  /*2d40*/  HFMA2.MMA R191, -RZ, RZ, 0, 0 ;  /* 0x00000000ffbf7435 */ /* 0x000fe200000001ff */
[----:B------:R-:W-:Y:S01]  /*2d50*/  @!P6 SHF.L.U32 R193, R139, 0x10, RZ ;  /* 0x000000108bc1e819 */ /* 0x000fe200000006ff */
[----:B------:R-:W-:Y:S01]  /*2d60*/  @!P6 IMAD.U32 R192, R192, 0x10000, RZ ;  /* 0x00010000c0c0e824 */ /* 0x000fe200078e00ff */
[----:B------:R-:W-:-:S03]  /*2d70*/  MOV R138, RZ ;  /* 0x000000ff008a7202 */ /* 0x000fc60000000f00 */
[----:B------:R-:W-:Y:S01]  /*2d80*/  @!P6 FMUL R138, R130, R193 ;  /* 0x000000c1828ae220 */ /* 0x000fe20000400000 */
[----:B------:R-:W-:Y:S01]  /*2d90*/  @!P6 FMUL R191, R132, R192 ;  /* 0x000000c084bfe220 */ /* 0x000fe20000400000 */
[----:B------:R-:W-:Y:S01]  /*2da0*/  @!P6 PRMT R193, R139, 0x7632, R193 ;  /* 0x000076328bc1e816 */ /* 0x000fe200000000c1 */
[----:B------:R-:W-:Y:S01]  /*2db0*/  HFMA2.MMA R192, -RZ, RZ, 0, 0 ;  /* 0x00000000ffc07435 */ /* 0x000fe200000001ff */
[----:B------:R-:W-:-:S03]  /*2dc0*/  MOV R139, RZ ;  /* 0x000000ff008b7202 */ /* 0x000fc60000000f00 */
[----:B------:R-:W-:Y:S02]  /*2dd0*/  @!P6 IMAD.U32 R193, R193, 0x10000, RZ ;  /* 0x00010000c1c1e824 */ /* 0x000fe400078e00ff */
[C---:B------:R-:W-:Y:S02]  /*2de0*/  @!P0 SHF.L.U32 R192, R116.reuse, 0x10, RZ ;  /* 0x0000001074c08819 */ /* 0x040fe400000006ff */
[----:B------:R-:W-:Y:S01]  /*2df0*/  @!P0 PRMT R116, R116, 0x7632, R116 ;  /* 0x0000763274748816 */ /* 0x000fe20000000074 */
[----:B------:R-:W-:Y:S01]  /*2e00*/  @!P6 FMUL R139, R190, R193 ;  /* 0x000000c1be8be220 */ /* 0x000fe20000400000 */
[----:B------:R-:W-:Y:S02]  /*2e10*/  IMAD.MOV.U32 R193, RZ, RZ, RZ ;  /* 0x000000ffffc17224 */ /* 0x000fe400078e00ff */
[----:B------:R-:W-:Y:S02]  /*2e20*/  @!P0 SHF.L.U32 R193, R116, 0x10, RZ ;  /* 0x0000001074c18819 */ /* 0x000fe400000006ff */
[----:B------:R-:W-:Y:S01]  /*2e30*/  MOV R116, RZ ;  /* 0x000000ff00747202 */ /* 0x000fe20000000f00 */
[C---:B------:R-:W-:Y:S01]  /*2e40*/  @!P0 IMAD.U32 R116, R117.reuse, 0x10000, RZ ;  /* 0x0001000075748824 */ /* 0x040fe200078e00ff */
[----:B------:R-:W-:-:S02]  /*2e50*/  @!P0 PRMT R117, R117, 0x7632, R117 ;  /* 0x0000763275758816 */ /* 0x000fc40000000075 */
[----:B------:R-:W-:Y:S02]  /*2e60*/  CS2R R194, SRZ ;  /* 0x0000000000c27805 */ /* 0x000fe4000001ff00 */
[----:B------:R-:W-:Y:S02]  /*2e70*/  @!P0 SHF.L.U32 R195, R117, 0x10, RZ ;  /* 0x0000001075c38819 */ /* 0x000fe400000006ff */
[----:B------:R-:W-:Y:S02]  /*2e80*/  CS2R R198, SRZ ;  /* 0x0000000000c67805 */ /* 0x000fe4000001ff00 */
[----:B------:R-:W-:Y:S02]  /*2e90*/  CS2R R200, SRZ ;  /* 0x0000000000c87805 */ /* 0x000fe4000001ff00 */
[----:B--2---:R-:W-:Y:S02]  /*2ea0*/  @!P0 SHF.L.U32 R117, R120, 0x10, RZ ;  /* 0x0000001078758819 */ /* 0x004fe400000006ff */
[----:B------:R-:W-:-:S02]  /*2eb0*/  @!P0 SHF.L.U32 R196, R121, 0x10, RZ ;  /* 0x0000001079c48819 */ /* 0x000fc400000006ff */
[----:B------:R-:W-:Y:S01]  /*2ec0*/  @!P0 PRMT R120, R120, 0x7632, R120 ;  /* 0x0000763278788816 */ /* 0x000fe20000000078 */
[----:B------:R-:W-:Y:S01]  /*2ed0*/  @!P0 FMUL R194, R192, R117 ;  /* 0x00000075c0c28220 */ /* 0x000fe20000400000 */
[----:B------:R-:W-:Y:S02]  /*2ee0*/  IMAD.MOV.U32 R117, RZ, RZ, RZ ;  /* 0x000000ffff757224 */ /* 0x000fe400078e00ff */
[----:B------:R-:W-:Y:S01]  /*2ef0*/  @!P0 FMUL R117, R116, R196 ;  /* 0x000000c474758220 */ /* 0x000fe20000400000 */
[----:B------:R-:W-:Y:S02]  /*2f00*/  @!P0 PRMT R121, R121, 0x7632, R121 ;  /* 0x0000763279798816 */ /* 0x000fe40000000079 */
[----:B------:R-:W-:Y:S01]  /*2f10*/  @!P0 SHF.L.U32 R196, R120, 0x10, RZ ;  /* 0x0000001078c48819 */ /* 0x000fe200000006ff */
[----:B------:R-:W-:Y:S01]  /*2f20*/  IMAD.MOV.U32 R120, RZ, RZ, RZ ;  /* 0x000000ffff787224 */ /* 0x000fe200078e00ff */
[----:B------:R-:W-:-:S03]  /*2f30*/  @!P0 SHF.L.U32 R121, R121, 0x10, RZ ;  /* 0x0000001079798819 */ /* 0x000fc600000006ff */
[----:B------:R-:W-:Y:S01]  /*2f40*/  @!P0 FMUL R120, R193, R196 ;  /* 0x000000c4c1788220 */ /* 0x000fe20000400000 */
[----:B------:R-:W-:Y:S02]  /*2f50*/  CS2R R196, SRZ ;  /* 0x0000000000c47805 */ /* 0x000fe4000001ff00 */
[----:B------:R-:W-:Y:S01]  /*2f60*/  @!P0 FMUL R196, R195, R121 ;  /* 0x00000079c3c48220 */ /* 0x000fe20000400000 */
[----:B------:R-:W-:-:S06]  /*2f70*/  HFMA2.MMA R121, -RZ, RZ, 0, 0 ;  /* 0x00000000ff797435 */ /* 0x000fcc00000001ff */
[C---:B---3--:R-:W-:Y:S01]  /*2f80*/  @!P1 IMAD.U32 R121, R112.reuse, 0x10000, RZ ;  /* 0x0001000070799824 */ /* 0x048fe200078e00ff */
[----:B------:R-:W-:-:S04]  /*2f90*/  @!P1 PRMT R112, R112, 0x7632, R112 ;  /* 0x0000763270709816 */ /* 0x000fc80000000070 */
[----:B------:R-:W-:Y:S02]  /*2fa0*/  @!P1 SHF.L.U32 R198, R112, 0x10, RZ ;  /* 0x0000001070c69819 */ /* 0x000fe400000006ff */
[----:B----4-:R-:W-:Y:S02]  /*2fb0*/  @!P1 SHF.L.U32 R112, R128, 0x10, RZ ;  /* 0x0000001080709819 */ /* 0x010fe400000006ff */
[----:B------:R-:W-:-:S03]  /*2fc0*/  @!P1 SHF.L.U32 R197, R113, 0x10, RZ ;  /* 0x0000001071c59819 */ /* 0x000fc600000006ff */
[----:B------:R-:W-:Y:S01]  /*2fd0*/  @!P1 FMUL R200, R121, R112 ;  /* 0x0000007079c89220 */ /* 0x000fe20000400000 */
[----:B------:R-:W-:Y:S02]  /*2fe0*/  @!P1 SHF.L.U32 R112, R129, 0x10, RZ ;  /* 0x0000001081709819 */ /* 0x000fe400000006ff */
[----:B------:R-:W-:Y:S02]  /*2ff0*/  @!P1 PRMT R113, R113, 0x7632, R113 ;  /* 0x0000763271719816 */ /* 0x000fe40000000071 */
[----:B------:R-:W-:Y:S02]  /*3000*/  @!P1 PRMT R129, R129, 0x7632, R129 ;  /* 0x0000763281819816 */ /* 0x000fe40000000081 */
[----:B------:R-:W-:Y:S01]  /*3010*/  @!P1 PRMT R128, R128, 0x7632, R128 ;  /* 0x0000763280809816 */ /* 0x000fe20000000080 */
[----:B------:R-:W-:Y:S01]  /*3020*/  @!P1 IMAD.U32 R201, R113, 0x10000, RZ ;  /* 0x0001000071c99824 */ /* 0x000fe200078e00ff */
[----:B------:R-:W-:Y:S01]  /*3030*/  @!P1 SHF.L.U32 R129, R129, 0x10, RZ ;  /* 0x0000001081819819 */ /* 0x000fe200000006ff */
[----:B------:R-:W-:Y:S01]  /*3040*/  @!P1 FMUL R199, R197, R112 ;  /* 0x00000070c5c79220 */ /* 0x000fe20000400000 */
[----:B------:R-:W-:Y:S01]  /*3050*/  CS2R R202, SRZ ;  /* 0x0000000000ca7805 */ /* 0x000fe2000001ff00 */
[----:B------:R-:W-:Y:S01]  /*3060*/  @!P1 IMAD.U32 R112, R128, 0x10000, RZ ;  /* 0x0001000080709824 */ /* 0x000fe200078e00ff */
[----:B------:R-:W-:Y:S01]  /*3070*/  MOV R128, RZ ;  /* 0x000000ff00807202 */ /* 0x000fe20000000f00 */
[----:B------:R-:W-:Y:S01]  /*3080*/  @!P1 FMUL R202, R201, R129 ;  /* 0x00000081c9ca9220 */ /* 0x000fe20000400000 */
[----:B------:R-:W-:-:S02]  /*3090*/  IMAD.MOV.U32 R129, RZ, RZ, RZ ;  /* 0x000000ffff817224 */ /* 0x000fc400078e00ff */
[----:B------:R-:W-:Y:S01]  /*30a0*/  @!P1 FMUL R128, R198, R112 ;  /* 0x00000070c6809220 */ /* 0x000fe20000400000 */
[C---:B-----5:R-:W-:Y:S02]  /*30b0*/  @!P2 SHF.L.U32 R129, R140.reuse, 0x10, RZ ;  /* 0x000000108c81a819 */ /* 0x060fe400000006ff */
[----:B------:R-:W-:Y:S01]  /*30c0*/  @!P2 PRMT R112, R140, 0x7632, R112 ;  /* 0x000076328c70a816 */ /* 0x000fe20000000070 */
[----:B------:R-:W-:Y:S01]  /*30d0*/  HFMA2.MMA R140, -RZ, RZ, 0, 0 ;  /* 0x00000000ff8c7435 */ /* 0x000fe200000001ff */
[----:B------:R-:W-:-:S05]  /*30e0*/  @!P2 SHF.L.U32 R203, R141, 0x10, RZ ;  /* 0x000000108dcba819 */ /* 0x000fca00000006ff */
[----:B------:R-:W-:Y:S01]  /*30f0*/  @!P2 IMAD.U32 R140, R112, 0x10000, RZ ;  /* 0x00010000708ca824 */ /* 0x000fe200078e00ff */
[----:B------:R-:W-:Y:S02]  /*3100*/  @!P2 PRMT R112, R141, 0x7632, R112 ;  /* 0x000076328d70a816 */ /* 0x000fe40000000070 */
[----:B------:R-:W-:-:S03]  /*3110*/  MOV R141, RZ ;  /* 0x000000ff008d7202 */ /* 0x000fc60000000f00 */
[----:B------:R-:W-:Y:S01]  /*3120*/  @!P2 IMAD.U32 R141, R112, 0x10000, RZ ;  /* 0x00010000708da824 */ /* 0x000fe200078e00ff */
[----:B------:R-:W-:Y:S02]  /*3130*/  CS2R R204, SRZ ;  /* 0x0000000000cc7805 */ /* 0x000fe4000001ff00 */
[C---:B------:R-:W-:Y:S02]  /*3140*/  @!P2 SHF.L.U32 R112, R114.reuse, 0x10, RZ ;  /* 0x000000107270a819 */ /* 0x040fe400000006ff */
[----:B------:R-:W-:-:S03]  /*3150*/  @!P2 PRMT R114, R114, 0x7632, R114 ;  /* 0x000076327272a816 */ /* 0x000fc60000000072 */
[----:B------:R-:W-:Y:S01]  /*3160*/  @!P2 FMUL R204, R129, R112 ;  /* 0x0000007081cca220 */ /* 0x000fe20000400000 */
[----:B------:R-:W-:-:S05]  /*3170*/  @!P2 SHF.L.U32 R112, R115, 0x10, RZ ;  /* 0x000000107370a819 */ /* 0x000fca00000006ff */
[----:B------:R-:W-:Y:S01]  /*3180*/  @!P2 FMUL R205, R203, R112 ;  /* 0x00000070cbcda220 */ /* 0x000fe20000400000 */
[----:B------:R-:W-:Y:S01]  /*3190*/  @!P2 IMAD.U32 R112, R114, 0x10000, RZ ;  /* 0x000100007270a824 */ /* 0x000fe200078e00ff */
[----:B------:R-:W-:Y:S01]  /*31a0*/  HFMA2.MMA R114, -RZ, RZ, 0, 0 ;  /* 0x00000000ff727435 */ /* 0x000fe200000001ff */
[----:B------:R-:W-:Y:S02]  /*31b0*/  @!P2 PRMT R115, R115, 0x7632, R115 ;  /* 0x000076327373a816 */ /* 0x000fe40000000073 */
[----:B------:R-:W-:-:S03]  /*31c0*/  CS2R R206, SRZ ;  /* 0x0000000000ce7805 */ /* 0x000fc6000001ff00 */
[----:B------:R-:W-:Y:S01]  /*31d0*/  @!P2 FMUL R114, R140, R112 ;  /* 0x000000708c72a220 */ /* 0x000fe20000400000 */
[----:B------:R-:W-:Y:S01]  /*31e0*/  @!P2 SHF.L.U32 R112, R115, 0x10, RZ ;  /* 0x000000107370a819 */ /* 0x000fe200000006ff */
[----:B------:R-:W-:Y:S01]  /*31f0*/  IMAD.MOV.U32 R115, RZ, RZ, RZ ;  /* 0x000000ffff737224 */ /* 0x000fe200078e00ff */
[----:B------:R-:W-:-:S03]  /*3200*/  CS2R R208, SRZ ;  /* 0x0000000000d07805 */ /* 0x000fc6000001ff00 */
[----:B------:R-:W-:Y:S01]  /*3210*/  @!P2 FMUL R115, R141, R112 ;  /* 0x000000708d73a220 */ /* 0x000fe20000400000 */
[C---:B------:R-:W-:Y:S02]  /*3220*/  @!P3 SHF.L.U32 R206, R118.reuse, 0x10, RZ ;  /* 0x0000001076ceb819 */ /* 0x040fe400000006ff */
[----:B------:R-:W-:Y:S01]  /*3230*/  @!P3 PRMT R118, R118, 0x7632, R118 ;  /* 0x000076327676b816 */ /* 0x000fe20000000076 */
[----:B------:R-:W-:-:S04]  /*3240*/  @!P3 IMAD.U32 R112, R122, 0x10000, RZ ;  /* 0x000100007a70b824 */ /* 0x000fc800078e00ff */
[----:B------:R-:W-:Y:S01]  /*3250*/  @!P3 FMUL R208, R206, R112 ;  /* 0x00000070ced0b220 */ /* 0x000fe20000400000 */
[----:B------:R-:W-:Y:S01]  /*3260*/  @!P3 PRMT R112, R122, 0x7632, R112 ;  /* 0x000076327a70b816 */ /* 0x000fe20000000070 */
[----:B------:R-:W-:Y:S01]  /*3270*/  HFMA2.MMA R122, -RZ, RZ, 0, 0 ;  /* 0x00000000ff7a7435 */ /* 0x000fe200000001ff */
[----:B------:R-:W-:Y:S01]  /*3280*/  @!P3 SHF.L.U32 R207, R118, 0x10, RZ ;  /* 0x0000001076cfb819 */ /* 0x000fe200000006ff */
[----:B------:R-:W-:Y:S01]  /*3290*/  IMAD.MOV.U32 R118, RZ, RZ, RZ ;  /* 0x000000ffff767224 */ /* 0x000fe200078e00ff */
[----:B------:R-:W-:Y:S01]  /*32a0*/  @!P3 SHF.L.U32 R118, R119, 0x10, RZ ;  /* 0x000000107776b819 */ /* 0x000fe200000006ff */
[----:B------:R-:W-:Y:S01]  /*32b0*/  @!P3 IMAD.U32 R112, R112, 0x10000, RZ ;  /* 0x000100007070b824 */ /* 0x000fe200078e00ff */
[----:B------:R-:W-:Y:S02]  /*32c0*/  @!P3 SHF.L.U32 R113, R123, 0x10, RZ ;  /* 0x000000107b71b819 */ /* 0x000fe400000006ff */
[----:B------:R-:W-:Y:S02]  /*32d0*/  @!P3 PRMT R119, R119, 0x7632, R119 ;  /* 0x000076327777b816 */ /* 0x000fe40000000077 */
[----:B------:R-:W-:Y:S01]  /*32e0*/  @!P3 PRMT R123, R123, 0x7632, R123 ;  /* 0x000076327b7bb816 */ /* 0x000fe2000000007b */
[----:B------:R-:W-:Y:S01]  /*32f0*/  @!P3 FMUL R122, R207, R112 ;  /* 0x00000070cf7ab220 */ /* 0x000fe20000400000 */
[----:B------:R-:W-:-:S02]  /*3300*/  @!P3 SHF.L.U32 R209, R119, 0x10, RZ ;  /* 0x0000001077d1b819 */ /* 0x000fc400000006ff */
[----:B------:R-:W-:Y:S02]  /*3310*/  @!P3 SHF.L.U32 R112, R123, 0x10, RZ ;  /* 0x000000107b70b819 */ /* 0x000fe400000006ff */
[----:B------:R-:W-:Y:S01]  /*3320*/  CS2R R210, SRZ ;  /* 0x0000000000d27805 */ /* 0x000fe2000001ff00 */
[----:B------:R-:W-:Y:S02]  /*3330*/  IMAD.MOV.U32 R123, RZ, RZ, RZ ;  /* 0x000000ffff7b7224 */ /* 0x000fe400078e00ff */
[----:B------:R-:W-:Y:S01]  /*3340*/  @!P3 FMUL R210, R209, R112 ;  /* 0x00000070d1d2b220 */ /* 0x000fe20000400000 */
[C---:B------:R-:W-:Y:S02]  /*3350*/  @!P4 SHF.L.U32 R123, R126.reuse, 0x10, RZ ;  /* 0x000000107e7bc819 */ /* 0x040fe400000006ff */
[----:B------:R-:W-:Y:S02]  /*3360*/  @!P4 PRMT R126, R126, 0x7632, R126 ;  /* 0x000076327e7ec816 */ /* 0x000fe4000000007e */
[----:B------:R-:W-:-:S02]  /*3370*/  @!P4 PRMT R112, R136, 0x7632, R112 ;  /* 0x000076328870c816 */ /* 0x000fc40000000070 */
[----:B------:R-:W-:-:S03]  /*3380*/  @!P4 SHF.L.U32 R211, R126, 0x10, RZ ;  /* 0x000000107ed3c819 */ /* 0x000fc600000006ff */
[----:B------:R-:W-:Y:S01]  /*3390*/  @!P4 IMAD.U32 R112, R112, 0x10000, RZ ;  /* 0x000100007070c824 */ /* 0x000fe200078e00ff */
[----:B------:R-:W-:-:S03]  /*33a0*/  MOV R126, RZ ;  /* 0x000000ff007e7202 */ /* 0x000fc60000000f00 */
[----:B------:R-:W-:Y:S01]  /*33b0*/  @!P4 FMUL R126, R211, R112 ;  /* 0x00000070d37ec220 */ /* 0x000fe20000400000 */
[----:B------:R-:W-:Y:S02]  /*33c0*/  @!P4 PRMT R112, R127, 0x7632, R112 ;  /* 0x000076327f70c816 */ /* 0x000fe40000000070 */
[----:B------:R-:W-:-:S03]  /*33d0*/  CS2R R212, SRZ ;  /* 0x0000000000d47805 */ /* 0x000fc6000001ff00 */
[----:B------:R-:W-:Y:S01]  /*33e0*/  @!P4 IMAD.U32 R212, R112, 0x10000, RZ ;  /* 0x0001000070d4c824 */ /* 0x000fe200078e00ff */
[C---:B------:R-:W-:Y:S02]  /*33f0*/  @!P4 PRMT R112, R137.reuse, 0x7632, R112 ;  /* 0x000076328970c816 */ /* 0x040fe40000000070 */
[----:B------:R-:W-:Y:S02]  /*3400*/  MOV R119, RZ ;  /* 0x000000ff00777202 */ /* 0x000fe40000000f00 */
[----:B------:R-:W-:Y:S01]  /*3410*/  @!P4 SHF.L.U32 R112, R112, 0x10, RZ ;  /* 0x000000107070c819 */ /* 0x000fe200000006ff */
[----:B------:R-:W-:Y:S01]  /*3420*/  @!P3 FMUL R119, R118, R113 ;  /* 0x000000717677b220 */ /* 0x000fe20000400000 */
[----:B------:R-:W-:Y:S01]  /*3430*/  @!P4 SHF.L.U32 R113, R137, 0x10, RZ ;  /* 0x000000108971c819 */ /* 0x000fe200000006ff */
[----:B------:R-:W-:Y:S02]  /*3440*/  IMAD.MOV.U32 R137, RZ, RZ, RZ ;  /* 0x000000ffff897224 */ /* 0x000fe400078e00ff */
[----:B------:R-:W-:Y:S01]  /*3450*/  @!P4 FMUL R137, R212, R112 ;  /* 0x00000070d489c220 */ /* 0x000fe20000400000 */
        /* <DEDUP_REMOVED lines=123> */
[----:B------:R-:W-:Y:S02]  /*3c10*/  HFMA2.MMA R136, -RZ, RZ, 0, 0 ;  /* 0x00000000ff887435 */ /* 0x000fe400000001ff */
[----:B------:R-:W-:-:S04]  /*3c20*/  FADD R112, R112, R119 ;  /* 0x0000007770707221 */ /* 0x000fc80000000000 */
[----:B------:R-:W-:Y:S01]  /*3c30*/  FADD R112, R112, R210 ;  /* 0x000000d270707221 */ /* 0x000fe20000000000 */
[----:B------:R-:W-:-:S03]  /*3c40*/  @!P4 SHF.L.U32 R136, R127, 0x10, RZ ;  /* 0x000000107f88c819 */ /* 0x000fc600000006ff */
[----:B------:R-:W-:Y:S01]  /*3c50*/  FADD R112, R112, R213 ;  /* 0x000000d570707221 */ /* 0x000fe20000000000 */
[----:B------:R-:W-:Y:S02]  /*3c60*/  IMAD.MOV.U32 R127, RZ, RZ, RZ ;  /* 0x000000ffff7f7224 */ /* 0x000fe400078e00ff */
[----:B------:R-:W-:Y:S01]  /*3c70*/  @!P4 FMUL R127, R136, R113 ;  /* 0x00000071887fc220 */ /* 0x000fe20000400000 */
        /* <DEDUP_REMOVED lines=13> */
[----:B------:R-:W-:Y:S06]  /*3d50*/  @!P5 EXIT ;  /* 0x000000000000d94d */ /* 0x000fec0003800000 */
[----:B------:R-:W0:Y:S01]  /*3d60*/  LDC R113, c[0x0][0x230] ;  /* 0x00008c00ff717b82 */ /* 0x000e220000000800 */
[----:B------:R-:W-:Y:S01]  /*3d70*/  BSSY B0, `(.L_x_6022) ;  /* 0x0000012000007945 */ /* 0x000fe20003800000 */
[----:B0-----:R-:W-:-:S13]  /*3d80*/  ISETP.GE.AND P0, PT, R110, R113, PT ;  /* 0x000000716e00720c */ /* 0x001fda0003f06270 */
        /* <DEDUP_REMOVED lines=9> */
[----:B------:R-:W-:Y:S01]  /*3e20*/  FMUL R109, R109, UR6 ;  /* 0x000000066d6d7c20 */ /* 0x000fe20008400000 */
[----:B------:R-:W-:-:S02]  /*3e30*/  ULDC.64 UR6, c[0x0][0x210] ;  /* 0x0000840000067ab9 */ /* 0x000fc40000000a00 */
[----:B------:R-:W-:Y:S02]  /*3e40*/  IADD3 R112, P0, R68, UR6, RZ ;  /* 0x0000000644707c10 */ /* 0x000fe4000ff1e0ff */
[----:B------:R-:W-:Y:S02]  /*3e50*/  F2FP.BF16.F32.PACK_AB R110, R110, R143 ;  /* 0x0000008f6e6e723e */ /* 0x000fe400000010ff */
[----:B------:R-:W-:Y:S02]  /*3e60*/  F2FP.BF16.F32.PACK_AB R111, R109, R111 ;  /* 0x0000006f6d6f723e */ /* 0x000fe400000010ff */
[----:B------:R-:W-:-:S05]  /*3e70*/  IADD3.X R113, R67, UR7, RZ, P0, !PT ;  /* 0x0000000743717c10 */ /* 0x000fca00087fe4ff */
[----:B------:R0:W-:Y:S02]  /*3e80*/  STG.E.64 desc[UR4][R112.64], R110 ;  /* 0x0000006e70007986 */ /* 0x0001e4000c101b04 */
.L_x_6023:
[----:B------:R-:W-:Y:S05]  /*3e90*/  BSYNC B0 ;  /* 0x0000000000007941 */ /* 0x000fea0003800000 */
.L_x_6022:
[----:B0-----:R-:W2:Y:S01]  /*3ea0*/  LDL.LU R110, [R1+0x2c] ;  /* 0x00002c00016e7983 */ /* 0x001ea20000300800 */
[----:B------:R-:W2:Y:S01]  /*3eb0*/  LDC R109, c[0x0][0x230] ;  /* 0x00008c00ff6d7b82 */ /* 0x000ea20000000800 */
[----:B------:R-:W-:Y:S01]  /*3ec0*/  BSSY B0, `(.L_x_6024) ;  /* 0x0000012000007945 */ /* 0x000fe20003800000 */
[----:B--2---:R-:W-:-:S13]  /*3ed0*/  ISETP.GE.AND P0, PT, R110, R109, PT ;  /* 0x0000006d6e00720c */ /* 0x004fda0003f06270 */
[----:B------:R-:W-:Y:S05]  /*3ee0*/  @P0 BRA `(.L_x_6025) ;  /* 0x00000000003c0947 */ /* 0x000fea0003800000 */
[C---:B------:R-:W-:Y:S01]  /*3ef0*/  FFMA R103, -R214.reuse, R107, R103 ;  /* 0x0000006bd6677223 */ /* 0x040fe20000000167 */
[C---:B------:R-:W-:Y:S01]  /*3f00*/  FFMA R104, -R214.reuse, R108, R104 ;  /* 0x0000006cd6687223 */ /* 0x040fe20000000168 */
[----:B------:R-:W-:Y:S01]  /*3f10*/  ULDC UR6, c[0x0][0x228] ;  /* 0x00008a0000067ab9 */ /* 0x000fe20000000800 */
[C---:B------:R-:W-:Y:S01]  /*3f20*/  FFMA R102, -R214.reuse, R105, R102 ;  /* 0x00000069d6667223 */ /* 0x040fe20000000166 */
[----:B------:R-:W-:Y:S01]  /*3f30*/  FFMA R101, -R214, R106, R101 ;  /* 0x0000006ad6657223 */ /* 0x000fe20000000165 */
[----:B------:R-:W-:Y:S01]  /*3f40*/  FMUL R105, R103, UR6 ;  /* 0x0000000667697c20 */ /* 0x000fe20008400000 */
[----:B------:R-:W-:Y:S01]  /*3f50*/  FMUL R104, R104, UR6 ;  /* 0x0000000668687c20 */ /* 0x000fe20008400000 */
[----:B------:R-:W-:Y:S01]  /*3f60*/  FMUL R103, R102, UR6 ;  /* 0x0000000666677c20 */ /* 0x000fe20008400000 */
[----:B------:R-:W-:Y:S01]  /*3f70*/  FMUL R101, R101, UR6 ;  /* 0x0000000665657c20 */ /* 0x000fe20008400000 */
[----:B------:R-:W-:Y:S02]  /*3f80*/  ULDC.64 UR6, c[0x0][0x210] ;  /* 0x0000840000067ab9 */ /* 0x000fe40000000a00 */
[----:B------:R-:W-:-:S02]  /*3f90*/  F2FP.BF16.F32.PACK_AB R102, R104, R105 ;  /* 0x000000696866723e */ /* 0x000fc400000010ff */
[----:B------:R-:W-:Y:S02]  /*3fa0*/  IADD3 R104, P0, R68, UR6, RZ ;  /* 0x0000000644687c10 */ /* 0x000fe4000ff1e0ff */
[----:B------:R-:W-:Y:S02]  /*3fb0*/  F2FP.BF16.F32.PACK_AB R103, R101, R103 ;  /* 0x000000676567723e */ /* 0x000fe400000010ff */
[----:B------:R-:W-:-:S05]  /*3fc0*/  IADD3.X R105, R67, UR7, RZ, P0, !PT ;  /* 0x0000000743697c10 */ /* 0x000fca00087fe4ff */
[----:B------:R0:W-:Y:S04]  /*3fd0*/  STG.E.64 desc[UR4][R104.64+0x100], R102 ;  /* 0x0001006668007986 */ /* 0x0001e8000c101b04 */
.L_x_6025:
[----:B------:R-:W-:Y:S05]  /*3fe0*/  BSYNC B0 ;  /* 0x0000000000007941 */ /* 0x000fea0003800000 */
.L_x_6024:
[----:B------:R-:W2:Y:S04]  /*3ff0*/  LDL.LU R108, [R1+0x4c] ;  /* 0x00004c00016c7983 */ /* 0x000ea80000300800 */
[----:B------:R-:W3:Y:S04]  /*4000*/  LDL.LU R107, [R1+0x48] ;  /* 0x00004800016b7983 */ /* 0x000ee80000300800 */
[----:B------:R-:W4:Y:S04]  /*4010*/  LDL.LU R106, [R1+0x40] ;  /* 0x00004000016a7983 */ /* 0x000f280000300800 */
[----:B0-----:R-:W5:Y:S04]  /*4020*/  LDL.LU R105, [R1+0x3c] ;  /* 0x00003c0001697983 */ /* 0x001f680000300800 */
[----:B------:R-:W5:Y:S04]  /*4030*/  LDL.LU R104, [R1+0x38] ;  /* 0x0000380001687983 */ /* 0x000f680000300800 */
[----:B------:R-:W5:Y:S04]  /*4040*/  LDL.LU R103, [R1+0x34] ;  /* 0x0000340001677983 */ /* 0x000f680000300800 */
[----:B------:R-:W5:Y:S01]  /*4050*/  LDL.LU R102, [R1+0x30] ;  /* 0x0000300001667983 */ /* 0x000f620000300800 */
[----:B------:R-:W-:Y:S01]  /*4060*/  BSSY B0, `(.L_x_6026) ;  /* 0x0000019000007945 */ /* 0x000fe20003800000 */
[----:B------:R-:W0:Y:S01]  /*4070*/  S2R R101, SR_TID.X ;  /* 0x0000000000657919 */ /* 0x000e220000002100 */
[----:B--2---:R-:W-:-:S02]  /*4080*/  ISETP.GE.AND P0, PT, R108, R109, PT ;  /* 0x0000006d6c00720c */ /* 0x004fc40003f06270 */
[-C--:B---3--:R-:W-:Y:S02]  /*4090*/  ISETP.GE.AND P6, PT, R107, R109.reuse, PT ;  /* 0x0000006d6b00720c */ /* 0x088fe40003fc6270 */
[-C--:B----4-:R-:W-:Y:S02]  /*40a0*/  ISETP.GE.AND P5, PT, R106, R109.reuse, PT ;  /* 0x0000006d6a00720c */ /* 0x090fe40003fa6270 */
[-C--:B-----5:R-:W-:Y:S02]  /*40b0*/  ISETP.GE.AND P4, PT, R105, R109.reuse, PT ;  /* 0x0000006d6900720c */ /* 0x0a0fe40003f86270 */
[-C--:B------:R-:W-:Y:S02]  /*40c0*/  ISETP.GE.AND P3, PT, R104, R109.reuse, PT ;  /* 0x0000006d6800720c */ /* 0x080fe40003f66270 */
[-C--:B------:R-:W-:Y:S02]  /*40d0*/  ISETP.GE.AND P2, PT, R103, R109.reuse, PT ;  /* 0x0000006d6700720c */ /* 0x080fe40003f46270 */
[----:B------:R-:W-:Y:S01]  /*40e0*/  ISETP.GE.AND P1, PT, R102, R109, PT ;  /* 0x0000006d6600720c */ /* 0x000fe20003f26270 */
[----:B0-----:R-:W-:-:S12]  /*40f0*/  @P0 BRA `(.L_x_6027) ;  /* 0x00000000003c0947 */ /* 0x001fd80003800000 */
        /* <DEDUP_REMOVED lines=15> */
.L_x_6027:
[----:B------:R-:W-:Y:S05]  /*41f0*/  BSYNC B0 ;  /* 0x0000000000007941 */ /* 0x000fea0003800000 */
.L_x_6026:
[----:B------:R-:W2:Y:S01]  /*4200*/  LDL.LU R93, [R1+0x44] ;  /* 0x00004400015d7983 */ /* 0x000ea20000300800 */
[----:B------:R-:W-:Y:S01]  /*4210*/  BSSY B0, `(.L_x_6028) ;  /* 0x0000014000007945 */ /* 0x000fe20003800000 */
[----:B--2---:R-:W-:Y:S02]  /*4220*/  ISETP.GE.AND P0, PT, R93, R109, PT ;  /* 0x0000006d5d00720c */ /* 0x004fe40003f06270 */
[----:B------:R-:W-:-:S04]  /*4230*/  SHF.L.U32 R93, R101, 0x2, RZ ;  /* 0x00000002655d7819 */ /* 0x000fc800000006ff */
[----:B0-----:R-:W-:Y:S01]  /*4240*/  IADD3 R94, R93, 0x280, RZ ;  /* 0x000002805d5e7810 */ /* 0x001fe20007ffe0ff */
        /* <DEDUP_REMOVED lines=16> */
.L_x_6029:
[----:B------:R-:W-:Y:S05]  /*4350*/  BSYNC B0 ;  /* 0x0000000000007941 */ /* 0x000fea0003800000 */
.L_x_6028:
[----:B------:R-:W-:Y:S01]  /*4360*/  BSSY B0, `(.L_x_6030) ;  /* 0x0000013000007945 */ /* 0x000fe20003800000 */
[----:B------:R-:W-:Y:S01]  /*4370*/  ISETP.GE.AND P6, PT, R94, R109, PT ;  /* 0x0000006d5e00720c */ /* 0x000fe20003fc6270 */
[----:B------:R-:W-:Y:S02]  /*4380*/  VIADD R85, R93, 0x300 ;  /* 0x000003005d557836 */ /* 0x000fe40000000000 */
        /* <DEDUP_REMOVED lines=16> */
.L_x_6031:
[----:B------:R-:W-:Y:S05]  /*4490*/  BSYNC B0 ;  /* 0x0000000000007941 */ /* 0x000fea0003800000 */
.L_x_6030:
[----:B------:R-:W-:Y:S01]  /*44a0*/  BSSY B0, `(.L_x_6032) ;  /* 0x0000013000007945 */ /* 0x000fe20003800000 */
[----:B------:R-:W-:Y:S02]  /*44b0*/  ISETP.GE.AND P5, PT, R85, R109, PT ;  /* 0x0000006d5500720c */ /* 0x000fe40003fa6270 */
[----:B------:R-:W-:Y:S01]  /*44c0*/  IADD3 R77, R93, 0x380, RZ ;  /* 0x000003805d4d7810 */ /* 0x000fe20007ffe0ff */
[----:B------:R-:W-:Y:S10]  /*44d0*/  @P6 BRA `(.L_x_6033) ;  /* 0x00000000003c6947 */ /* 0x000ff40003800000 */
[C---:B------:R-:W-:Y:S01]  /*44e0*/  FFMA R71, -R214.reuse, R75, R71 ;  /* 0x0000004bd6477223 */ /* 0x040fe20000000147 */
[C---:B------:R-:W-:Y:S01]  /*44f0*/  FFMA R76, -R214.reuse, R76, R72 ;  /* 0x0000004cd64c7223 */ /* 0x040fe20000000148 */
[C---:B------:R-:W-:Y:S01]  /*4500*/  FFMA R70, -R214.reuse, R73, R70 ;  /* 0x00000049d6467223 */ /* 0x040fe20000000146 */
[----:B------:R-:W-:Y:S01]  /*4510*/  FFMA R74, -R214, R74, R69 ;  /* 0x0000004ad64a7223 */ /* 0x000fe20000000145 */
[----:B------:R-:W-:Y:S01]  /*4520*/  ULDC UR6, c[0x0][0x228] ;  /* 0x00008a0000067ab9 */ /* 0x000fe20000000800 */
[----:B------:R-:W-:Y:S01]  /*4530*/  ULDC.64 UR8, c[0x0][0x210] ;  /* 0x0000840000087ab9 */ /* 0x000fe20000000a00 */
[----:B------:R-:W-:Y:S01]  /*4540*/  FMUL R72, R71, UR6 ;  /* 0x0000000647487c20 */ /* 0x000fe20008400000 */
[----:B------:R-:W-:Y:S01]  /*4550*/  FMUL R69, R76, UR6 ;  /* 0x000000064c457c20 */ /* 0x000fe20008400000 */
[----:B------:R-:W-:Y:S01]  /*4560*/  FMUL R73, R70, UR6 ;  /* 0x0000000646497c20 */ /* 0x000fe20008400000 */
[----:B------:R-:W-:Y:S01]  /*4570*/  FMUL R74, R74, UR6 ;  /* 0x000000064a4a7c20 */ /* 0x000fe20008400000 */
[----:B------:R-:W-:-:S02]  /*4580*/  IADD3 R70, P6, R68, UR8, RZ ;  /* 0x0000000844467c10 */ /* 0x000fc4000ffde0ff */
[----:B------:R-:W-:Y:S02]  /*4590*/  F2FP.BF16.F32.PACK_AB R72, R69, R72 ;  /* 0x000000484548723e */ /* 0x000fe400000010ff */
[----:B------:R-:W-:Y:S02]  /*45a0*/  IADD3.X R71, R67, UR9, RZ, P6, !PT ;  /* 0x0000000943477c10 */ /* 0x000fe4000b7fe4ff */
[----:B------:R-:W-:-:S05]  /*45b0*/  F2FP.BF16.F32.PACK_AB R73, R74, R73 ;  /* 0x000000494a49723e */ /* 0x000fca00000010ff */
[----:B------:R2:W-:Y:S02]  /*45c0*/  STG.E.64 desc[UR4][R70.64+0x500], R72 ;  /* 0x0005004846007986 */ /* 0x0005e4000c101b04 */
.L_x_6033:
[----:B------:R-:W-:Y:S05]  /*45d0*/  BSYNC B0 ;  /* 0x0000000000007941 */ /* 0x000fea0003800000 */
.L_x_6032:
        /* <DEDUP_REMOVED lines=19> */
.L_x_6035:
[----:B------:R-:W-:Y:S05]  /*4710*/  BSYNC B0 ;  /* 0x0000000000007941 */ /* 0x000fea0003800000 */
.L_x_6034:
        /* <DEDUP_REMOVED lines=19> */
.L_x_6037:
[----:B------:R-:W-:Y:S05]  /*4850*/  BSYNC B0 ;  /* 0x0000000000007941 */ /* 0x000fea0003800000 */
.L_x_6036:
        /* <DEDUP_REMOVED lines=19> */
.L_x_6039:
[----:B------:R-:W-:Y:S05]  /*4990*/  BSYNC B0 ;  /* 0x0000000000007941 */ /* 0x000fea0003800000 */
.L_x_6038:
        /* <DEDUP_REMOVED lines=19> */
.L_x_6041:
[----:B------:R-:W-:Y:S05]  /*4ad0*/  BSYNC B0 ;  /* 0x0000000000007941 */ /* 0x000fea0003800000 */
.L_x_6040:
        /* <DEDUP_REMOVED lines=19> */
.L_x_6043:
[----:B------:R-:W-:Y:S05]  /*4c10*/  BSYNC B0 ;  /* 0x0000000000007941 */ /* 0x000fea0003800000 */
.L_x_6042:
        /* <DEDUP_REMOVED lines=10> */
[----:B0-----:R-:W-:Y:S01]  /*4cc0*/  FMUL R30, R216, UR6 ;  /* 0x00000006d81e7c20 */ /* 0x001fe20008400000 */
        /* <DEDUP_REMOVED lines=8> */
.L_x_6045:
[----:B------:R-:W-:Y:S05]  /*4d50*/  BSYNC B0 ;  /* 0x0000000000007941 */ /* 0x000fea0003800000 */
.L_x_6044:
        /* <DEDUP_REMOVED lines=19> */
.L_x_6047:
[----:B------:R-:W-:Y:S05]  /*4e90*/  BSYNC B0 ;  /* 0x0000000000007941 */ /* 0x000fea0003800000 */
.L_x_6046:
[----:B------:R-:W-:Y:S01]  /*4ea0*/  BSSY B0, `(.L_x_6048) ;  /* 0x0000014000007945 */ /* 0x000fe20003800000 */
[----:B------:R-:W-:-:S03]  /*4eb0*/  ISETP.GE.AND P5, PT, R93, R109, PT ;  /* 0x0000006d5d00720c */ /* 0x000fc60003fa6270 */
[----:B------:R-:W-:Y:S10]  /*4ec0*/  @P6 BRA `(.L_x_6049) ;  /* 0x0000000000446947 */ /* 0x000ff40003800000 */
[----:B0-----:R-:W5:Y:S01]  /*4ed0*/  LDL.LU R29, [R1+0x24] ;  /* 0x00002400011d7983 */ /* 0x001f620000300800 */
[C---:B------:R-:W-:Y:S01]  /*4ee0*/  FFMA R232, -R214.reuse, R232, R246 ;  /* 0x000000e8d6e87223 */ /* 0x040fe200000001f6 */
[----:B------:R-:W-:Y:S01]  /*4ef0*/  FFMA R245, -R214, R245, R247 ;  /* 0x000000f5d6f57223 */ /* 0x000fe200000001f7 */
[----:B------:R-:W-:Y:S01]  /*4f00*/  ULDC UR6, c[0x0][0x228] ;  /* 0x00008a0000067ab9 */ /* 0x000fe20000000800 */
[----:B------:R-:W2:Y:S01]  /*4f10*/  LDL.LU R28, [R1+0x28] ;  /* 0x00002800011c7983 */ /* 0x000ea20000300800 */
[----:B------:R-:W-:Y:S01]  /*4f20*/  ULDC.64 UR8, c[0x0][0x210] ;  /* 0x0000840000087ab9 */ /* 0x000fe20000000a00 */
[----:B------:R-:W-:Y:S01]  /*4f30*/  FMUL R30, R232, UR6 ;  /* 0x00000006e81e7c20 */ /* 0x000fe20008400000 */
[----:B------:R-:W-:-:S05]  /*4f40*/  FMUL R245, R245, UR6 ;  /* 0x00000006f5f57c20 */ /* 0x000fca0008400000 */
[----:B------:R-:W-:Y:S01]  /*4f50*/  F2FP.BF16.F32.PACK_AB R30, R245, R30 ;  /* 0x0000001ef51e723e */ /* 0x000fe200000010ff */
[C---:B-----5:R-:W-:Y:S01]  /*4f60*/  FFMA R248, -R214.reuse, R29, R248 ;  /* 0x0000001dd6f87223 */ /* 0x060fe200000001f8 */
[----:B--2---:R-:W-:-:S03]  /*4f70*/  FFMA R249, -R214, R28, R249 ;  /* 0x0000001cd6f97223 */ /* 0x004fc600000001f9 */
[----:B------:R-:W-:Y:S01]  /*4f80*/  FMUL R31, R248, UR6 ;  /* 0x00000006f81f7c20 */ /* 0x000fe20008400000 */
[----:B------:R-:W-:Y:S01]  /*4f90*/  IADD3 R28, P6, R68, UR8, RZ ;  /* 0x00000008441c7c10 */ /* 0x000fe2000ffde0ff */
[----:B------:R-:W-:-:S03]  /*4fa0*/  FMUL R32, R249, UR6 ;  /* 0x00000006f9207c20 */ /* 0x000fc60008400000 */
[----:B------:R-:W-:Y:S02]  /*4fb0*/  IADD3.X R29, R67, UR9, RZ, P6, !PT ;  /* 0x00000009431d7c10 */ /* 0x000fe4000b7fe4ff */
[----:B------:R-:W-:-:S05]  /*4fc0*/  F2FP.BF16.F32.PACK_AB R31, R32, R31 ;  /* 0x0000001f201f723e */ /* 0x000fca00000010ff */
[----:B------:R0:W-:Y:S02]  /*4fd0*/  STG.E.64 desc[UR4][R28.64+0xd00], R30 ;  /* 0x000d001e1c007986 */ /* 0x0001e4000c101b04 */
.L_x_6049:
[----:B------:R-:W-:Y:S05]  /*4fe0*/  BSYNC B0 ;  /* 0x0000000000007941 */ /* 0x000fea0003800000 */
.L_x_6048:
[----:B0-----:R-:W5:Y:S01]  /*4ff0*/  LDL.LU R28, [R1+0x60] ;  /* 0x00006000011c7983 */ /* 0x001f620000300800 */
[----:B------:R-:W-:Y:S01]  /*5000*/  BSSY B0, `(.L_x_6050) ;  /* 0x0000016000007945 */ /* 0x000fe20003800000 */
[----:B-----5:R-:W-:-:S03]  /*5010*/  ISETP.GE.AND P6, PT, R28, R109, PT ;  /* 0x0000006d1c00720c */ /* 0x020fc60003fc6270 */
[----:B------:R-:W-:Y:S10]  /*5020*/  @P5 BRA `(.L_x_6051) ;  /* 0x00000000004c5947 */ /* 0x000ff40003800000 */
[----:B------:R-:W5:Y:S01]  /*5030*/  LDL.LU R31, [R1+0x14] ;  /* 0x00001400011f7983 */ /* 0x000f620000300800 */
[----:B------:R-:W-:Y:S01]  /*5040*/  ULDC UR6, c[0x0][0x228] ;  /* 0x00008a0000067ab9 */ /* 0x000fe20000000800 */
[----:B------:R-:W-:Y:S02]  /*5050*/  ULDC.64 UR8, c[0x0][0x210] ;  /* 0x0000840000087ab9 */ /* 0x000fe40000000a00 */
        /* <DEDUP_REMOVED lines=9> */
[----:B------:R-:W-:Y:S01]  /*50f0*/  FMUL R31, R242, UR6 ;  /* 0x00000006f21f7c20 */ /* 0x000fe20008400000 */
[----:B------:R-:W-:Y:S01]  /*5100*/  IADD3 R28, P5, R68, UR8, RZ ;  /* 0x00000008441c7c10 */ /* 0x000fe2000ffbe0ff */
[----:B------:R-:W-:Y:S01]  /*5110*/  FMUL R32, R243, UR6 ;  /* 0x00000006f3207c20 */ /* 0x000fe20008400000 */
[----:B------:R-:W-:Y:S02]  /*5120*/  F2FP.BF16.F32.PACK_AB R30, R241, R30 ;  /* 0x0000001ef11e723e */ /* 0x000fe400000010ff */
[----:B------:R-:W-:-:S02]  /*5130*/  IADD3.X R29, R67, UR9, RZ, P5, !PT ;  /* 0x00000009431d7c10 */ /* 0x000fc4000affe4ff */
[----:B------:R-:W-:-:S05]  /*5140*/  F2FP.BF16.F32.PACK_AB R31, R32, R31 ;  /* 0x0000001f201f723e */ /* 0x000fca00000010ff */
[----:B------:R0:W-:Y:S02]  /*5150*/  STG.E.64 desc[UR4][R28.64+0xe00], R30 ;  /* 0x000e001e1c007986 */ /* 0x0001e4000c101b04 */
.L_x_6051:
[----:B------:R-:W-:Y:S05]  /*5160*/  BSYNC B0 ;  /* 0x0000000000007941 */ /* 0x000fea0003800000 */
.L_x_6050:
        /* <DEDUP_REMOVED lines=23> */
.L_x_6053:
[----:B------:R-:W-:Y:S05]  /*52e0*/  BSYNC B0 ;  /* 0x0000000000007941 */ /* 0x000fea0003800000 */
.L_x_6052:
[----:B0-----:R-:W5:Y:S01]  /*52f0*/  LDL.LU R28, [R1+0x58] ;  /* 0x00005800011c7983 */ /* 0x001f620000300800 */
[----:B------:R-:W-:Y:S01]  /*5300*/  BSSY B0, `(.L_x_6054) ;  /* 0x0000013000007945 */ /* 0x000fe20003800000 */
[----:B-----5:R-:W-:-:S03]  /*5310*/  ISETP.GE.AND P4, PT, R28, R109, PT ;  /* 0x0000006d1c00720c */ /* 0x020fc60003f86270 */
[----:B------:R-:W-:Y:S10]  /*5320*/  @P3 BRA `(.L_x_6055) ;  /* 0x0000000000403947 */ /* 0x000ff40003800000 */
[----:B------:R-:W5:Y:S01]  /*5330*/  LDL.LU R28, [R1] ;  /* 0x00000000011c7983 */ /* 0x000f620000300800 */
[C---:B------:R-:W-:Y:S01]  /*5340*/  FFMA R234, -R214.reuse, R250, R234 ;  /* 0x000000fad6ea7223 */ /* 0x040fe200000001ea */
[C---:B------:R-:W-:Y:S01]  /*5350*/  FFMA R235, -R214.reuse, R251, R235 ;  /* 0x000000fbd6eb7223 */ /* 0x040fe200000001eb */
[----:B------:R-:W-:Y:S01]  /*5360*/  FFMA R236, -R214, R252, R236 ;  /* 0x000000fcd6ec7223 */ /* 0x000fe200000001ec */
[----:B------:R-:W-:Y:S01]  /*5370*/  ULDC UR6, c[0x0][0x228] ;  /* 0x00008a0000067ab9 */ /* 0x000fe20000000800 */
[----:B------:R-:W-:Y:S01]  /*5380*/  ULDC.64 UR8, c[0x0][0x210] ;  /* 0x0000840000087ab9 */ /* 0x000fe20000000a00 */
[----:B------:R-:W-:Y:S01]  /*5390*/  FMUL R30, R234, UR6 ;  /* 0x00000006ea1e7c20 */ /* 0x000fe20008400000 */
[----:B------:R-:W-:Y:S01]  /*53a0*/  FMUL R235, R235, UR6 ;  /* 0x00000006ebeb7c20 */ /* 0x000fe20008400000 */
[----:B------:R-:W-:-:S04]  /*53b0*/  FMUL R31, R236, UR6 ;  /* 0x00000006ec1f7c20 */ /* 0x000fc80008400000 */
[----:B------:R-:W-:Y:S01]  /*53c0*/  F2FP.BF16.F32.PACK_AB R30, R235, R30 ;  /* 0x0000001eeb1e723e */ /* 0x000fe200000010ff */
[----:B-----5:R-:W-:Y:S01]  /*53d0*/  FFMA R237, -R214, R28, R237 ;  /* 0x0000001cd6ed7223 */ /* 0x020fe200000001ed */
[----:B------:R-:W-:-:S03]  /*53e0*/  IADD3 R28, P3, R68, UR8, RZ ;  /* 0x00000008441c7c10 */ /* 0x000fc6000ff7e0ff */
[----:B------:R-:W-:Y:S01]  /*53f0*/  FMUL R32, R237, UR6 ;  /* 0x00000006ed207c20 */ /* 0x000fe20008400000 */
[----:B------:R-:W-:-:S04]  /*5400*/  IADD3.X R29, R67, UR9, RZ, P3, !PT ;  /* 0x00000009431d7c10 */ /* 0x000fc80009ffe4ff */
[----:B------:R-:W-:-:S05]  /*5410*/  F2FP.BF16.F32.PACK_AB R31, R32, R31 ;  /* 0x0000001f201f723e */ /* 0x000fca00000010ff */
[----:B------:R0:W-:Y:S02]  /*5420*/  STG.E.64 desc[UR4][R28.64+0x1000], R30 ;  /* 0x0010001e1c007986 */ /* 0x0001e4000c101b04 */
.L_x_6055:
[----:B------:R-:W-:Y:S05]  /*5430*/  BSYNC B0 ;  /* 0x0000000000007941 */ /* 0x000fea0003800000 */
.L_x_6054:
        /* <DEDUP_REMOVED lines=19> */
.L_x_6057:
[----:B------:R-:W-:Y:S05]  /*5570*/  BSYNC B0 ;  /* 0x0000000000007941 */ /* 0x000fea0003800000 */
.L_x_6056:
        /* <DEDUP_REMOVED lines=19> */
.L_x_6059:
[----:B------:R-:W-:Y:S05]  /*56b0*/  BSYNC B0 ;  /* 0x0000000000007941 */ /* 0x000fea0003800000 */
.L_x_6058:
        /* <DEDUP_REMOVED lines=19> */
.L_x_6061:
[----:B------:R-:W-:Y:S05]  /*57f0*/  BSYNC B0 ;  /* 0x0000000000007941 */ /* 0x000fea0003800000 */
.L_x_6060:
        /* <DEDUP_REMOVED lines=19> */
.L_x_6063:
[----:B------:R-:W-:Y:S05]  /*5930*/  BSYNC B0 ;  /* 0x0000000000007941 */ /* 0x000fea0003800000 */
.L_x_6062:
        /* <DEDUP_REMOVED lines=14> */
[----:B0-----:R-:W-:-:S02]  /*5a20*/  IADD3 R2, P5, R68, UR8, RZ ;  /* 0x0000000844027c10 */ /* 0x001fc4000ffbe0ff */
[----:B------:R-:W-:Y:S02]  /*5a30*/  F2FP.BF16.F32.PACK_AB R152, R152, R153 ;  /* 0x000000999898723e */ /* 0x000fe400000010ff */
[----:B------:R-:W-:Y:S02]  /*5a40*/  IADD3.X R3, R67, UR9, RZ, P5, !PT ;  /* 0x0000000943037c10 */ /* 0x000fe4000affe4ff */
[----:B------:R-:W-:-:S05]  /*5a50*/  F2FP.BF16.F32.PACK_AB R153, R151, R150 ;  /* 0x000000969799723e */ /* 0x000fca00000010ff */
[----:B------:R0:W-:Y:S02]  /*5a60*/  STG.E.64 desc[UR4][R2.64+0x1500], R152 ;  /* 0x0015009802007986 */ /* 0x0001e4000c101b04 */
.L_x_6065:
[----:B------:R-:W-:Y:S05]  /*5a70*/  BSYNC B0 ;  /* 0x0000000000007941 */ /* 0x000fea0003800000 */
.L_x_6064:
        /* <DEDUP_REMOVED lines=19> */
.L_x_6067:
[----:B------:R-:W-:Y:S05]  /*5bb0*/  BSYNC B0 ;  /* 0x0000000000007941 */ /* 0x000fea0003800000 */
.L_x_6066:
        /* <DEDUP_REMOVED lines=19> */
.L_x_6069:
[----:B------:R-:W-:Y:S05]  /*5cf0*/  BSYNC B0 ;  /* 0x0000000000007941 */ /* 0x000fea0003800000 */
.L_x_6068:
        /* <DEDUP_REMOVED lines=19> */
.L_x_6071:
[----:B------:R-:W-:Y:S05]  /*5e30*/  BSYNC B0 ;  /* 0x0000000000007941 */ /* 0x000fea0003800000 */
.L_x_6070:
        /* <DEDUP_REMOVED lines=19> */
.L_x_6073:
[----:B------:R-:W-:Y:S05]  /*5f70*/  BSYNC B0 ;  /* 0x0000000000007941 */ /* 0x000fea0003800000 */
.L_x_6072:
[----:B------:R-:W-:Y:S04]  /*5f80*/  BSSY B0, `(.L_x_6074) ;  /* 0x0000011000007945 */ /* 0x000fe80003800000 */
[----:B------:R-:W-:Y:S05]  /*5f90*/  @P0 BRA `(.L_x_6075) ;  /* 0x00000000003c0947 */ /* 0x000fea0003800000 */
        /* <DEDUP_REMOVED lines=15> */
.L_x_6075:
[----:B------:R-:W-:Y:S05]  /*6090*/  BSYNC B0 ;  /* 0x0000000000007941 */ /* 0x000fea0003800000 */
.L_x_6074:
        /* <DEDUP_REMOVED lines=17> */
.L_x_6077:
[----:B------:R-:W-:Y:S05]  /*61b0*/  BSYNC B0 ;  /* 0x0000000000007941 */ /* 0x000fea0003800000 */
.L_x_6076:
        /* <DEDUP_REMOVED lines=17> */
.L_x_6079:
[----:B------:R-:W-:Y:S05]  /*62d0*/  BSYNC B0 ;  /* 0x0000000000007941 */ /* 0x000fea0003800000 */
.L_x_6078:
        /* <DEDUP_REMOVED lines=17> */
.L_x_6081:
[----:B------:R-:W-:Y:S05]  /*63f0*/  BSYNC B0 ;  /* 0x0000000000007941 */ /* 0x000fea0003800000 */
.L_x_6080:
        /* <DEDUP_REMOVED lines=17> */
.L_x_6083:
[----:B------:R-:W-:Y:S05]  /*6510*/  BSYNC B0 ;  /* 0x0000000000007941 */ /* 0x000fea0003800000 */
.L_x_6082:
[----:B------:R-:W-:Y:S05]  /*6520*/  @P2 EXIT ;  /* 0x000000000000294d */ /* 0x000fea0003800000 */
        /* <DEDUP_REMOVED lines=14> */
[----:B------:R-:W-:Y:S01]  /*6610*/  STG.E.64 desc[UR4][R68.64+0x1f00], R126 ;  /* 0x001f007e44007986 */ /* 0x000fe2000c101b04 */
[----:B------:R-:W-:Y:S05]  /*6620*/  EXIT ;  /* 0x000000000000794d */ /* 0x000fea0003800000 */
.L_x_6084:
        /* <DEDUP_REMOVED lines=13> */
.L_x_11338:


//--------------------- .text._ZN18transformer_engine35scaled_masked_softmax_warp_backwardI13__nv_bfloat16S1_fLi11EEEvPT0_PKT_S6_T1_ii --------------------------
	.section	.text._ZN18transformer_engine35scaled_masked_softmax_warp_backwardI13__nv_bfloat16S1_fLi11EEEvPT0_PKT_S6_T1_ii,"ax",@progbits
	.align	128
        .global         _ZN18transformer_engine35scaled_masked_softmax_warp_backwardI13__nv_bfloat16S1_fLi11EEEvPT0_PKT_S6_T1_ii
        .type           _ZN18transformer_engine35scaled_masked_softmax_warp_backwardI13__nv_bfloat16S1_fLi11EEEvPT0_PKT_S6_T1_ii,@function
        .size           _ZN18transformer_engine35scaled_masked_softmax_warp_backwardI13__nv_bfloat16S1_fLi11EEEvPT0_PKT_S6_T1_ii,(.L_x_11339 - _ZN18transformer_engine35scaled_masked_softmax_warp_backwardI13__nv_bfloat16S1_fLi11EEEvPT0_PKT_S6_T1_ii)
        .other          _ZN18transformer_engine35scaled_masked_softmax_warp_backwardI13__nv_bfloat16S1_fLi11EEEvPT0_PKT_S6_T1_ii,@"STO_CUDA_ENTRY STV_DEFAULT"
_ZN18transformer_engine35scaled_masked_softmax_warp_backwardI13__nv_bfloat16S1_fLi11EEEvPT0_PKT_S6_T1_ii:
.text._ZN18transformer_engine35scaled_masked_softmax_warp_backwardI13__nv_bfloat16S1_fLi11EEEvPT0_PKT_S6_T1_ii:
[----:B------:R-:W-:Y:S01]  /*0000*/  LDC R1, c[0x0][0x28] ;  /* 0x00000a00ff017b82 */ /* 0x000fe20000000800 */
[----:B------:R-:W0:Y:S07]  /*0010*/  S2R R3, SR_TID.Y ;  /* 0x0000000000037919 */ /* 0x000e2e0000002200 */
[----:B------:R-:W0:Y:S01]  /*0020*/  S2UR UR4, SR_CTAID.X ;  /* 0x00000000000479c3 */ /* 0x000e220000002500 */
[----:B------:R-:W-:Y:S01]  /*0030*/  ULDC.64 UR6, c[0x0][0x218] ;  /* 0x0000860000067ab9 */ /* 0x000fe20000000a00 */
[----:B------:R-:W1:Y:S06]  /*0040*/  S2R R2, SR_TID.X ;  /* 0x0000000000027919 */ /* 0x000e6c0000002100 */
[----:B------:R-:W0:Y:S08]  /*0050*/  LDC R4, c[0x0][0x4] ;  /* 0x00000100ff047b82 */ /* 0x000e300000000800 */
[----:B------:R-:W2:Y:S01]  /*0060*/  LDC R55, c[0x0][0x230] ;  /* 0x00008c00ff377b82 */ /* 0x000ea20000000800 */
[----:B0-----:R-:W-:Y:S01]  /*0070*/  IMAD R4, R4, UR4, R3 ;  /* 0x0000000404047c24 */ /* 0x001fe2000f8e0203 */
[----:B------:R-:W-:Y:S01]  /*0080*/  ULDC UR4, c[0x0][0x22c] ;  /* 0x00008b0000047ab9 */ /* 0x000fe20000000800 */
[----:B-1----:R-:W-:-:S03]  /*0090*/  SHF.L.U32 R2, R2, 0x2, RZ ;  /* 0x0000000202027819 */ /* 0x002fc600000006ff */
[----:B------:R-:W-:Y:S01]  /*00a0*/  IADD3 R131, -R4, UR4, RZ ;  /* 0x0000000404837c10 */ /* 0x000fe2000fffe1ff */
[----:B------:R-:W-:Y:S01]  /*00b0*/  ULDC.64 UR4, c[0x0][0x220] ;  /* 0x0000880000047ab9 */ /* 0x000fe20000000a00 */
[----:B------:R-:W-:Y:S02]  /*00c0*/  SHF.R.S32.HI R3, RZ, 0x1f, R2 ;  /* 0x0000001fff037819 */ /* 0x000fe40000011402 */
[----:B--2---:R-:W-:Y:S02]  /*00d0*/  SHF.R.S32.HI R5, RZ, 0x1f, R55 ;  /* 0x0000001fff057819 */ /* 0x004fe40000011437 */
[----:B------:R-:W-:-:S03]  /*00e0*/  ISETP.GT.AND P0, PT, R131, RZ, PT ;  /* 0x000000ff8300720c */ /* 0x000fc60003f04270 */
[----:B------:R-:W-:Y:S01]  /*00f0*/  IMAD R107, R5, R4, RZ ;  /* 0x00000004056b7224 */ /* 0x000fe200078e02ff */
[----:B------:R-:W-:Y:S01]  /*0100*/  SEL R33, R55, RZ, P0 ;  /* 0x000000ff37217207 */ /* 0x000fe20000000000 */
[----:B------:R-:W-:-:S03]  /*0110*/  IMAD.WIDE.U32 R4, R4, R55, R2 ;  /* 0x0000003704047225 */ /* 0x000fc600078e0002 */
[----:B------:R-:W-:Y:S01]  /*0120*/  ISETP.GE.AND P2, PT, R2, R33, PT ;  /* 0x000000210200720c */ /* 0x000fe20003f46270 */
[----:B------:R-:W-:Y:S01]  /*0130*/  IMAD.SHL.U32 R113, R4, 0x2, RZ ;  /* 0x0000000204717824 */ /* 0x000fe200078e00ff */
[----:B------:R-:W-:-:S04]  /*0140*/  IADD3 R107, R5, R107, RZ ;  /* 0x0000006b056b7210 */ /* 0x000fc80007ffe0ff */
[----:B------:R-:W-:Y:S02]  /*0150*/  SHF.L.U64.HI R107, R4, 0x1, R107 ;  /* 0x00000001046b7819 */ /* 0x000fe4000001026b */
[----:B------:R-:W-:-:S04]  /*0160*/  IADD3 R24, P0, R113, UR4, RZ ;  /* 0x0000000471187c10 */ /* 0x000fc8000ff1e0ff */
[----:B------:R-:W-:Y:S01]  /*0170*/  IADD3.X R25, R107, UR5, RZ, P0, !PT ;  /* 0x000000056b197c10 */ /* 0x000fe200087fe4ff */
[----:B------:R-:W-:Y:S01]  /*0180*/  ULDC.64 UR4, c[0x0][0x208] ;  /* 0x0000820000047ab9 */ /* 0x000fe20000000a00 */
[----:B------:R-:W-:-:S03]  /*0190*/  IADD3 R20, P0, R113, UR6, RZ ;  /* 0x0000000671147c10 */ /* 0x000fc6000ff1e0ff */
[----:B------:R-:W2:Y:S01]  /*01a0*/  @!P2 LDG.E.64 R16, desc[UR4][R24.64] ;  /* 0x000000041810a981 */ /* 0x000ea2000c1e1b00 */
[----:B------:R-:W-:Y:S02]  /*01b0*/  IADD3.X R21, R107, UR7, RZ, P0, !PT ;  /* 0x000000076b157c10 */ /* 0x000fe400087fe4ff */
[----:B------:R-:W-:-:S03]  /*01c0*/  IADD3 R118, R2, 0x80, RZ ;  /* 0x0000008002767810 */ /* 0x000fc60007ffe0ff */
[----:B------:R-:W3:Y:S01]  /*01d0*/  @!P2 LDG.E.64 R18, desc[UR4][R20.64] ;  /* 0x000000041412a981 */ /* 0x000ee2000c1e1b00 */
[----:B------:R-:W-:-:S13]  /*01e0*/  ISETP.GE.AND P1, PT, R118, R33, PT ;  /* 0x000000217600720c */ /* 0x000fda0003f26270 */
[----:B------:R-:W4:Y:S04]  /*01f0*/  @!P1 LDG.E.64 R34, desc[UR4][R24.64+0x100] ;  /* 0x0001000418229981 */ /* 0x000f28000c1e1b00 */
[----:B------:R-:W5:Y:S01]  /*0200*/  @!P1 LDG.E.64 R30, desc[UR4][R20.64+0x100] ;  /* 0x00010004141e9981 */ /* 0x000f62000c1e1b00 */
[----:B------:R-:W-:-:S04]  /*0210*/  IADD3 R116, R2, 0x100, RZ ;  /* 0x0000010002747810 */ /* 0x000fc80007ffe0ff */
[----:B------:R-:W-:Y:S01]  /*0220*/  ISETP.GE.AND P0, PT, R116, R33, PT ;  /* 0x000000217400720c */ /* 0x000fe20003f06270 */
[----:B------:R-:W-:-:S12]  /*0230*/  VIADD R0, R2, 0x180 ;  /* 0x0000018002007836 */ /* 0x000fd80000000000 */
[----:B------:R-:W5:Y:S01]  /*0240*/  @!P0 LDG.E.64 R38, desc[UR4][R24.64+0x200] ;  /* 0x0002000418268981 */ /* 0x000f62000c1e1b00 */
[----:B------:R-:W-:-:S03]  /*0250*/  ISETP.GE.AND P4, PT, R0, R33, PT ;  /* 0x000000210000720c */ /* 0x000fc60003f86270 */
[----:B------:R-:W5:Y:S10]  /*0260*/  @!P0 LDG.E.64 R36, desc[UR4][R20.64+0x200] ;  /* 0x0002000414248981 */ /* 0x000f74000c1e1b00 */
[----:B------:R-:W5:Y:S04]  /*0270*/  @!P4 LDG.E.64 R4, desc[UR4][R24.64+0x300] ;  /* 0x000300041804c981 */ /* 0x000f68000c1e1b00 */
[----:B------:R-:W5:Y:S01]  /*0280*/  @!P4 LDG.E.64 R6, desc[UR4][R20.64+0x300] ;  /* 0x000300041406c981 */ /* 0x000f62000c1e1b00 */
[----:B------:R-:W-:-:S04]  /*0290*/  IADD3 R0, R2, 0x200, RZ ;  /* 0x0000020002007810 */ /* 0x000fc80007ffe0ff */
[----:B------:R-:W-:Y:S02]  /*02a0*/  ISETP.GE.AND P6, PT, R0, R33, PT ;  /* 0x000000210000720c */ /* 0x000fe40003fc6270 */
[----:B------:R-:W-:-:S11]  /*02b0*/  IADD3 R0, R2, 0x280, RZ ;  /* 0x0000028002007810 */ /* 0x000fd60007ffe0ff */
[----:B------:R-:W5:Y:S04]  /*02c0*/  @!P6 LDG.E.64 R8, desc[UR4][R24.64+0x400] ;  /* 0x000400041808e981 */ /* 0x000f68000c1e1b00 */
[----:B------:R-:W5:Y:S01]  /*02d0*/  @!P6 LDG.E.64 R10, desc[UR4][R20.64+0x400] ;  /* 0x00040004140ae981 */ /* 0x000f62000c1e1b00 */
[----:B------:R-:W-:-:S13]  /*02e0*/  ISETP.GE.AND P5, PT, R0, R33, PT ;  /* 0x000000210000720c */ /* 0x000fda0003fa6270 */
[----:B------:R-:W5:Y:S04]  /*02f0*/  @!P5 LDG.E.64 R14, desc[UR4][R24.64+0x500] ;  /* 0x00050004180ed981 */ /* 0x000f68000c1e1b00 */
[----:B------:R-:W5:Y:S01]  /*0300*/  @!P5 LDG.E.64 R12, desc[UR4][R20.64+0x500] ;  /* 0x00050004140cd981 */ /* 0x000f62000c1e1b00 */
[----:B------:R-:W-:Y:S01]  /*0310*/  VIADD R0, R2, 0x300 ;  /* 0x0000030002007836 */ /* 0x000fe20000000000 */
[----:B------:R-:W-:Y:S01]  /*0320*/  HFMA2.MMA R114, -RZ, RZ, 0, 0 ;  /* 0x00000000ff727435 */ /* 0x000fe200000001ff */
[----:B------:R-:W-:Y:S01]  /*0330*/  MOV R105, RZ ;  /* 0x000000ff00697202 */ /* 0x000fe20000000f00 */
[----:B------:R-:W-:Y:S01]  /*0340*/  IMAD.MOV.U32 R112, RZ, RZ, RZ ;  /* 0x000000ffff707224 */ /* 0x000fe200078e00ff */
[----:B------:R-:W-:Y:S02]  /*0350*/  CS2R R110, SRZ ;  /* 0x00000000006e7805 */ /* 0x000fe4000001ff00 */
[----:B------:R-:W-:Y:S01]  /*0360*/  ISETP.GE.AND P3, PT, R0, R33, PT ;  /* 0x000000210000720c */ /* 0x000fe20003f66270 */
[----:B------:R-:W-:Y:S01]  /*0370*/  HFMA2.MMA R103, -RZ, RZ, 0, 0 ;  /* 0x00000000ff677435 */ /* 0x000fe200000001ff */
[----:B------:R-:W-:Y:S01]  /*0380*/  VIADD R106, R2, 0x380 ;  /* 0x00000380026a7836 */ /* 0x000fe20000000000 */
[----:B------:R-:W-:-:S02]  /*0390*/  CS2R R108, SRZ ;  /* 0x00000000006c7805 */ /* 0x000fc4000001ff00 */
[----:B------:R-:W-:Y:S01]  /*03a0*/  MOV R101, RZ ;  /* 0x000000ff00657202 */ /* 0x000fe20000000f00 */
[----:B------:R-:W-:Y:S01]  /*03b0*/  IMAD.MOV.U32 R99, RZ, RZ, RZ ;  /* 0x000000ffff637224 */ /* 0x000fe200078e00ff */
[----:B------:R-:W-:Y:S02]  /*03c0*/  CS2R R96, SRZ ;  /* 0x0000000000607805 */ /* 0x000fe4000001ff00 */
[----:B------:R-:W-:Y:S01]  /*03d0*/  CS2R R94, SRZ ;  /* 0x00000000005e7805 */ /* 0x000fe2000001ff00 */
[----:B------:R-:W-:Y:S01]  /*03e0*/  VIADD R104, R2, 0x400 ;  /* 0x0000040002687836 */ /* 0x000fe20000000000 */
[----:B------:R-:W-:Y:S02]  /*03f0*/  CS2R R92, SRZ ;  /* 0x00000000005c7805 */ /* 0x000fe4000001ff00 */
[----:B------:R-:W-:Y:S02]  /*0400*/  CS2R R90, SRZ ;  /* 0x00000000005a7805 */ /* 0x000fe4000001ff00 */
[----:B------:R-:W-:-:S02]  /*0410*/  CS2R R76, SRZ ;  /* 0x00000000004c7805 */ /* 0x000fc4000001ff00 */
[----:B------:R-:W-:Y:S01]  /*0420*/  CS2R R74, SRZ ;  /* 0x00000000004a7805 */ /* 0x000fe2000001ff00 */
[----:B------:R-:W-:Y:S01]  /*0430*/  HFMA2.MMA R79, -RZ, RZ, 0, 0 ;  /* 0x00000000ff4f7435 */ /* 0x000fe200000001ff */
[C---:B--2---:R-:W-:Y:S02]  /*0440*/  @!P2 SHF.L.U32 R114, R16.reuse, 0x10, RZ ;  /* 0x000000101072a819 */ /* 0x044fe400000006ff */
[----:B------:R-:W-:Y:S02]  /*0450*/  @!P2 PRMT R16, R16, 0x7632, R16 ;  /* 0x000076321010a816 */ /* 0x000fe40000000010 */
[C---:B------:R-:W-:Y:S02]  /*0460*/  @!P2 PRMT R0, R17.reuse, 0x7632, R0 ;  /* 0x000076321100a816 */ /* 0x040fe40000000000 */
[----:B------:R-:W-:Y:S01]  /*0470*/  @!P2 SHF.L.U32 R112, R17, 0x10, RZ ;  /* 0x000000101170a819 */ /* 0x000fe200000006ff */
[----:B------:R-:W-:Y:S01]  /*0480*/  @!P2 IMAD.U32 R105, R16, 0x10000, RZ ;  /* 0x000100001069a824 */ /* 0x000fe200078e00ff */
[----:B------:R-:W-:Y:S01]  /*0490*/  @!P2 SHF.L.U32 R110, R0, 0x10, RZ ;  /* 0x00000010006ea819 */ /* 0x000fe200000006ff */
[----:B------:R-:W2:Y:S01]  /*04a0*/  @!P3 LDG.E.64 R16, desc[UR4][R24.64+0x600] ;  /* 0x000600041810b981 */ /* 0x000ea2000c1e1b00 */
[----:B---3--:R-:W-:Y:S01]  /*04b0*/  @!P2 PRMT R0, R18, 0x7632, R0 ;  /* 0x000076321200a816 */ /* 0x008fe20000000000 */
[C---:B------:R-:W-:Y:S01]  /*04c0*/  @!P2 IMAD.U32 R27, R19.reuse, 0x10000, RZ ;  /* 0x00010000131ba824 */ /* 0x040fe200078e00ff */
[----:B------:R-:W-:-:S02]  /*04d0*/  @!P2 PRMT R22, R19, 0x7632, R22 ;  /* 0x000076321316a816 */ /* 0x000fc40000000016 */
[----:B------:R-:W-:Y:S02]  /*04e0*/  @!P2 SHF.L.U32 R23, R18, 0x10, RZ ;  /* 0x000000101217a819 */ /* 0x000fe400000006ff */
[----:B------:R-:W-:Y:S01]  /*04f0*/  @!P2 SHF.L.U32 R0, R0, 0x10, RZ ;  /* 0x000000100000a819 */ /* 0x000fe200000006ff */
[----:B------:R-:W3:Y:S01]  /*0500*/  @!P3 LDG.E.64 R18, desc[UR4][R20.64+0x600] ;  /* 0x000600041412b981 */ /* 0x000ee2000c1e1b00 */
[----:B------:R-:W-:Y:S01]  /*0510*/  @!P2 SHF.L.U32 R29, R22, 0x10, RZ ;  /* 0x00000010161da819 */ /* 0x000fe200000006ff */
[----:B------:R-:W-:Y:S01]  /*0520*/  @!P2 FMUL R103, R114, R23 ;  /* 0x000000177267a220 */ /* 0x000fe20000400000 */
[----:B------:R-:W-:Y:S01]  /*0530*/  @!P2 FMUL R101, R112, R27 ;  /* 0x0000001b7065a220 */ /* 0x000fe20000400000 */
[----:B------:R-:W-:Y:S01]  /*0540*/  @!P2 FMUL R108, R105, R0 ;  /* 0x00000000696ca220 */ /* 0x000fe20000400000 */
[----:B----4-:R-:W-:Y:S01]  /*0550*/  @!P1 PRMT R0, R34, 0x7632, R0 ;  /* 0x0000763222009816 */ /* 0x010fe20000000000 */
[----:B------:R-:W-:Y:S01]  /*0560*/  @!P2 FMUL R99, R110, R29 ;  /* 0x0000001d6e63a220 */ /* 0x000fe20000400000 */
[----:B------:R-:W-:-:S02]  /*0570*/  ISETP.GE.AND P2, PT, R106, R33, PT ;  /* 0x000000216a00720c */ /* 0x000fc40003f46270 */
[----:B------:R-:W-:Y:S01]  /*0580*/  @!P1 PRMT R22, R35, 0x7632, R22 ;  /* 0x0000763223169816 */ /* 0x000fe20000000016 */
[----:B------:R-:W-:Y:S01]  /*0590*/  @!P1 IMAD.U32 R96, R0, 0x10000, RZ ;  /* 0x0001000000609824 */ /* 0x000fe200078e00ff */
[----:B-----5:R-:W-:Y:S02]  /*05a0*/  @!P1 PRMT R0, R30, 0x7632, R0 ;  /* 0x000076321e009816 */ /* 0x020fe40000000000 */
[C---:B------:R-:W-:Y:S02]  /*05b0*/  @!P1 PRMT R28, R31.reuse, 0x7632, R28 ;  /* 0x000076321f1c9816 */ /* 0x040fe4000000001c */
[----:B------:R-:W-:Y:S01]  /*05c0*/  @!P1 SHF.L.U32 R95, R22, 0x10, RZ ;  /* 0x00000010165f9819 */ /* 0x000fe200000006ff */
[----:B------:R-:W-:Y:S01]  /*05d0*/  @!P1 IMAD.U32 R31, R31, 0x10000, RZ ;  /* 0x000100001f1f9824 */ /* 0x000fe200078e00ff */
[----:B------:R-:W-:Y:S02]  /*05e0*/  @!P1 SHF.L.U32 R97, R34, 0x10, RZ ;  /* 0x0000001022619819 */ /* 0x000fe400000006ff */
[----:B------:R-:W-:Y:S01]  /*05f0*/  @!P1 SHF.L.U32 R94, R35, 0x10, RZ ;  /* 0x00000010235e9819 */ /* 0x000fe200000006ff */
[----:B------:R-:W4:Y:S01]  /*0600*/  @!P2 LDG.E.64 R22, desc[UR4][R24.64+0x700] ;  /* 0x000700041816a981 */ /* 0x000f22000c1e1b00 */
[----:B------:R-:W-:-:S02]  /*0610*/  @!P1 SHF.L.U32 R30, R30, 0x10, RZ ;  /* 0x000000101e1e9819 */ /* 0x000fc400000006ff */
[----:B------:R-:W-:Y:S01]  /*0620*/  @!P1 SHF.L.U32 R29, R0, 0x10, RZ ;  /* 0x00000010001d9819 */ /* 0x000fe200000006ff */
[----:B------:R-:W5:Y:S01]  /*0630*/  @!P2 LDG.E.64 R26, desc[UR4][R20.64+0x700] ;  /* 0x00070004141aa981 */ /* 0x000f62000c1e1b00 */
[----:B------:R-:W-:Y:S01]  /*0640*/  @!P1 SHF.L.U32 R28, R28, 0x10, RZ ;  /* 0x000000101c1c9819 */ /* 0x000fe200000006ff */
[----:B------:R-:W-:Y:S01]  /*0650*/  @!P1 FMUL R92, R97, R30 ;  /* 0x0000001e615c9220 */ /* 0x000fe20000400000 */
[----:B------:R-:W-:Y:S01]  /*0660*/  @!P1 FMUL R91, R94, R31 ;  /* 0x0000001f5e5b9220 */ /* 0x000fe20000400000 */
[----:B------:R-:W-:Y:S02]  /*0670*/  @!P1 FMUL R93, R96, R29 ;  /* 0x0000001d605d9220 */ /* 0x000fe40000400000 */
[----:B------:R-:W-:Y:S01]  /*0680*/  @!P1 FMUL R90, R95, R28 ;  /* 0x0000001c5f5a9220 */ /* 0x000fe20000400000 */
[----:B------:R-:W-:-:S13]  /*0690*/  ISETP.GE.AND P1, PT, R104, R33, PT ;  /* 0x000000216800720c */ /* 0x000fda0003f26270 */
[----:B------:R-:W5:Y:S04]  /*06a0*/  @!P1 LDG.E.64 R30, desc[UR4][R24.64+0x800] ;  /* 0x00080004181e9981 */ /* 0x000f68000c1e1b00 */
[----:B------:R-:W5:Y:S01]  /*06b0*/  @!P1 LDG.E.64 R28, desc[UR4][R20.64+0x800] ;  /* 0x00080004141c9981 */ /* 0x000f62000c1e1b00 */
[----:B------:R-:W-:Y:S01]  /*06c0*/  @!P0 PRMT R0, R38, 0x7632, R0 ;  /* 0x0000763226008816 */ /* 0x000fe20000000000 */
[C---:B------:R-:W-:Y:S01]  /*06d0*/  @!P0 IMAD.U32 R76, R39.reuse, 0x10000, RZ ;  /* 0x00010000274c8824 */ /* 0x040fe200078e00ff */
[----:B------:R-:W-:Y:S02]  /*06e0*/  @!P0 PRMT R32, R39, 0x7632, R32 ;  /* 0x0000763227208816 */ /* 0x000fe40000000020 */
[----:B------:R-:W-:Y:S02]  /*06f0*/  CS2R R72, SRZ ;  /* 0x0000000000487805 */ /* 0x000fe4000001ff00 */
[----:B------:R-:W-:-:S02]  /*0700*/  @!P0 SHF.L.U32 R77, R0, 0x10, RZ ;  /* 0x00000010004d8819 */ /* 0x000fc400000006ff */
[----:B------:R-:W-:Y:S02]  /*0710*/  CS2R R70, SRZ ;  /* 0x0000000000467805 */ /* 0x000fe4000001ff00 */
[----:B------:R-:W-:Y:S02]  /*0720*/  @!P0 SHF.L.U32 R75, R32, 0x10, RZ ;  /* 0x00000010204b8819 */ /* 0x000fe400000006ff */
[----:B------:R-:W-:Y:S02]  /*0730*/  CS2R R68, SRZ ;  /* 0x0000000000447805 */ /* 0x000fe4000001ff00 */
[C---:B------:R-:W-:Y:S01]  /*0740*/  @!P0 PRMT R0, R36.reuse, 0x7632, R0 ;  /* 0x0000763224008816 */ /* 0x040fe20000000000 */
[----:B------:R-:W-:Y:S01]  /*0750*/  @!P0 IMAD.U32 R36, R36, 0x10000, RZ ;  /* 0x0001000024248824 */ /* 0x000fe200078e00ff */
[----:B------:R-:W-:Y:S01]  /*0760*/  @!P0 PRMT R32, R37, 0x7632, R32 ;  /* 0x0000763225208816 */ /* 0x000fe20000000020 */
[----:B------:R-:W-:Y:S01]  /*0770*/  @!P4 IMAD.U32 R68, R5, 0x10000, RZ ;  /* 0x000100000544c824 */ /* 0x000fe200078e00ff */
[----:B------:R-:W-:-:S02]  /*0780*/  @!P0 SHF.L.U32 R79, R38, 0x10, RZ ;  /* 0x00000010264f8819 */ /* 0x000fc400000006ff */
[----:B------:R-:W-:Y:S02]  /*0790*/  CS2R R66, SRZ ;  /* 0x0000000000427805 */ /* 0x000fe4000001ff00 */
[----:B------:R-:W-:Y:S01]  /*07a0*/  @!P0 SHF.L.U32 R37, R37, 0x10, RZ ;  /* 0x0000001025258819 */ /* 0x000fe200000006ff */
[----:B------:R-:W-:Y:S01]  /*07b0*/  @!P0 IMAD.U32 R32, R32, 0x10000, RZ ;  /* 0x0001000020208824 */ /* 0x000fe200078e00ff */
[----:B------:R-:W-:Y:S01]  /*07c0*/  @!P0 SHF.L.U32 R0, R0, 0x10, RZ ;  /* 0x0000001000008819 */ /* 0x000fe200000006ff */
[----:B------:R-:W-:Y:S01]  /*07d0*/  @!P0 FMUL R74, R79, R36 ;  /* 0x000000244f4a8220 */ /* 0x000fe20000400000 */
[----:B------:R-:W-:Y:S01]  /*07e0*/  IADD3 R102, R2, 0x480, RZ ;  /* 0x0000048002667810 */ /* 0x000fe20007ffe0ff */
[----:B------:R-:W-:Y:S01]  /*07f0*/  @!P0 FMUL R73, R76, R37 ;  /* 0x000000254c498220 */ /* 0x000fe20000400000 */
[----:B------:R-:W-:Y:S01]  /*0800*/  @!P0 FMUL R70, R75, R32 ;  /* 0x000000204b468220 */ /* 0x000fe20000400000 */
[----:B------:R-:W-:Y:S01]  /*0810*/  @!P0 FMUL R72, R77, R0 ;  /* 0x000000004d488220 */ /* 0x000fe20000400000 */
[----:B------:R-:W-:-:S02]  /*0820*/  ISETP.GE.AND P0, PT, R102, R33, PT ;  /* 0x000000216600720c */ /* 0x000fc40003f06270 */
[C---:B------:R-:W-:Y:S02]  /*0830*/  @!P4 SHF.L.U32 R71, R4.reuse, 0x10, RZ ;  /* 0x000000100447c819 */ /* 0x040fe400000006ff */
[----:B------:R-:W-:Y:S02]  /*0840*/  @!P4 PRMT R4, R4, 0x7632, R4 ;  /* 0x000076320404c816 */ /* 0x000fe40000000004 */
[----:B------:R-:W-:Y:S02]  /*0850*/  @!P4 PRMT R0, R5, 0x7632, R0 ;  /* 0x000076320500c816 */ /* 0x000fe40000000000 */
[----:B------:R-:W-:Y:S01]  /*0860*/  @!P4 SHF.L.U32 R69, R4, 0x10, RZ ;  /* 0x000000100445c819 */ /* 0x000fe200000006ff */
[----:B------:R-:W-:Y:S01]  /*0870*/  @!P4 IMAD.U32 R32, R6, 0x10000, RZ ;  /* 0x000100000620c824 */ /* 0x000fe200078e00ff */
[----:B------:R-:W-:-:S03]  /*0880*/  @!P4 SHF.L.U32 R67, R0, 0x10, RZ ;  /* 0x000000100043c819 */ /* 0x000fc600000006ff */
[----:B------:R-:W5:Y:S01]  /*0890*/  @!P0 LDG.E.64 R4, desc[UR4][R24.64+0x900] ;  /* 0x0009000418048981 */ /* 0x000f62000c1e1b00 */
[----:B------:R-:W-:Y:S02]  /*08a0*/  @!P4 PRMT R0, R6, 0x7632, R0 ;  /* 0x000076320600c816 */ /* 0x000fe40000000000 */
[----:B------:R-:W-:Y:S02]  /*08b0*/  CS2R R64, SRZ ;  /* 0x0000000000407805 */ /* 0x000fe4000001ff00 */
[C---:B------:R-:W-:Y:S02]  /*08c0*/  @!P4 PRMT R34, R7.reuse, 0x7632, R34 ;  /* 0x000076320722c816 */ /* 0x040fe40000000022 */
[----:B------:R-:W-:Y:S02]  /*08d0*/  @!P4 SHF.L.U32 R35, R7, 0x10, RZ ;  /* 0x000000100723c819 */ /* 0x000fe400000006ff */
[----:B------:R-:W5:Y:S01]  /*08e0*/  @!P0 LDG.E.64 R6, desc[UR4][R20.64+0x900] ;  /* 0x0009000414068981 */ /* 0x000f62000c1e1b00 */
[----:B------:R-:W-:Y:S01]  /*08f0*/  @!P4 SHF.L.U32 R0, R0, 0x10, RZ ;  /* 0x000000100000c819 */ /* 0x000fe200000006ff */
[----:B------:R-:W-:Y:S01]  /*0900*/  @!P4 IMAD.U32 R34, R34, 0x10000, RZ ;  /* 0x000100002222c824 */ /* 0x000fe200078e00ff */
[----:B------:R-:W-:-:S02]  /*0910*/  IADD3 R100, R2, 0x500, RZ ;  /* 0x0000050002647810 */ /* 0x000fc40007ffe0ff */
[----:B------:R-:W-:Y:S01]  /*0920*/  CS2R R62, SRZ ;  /* 0x00000000003e7805 */ /* 0x000fe2000001ff00 */
[----:B------:R-:W-:Y:S01]  /*0930*/  @!P4 FMUL R66, R71, R32 ;  /* 0x000000204742c220 */ /* 0x000fe20000400000 */
[----:B------:R-:W-:Y:S01]  /*0940*/  @!P4 FMUL R65, R68, R35 ;  /* 0x000000234441c220 */ /* 0x000fe20000400000 */
[----:B------:R-:W-:Y:S01]  /*0950*/  @!P4 FMUL R64, R69, R0 ;  /* 0x000000004540c220 */ /* 0x000fe20000400000 */
[----:B------:R-:W-:Y:S01]  /*0960*/  @!P4 FMUL R62, R67, R34 ;  /* 0x00000022433ec220 */ /* 0x000fe20000400000 */
[----:B------:R-:W-:Y:S02]  /*0970*/  ISETP.GE.AND P4, PT, R100, R33, PT ;  /* 0x000000216400720c */ /* 0x000fe40003f86270 */
[----:B------:R-:W-:Y:S02]  /*0980*/  CS2R R60, SRZ ;  /* 0x00000000003c7805 */ /* 0x000fe4000001ff00 */
[----:B------:R-:W-:Y:S02]  /*0990*/  CS2R R58, SRZ ;  /* 0x00000000003a7805 */ /* 0x000fe4000001ff00 */
[----:B------:R-:W-:Y:S01]  /*09a0*/  @!P6 PRMT R0, R8, 0x7632, R0 ;  /* 0x000076320800e816 */ /* 0x000fe20000000000 */
[C---:B------:R-:W-:Y:S01]  /*09b0*/  @!P6 IMAD.U32 R59, R9.reuse, 0x10000, RZ ;  /* 0x00010000093be824 */ /* 0x040fe200078e00ff */
[----:B------:R-:W-:-:S02]  /*09c0*/  @!P6 PRMT R32, R9, 0x7632, R32 ;  /* 0x000076320920e816 */ /* 0x000fc40000000020 */
[----:B------:R-:W-:Y:S01]  /*09d0*/  @!P6 SHF.L.U32 R60, R8, 0x10, RZ ;  /* 0x00000010083ce819 */ /* 0x000fe200000006ff */
[----:B------:R-:W-:Y:S01]  /*09e0*/  @!P6 IMAD.U32 R35, R10, 0x10000, RZ ;  /* 0x000100000a23e824 */ /* 0x000fe200078e00ff */
[----:B------:R-:W-:Y:S02]  /*09f0*/  @!P6 SHF.L.U32 R63, R0, 0x10, RZ ;  /* 0x00000010003fe819 */ /* 0x000fe400000006ff */
[----:B------:R-:W-:Y:S01]  /*0a00*/  @!P6 SHF.L.U32 R61, R32, 0x10, RZ ;  /* 0x00000010203de819 */ /* 0x000fe200000006ff */
[----:B------:R-:W5:Y:S01]  /*0a10*/  @!P4 LDG.E.64 R8, desc[UR4][R24.64+0xa00] ;  /* 0x000a00041808c981 */ /* 0x000f62000c1e1b00 */
[----:B------:R-:W-:Y:S02]  /*0a20*/  @!P6 PRMT R0, R10, 0x7632, R0 ;  /* 0x000076320a00e816 */ /* 0x000fe40000000000 */
[----:B------:R-:W-:Y:S02]  /*0a30*/  CS2R R56, SRZ ;  /* 0x0000000000387805 */ /* 0x000fe4000001ff00 */
[----:B------:R-:W-:-:S02]  /*0a40*/  @!P6 PRMT R32, R11, 0x7632, R32 ;  /* 0x000076320b20e816 */ /* 0x000fc40000000020 */
[----:B------:R-:W-:Y:S02]  /*0a50*/  @!P6 SHF.L.U32 R34, R11, 0x10, RZ ;  /* 0x000000100b22e819 */ /* 0x000fe400000006ff */
[----:B------:R-:W5:Y:S01]  /*0a60*/  @!P4 LDG.E.64 R10, desc[UR4][R20.64+0xa00] ;  /* 0x000a0004140ac981 */ /* 0x000f62000c1e1b00 */
[----:B------:R-:W-:Y:S01]  /*0a70*/  @!P6 SHF.L.U32 R32, R32, 0x10, RZ ;  /* 0x000000102020e819 */ /* 0x000fe200000006ff */
[----:B------:R-:W-:Y:S01]  /*0a80*/  @!P6 IMAD.U32 R0, R0, 0x10000, RZ ;  /* 0x000100000000e824 */ /* 0x000fe200078e00ff */
[----:B------:R-:W-:Y:S01]  /*0a90*/  IADD3 R98, R2, 0x580, RZ ;  /* 0x0000058002627810 */ /* 0x000fe20007ffe0ff */
[----:B------:R-:W-:Y:S01]  /*0aa0*/  @!P6 FMUL R57, R60, R35 ;  /* 0x000000233c39e220 */ /* 0x000fe20000400000 */
[----:B------:R-:W-:Y:S01]  /*0ab0*/  MOV R54, RZ ;  /* 0x000000ff00367202 */ /* 0x000fe20000000f00 */
[----:B------:R-:W-:Y:S01]  /*0ac0*/  @!P6 FMUL R56, R59, R34 ;  /* 0x000000223b38e220 */ /* 0x000fe20000400000 */
[----:B------:R-:W-:Y:S01]  /*0ad0*/  @!P6 FMUL R58, R63, R0 ;  /* 0x000000003f3ae220 */ /* 0x000fe20000400000 */
[----:B------:R-:W-:Y:S01]  /*0ae0*/  @!P6 FMUL R54, R61, R32 ;  /* 0x000000203d36e220 */ /* 0x000fe20000400000 */
[----:B------:R-:W-:-:S02]  /*0af0*/  ISETP.GE.AND P6, PT, R98, R33, PT ;  /* 0x000000216200720c */ /* 0x000fc40003fc6270 */
[C---:B------:R-:W-:Y:S02]  /*0b00*/  @!P5 PRMT R0, R14.reuse, 0x7632, R0 ;  /* 0x000076320e00d816 */ /* 0x040fe40000000000 */
[----:B------:R-:W-:Y:S02]  /*0b10*/  CS2R R52, SRZ ;  /* 0x0000000000347805 */ /* 0x000fe4000001ff00 */
[----:B------:R-:W-:Y:S02]  /*0b20*/  CS2R R50, SRZ ;  /* 0x0000000000327805 */ /* 0x000fe4000001ff00 */
[C---:B------:R-:W-:Y:S01]  /*0b30*/  @!P5 PRMT R32, R15.reuse, 0x7632, R32 ;  /* 0x000076320f20d816 */ /* 0x040fe20000000020 */
[----:B------:R-:W-:Y:S01]  /*0b40*/  @!P5 IMAD.U32 R53, R14, 0x10000, RZ ;  /* 0x000100000e35d824 */ /* 0x000fe200078e00ff */
[----:B------:R-:W-:Y:S02]  /*0b50*/  @!P5 SHF.L.U32 R52, R0, 0x10, RZ ;  /* 0x000000100034d819 */ /* 0x000fe400000006ff */
[----:B------:R-:W-:-:S02]  /*0b60*/  @!P5 SHF.L.U32 R50, R15, 0x10, RZ ;  /* 0x000000100f32d819 */ /* 0x000fc400000006ff */
[C---:B------:R-:W-:Y:S02]  /*0b70*/  @!P5 PRMT R0, R12.reuse, 0x7632, R0 ;  /* 0x000076320c00d816 */ /* 0x040fe40000000000 */
[----:B------:R-:W-:Y:S02]  /*0b80*/  @!P5 SHF.L.U32 R14, R12, 0x10, RZ ;  /* 0x000000100c0ed819 */ /* 0x000fe400000006ff */
[C---:B------:R-:W-:Y:S02]  /*0b90*/  @!P5 PRMT R15, R13.reuse, 0x7632, R15 ;  /* 0x000076320d0fd816 */ /* 0x040fe4000000000f */
[----:B------:R-:W-:Y:S02]  /*0ba0*/  @!P5 SHF.L.U32 R35, R13, 0x10, RZ ;  /* 0x000000100d23d819 */ /* 0x000fe400000006ff */
[----:B------:R-:W5:Y:S01]  /*0bb0*/  @!P6 LDG.E.64 R12, desc[UR4][R24.64+0xb00] ;  /* 0x000b0004180ce981 */ /* 0x000f62000c1e1b00 */
[----:B------:R-:W-:Y:S01]  /*0bc0*/  CS2R R48, SRZ ;  /* 0x0000000000307805 */ /* 0x000fe2000001ff00 */
[----:B------:R-:W-:Y:S01]  /*0bd0*/  @!P5 IMAD.U32 R33, R0, 0x10000, RZ ;  /* 0x000100000021d824 */ /* 0x000fe200078e00ff */
[----:B------:R-:W-:Y:S01]  /*0be0*/  @!P5 SHF.L.U32 R0, R15, 0x10, RZ ;  /* 0x000000100f00d819 */ /* 0x000fe200000006ff */
[----:B------:R-:W-:-:S02]  /*0bf0*/  @!P5 FMUL R48, R53, R14 ;  /* 0x0000000e3530d220 */ /* 0x000fc40000400000 */
[----:B------:R-:W5:Y:S01]  /*0c00*/  @!P6 LDG.E.64 R14, desc[UR4][R20.64+0xb00] ;  /* 0x000b0004140ee981 */ /* 0x000f62000c1e1b00 */
[----:B------:R-:W-:Y:S01]  /*0c10*/  @!P5 IMAD.U32 R51, R32, 0x10000, RZ ;  /* 0x000100002033d824 */ /* 0x000fe200078e00ff */
[----:B------:R-:W-:Y:S01]  /*0c20*/  CS2R R46, SRZ ;  /* 0x00000000002e7805 */ /* 0x000fe2000001ff00 */
[----:B------:R-:W-:Y:S01]  /*0c30*/  @!P5 FMUL R49, R52, R33 ;  /* 0x000000213431d220 */ /* 0x000fe20000400000 */
[----:B------:R-:W-:Y:S01]  /*0c40*/  @!P5 FMUL R47, R50, R35 ;  /* 0x00000023322fd220 */ /* 0x000fe20000400000 */
[----:B------:R-:W-:Y:S01]  /*0c50*/  @!P5 FMUL R46, R51, R0 ;  /* 0x00000000332ed220 */ /* 0x000fe20000400000 */
[----:B------:R-:W-:Y:S02]  /*0c60*/  ISETP.GT.AND P5, PT, R131, RZ, PT ;  /* 0x000000ff8300720c */ /* 0x000fe40003fa4270 */
[----:B------:R-:W-:Y:S02]  /*0c70*/  IADD3 R88, R2, 0x600, RZ ;  /* 0x0000060002587810 */ /* 0x000fe40007ffe0ff */
[----:B------:R-:W-:-:S04]  /*0c80*/  SEL R117, R55, RZ, P5 ;  /* 0x000000ff37757207 */ /* 0x000fc80002800000 */
[----:B------:R-:W-:Y:S02]  /*0c90*/  ISETP.GE.AND P5, PT, R88, R117, PT ;  /* 0x000000755800720c */ /* 0x000fe40003fa6270 */
[----:B------:R-:W-:Y:S02]  /*0ca0*/  CS2R R44, SRZ ;  /* 0x00000000002c7805 */ /* 0x000fe4000001ff00 */
[----:B------:R-:W-:Y:S02]  /*0cb0*/  CS2R R42, SRZ ;  /* 0x00000000002a7805 */ /* 0x000fe4000001ff00 */
[----:B------:R-:W-:Y:S02]  /*0cc0*/  IADD3 R37, R2, 0x680, RZ ;  /* 0x0000068002257810 */ /* 0x000fe40007ffe0ff */
[----:B------:R-:W-:Y:S02]  /*0cd0*/  CS2R R40, SRZ ;  /* 0x0000000000287805 */ /* 0x000fe4000001ff00 */
[----:B------:R-:W-:Y:S01]  /*0ce0*/  CS2R R38, SRZ ;  /* 0x0000000000267805 */ /* 0x000fe2000001ff00 */
[----:B------:R-:W-:-:S02]  /*0cf0*/  IMAD.MOV.U32 R36, RZ, RZ, RZ ;  /* 0x000000ffff247224 */ /* 0x000fc400078e00ff */
[C---:B------:R-:W-:Y:S01]  /*0d00*/  VIADD R84, R2.reuse, 0x700 ;  /* 0x0000070002547836 */ /* 0x040fe20000000000 */
[----:B------:R-:W-:Y:S02]  /*0d10*/  CS2R R86, SRZ ;  /* 0x0000000000567805 */ /* 0x000fe4000001ff00 */
[----:B------:R-:W-:Y:S01]  /*0d20*/  MOV R89, RZ ;  /* 0x000000ff00597202 */ /* 0x000fe20000000f00 */
[----:B------:R-:W-:Y:S01]  /*0d30*/  IMAD.MOV.U32 R85, RZ, RZ, RZ ;  /* 0x000000ffff557224 */ /* 0x000fe200078e00ff */
[----:B------:R-:W-:Y:S02]  /*0d40*/  IADD3 R120, R2, 0x780, RZ ;  /* 0x0000078002787810 */ /* 0x000fe40007ffe0ff */
[----:B------:R-:W-:Y:S01]  /*0d50*/  MOV R122, RZ ;  /* 0x000000ff007a7202 */ /* 0x000fe20000000f00 */
[C---:B--2---:R-:W-:Y:S01]  /*0d60*/  @!P3 IMAD.U32 R45, R16.reuse, 0x10000, RZ ;  /* 0x00010000102db824 */ /* 0x044fe200078e00ff */
[----:B------:R-:W-:Y:S02]  /*0d70*/  @!P3 PRMT R0, R16, 0x7632, R0 ;  /* 0x000076321000b816 */ /* 0x000fe40000000000 */
[----:B------:R-:W-:-:S02]  /*0d80*/  @!P3 PRMT R32, R17, 0x7632, R32 ;  /* 0x000076321120b816 */ /* 0x000fc40000000020 */
[----:B------:R-:W-:Y:S02]  /*0d90*/  @!P3 SHF.L.U32 R42, R17, 0x10, RZ ;  /* 0x00000010112ab819 */ /* 0x000fe400000006ff */
[----:B------:R-:W2:Y:S01]  /*0da0*/  @!P5 LDG.E.64 R16, desc[UR4][R24.64+0xc00] ;  /* 0x000c00041810d981 */ /* 0x000ea2000c1e1b00 */
[----:B------:R-:W-:Y:S01]  /*0db0*/  @!P3 SHF.L.U32 R44, R0, 0x10, RZ ;  /* 0x00000010002cb819 */ /* 0x000fe200000006ff */
[----:B------:R-:W-:Y:S01]  /*0dc0*/  @!P3 IMAD.U32 R43, R32, 0x10000, RZ ;  /* 0x00010000202bb824 */ /* 0x000fe200078e00ff */
[C---:B---3--:R-:W-:Y:S02]  /*0dd0*/  @!P3 PRMT R0, R18.reuse, 0x7632, R0 ;  /* 0x000076321200b816 */ /* 0x048fe40000000000 */
[C---:B------:R-:W-:Y:S02]  /*0de0*/  @!P3 PRMT R34, R19.reuse, 0x7632, R34 ;  /* 0x000076321322b816 */ /* 0x040fe40000000022 */
[----:B------:R-:W-:Y:S02]  /*0df0*/  @!P3 SHF.L.U32 R32, R18, 0x10, RZ ;  /* 0x000000101220b819 */ /* 0x000fe400000006ff */
[----:B------:R-:W-:-:S02]  /*0e00*/  @!P3 SHF.L.U32 R35, R19, 0x10, RZ ;  /* 0x000000101323b819 */ /* 0x000fc400000006ff */
[----:B------:R-:W3:Y:S01]  /*0e10*/  @!P5 LDG.E.64 R18, desc[UR4][R20.64+0xc00] ;  /* 0x000c00041412d981 */ /* 0x000ee2000c1e1b00 */
[----:B------:R-:W-:Y:S01]  /*0e20*/  @!P3 SHF.L.U32 R34, R34, 0x10, RZ ;  /* 0x000000102222b819 */ /* 0x000fe200000006ff */
[----:B------:R-:W-:Y:S02]  /*0e30*/  @!P3 IMAD.U32 R33, R0, 0x10000, RZ ;  /* 0x000100000021b824 */ /* 0x000fe400078e00ff */
[----:B------:R-:W-:Y:S01]  /*0e40*/  @!P3 FMUL R40, R45, R32 ;  /* 0x000000202d28b220 */ /* 0x000fe20000400000 */
[----:B------:R-:W-:Y:S01]  /*0e50*/  @!P3 FMUL R39, R42, R35 ;  /* 0x000000232a27b220 */ /* 0x000fe20000400000 */
[----:B------:R-:W-:Y:S01]  /*0e60*/  @!P3 FMUL R41, R44, R33 ;  /* 0x000000212c29b220 */ /* 0x000fe20000400000 */
[----:B------:R-:W-:Y:S01]  /*0e70*/  @!P3 FMUL R38, R43, R34 ;  /* 0x000000222b26b220 */ /* 0x000fe20000400000 */
[----:B------:R-:W-:Y:S01]  /*0e80*/  ISETP.GE.AND P3, PT, R37, R117, PT ;  /* 0x000000752500720c */ /* 0x000fe20003f66270 */
[----:B------:R-:W-:Y:S01]  /*0e90*/  HFMA2.MMA R0, -RZ, RZ, 0, 0 ;  /* 0x00000000ff007435 */ /* 0x000fe200000001ff */
[----:B----4-:R-:W-:-:S02]  /*0ea0*/  @!P2 PRMT R32, R22, 0x7632, R32 ;  /* 0x000076321620a816 */ /* 0x010fc40000000020 */
[----:B------:R-:W-:Y:S02]  /*0eb0*/  CS2R R34, SRZ ;  /* 0x0000000000227805 */ /* 0x000fe4000001ff00 */
[C---:B------:R-:W-:Y:S02]  /*0ec0*/  @!P2 PRMT R33, R23.reuse, 0x7632, R33 ;  /* 0x000076321721a816 */ /* 0x040fe40000000021 */
[----:B------:R-:W-:Y:S01]  /*0ed0*/  @!P2 SHF.L.U32 R36, R22, 0x10, RZ ;  /* 0x000000101624a819 */ /* 0x000fe200000006ff */
[----:B------:R-:W-:Y:S01]  /*0ee0*/  @!P2 IMAD.U32 R0, R23, 0x10000, RZ ;  /* 0x000100001700a824 */ /* 0x000fe200078e00ff */
[----:B------:R-:W-:Y:S02]  /*0ef0*/  @!P2 SHF.L.U32 R35, R32, 0x10, RZ ;  /* 0x000000102023a819 */ /* 0x000fe400000006ff */
[C---:B-----5:R-:W-:Y:S02]  /*0f00*/  @!P2 PRMT R32, R26.reuse, 0x7632, R32 ;  /* 0x000076321a20a816 */ /* 0x060fe40000000020 */
[----:B------:R-:W-:Y:S01]  /*0f10*/  @!P2 PRMT R78, R27, 0x7632, R78 ;  /* 0x000076321b4ea816 */ /* 0x000fe2000000004e */
[----:B------:R-:W4:Y:S01]  /*0f20*/  @!P3 LDG.E.64 R22, desc[UR4][R24.64+0xd00] ;  /* 0x000d00041816b981 */ /* 0x000f22000c1e1b00 */
[----:B------:R-:W-:Y:S01]  /*0f30*/  @!P2 SHF.L.U32 R34, R33, 0x10, RZ ;  /* 0x000000102122a819 */ /* 0x000fe200000006ff */
[----:B------:R-:W-:Y:S01]  /*0f40*/  @!P2 IMAD.U32 R33, R26, 0x10000, RZ ;  /* 0x000100001a21a824 */ /* 0x000fe200078e00ff */
[----:B------:R-:W-:-:S02]  /*0f50*/  @!P2 SHF.L.U32 R81, R27, 0x10, RZ ;  /* 0x000000101b51a819 */ /* 0x000fc400000006ff */
[----:B------:R-:W5:Y:S01]  /*0f60*/  @!P3 LDG.E.64 R26, desc[UR4][R20.64+0xd00] ;  /* 0x000d0004141ab981 */ /* 0x000f62000c1e1b00 */
[----:B------:R-:W-:Y:S02]  /*0f70*/  @!P2 SHF.L.U32 R32, R32, 0x10, RZ ;  /* 0x000000102020a819 */ /* 0x000fe400000006ff */
[----:B------:R-:W-:Y:S01]  /*0f80*/  @!P2 SHF.L.U32 R83, R78, 0x10, RZ ;  /* 0x000000104e53a819 */ /* 0x000fe200000006ff */
[----:B------:R-:W-:Y:S01]  /*0f90*/  @!P2 FMUL R89, R36, R33 ;  /* 0x000000212459a220 */ /* 0x000fe20000400000 */
[----:B------:R-:W-:Y:S01]  /*0fa0*/  @!P2 FMUL R87, R0, R81 ;  /* 0x000000510057a220 */ /* 0x000fe20000400000 */
[----:B------:R-:W-:Y:S02]  /*0fb0*/  @!P2 FMUL R86, R35, R32 ;  /* 0x000000202356a220 */ /* 0x000fe40000400000 */
[----:B------:R-:W-:Y:S01]  /*0fc0*/  @!P2 FMUL R85, R34, R83 ;  /* 0x000000532255a220 */ /* 0x000fe20000400000 */
[----:B------:R-:W-:Y:S02]  /*0fd0*/  ISETP.GE.AND P2, PT, R84, R117, PT ;  /* 0x000000755400720c */ /* 0x000fe40003f46270 */
[----:B------:R-:W-:Y:S01]  /*0fe0*/  CS2R R82, SRZ ;  /* 0x0000000000527805 */ /* 0x000fe2000001ff00 */
[----:B------:R-:W-:Y:S01]  /*0ff0*/  HFMA2.MMA R78, -RZ, RZ, 0, 0 ;  /* 0x00000000ff4e7435 */ /* 0x000fe200000001ff */
[----:B------:R-:W-:-:S02]  /*1000*/  @!P1 SHF.L.U32 R82, R30, 0x10, RZ ;  /* 0x000000101e529819 */ /* 0x000fc400000006ff */
[----:B------:R-:W-:Y:S02]  /*1010*/  @!P1 PRMT R30, R30, 0x7632, R30 ;  /* 0x000076321e1e9816 */ /* 0x000fe4000000001e */
[C---:B------:R-:W-:Y:S02]  /*1020*/  @!P1 PRMT R32, R31.reuse, 0x7632, R32 ;  /* 0x000076321f209816 */ /* 0x040fe40000000020 */
[----:B------:R-:W-:Y:S02]  /*1030*/  @!P1 SHF.L.U32 R78, R31, 0x10, RZ ;  /* 0x000000101f4e9819 */ /* 0x000fe400000006ff */
[----:B------:R-:W-:Y:S02]  /*1040*/  @!P1 SHF.L.U32 R83, R30, 0x10, RZ ;  /* 0x000000101e539819 */ /* 0x000fe400000006ff */
[----:B------:R-:W5:Y:S01]  /*1050*/  @!P2 LDG.E.64 R30, desc[UR4][R24.64+0xe00] ;  /* 0x000e0004181ea981 */ /* 0x000f62000c1e1b00 */
[C---:B------:R-:W-:Y:S01]  /*1060*/  @!P1 IMAD.U32 R33, R28.reuse, 0x10000, RZ ;  /* 0x000100001c219824 */ /* 0x040fe200078e00ff */
[----:B------:R-:W-:-:S02]  /*1070*/  @!P1 PRMT R28, R28, 0x7632, R28 ;  /* 0x000076321c1c9816 */ /* 0x000fc4000000001c */
[----:B------:R-:W-:Y:S02]  /*1080*/  CS2R R80, SRZ ;  /* 0x0000000000507805 */ /* 0x000fe4000001ff00 */
[C---:B------:R-:W-:Y:S01]  /*1090*/  @!P1 SHF.L.U32 R115, R29.reuse, 0x10, RZ ;  /* 0x000000101d739819 */ /* 0x040fe200000006ff */
[----:B------:R-:W-:Y:S02]  /*10a0*/  @!P1 IMAD.U32 R80, R32, 0x10000, RZ ;  /* 0x0001000020509824 */ /* 0x000fe400078e00ff */
[----:B------:R-:W-:Y:S01]  /*10b0*/  @!P1 FMUL R81, R82, R33 ;  /* 0x0000002152519220 */ /* 0x000fe20000400000 */
[----:B------:R-:W-:Y:S01]  /*10c0*/  @!P1 PRMT R33, R29, 0x7632, R33 ;  /* 0x000076321d219816 */ /* 0x000fe20000000021 */
[----:B------:R-:W-:Y:S02]  /*10d0*/  @!P1 IMAD.U32 R32, R28, 0x10000, RZ ;  /* 0x000100001c209824 */ /* 0x000fe400078e00ff */
[----:B------:R-:W5:Y:S01]  /*10e0*/  @!P2 LDG.E.64 R28, desc[UR4][R20.64+0xe00] ;  /* 0x000e0004141ca981 */ /* 0x000f62000c1e1b00 */
[----:B------:R-:W-:Y:S01]  /*10f0*/  @!P1 SHF.L.U32 R33, R33, 0x10, RZ ;  /* 0x0000001021219819 */ /* 0x000fe200000006ff */
[----:B------:R-:W-:Y:S01]  /*1100*/  @!P1 FMUL R111, R78, R115 ;  /* 0x000000734e6f9220 */ /* 0x000fe20000400000 */
[----:B------:R-:W-:-:S03]  /*1110*/  @!P1 FMUL R122, R83, R32 ;  /* 0x00000020537a9220 */ /* 0x000fc60000400000 */
[----:B------:R-:W-:Y:S01]  /*1120*/  @!P1 FMUL R109, R80, R33 ;  /* 0x00000021506d9220 */ /* 0x000fe20000400000 */
[----:B------:R-:W-:-:S13]  /*1130*/  ISETP.GE.AND P1, PT, R120, R117, PT ;  /* 0x000000757800720c */ /* 0x000fda0003f26270 */
[----:B------:R-:W5:Y:S04]  /*1140*/  @!P1 LDG.E.64 R24, desc[UR4][R24.64+0xf00] ;  /* 0x000f000418189981 */ /* 0x000f68000c1e1b00 */
[----:B------:R0:W5:Y:S01]  /*1150*/  @!P1 LDG.E.64 R32, desc[UR4][R20.64+0xf00] ;  /* 0x000f000414209981 */ /* 0x000162000c1e1b00 */
[----:B------:R-:W-:-:S04]  /*1160*/  FADD R124, R103, R108 ;  /* 0x0000006c677c7221 */ /* 0x000fc80000000000 */
[----:B------:R-:W-:-:S04]  /*1170*/  FADD R124, R124, R101 ;  /* 0x000000657c7c7221 */ /* 0x000fc80000000000 */
[----:B------:R-:W-:-:S04]  /*1180*/  FADD R115, R124, R99 ;  /* 0x000000637c737221 */ /* 0x000fc80000000000 */
[----:B------:R-:W-:-:S04]  /*1190*/  FADD R124, R115, R92 ;  /* 0x0000005c737c7221 */ /* 0x000fc80000000000 */
[----:B------:R-:W-:-:S04]  /*11a0*/  FADD R124, R124, R93 ;  /* 0x0000005d7c7c7221 */ /* 0x000fc80000000000 */
[----:B------:R-:W-:Y:S01]  /*11b0*/  FADD R123, R124, R91 ;  /* 0x0000005b7c7b7221 */ /* 0x000fe20000000000 */
[----:B------:R-:W-:-:S03]  /*11c0*/  HFMA2.MMA R117, -RZ, RZ, 0, 0 ;  /* 0x00000000ff757435 */ /* 0x000fc600000001ff */
[----:B------:R-:W-:Y:S01]  /*11d0*/  FADD R123, R123, R90 ;  /* 0x0000005a7b7b7221 */ /* 0x000fe20000000000 */
[----:B0-----:R-:W-:-:S03]  /*11e0*/  @!P0 PRMT R20, R5, 0x7632, R20 ;  /* 0x0000763205148816 */ /* 0x001fc60000000014 */
[----:B------:R-:W-:Y:S01]  /*11f0*/  FADD R123, R123, R74 ;  /* 0x0000004a7b7b7221 */ /* 0x000fe20000000000 */
[C---:B------:R-:W-:Y:S01]  /*1200*/  @!P0 SHF.L.U32 R117, R4.reuse, 0x10, RZ ;  /* 0x0000001004758819 */ /* 0x040fe200000006ff */
[----:B------:R-:W-:Y:S01]  /*1210*/  IMAD.MOV.U32 R121, RZ, RZ, RZ ;  /* 0x000000ffff797224 */ /* 0x000fe200078e00ff */
[----:B------:R-:W-:Y:S01]  /*1220*/  @!P0 PRMT R4, R4, 0x7632, R4 ;  /* 0x0000763204048816 */ /* 0x000fe20000000004 */
[----:B------:R-:W-:Y:S01]  /*1230*/  FADD R124, R123, R72 ;  /* 0x000000487b7c7221 */ /* 0x000fe20000000000 */
[----:B------:R-:W-:Y:S02]  /*1240*/  MOV R119, RZ ;  /* 0x000000ff00777202 */ /* 0x000fe40000000f00 */
[----:B------:R-:W-:Y:S02]  /*1250*/  @!P0 SHF.L.U32 R121, R5, 0x10, RZ ;  /* 0x0000001005798819 */ /* 0x000fe400000006ff */
[----:B------:R-:W-:Y:S01]  /*1260*/  @!P0 SHF.L.U32 R119, R20, 0x10, RZ ;  /* 0x0000001014778819 */ /* 0x000fe200000006ff */
[C---:B------:R-:W-:Y:S01]  /*1270*/  @!P0 IMAD.U32 R20, R7.reuse, 0x10000, RZ ;  /* 0x0001000007148824 */ /* 0x040fe200078e00ff */
[----:B------:R-:W-:Y:S01]  /*1280*/  @!P0 PRMT R5, R7, 0x7632, R5 ;  /* 0x0000763207058816 */ /* 0x000fe20000000005 */
[----:B------:R-:W-:-:S02]  /*1290*/  IMAD.MOV.U32 R115, RZ, RZ, RZ ;  /* 0x000000ffff737224 */ /* 0x000fc400078e00ff */
[----:B------:R-:W-:Y:S01]  /*12a0*/  FADD R7, R124, R73 ;  /* 0x000000497c077221 */ /* 0x000fe20000000000 */
[----:B------:R-:W-:Y:S01]  /*12b0*/  @!P0 IMAD.U32 R115, R4, 0x10000, RZ ;  /* 0x0001000004738824 */ /* 0x000fe200078e00ff */
[----:B------:R-:W-:Y:S01]  /*12c0*/  @!P0 PRMT R4, R6, 0x7632, R4 ;  /* 0x0000763206048816 */ /* 0x000fe20000000004 */
[----:B------:R-:W-:Y:S01]  /*12d0*/  HFMA2.MMA R130, -RZ, RZ, 0, 0 ;  /* 0x00000000ff827435 */ /* 0x000fe200000001ff */
[----:B------:R-:W-:Y:S02]  /*12e0*/  FADD R7, R7, R70 ;  /* 0x0000004607077221 */ /* 0x000fe40000000000 */
[----:B------:R-:W-:Y:S02]  /*12f0*/  @!P0 SHF.L.U32 R4, R4, 0x10, RZ ;  /* 0x0000001004048819 */ /* 0x000fe400000006ff */
[----:B------:R-:W-:-:S03]  /*1300*/  FADD R7, R7, R66 ;  /* 0x0000004207077221 */ /* 0x000fc60000000000 */
[----:B------:R-:W-:Y:S01]  /*1310*/  @!P0 FMUL R130, R115, R4 ;  /* 0x0000000473828220 */ /* 0x000fe20000400000 */
[----:B------:R-:W-:Y:S01]  /*1320*/  FADD R4, R7, R64 ;  /* 0x0000004007047221 */ /* 0x000fe20000000000 */
[----:B------:R-:W-:-:S03]  /*1330*/  @!P0 IMAD.U32 R132, R5, 0x10000, RZ ;  /* 0x0001000005848824 */ /* 0x000fc600078e00ff */
[----:B------:R-:W-:Y:S01]  /*1340*/  FADD R5, R4, R65 ;  /* 0x0000004104057221 */ /* 0x000fe20000000000 */
[----:B------:R-:W-:Y:S02]  /*1350*/  @!P0 SHF.L.U32 R6, R6, 0x10, RZ ;  /* 0x0000001006068819 */ /* 0x000fe400000006ff */
[----:B------:R-:W-:Y:S01]  /*1360*/  CS2R R128, SRZ ;  /* 0x0000000000807805 */ /* 0x000fe2000001ff00 */
[----:B------:R-:W-:Y:S02]  /*1370*/  FADD R4, R5, R62 ;  /* 0x0000003e05047221 */ /* 0x000fe40000000000 */
[----:B------:R-:W-:Y:S01]  /*1380*/  @!P0 FMUL R128, R117, R6 ;  /* 0x0000000675808220 */ /* 0x000fe20000400000 */
[----:B------:R-:W-:Y:S01]  /*1390*/  CS2R R6, SRZ ;  /* 0x0000000000067805 */ /* 0x000fe2000001ff00 */
[----:B------:R-:W-:Y:S01]  /*13a0*/  FADD R5, R4, R57 ;  /* 0x0000003904057221 */ /* 0x000fe20000000000 */
[----:B------:R-:W-:Y:S02]  /*13b0*/  @!P4 PRMT R123, R9, 0x7632, R123 ;  /* 0x00007632097bc816 */ /* 0x000fe4000000007b */
[----:B------:R-:W-:-:S02]  /*13c0*/  CS2R R126, SRZ ;  /* 0x00000000007e7805 */ /* 0x000fc4000001ff00 */
[----:B------:R-:W-:Y:S01]  /*13d0*/  @!P4 SHF.L.U32 R6, R9, 0x10, RZ ;  /* 0x000000100906c819 */ /* 0x000fe200000006ff */
[----:B------:R-:W-:Y:S01]  /*13e0*/  FADD R9, R5, R58 ;  /* 0x0000003a05097221 */ /* 0x000fe20000000000 */
[----:B------:R-:W-:Y:S01]  /*13f0*/  @!P0 FMUL R126, R121, R20 ;  /* 0x00000014797e8220 */ /* 0x000fe20000400000 */
[----:B------:R-:W-:Y:S02]  /*1400*/  CS2R R20, SRZ ;  /* 0x0000000000147805 */ /* 0x000fe4000001ff00 */
[----:B------:R-:W-:Y:S01]  /*1410*/  FADD R9, R9, R56 ;  /* 0x0000003809097221 */ /* 0x000fe20000000000 */
[C---:B------:R-:W-:Y:S02]  /*1420*/  @!P4 SHF.L.U32 R20, R8.reuse, 0x10, RZ ;  /* 0x000000100814c819 */ /* 0x040fe400000006ff */
[----:B------:R-:W-:Y:S02]  /*1430*/  @!P4 PRMT R8, R8, 0x7632, R8 ;  /* 0x000076320808c816 */ /* 0x000fe40000000008 */
[C---:B------:R-:W-:Y:S01]  /*1440*/  @!P4 PRMT R4, R10.reuse, 0x7632, R4 ;  /* 0x000076320a04c816 */ /* 0x040fe20000000004 */
[----:B------:R-:W-:Y:S01]  /*1450*/  FADD R9, R9, R54 ;  /* 0x0000003609097221 */ /* 0x000fe20000000000 */
[----:B------:R-:W-:Y:S01]  /*1460*/  @!P4 SHF.L.U32 R5, R10, 0x10, RZ ;  /* 0x000000100a05c819 */ /* 0x000fe200000006ff */
[----:B------:R-:W-:-:S02]  /*1470*/  @!P4 IMAD.U32 R21, R8, 0x10000, RZ ;  /* 0x000100000815c824 */ /* 0x000fc400078e00ff */
[----:B------:R-:W-:Y:S02]  /*1480*/  @!P4 IMAD.U32 R4, R4, 0x10000, RZ ;  /* 0x000100000404c824 */ /* 0x000fe400078e00ff */
[----:B------:R-:W-:Y:S01]  /*1490*/  FADD R10, R9, R48 ;  /* 0x00000030090a7221 */ /* 0x000fe20000000000 */
[----:B------:R-:W-:Y:S02]  /*14a0*/  CS2R R134, SRZ ;  /* 0x0000000000867805 */ /* 0x000fe4000001ff00 */
[----:B------:R-:W-:Y:S01]  /*14b0*/  @!P4 FMUL R134, R21, R4 ;  /* 0x000000041586c220 */ /* 0x000fe20000400000 */
[----:B------:R-:W-:Y:S01]  /*14c0*/  FADD R4, R10, R49 ;  /* 0x000000310a047221 */ /* 0x000fe20000000000 */
[----:B------:R-:W-:Y:S02]  /*14d0*/  CS2R R124, SRZ ;  /* 0x00000000007c7805 */ /* 0x000fe4000001ff00 */
[----:B------:R-:W-:Y:S01]  /*14e0*/  @!P4 FMUL R125, R20, R5 ;  /* 0x00000005147dc220 */ /* 0x000fe20000400000 */
[----:B------:R-:W-:Y:S01]  /*14f0*/  FADD R5, R4, R47 ;  /* 0x0000002f04057221 */ /* 0x000fe20000000000 */
[----:B------:R-:W-:Y:S01]  /*1500*/  @!P4 PRMT R8, R11, 0x7632, R8 ;  /* 0x000076320b08c816 */ /* 0x000fe20000000008 */
[----:B------:R-:W-:-:S02]  /*1510*/  @!P0 FMUL R124, R119, R132 ;  /* 0x00000084777c8220 */ /* 0x000fc40000400000 */
[----:B------:R-:W-:Y:S01]  /*1520*/  FADD R5, R5, R46 ;  /* 0x0000002e05057221 */ /* 0x000fe20000000000 */
[----:B------:R-:W-:Y:S01]  /*1530*/  HFMA2.MMA R132, -RZ, RZ, 0, 0 ;  /* 0x00000000ff847435 */ /* 0x000fe200000001ff */
[----:B------:R-:W-:Y:S02]  /*1540*/  @!P4 SHF.L.U32 R7, R123, 0x10, RZ ;  /* 0x000000107b07c819 */ /* 0x000fe400000006ff */
[----:B------:R-:W-:Y:S01]  /*1550*/  @!P4 SHF.L.U32 R8, R8, 0x10, RZ ;  /* 0x000000100808c819 */ /* 0x000fe200000006ff */
[----:B------:R-:W-:Y:S01]  /*1560*/  FADD R136, R5, R40 ;  /* 0x0000002805887221 */ /* 0x000fe20000000000 */
[----:B------:R-:W-:Y:S01]  /*1570*/  @!P4 IMAD.U32 R11, R11, 0x10000, RZ ;  /* 0x000100000b0bc824 */ /* 0x000fe200078e00ff */
[----:B------:R-:W-:Y:S02]  /*1580*/  MOV R123, RZ ;  /* 0x000000ff007b7202 */ /* 0x000fe40000000f00 */
[----:B------:R-:W-:Y:S01]  /*1590*/  @!P4 FMUL R132, R7, R8 ;  /* 0x000000080784c220 */ /* 0x000fe20000400000 */
[----:B------:R-:W-:Y:S01]  /*15a0*/  FADD R136, R136, R41 ;  /* 0x0000002988887221 */ /* 0x000fe20000000000 */
[----:B------:R-:W-:-:S02]  /*15b0*/  CS2R R8, SRZ ;  /* 0x0000000000087805 */ /* 0x000fc4000001ff00 */
[C---:B------:R-:W-:Y:S01]  /*15c0*/  @!P6 PRMT R4, R13.reuse, 0x7632, R4 ;  /* 0x000076320d04e816 */ /* 0x040fe20000000004 */
[----:B------:R-:W-:Y:S01]  /*15d0*/  @!P4 FMUL R123, R6, R11 ;  /* 0x0000000b067bc220 */ /* 0x000fe20000400000 */
[----:B------:R-:W-:Y:S01]  /*15e0*/  CS2R R10, SRZ ;  /* 0x00000000000a7805 */ /* 0x000fe2000001ff00 */
[----:B------:R-:W-:Y:S02]  /*15f0*/  @!P6 IMAD.U32 R8, R13, 0x10000, RZ ;  /* 0x000100000d08e824 */ /* 0x000fe400078e00ff */
[----:B------:R-:W-:Y:S01]  /*1600*/  FADD R13, R136, R39 ;  /* 0x00000027880d7221 */ /* 0x000fe20000000000 */
[----:B------:R-:W-:Y:S02]  /*1610*/  @!P6 SHF.L.U32 R10, R12, 0x10, RZ ;  /* 0x000000100c0ae819 */ /* 0x000fe400000006ff */
[----:B------:R-:W-:Y:S01]  /*1620*/  @!P6 SHF.L.U32 R9, R4, 0x10, RZ ;  /* 0x000000100409e819 */ /* 0x000fe200000006ff */
[----:B------:R-:W-:Y:S01]  /*1630*/  @!P6 IMAD.U32 R5, R14, 0x10000, RZ ;  /* 0x000100000e05e824 */ /* 0x000fe200078e00ff */
[----:B------:R-:W-:-:S02]  /*1640*/  @!P6 PRMT R12, R12, 0x7632, R12 ;  /* 0x000076320c0ce816 */ /* 0x000fc4000000000c */
[----:B------:R-:W-:Y:S01]  /*1650*/  @!P6 PRMT R4, R14, 0x7632, R4 ;  /* 0x000076320e04e816 */ /* 0x000fe20000000004 */
[----:B------:R-:W-:Y:S01]  /*1660*/  FADD R14, R13, R38 ;  /* 0x000000260d0e7221 */ /* 0x000fe20000000000 */
[----:B------:R-:W-:Y:S02]  /*1670*/  @!P6 SHF.L.U32 R11, R12, 0x10, RZ ;  /* 0x000000100c0be819 */ /* 0x000fe400000006ff */
[----:B------:R-:W-:Y:S01]  /*1680*/  CS2R R138, SRZ ;  /* 0x00000000008a7805 */ /* 0x000fe2000001ff00 */
[----:B------:R-:W-:Y:S02]  /*1690*/  @!P6 IMAD.U32 R4, R4, 0x10000, RZ ;  /* 0x000100000404e824 */ /* 0x000fe400078e00ff */
[----:B------:R-:W-:Y:S02]  /*16a0*/  FADD R13, R14, R89 ;  /* 0x000000590e0d7221 */ /* 0x000fe40000000000 */
[----:B------:R-:W-:Y:S02]  /*16b0*/  @!P6 FMUL R138, R11, R4 ;  /* 0x000000040b8ae220 */ /* 0x000fe40000400000 */
[----:B------:R-:W-:-:S04]  /*16c0*/  FADD R4, R13, R86 ;  /* 0x000000560d047221 */ /* 0x000fc80000000000 */
[----:B------:R-:W-:Y:S01]  /*16d0*/  FADD R4, R4, R87 ;  /* 0x0000005704047221 */ /* 0x000fe20000000000 */
[----:B------:R-:W-:-:S03]  /*16e0*/  @!P6 PRMT R12, R15, 0x7632, R12 ;  /* 0x000076320f0ce816 */ /* 0x000fc6000000000c */
[----:B------:R-:W-:Y:S01]  /*16f0*/  FADD R4, R4, R85 ;  /* 0x0000005504047221 */ /* 0x000fe20000000000 */
[----:B------:R-:W-:-:S03]  /*1700*/  @!P6 FMUL R129, R10, R5 ;  /* 0x000000050a81e220 */ /* 0x000fc60000400000 */
[----:B------:R-:W-:Y:S01]  /*1710*/  FADD R5, R4, R81 ;  /* 0x0000005104057221 */ /* 0x000fe20000000000 */
[----:B------:R-:W-:-:S03]  /*1720*/  @!P6 SHF.L.U32 R12, R12, 0x10, RZ ;  /* 0x000000100c0ce819 */ /* 0x000fc600000006ff */
[----:B------:R-:W-:Y:S01]  /*1730*/  FADD R140, R5, R122 ;  /* 0x0000007a058c7221 */ /* 0x000fe20000000000 */
[----:B------:R-:W-:Y:S01]  /*1740*/  MOV R136, RZ ;  /* 0x000000ff00887202 */ /* 0x000fe20000000f00 */
[----:B------:R-:W-:Y:S01]  /*1750*/  @!P6 FMUL R136, R9, R12 ;  /* 0x0000000c0988e220 */ /* 0x000fe20000400000 */
[----:B------:R-:W-:Y:S01]  /*1760*/  @!P6 SHF.L.U32 R15, R15, 0x10, RZ ;  /* 0x000000100f0fe819 */ /* 0x000fe200000006ff */
[----:B------:R-:W-:Y:S01]  /*1770*/  FADD R140, R140, R111 ;  /* 0x0000006f8c8c7221 */ /* 0x000fe20000000000 */
[----:B------:R-:W-:-:S03]  /*1780*/  CS2R R12, SRZ ;  /* 0x00000000000c7805 */ /* 0x000fc6000001ff00 */
[----:B------:R-:W-:Y:S01]  /*1790*/  @!P6 FMUL R127, R8, R15 ;  /* 0x0000000f087fe220 */ /* 0x000fe20000400000 */
[----:B------:R-:W-:Y:S01]  /*17a0*/  CS2R R14, SRZ ;  /* 0x00000000000e7805 */ /* 0x000fe2000001ff00 */
[----:B------:R-:W-:Y:S01]  /*17b0*/  HFMA2.MMA R142, -RZ, RZ, 0, 0 ;  /* 0x00000000ff8e7435 */ /* 0x000fe200000001ff */
[----:B------:R-:W-:Y:S01]  /*17c0*/  IMAD.MOV.U32 R146, RZ, RZ, RZ ;  /* 0x000000ffff927224 */ /* 0x000fe200078e00ff */
[C---:B--2---:R-:W-:Y:S01]  /*17d0*/  @!P5 PRMT R133, R17.reuse, 0x7632, R133 ;  /* 0x000076321185d816 */ /* 0x044fe20000000085 */
[----:B------:R-:W-:Y:S02]  /*17e0*/  @!P5 IMAD.U32 R12, R17, 0x10000, RZ ;  /* 0x00010000110cd824 */ /* 0x000fe400078e00ff */
[----:B------:R-:W-:Y:S01]  /*17f0*/  FADD R17, R140, R109 ;  /* 0x0000006d8c117221 */ /* 0x000fe20000000000 */
[----:B------:R-:W-:-:S03]  /*1800*/  @!P5 SHF.L.U32 R14, R16, 0x10, RZ ;  /* 0x00000010100ed819 */ /* 0x000fc600000006ff */
[----:B------:R-:W-:Y:S01]  /*1810*/  FADD R17, R17, R128 ;  /* 0x0000008011117221 */ /* 0x000fe20000000000 */
[----:B------:R-:W-:Y:S02]  /*1820*/  @!P5 PRMT R16, R16, 0x7632, R16 ;  /* 0x000076321010d816 */ /* 0x000fe40000000010 */
[C---:B---3--:R-:W-:Y:S02]  /*1830*/  @!P5 PRMT R4, R18.reuse, 0x7632, R4 ;  /* 0x000076321204d816 */ /* 0x048fe40000000004 */
[----:B------:R-:W-:Y:S01]  /*1840*/  @!P5 SHF.L.U32 R5, R18, 0x10, RZ ;  /* 0x000000101205d819 */ /* 0x000fe200000006ff */
[----:B------:R-:W-:Y:S01]  /*1850*/  FADD R17, R17, R130 ;  /* 0x0000008211117221 */ /* 0x000fe20000000000 */
[----:B------:R-:W-:Y:S01]  /*1860*/  @!P5 SHF.L.U32 R15, R16, 0x10, RZ ;  /* 0x00000010100fd819 */ /* 0x000fe200000006ff */
[----:B------:R-:W-:Y:S02]  /*1870*/  @!P5 IMAD.U32 R4, R4, 0x10000, RZ ;  /* 0x000100000404d824 */ /* 0x000fe400078e00ff */
        /* <DEDUP_REMOVED lines=13> */
[----:B------:R-:W-:Y:S01]  /*1950*/  CS2R R16, SRZ ;  /* 0x0000000000107805 */ /* 0x000fe2000001ff00 */
[----:B------:R-:W-:Y:S01]  /*1960*/  @!P5 FMUL R133, R12, R19 ;  /* 0x000000130c85d220 */ /* 0x000fe20000400000 */
[----:B------:R-:W-:-:S02]  /*1970*/  CS2R R18, SRZ ;  /* 0x0000000000127805 */ /* 0x000fc4000001ff00 */
[C---:B----4-:R-:W-:Y:S02]  /*1980*/  @!P3 PRMT R137, R23.reuse, 0x7632, R137 ;  /* 0x000076321789b816 */ /* 0x050fe40000000089 */
[----:B------:R-:W-:Y:S01]  /*1990*/  @!P3 SHF.L.U32 R16, R23, 0x10, RZ ;  /* 0x000000101710b819 */ /* 0x000fe200000006ff */
[----:B------:R-:W-:Y:S01]  /*19a0*/  FADD R23, R144, R123 ;  /* 0x0000007b90177221 */ /* 0x000fe20000000000 */
[C---:B------:R-:W-:Y:S02]  /*19b0*/  @!P3 SHF.L.U32 R18, R22.reuse, 0x10, RZ ;  /* 0x000000101612b819 */ /* 0x040fe400000006ff */
[----:B------:R-:W-:Y:S02]  /*19c0*/  @!P3 PRMT R22, R22, 0x7632, R22 ;  /* 0x000076321616b816 */ /* 0x000fe40000000016 */
[C---:B-----5:R-:W-:Y:S02]  /*19d0*/  @!P3 PRMT R4, R26.reuse, 0x7632, R4 ;  /* 0x000076321a04b816 */ /* 0x060fe40000000004 */
[----:B------:R-:W-:Y:S01]  /*19e0*/  @!P3 SHF.L.U32 R5, R26, 0x10, RZ ;  /* 0x000000101a05b819 */ /* 0x000fe200000006ff */
[----:B------:R-:W-:Y:S01]  /*19f0*/  FADD R26, R23, R132 ;  /* 0x00000084171a7221 */ /* 0x000fe20000000000 */
[----:B------:R-:W-:Y:S01]  /*1a00*/  @!P3 SHF.L.U32 R4, R4, 0x10, RZ ;  /* 0x000000100404b819 */ /* 0x000fe200000006ff */
[----:B------:R-:W-:-:S02]  /*1a10*/  @!P3 IMAD.U32 R19, R22, 0x10000, RZ ;  /* 0x000100001613b824 */ /* 0x000fc400078e00ff */
[----:B------:R-:W-:Y:S02]  /*1a20*/  FADD R23, R26, R129 ;  /* 0x000000811a177221 */ /* 0x000fe40000000000 */
[----:B------:R-:W-:Y:S01]  /*1a30*/  @!P3 FMUL R146, R19, R4 ;  /* 0x000000041392b220 */ /* 0x000fe20000400000 */
[----:B------:R-:W-:Y:S01]  /*1a40*/  @!P3 PRMT R22, R27, 0x7632, R22 ;  /* 0x000076321b16b816 */ /* 0x000fe20000000016 */
[----:B------:R-:W-:Y:S01]  /*1a50*/  FADD R4, R23, R138 ;  /* 0x0000008a17047221 */ /* 0x000fe20000000000 */
[----:B------:R-:W-:Y:S01]  /*1a60*/  @!P3 SHF.L.U32 R27, R27, 0x10, RZ ;  /* 0x000000101b1bb819 */ /* 0x000fe200000006ff */
[----:B------:R-:W-:Y:S01]  /*1a70*/  @!P3 FMUL R139, R18, R5 ;  /* 0x00000005128bb220 */ /* 0x000fe20000400000 */
[----:B------:R-:W-:Y:S01]  /*1a80*/  @!P3 SHF.L.U32 R17, R137, 0x10, RZ ;  /* 0x000000108911b819 */ /* 0x000fe200000006ff */
[----:B------:R-:W-:Y:S01]  /*1a90*/  FADD R5, R4, R127 ;  /* 0x0000007f04057221 */ /* 0x000fe20000000000 */
[----:B------:R-:W-:Y:S01]  /*1aa0*/  MOV R137, RZ ;  /* 0x000000ff00897202 */ /* 0x000fe20000000f00 */
[----:B------:R-:W-:Y:S01]  /*1ab0*/  @!P3 FMUL R137, R16, R27 ;  /* 0x0000001b1089b220 */ /* 0x000fe20000400000 */
[----:B------:R-:W-:Y:S01]  /*1ac0*/  CS2R R26, SRZ ;  /* 0x00000000001a7805 */ /* 0x000fe2000001ff00 */
[----:B------:R-:W-:Y:S01]  /*1ad0*/  FADD R4, R5, R136 ;  /* 0x0000008805047221 */ /* 0x000fe20000000000 */
[----:B------:R-:W-:-:S02]  /*1ae0*/  @!P2 SHF.L.U32 R26, R30, 0x10, RZ ;  /* 0x000000101e1aa819 */ /* 0x000fc400000006ff */
[----:B------:R-:W-:Y:S01]  /*1af0*/  @!P2 PRMT R30, R30, 0x7632, R30 ;  /* 0x000076321e1ea816 */ /* 0x000fe2000000001e */
[----:B------:R-:W-:Y:S01]  /*1b00*/  FADD R5, R4, R135 ;  /* 0x0000008704057221 */ /* 0x000fe20000000000 */
[----:B------:R-:W-:Y:S02]  /*1b10*/  HFMA2.MMA R144, -RZ, RZ, 0, 0 ;  /* 0x00000000ff907435 */ /* 0x000fe400000001ff */
[----:B------:R-:W-:Y:S01]  /*1b20*/  @!P2 SHF.L.U32 R27, R30, 0x10, RZ ;  /* 0x000000101e1ba819 */ /* 0x000fe200000006ff */
[----:B------:R-:W-:Y:S01]  /*1b30*/  FADD R30, R5, R142 ;  /* 0x0000008e051e7221 */ /* 0x000fe20000000000 */
[----:B------:R-:W-:Y:S01]  /*1b40*/  @!P3 IMAD.U32 R22, R22, 0x10000, RZ ;  /* 0x000100001616b824 */ /* 0x000fe200078e00ff */
[----:B------:R-:W-:Y:S02]  /*1b50*/  @!P2 PRMT R141, R31, 0x7632, R141 ;  /* 0x000076321f8da816 */ /* 0x000fe4000000008d */
[----:B------:R-:W-:Y:S01]  /*1b60*/  FADD R145, R30, R133 ;  /* 0x000000851e917221 */ /* 0x000fe20000000000 */
[----:B------:R-:W-:Y:S01]  /*1b70*/  @!P3 FMUL R144, R17, R22 ;  /* 0x000000161190b220 */ /* 0x000fe20000400000 */
[----:B------:R-:W-:-:S02]  /*1b80*/  @!P2 SHF.L.U32 R5, R28, 0x10, RZ ;  /* 0x000000101c05a819 */ /* 0x000fc400000006ff */
[----:B------:R-:W-:Y:S01]  /*1b90*/  CS2R R22, SRZ ;  /* 0x0000000000167805 */ /* 0x000fe2000001ff00 */
[----:B------:R-:W-:Y:S01]  /*1ba0*/  FADD R30, R145, R140 ;  /* 0x0000008c911e7221 */ /* 0x000fe20000000000 */
[----:B------:R-:W-:Y:S01]  /*1bb0*/  @!P2 IMAD.U32 R23, R141, 0x10000, RZ ;  /* 0x000100008d17a824 */ /* 0x000fe200078e00ff */
[----:B------:R-:W-:Y:S02]  /*1bc0*/  @!P2 PRMT R4, R28, 0x7632, R4 ;  /* 0x000076321c04a816 */ /* 0x000fe40000000004 */
[----:B------:R-:W-:Y:S01]  /*1bd0*/  MOV R141, RZ ;  /* 0x000000ff008d7202 */ /* 0x000fe20000000f00 */
[----:B------:R-:W-:Y:S01]  /*1be0*/  @!P2 FMUL R141, R26, R5 ;  /* 0x000000051a8da220 */ /* 0x000fe20000400000 */
[----:B------:R-:W-:Y:S01]  /*1bf0*/  FADD R5, R30, R139 ;  /* 0x0000008b1e057221 */ /* 0x000fe20000000000 */
[C---:B------:R-:W-:Y:S01]  /*1c00*/  @!P2 IMAD.U32 R143, R29.reuse, 0x10000, RZ ;  /* 0x000100001d8fa824 */ /* 0x040fe200078e00ff */
[----:B------:R-:W-:Y:S02]  /*1c10*/  @!P2 SHF.L.U32 R4, R4, 0x10, RZ ;  /* 0x000000100404a819 */ /* 0x000fe400000006ff */
[----:B------:R-:W-:Y:S01]  /*1c20*/  @!P2 PRMT R29, R29, 0x7632, R29 ;  /* 0x000076321d1da816 */ /* 0x000fe2000000001d */
[----:B------:R-:W-:Y:S01]  /*1c30*/  FADD R148, R5, R146 ;  /* 0x0000009205947221 */ /* 0x000fe20000000000 */
[----:B------:R-:W-:Y:S01]  /*1c40*/  MOV R28, RZ ;  /* 0x000000ff001c7202 */ /* 0x000fe20000000f00 */
[----:B------:R-:W-:Y:S01]  /*1c50*/  HFMA2.MMA R30, -RZ, RZ, 0, 0 ;  /* 0x00000000ff1e7435 */ /* 0x000fe200000001ff */
[----:B------:R-:W-:Y:S01]  /*1c60*/  @!P2 FMUL R28, R27, R4 ;  /* 0x000000041b1ca220 */ /* 0x000fe20000400000 */
[----:B------:R-:W-:-:S02]  /*1c70*/  @!P2 IMAD.U32 R4, R29, 0x10000, RZ ;  /* 0x000100001d04a824 */ /* 0x000fc400078e00ff */
[----:B------:R-:W-:Y:S01]  /*1c80*/  FADD R5, R148, R137 ;  /* 0x0000008994057221 */ /* 0x000fe20000000000 */
[----:B------:R-:W-:Y:S01]  /*1c90*/  @!P2 SHF.L.U32 R22, R31, 0x10, RZ ;  /* 0x000000101f16a819 */ /* 0x000fe200000006ff */
[----:B------:R-:W-:Y:S02]  /*1ca0*/  @!P2 FMUL R30, R23, R4 ;  /* 0x00000004171ea220 */ /* 0x000fe40000400000 */
[----:B------:R-:W-:Y:S01]  /*1cb0*/  FADD R4, R5, R144 ;  /* 0x0000009005047221 */ /* 0x000fe20000000000 */
[----:B------:R-:W-:Y:S02]  /*1cc0*/  HFMA2.MMA R31, -RZ, RZ, 0, 0 ;  /* 0x00000000ff1f7435 */ /* 0x000fe400000001ff */
[----:B------:R-:W-:Y:S01]  /*1cd0*/  HFMA2.MMA R29, -RZ, RZ, 0, 0 ;  /* 0x00000000ff1d7435 */ /* 0x000fe200000001ff */
[----:B------:R-:W-:Y:S01]  /*1ce0*/  FADD R5, R4, R141 ;  /* 0x0000008d04057221 */ /* 0x000fe20000000000 */
[----:B------:R-:W-:Y:S02]  /*1cf0*/  @!P1 PRMT R145, R24, 0x7632, R145 ;  /* 0x0000763218919816 */ /* 0x000fe40000000091 */
[----:B------:R-:W-:Y:S01]  /*1d00*/  @!P2 FMUL R31, R22, R143 ;  /* 0x0000008f161fa220 */ /* 0x000fe20000400000 */
[----:B------:R-:W-:Y:S01]  /*1d10*/  FADD R152, R5, R28 ;  /* 0x0000001c05987221 */ /* 0x000fe20000000000 */
[----:B------:R-:W-:Y:S01]  /*1d20*/  MOV R143, RZ ;  /* 0x000000ff008f7202 */ /* 0x000fe20000000f00 */
[----:B------:R-:W-:Y:S01]  /*1d30*/  HFMA2.MMA R148, -RZ, RZ, 0, 0 ;  /* 0x00000000ff947435 */ /* 0x000fe200000001ff */
[----:B------:R-:W-:Y:S01]  /*1d40*/  @!P1 SHF.L.U32 R29, R24, 0x10, RZ ;  /* 0x00000010181d9819 */ /* 0x000fe200000006ff */
[----:B------:R-:W-:Y:S01]  /*1d50*/  @!P1 IMAD.U32 R143, R145, 0x10000, RZ ;  /* 0x00010000918f9824 */ /* 0x000fe200078e00ff */
[C---:B------:R-:W-:Y:S01]  /*1d60*/  @!P1 PRMT R4, R25.reuse, 0x7632, R4 ;  /* 0x0000763219049816 */ /* 0x040fe20000000004 */
[----:B------:R-:W-:Y:S01]  /*1d70*/  FADD R145, R152, R31 ;  /* 0x0000001f98917221 */ /* 0x000fe20000000000 */
[----:B------:R-:W-:Y:S01]  /*1d80*/  MOV R24, RZ ;  /* 0x000000ff00187202 */ /* 0x000fe20000000f00 */
[----:B------:R-:W-:Y:S01]  /*1d90*/  @!P1 IMAD.U32 R24, R25, 0x10000, RZ ;  /* 0x0001000019189824 */ /* 0x000fe200078e00ff */
[----:B------:R-:W-:-:S02]  /*1da0*/  @!P1 SHF.L.U32 R150, R32, 0x10, RZ ;  /* 0x0000001020969819 */ /* 0x000fc400000006ff */
[----:B------:R-:W-:Y:S02]  /*1db0*/  @!P1 PRMT R5, R32, 0x7632, R5 ;  /* 0x0000763220059816 */ /* 0x000fe40000000005 */
[----:B------:R-:W-:Y:S02]  /*1dc0*/  MOV R25, RZ ;  /* 0x000000ff00197202 */ /* 0x000fe40000000f00 */
[----:B------:R-:W-:Y:S01]  /*1dd0*/  @!P1 SHF.L.U32 R25, R4, 0x10, RZ ;  /* 0x0000001004199819 */ /* 0x000fe200000006ff */
[----:B------:R-:W-:Y:S01]  /*1de0*/  @!P1 FMUL R148, R29, R150 ;  /* 0x000000961d949220 */ /* 0x000fe20000400000 */
[----:B------:R-:W-:Y:S01]  /*1df0*/  @!P1 SHF.L.U32 R4, R5, 0x10, RZ ;  /* 0x0000001005049819 */ /* 0x000fe200000006ff */
[----:B------:R-:W-:Y:S01]  /*1e00*/  FADD R147, R145, R30 ;  /* 0x0000001e91937221 */ /* 0x000fe20000000000 */
[C---:B------:R-:W-:Y:S01]  /*1e10*/  @!P1 PRMT R5, R33.reuse, 0x7632, R5 ;  /* 0x0000763221059816 */ /* 0x040fe20000000005 */
[----:B------:R-:W-:Y:S01]  /*1e20*/  @!P1 IMAD.U32 R145, R33, 0x10000, RZ ;  /* 0x0001000021919824 */ /* 0x000fe200078e00ff */
[----:B------:R-:W-:Y:S01]  /*1e30*/  CS2R R32, SRZ ;  /* 0x0000000000207805 */ /* 0x000fe2000001ff00 */
[----:B------:R-:W-:Y:S01]  /*1e40*/  FADD R147, R147, R148 ;  /* 0x0000009493937221 */ /* 0x000fe20000000000 */
[----:B------:R-:W-:Y:S01]  /*1e50*/  @!P1 FMUL R32, R143, R4 ;  /* 0x000000048f209220 */ /* 0x000fe20000400000 */
[----:B------:R-:W-:Y:S01]  /*1e60*/  HFMA2.MMA R150, -RZ, RZ, 0, 0 ;  /* 0x00000000ff967435 */ /* 0x000fe200000001ff */
[----:B------:R-:W-:Y:S01]  /*1e70*/  @!P1 SHF.L.U32 R4, R5, 0x10, RZ ;  /* 0x0000001005049819 */ /* 0x000fe200000006ff */
[----:B------:R-:W-:Y:S01]  /*1e80*/  @!P1 FMUL R33, R24, R145 ;  /* 0x0000009118219220 */ /* 0x000fe20000400000 */
[----:B------:R-:W-:-:S03]  /*1e90*/  FADD R152, R147, R32 ;  /* 0x0000002093987221 */ /* 0x000fc60000000000 */
[----:B------:R-:W-:Y:S01]  /*1ea0*/  @!P1 FMUL R150, R25, R4 ;  /* 0x0000000419969220 */ /* 0x000fe20000400000 */
[----:B------:R-:W-:-:S04]  /*1eb0*/  FADD R5, R152, R33 ;  /* 0x0000002198057221 */ /* 0x000fc80000000000 */
[----:B------:R-:W-:-:S05]  /*1ec0*/  FADD R5, R5, R150 ;  /* 0x0000009605057221 */ /* 0x000fca0000000000 */
[----:B------:R-:W0:Y:S02]  /*1ed0*/  SHFL.BFLY PT, R4, R5, 0x10, 0x1f ;  /* 0x0e001f0005047f89 */ /* 0x000e2400000e0000 */
[----:B0-----:R-:W-:-:S05]  /*1ee0*/  FADD R4, R5, R4 ;  /* 0x0000000405047221 */ /* 0x001fca0000000000 */
[----:B------:R-:W0:Y:S02]  /*1ef0*/  SHFL.BFLY PT, R145, R4, 0x8, 0x1f ;  /* 0x0d001f0004917f89 */ /* 0x000e2400000e0000 */
[----:B0-----:R-:W-:-:S05]  /*1f00*/  FADD R145, R4, R145 ;  /* 0x0000009104917221 */ /* 0x001fca0000000000 */
[----:B------:R-:W0:Y:S01]  /*1f10*/  SHFL.BFLY PT, R152, R145, 0x4, 0x1f ;  /* 0x0c801f0091987f89 */ /* 0x000e2200000e0000 */
[----:B------:R-:W-:Y:S01]  /*1f20*/  ISETP.GE.AND P0, PT, R131, 0x1, PT ;  /* 0x000000018300780c */ /* 0x000fe20003f06270 */
[----:B0-----:R-:W-:-:S05]  /*1f30*/  FADD R152, R145, R152 ;  /* 0x0000009891987221 */ /* 0x001fca0000000000 */
[----:B------:R-:W0:Y:S02]  /*1f40*/  SHFL.BFLY PT, R147, R152, 0x2, 0x1f ;  /* 0x0c401f0098937f89 */ /* 0x000e2400000e0000 */
[----:B0-----:R-:W-:-:S05]  /*1f50*/  FADD R147, R152, R147 ;  /* 0x0000009398937221 */ /* 0x001fca0000000000 */
[----:B------:R0:W1:Y:S01]  /*1f60*/  SHFL.BFLY PT, R154, R147, 0x1, 0x1f ;  /* 0x0c201f00939a7f89 */ /* 0x00006200000e0000 */
[----:B------:R-:W-:Y:S05]  /*1f70*/  @!P0 EXIT ;  /* 0x000000000000894d */ /* 0x000fea0003800000 */
[----:B------:R-:W2:Y:S01]  /*1f80*/  S2R R4, SR_TID.X ;  /* 0x0000000000047919 */ /* 0x000ea20000002100 */
[-C--:B------:R-:W-:Y:S01]  /*1f90*/  ISETP.GE.AND P1, PT, R2, R55.reuse, PT ;  /* 0x000000370200720c */ /* 0x080fe20003f26270 */
[----:B------:R-:W-:Y:S01]  /*1fa0*/  ULDC.64 UR6, c[0x0][0x210] ;  /* 0x0000840000067ab9 */ /* 0x000fe20000000a00 */
[----:B------:R-:W-:Y:S01]  /*1fb0*/  BSSY B0, `(.L_x_6085) ;  /* 0x000001a000007945 */ /* 0x000fe20003800000 */
[----:B------:R-:W-:Y:S01]  /*1fc0*/  IADD3 R2, P2, R113, UR6, RZ ;  /* 0x0000000671027c10 */ /* 0x000fe2000ff5e0ff */
[----:B-1----:R-:W-:Y:S01]  /*1fd0*/  FADD R152, R147, R154 ;  /* 0x0000009a93987221 */ /* 0x002fe20000000000 */
[-C--:B------:R-:W-:Y:S02]  /*1fe0*/  ISETP.GE.AND P3, PT, R100, R55.reuse, PT ;  /* 0x000000376400720c */ /* 0x080fe40003f66270 */
[----:B------:R-:W-:Y:S02]  /*1ff0*/  IADD3.X R3, R107, UR7, RZ, P2, !PT ;  /* 0x000000076b037c10 */ /* 0x000fe400097fe4ff */
[----:B------:R-:W-:-:S02]  /*2000*/  ISETP.GE.AND P2, PT, R102, R55, PT ;  /* 0x000000376600720c */ /* 0x000fc40003f46270 */
[-C--:B------:R-:W-:Y:S02]  /*2010*/  ISETP.GE.AND P0, PT, R118, R55.reuse, PT ;  /* 0x000000377600720c */ /* 0x080fe40003f06270 */
[----:B------:R-:W-:Y:S02]  /*2020*/  P2R R102, PR, RZ, 0x4 ;  /* 0x00000004ff667803 */ /* 0x000fe40000000000 */
[-C--:B------:R-:W-:Y:S02]  /*2030*/  ISETP.GE.AND P6, PT, R116, R55.reuse, PT ;  /* 0x000000377400720c */ /* 0x080fe40003fc6270 */
[-C--:B------:R-:W-:Y:S02]  /*2040*/  ISETP.GE.AND P5, PT, R106, R55.reuse, PT ;  /* 0x000000376a00720c */ /* 0x080fe40003fa6270 */
[-C--:B------:R-:W-:Y:S02]  /*2050*/  ISETP.GE.AND P4, PT, R104, R55.reuse, PT ;  /* 0x000000376800720c */ /* 0x080fe40003f86270 */
[----:B------:R-:W-:-:S02]  /*2060*/  ISETP.GE.AND P2, PT, R98, R55, PT ;  /* 0x000000376200720c */ /* 0x000fc40003f46270 */
[----:B--2---:R-:W-:Y:S01]  /*2070*/  SHF.L.U32 R100, R4, 0x2, RZ ;  /* 0x0000000204647819 */ /* 0x004fe200000006ff */
        /* <DEDUP_REMOVED lines=13> */
.L_x_6086:
[----:B------:R-:W-:Y:S05]  /*2150*/  BSYNC B0 ;  /* 0x0000000000007941 */ /* 0x000fea0003800000 */
.L_x_6085:
[----:B------:R-:W-:Y:S01]  /*2160*/  BSSY B0, `(.L_x_6087) ;  /* 0x0000010000007945 */ /* 0x000fe20003800000 */
[----:B------:R-:W-:Y:S01]  /*2170*/  VIADD R98, R100, 0x180 ;  /* 0x0000018064627836 */ /* 0x000fe20000000000 */
[----:B------:R-:W-:Y:S02]  /*2180*/  ISETP.GE.AND P1, PT, R88, R55, PT ;  /* 0x000000375800720c */ /* 0x000fe40003f26270 */
[----:B------:R-:W-:Y:S11]  /*2190*/  @P0 BRA `(.L_x_6088) ;  /* 0x0000000000300947 */ /* 0x000ff60003800000 */
[C---:B------:R-:W-:Y:S01]  /*21a0*/  FFMA R92, -R152.reuse, R97, R92 ;  /* 0x00000061985c7223 */ /* 0x040fe2000000015c */
[C---:B------:R-:W-:Y:S01]  /*21b0*/  FFMA R93, -R152.reuse, R96, R93 ;  /* 0x00000060985d7223 */ /* 0x040fe2000000015d */
[C---:B------:R-:W-:Y:S01]  /*21c0*/  FFMA R91, -R152.reuse, R94, R91 ;  /* 0x0000005e985b7223 */ /* 0x040fe2000000015b */
[----:B------:R-:W-:Y:S01]  /*21d0*/  FFMA R90, -R152, R95, R90 ;  /* 0x0000005f985a7223 */ /* 0x000fe2000000015a */
[----:B------:R-:W-:Y:S02]  /*21e0*/  ULDC UR6, c[0x0][0x228] ;  /* 0x00008a0000067ab9 */ /* 0x000fe40000000800 */
[----:B-1----:R-:W-:Y:S01]  /*21f0*/  FMUL R4, R92, UR6 ;  /* 0x000000065c047c20 */ /* 0x002fe20008400000 */
[----:B------:R-:W-:Y:S01]  /*2200*/  FMUL R93, R93, UR6 ;  /* 0x000000065d5d7c20 */ /* 0x000fe20008400000 */
[----:B------:R-:W-:Y:S01]  /*2210*/  FMUL R5, R91, UR6 ;  /* 0x000000065b057c20 */ /* 0x000fe20008400000 */
[----:B------:R-:W-:-:S03]  /*2220*/  FMUL R90, R90, UR6 ;  /* 0x000000065a5a7c20 */ /* 0x000fc60008400000 */
[----:B------:R-:W-:Y:S02]  /*2230*/  F2FP.BF16.F32.PACK_AB R4, R93, R4 ;  /* 0x000000045d04723e */ /* 0x000fe400000010ff */
[----:B------:R-:W-:-:S05]  /*2240*/  F2FP.BF16.F32.PACK_AB R5, R90, R5 ;  /* 0x000000055a05723e */ /* 0x000fca00000010ff */
[----:B------:R2:W-:Y:S02]  /*2250*/  STG.E.64 desc[UR4][R2.64+0x100], R4 ;  /* 0x0001000402007986 */ /* 0x0005e4000c101b04 */
.L_x_6088:
[----:B------:R-:W-:Y:S05]  /*2260*/  BSYNC B0 ;  /* 0x0000000000007941 */ /* 0x000fea0003800000 */
.L_x_6087:
[----:B------:R-:W-:Y:S01]  /*2270*/  BSSY B0, `(.L_x_6089) ;  /* 0x0000010000007945 */ /* 0x000fe20003800000 */
[----:B------:R-:W-:Y:S02]  /*2280*/  IADD3 R88, R100, 0x200, RZ ;  /* 0x0000020064587810 */ /* 0x000fe40007ffe0ff */
[----:B------:R-:W-:Y:S01]  /*2290*/  ISETP.GE.AND P0, PT, R98, R55, PT ;  /* 0x000000376200720c */ /* 0x000fe20003f06270 */
[----:B------:R-:W-:-:S12]  /*22a0*/  @P6 BRA `(.L_x_6090) ;  /* 0x0000000000306947 */ /* 0x000fd80003800000 */
[C---:B------:R-:W-:Y:S01]  /*22b0*/  FFMA R74, -R152.reuse, R79, R74 ;  /* 0x0000004f984a7223 */ /* 0x040fe2000000014a */
[C---:B------:R-:W-:Y:S01]  /*22c0*/  FFMA R72, -R152.reuse, R77, R72 ;  /* 0x0000004d98487223 */ /* 0x040fe20000000148 */
[C---:B------:R-:W-:Y:S01]  /*22d0*/  FFMA R73, -R152.reuse, R76, R73 ;  /* 0x0000004c98497223 */ /* 0x040fe20000000149 */
[----:B------:R-:W-:Y:S01]  /*22e0*/  FFMA R70, -R152, R75, R70 ;  /* 0x0000004b98467223 */ /* 0x000fe20000000146 */
[----:B------:R-:W-:Y:S02]  /*22f0*/  ULDC UR6, c[0x0][0x228] ;  /* 0x00008a0000067ab9 */ /* 0x000fe40000000800 */
[----:B-12---:R-:W-:Y:S01]  /*2300*/  FMUL R4, R74, UR6 ;  /* 0x000000064a047c20 */ /* 0x006fe20008400000 */
[----:B------:R-:W-:Y:S01]  /*2310*/  FMUL R5, R72, UR6 ;  /* 0x0000000648057c20 */ /* 0x000fe20008400000 */
[----:B------:R-:W-:Y:S01]  /*2320*/  FMUL R73, R73, UR6 ;  /* 0x0000000649497c20 */ /* 0x000fe20008400000 */
[----:B------:R-:W-:-:S03]  /*2330*/  FMUL R70, R70, UR6 ;  /* 0x0000000646467c20 */ /* 0x000fc60008400000 */
[----:B------:R-:W-:Y:S02]  /*2340*/  F2FP.BF16.F32.PACK_AB R4, R5, R4 ;  /* 0x000000040504723e */ /* 0x000fe400000010ff */
[----:B------:R-:W-:-:S05]  /*2350*/  F2FP.BF16.F32.PACK_AB R5, R70, R73 ;  /* 0x000000494605723e */ /* 0x000fca00000010ff */
[----:B------:R3:W-:Y:S02]  /*2360*/  STG.E.64 desc[UR4][R2.64+0x200], R4 ;  /* 0x0002000402007986 */ /* 0x0007e4000c101b04 */
.L_x_6090:
[----:B------:R-:W-:Y:S05]  /*2370*/  BSYNC B0 ;  /* 0x0000000000007941 */ /* 0x000fea0003800000 */
.L_x_6089:
        /* <DEDUP_REMOVED lines=9> */
[----:B-123--:R-:W-:Y:S01]  /*2410*/  FMUL R4, R66, UR6 ;  /* 0x0000000642047c20 */ /* 0x00efe20008400000 */
[----:B------:R-:W-:Y:S01]  /*2420*/  FMUL R5, R64, UR6 ;  /* 0x0000000640057c20 */ /* 0x000fe20008400000 */
[----:B------:R-:W-:Y:S01]  /*2430*/  FMUL R65, R65, UR6 ;  /* 0x0000000641417c20 */ /* 0x000fe20008400000 */
[----:B------:R-:W-:-:S03]  /*2440*/  FMUL R62, R62, UR6 ;  /* 0x000000063e3e7c20 */ /* 0x000fc60008400000 */
[----:B------:R-:W-:Y:S02]  /*2450*/  F2FP.BF16.F32.PACK_AB R4, R5, R4 ;  /* 0x000000040504723e */ /* 0x000fe400000010ff */
[----:B------:R-:W-:-:S05]  /*2460*/  F2FP.BF16.F32.PACK_AB R5, R62, R65 ;  /* 0x000000413e05723e */ /* 0x000fca00000010ff */
[----:B------:R4:W-:Y:S02]  /*2470*/  STG.E.64 desc[UR4][R2.64+0x300], R4 ;  /* 0x0003000402007986 */ /* 0x0009e4000c101b04 */
.L_x_6092:
[----:B------:R-:W-:Y:S05]  /*2480*/  BSYNC B0 ;  /* 0x0000000000007941 */ /* 0x000fea0003800000 */
.L_x_6091:
        /* <DEDUP_REMOVED lines=9> */
[----:B-1234-:R-:W-:Y:S01]  /*2520*/  FMUL R4, R57, UR6 ;  /* 0x0000000639047c20 */ /* 0x01efe20008400000 */
[----:B------:R-:W-:Y:S01]  /*2530*/  FMUL R5, R58, UR6 ;  /* 0x000000063a057c20 */ /* 0x000fe20008400000 */
[----:B------:R-:W-:Y:S01]  /*2540*/  FMUL R56, R56, UR6 ;  /* 0x0000000638387c20 */ /* 0x000fe20008400000 */
[----:B------:R-:W-:-:S03]  /*2550*/  FMUL R57, R54, UR6 ;  /* 0x0000000636397c20 */ /* 0x000fc60008400000 */
[----:B------:R-:W-:Y:S02]  /*2560*/  F2FP.BF16.F32.PACK_AB R4, R5, R4 ;  /* 0x000000040504723e */ /* 0x000fe400000010ff */
[----:B------:R-:W-:-:S05]  /*2570*/  F2FP.BF16.F32.PACK_AB R5, R57, R56 ;  /* 0x000000383905723e */ /* 0x000fca00000010ff */
[----:B------:R1:W-:Y:S02]  /*2580*/  STG.E.64 desc[UR4][R2.64+0x400], R4 ;  /* 0x0004000402007986 */ /* 0x0003e4000c101b04 */
.L_x_6094:
[----:B------:R-:W-:Y:S05]  /*2590*/  BSYNC B0 ;  /* 0x0000000000007941 */ /* 0x000fea0003800000 */
.L_x_6093:
[----:B------:R-:W-:Y:S01]  /*25a0*/  BSSY B0, `(.L_x_6095) ;  /* 0x000000f000007945 */ /* 0x000fe20003800000 */
[----:B------:R-:W-:-:S03]  /*25b0*/  ISETP.GE.AND P6, PT, R100, R55, PT ;  /* 0x000000376400720c */ /* 0x000fc60003fc6270 */
[----:B------:R-:W-:Y:S10]  /*25c0*/  @P0 BRA `(.L_x_6096) ;  /* 0x0000000000300947 */ /* 0x000ff40003800000 */
        /* <DEDUP_REMOVED lines=12> */
.L_x_6096:
[----:B------:R-:W-:Y:S05]  /*2690*/  BSYNC B0 ;  /* 0x0000000000007941 */ /* 0x000fea0003800000 */
.L_x_6095:
        /* <DEDUP_REMOVED lines=15> */
.L_x_6098:
[----:B------:R-:W-:Y:S05]  /*2790*/  BSYNC B0 ;  /* 0x0000000000007941 */ /* 0x000fea0003800000 */
.L_x_6097:
        /* <DEDUP_REMOVED lines=11> */
[----:B-1234-:R-:W-:-:S03]  /*2850*/  FMUL R5, R34, UR6 ;  /* 0x0000000622057c20 */ /* 0x01efc60008400000 */
[----:B------:R-:W-:Y:S02]  /*2860*/  F2FP.BF16.F32.PACK_AB R4, R35, R36 ;  /* 0x000000242304723e */ /* 0x000fe400000010ff */
[----:B------:R-:W-:-:S05]  /*2870*/  F2FP.BF16.F32.PACK_AB R5, R5, R0 ;  /* 0x000000000505723e */ /* 0x000fca00000010ff */
[----:B------:R1:W-:Y:S02]  /*2880*/  STG.E.64 desc[UR4][R2.64+0x700], R4 ;  /* 0x0007000402007986 */ /* 0x0003e4000c101b04 */
.L_x_6100:
[----:B------:R-:W-:Y:S05]  /*2890*/  BSYNC B0 ;  /* 0x0000000000007941 */ /* 0x000fea0003800000 */
.L_x_6099:
        /* <DEDUP_REMOVED lines=15> */
.L_x_6102:
[----:B------:R-:W-:Y:S05]  /*2990*/  BSYNC B0 ;  /* 0x0000000000007941 */ /* 0x000fea0003800000 */
.L_x_6101:
        /* <DEDUP_REMOVED lines=15> */
.L_x_6104:
[----:B------:R-:W-:Y:S05]  /*2a90*/  BSYNC B0 ;  /* 0x0000000000007941 */ /* 0x000fea0003800000 */
.L_x_6103:
        /* <DEDUP_REMOVED lines=14> */
.L_x_6106:
[----:B------:R-:W-:Y:S05]  /*2b80*/  BSYNC B0 ;  /* 0x0000000000007941 */ /* 0x000fea0003800000 */
.L_x_6105:
        /* <DEDUP_REMOVED lines=14> */
.L_x_6108:
[----:B------:R-:W-:Y:S05]  /*2c70*/  BSYNC B0 ;  /* 0x0000000000007941 */ /* 0x000fea0003800000 */
.L_x_6107:
        /* <DEDUP_REMOVED lines=14> */
.L_x_6110:
[----:B------:R-:W-:Y:S05]  /*2d60*/  BSYNC B0 ;  /* 0x0000000000007941 */ /* 0x000fea0003800000 */
.L_x_6109:
        /* <DEDUP_REMOVED lines=14> */
.L_x_6112:
[----:B------:R-:W-:Y:S05]  /*2e50*/  BSYNC B0 ;  /* 0x0000000000007941 */ /* 0x000fea0003800000 */
.L_x_6111:
        /* <DEDUP_REMOVED lines=14> */
.L_x_6114:
[----:B------:R-:W-:Y:S05]  /*2f40*/  BSYNC B0 ;  /* 0x0000000000007941 */ /* 0x000fea0003800000 */
.L_x_6113:
        /* <DEDUP_REMOVED lines=14> */
.L_x_6115:
        /* <DEDUP_REMOVED lines=13> */
.L_x_11339:


//--------------------- .text._ZN18transformer_engine35scaled_masked_softmax_warp_backwardI13__nv_bfloat16S1_fLi10EEEvPT0_PKT_S6_T1_ii --------------------------
	.section	.text._ZN18transformer_engine35scaled_masked_softmax_warp_backwardI13__nv_bfloat16S1_fLi10EEEvPT0_PKT_S6_T1_ii,"ax",@progbits
	.align	128
        .global         _ZN18transformer_engine35scaled_masked_softmax_warp_backwardI13__nv_bfloat16S1_fLi10EEEvPT0_PKT_S6_T1_ii
        .type           _ZN18transformer_engine35scaled_masked_softmax_warp_backwardI13__nv_bfloat16S1_fLi10EEEvPT0_PKT_S6_T1_ii,@function
        .size           _ZN18transformer_engine35scaled_masked_softmax_warp_backwardI13__nv_bfloat16S1_fLi10EEEvPT0_PKT_S6_T1_ii,(.L_x_11340 - _ZN18transformer_engine35scaled_masked_softmax_warp_backwardI13__nv_bfloat16S1_fLi10EEEvPT0_PKT_S6_T1_ii)
        .other          _ZN18transformer_engine35scaled_masked_softmax_warp_backwardI13__nv_bfloat16S1_fLi10EEEvPT0_PKT_S6_T1_ii,@"STO_CUDA_ENTRY STV_DEFAULT"
_ZN18transformer_engine35scaled_masked_softmax_warp_backwardI13__nv_bfloat16S1_fLi10EEEvPT0_PKT_S6_T1_ii:
.text._ZN18transformer_engine35scaled_masked_softmax_warp_backwardI13__nv_bfloat16S1_fLi10EEEvPT0_PKT_S6_T1_ii:
        /* <DEDUP_REMOVED lines=27> */
[----:B------:R-:W-:-:S05]  /*01b0*/  IADD3.X R51, R25, UR7, RZ, P0, !PT ;  /* 0x0000000719337c10 */ /* 0x000fca00087fe4ff */
[----:B------:R-:W3:Y:S01]  /*01c0*/  @!P6 LDG.E.64 R8, desc[UR4][R50.64] ;  /* 0x000000043208e981 */ /* 0x000ee2000c1e1b00 */
[----:B------:R-:W-:-:S04]  /*01d0*/  IADD3 R24, R26, 0x80, RZ ;  /* 0x000000801a187810 */ /* 0x000fc80007ffe0ff */
[----:B------:R-:W-:Y:S02]  /*01e0*/  ISETP.GE.AND P0, PT, R24, R7, PT ;  /* 0x000000071800720c */ /* 0x000fe40003f06270 */
[----:B------:R-:W-:-:S04]  /*01f0*/  IADD3 R0, R26, 0x100, RZ ;  /* 0x000001001a007810 */ /* 0x000fc80007ffe0ff */
[----:B------:R-:W-:-:S07]  /*0200*/  ISETP.GE.AND P1, PT, R0, R7, PT ;  /* 0x000000070000720c */ /* 0x000fce0003f26270 */
[----:B------:R-:W4:Y:S01]  /*0210*/  @!P0 LDG.E.64 R2, desc[UR4][R48.64+0x100] ;  /* 0x0001000430028981 */ /* 0x000f22000c1e1b00 */
[----:B------:R-:W-:-:S03]  /*0220*/  VIADD R0, R26, 0x180 ;  /* 0x000001801a007836 */ /* 0x000fc60000000000 */
[----:B------:R-:W5:Y:S02]  /*0230*/  @!P0 LDG.E.64 R4, desc[UR4][R50.64+0x100] ;  /* 0x0001000432048981 */ /* 0x000f64000c1e1b00 */
[-C--:B------:R-:W-:Y:S02]  /*0240*/  ISETP.GE.AND P2, PT, R0, R7.reuse, PT ;  /* 0x000000070000720c */ /* 0x080fe40003f46270 */
[----:B------:R-:W-:Y:S01]  /*0250*/  IADD3 R23, R26, 0x200, RZ ;  /* 0x000002001a177810 */ /* 0x000fe20007ffe0ff */
[----:B------:R-:W5:Y:S03]  /*0260*/  @!P1 LDG.E.64 R28, desc[UR4][R48.64+0x200] ;  /* 0x00020004301c9981 */ /* 0x000f66000c1e1b00 */
[----:B------:R-:W-:Y:S01]  /*0270*/  ISETP.GE.AND P3, PT, R23, R7, PT ;  /* 0x000000071700720c */ /* 0x000fe20003f66270 */
[----:B------:R-:W5:Y:S01]  /*0280*/  @!P1 LDG.E.64 R30, desc[UR4][R50.64+0x200] ;  /* 0x00020004321e9981 */ /* 0x000f62000c1e1b00 */
[----:B------:R-:W-:-:S05]  /*0290*/  ISETP.GT.AND P4, PT, R54, RZ, PT ;  /* 0x000000ff3600720c */ /* 0x000fca0003f84270 */
[----:B------:R-:W5:Y:S01]  /*02a0*/  @!P2 LDG.E.64 R32, desc[UR4][R48.64+0x300] ;  /* 0x000300043020a981 */ /* 0x000f62000c1e1b00 */
[----:B------:R-:W-:Y:S02]  /*02b0*/  IADD3 R22, R26, 0x280, RZ ;  /* 0x000002801a167810 */ /* 0x000fe40007ffe0ff */
[----:B------:R-:W-:Y:S01]  /*02c0*/  SEL R55, R53, RZ, P4 ;  /* 0x000000ff35377207 */ /* 0x000fe20002000000 */
[----:B------:R-:W5:Y:S03]  /*02d0*/  @!P2 LDG.E.64 R34, desc[UR4][R50.64+0x300] ;  /* 0x000300043222a981 */ /* 0x000f66000c1e1b00 */
[----:B------:R-:W-:Y:S01]  /*02e0*/  ISETP.GE.AND P4, PT, R22, R55, PT ;  /* 0x000000371600720c */ /* 0x000fe20003f86270 */
[----:B------:R-:W5:Y:S04]  /*02f0*/  @!P3 LDG.E.64 R38, desc[UR4][R50.64+0x400] ;  /* 0x000400043226b981 */ /* 0x000f68000c1e1b00 */
[----:B------:R-:W5:Y:S01]  /*0300*/  @!P3 LDG.E.64 R36, desc[UR4][R48.64+0x400] ;  /* 0x000400043024b981 */ /* 0x000f62000c1e1b00 */
[----:B------:R-:W-:Y:S01]  /*0310*/  VIADD R21, R26, 0x300 ;  /* 0x000003001a157836 */ /* 0x000fe20000000000 */
[----:B------:R-:W-:Y:S01]  /*0320*/  HFMA2.MMA R20, -RZ, RZ, 0, 0 ;  /* 0x00000000ff147435 */ /* 0x000fe200000001ff */
[----:B------:R-:W-:-:S03]  /*0330*/  CS2R R18, SRZ ;  /* 0x0000000000127805 */ /* 0x000fc6000001ff00 */
[----:B------:R-:W-:Y:S02]  /*0340*/  ISETP.GE.AND P5, PT, R21, R55, PT ;  /* 0x000000371500720c */ /* 0x000fe40003fa6270 */
[----:B------:R-:W5:Y:S01]  /*0350*/  @!P4 LDG.E.64 R40, desc[UR4][R48.64+0x500] ;  /* 0x000500043028c981 */ /* 0x000f62000c1e1b00 */
[----:B------:R-:W-:-:S03]  /*0360*/  CS2R R16, SRZ ;  /* 0x0000000000107805 */ /* 0x000fc6000001ff00 */
[----:B------:R-:W5:Y:S01]  /*0370*/  @!P4 LDG.E.64 R42, desc[UR4][R50.64+0x500] ;  /* 0x00050004322ac981 */ /* 0x000f62000c1e1b00 */
[----:B------:R-:W-:Y:S02]  /*0380*/  IADD3 R12, R26, 0x380, RZ ;  /* 0x000003801a0c7810 */ /* 0x000fe40007ffe0ff */
[----:B------:R-:W-:Y:S02]  /*0390*/  CS2R R14, SRZ ;  /* 0x00000000000e7805 */ /* 0x000fe4000001ff00 */
[----:B------:R-:W-:Y:S02]  /*03a0*/  MOV R13, RZ ;  /* 0x000000ff000d7202 */ /* 0x000fe40000000f00 */
[----:B------:R-:W5:Y:S04]  /*03b0*/  @!P5 LDG.E.64 R46, desc[UR4][R50.64+0x600] ;  /* 0x00060004322ed981 */ /* 0x000f68000c1e1b00 */
[----:B------:R-:W5:Y:S01]  /*03c0*/  @!P5 LDG.E.64 R44, desc[UR4][R48.64+0x600] ;  /* 0x00060004302cd981 */ /* 0x000f62000c1e1b00 */
[----:B--2---:R-:W-:-:S02]  /*03d0*/  @!P6 PRMT R0, R11, 0x7632, R0 ;  /* 0x000076320b00e816 */ /* 0x004fc40000000000 */
[----:B------:R-:W-:Y:S02]  /*03e0*/  @!P6 SHF.L.U32 R20, R10, 0x10, RZ ;  /* 0x000000100a14e819 */ /* 0x000fe400000006ff */
[----:B------:R-:W-:Y:S02]  /*03f0*/  @!P6 SHF.L.U32 R18, R0, 0x10, RZ ;  /* 0x000000100012e819 */ /* 0x000fe400000006ff */
[----:B------:R-:W-:Y:S02]  /*0400*/  @!P6 PRMT R10, R10, 0x7632, R10 ;  /* 0x000076320a0ae816 */ /* 0x000fe4000000000a */
[C---:B---3--:R-:W-:Y:S02]  /*0410*/  @!P6 PRMT R0, R8.reuse, 0x7632, R0 ;  /* 0x000076320800e816 */ /* 0x048fe40000000000 */
[C---:B------:R-:W-:Y:S01]  /*0420*/  @!P6 PRMT R6, R9.reuse, 0x7632, R6 ;  /* 0x000076320906e816 */ /* 0x040fe20000000006 */
[----:B------:R-:W-:Y:S01]  /*0430*/  @!P6 IMAD.U32 R7, R8, 0x10000, RZ ;  /* 0x000100000807e824 */ /* 0x000fe200078e00ff */
[----:B------:R-:W-:Y:S01]  /*0440*/  @!P6 SHF.L.U32 R8, R9, 0x10, RZ ;  /* 0x000000100908e819 */ /* 0x000fe200000006ff */
[----:B------:R-:W-:Y:S01]  /*0450*/  @!P6 IMAD.U32 R17, R11, 0x10000, RZ ;  /* 0x000100000b11e824 */ /* 0x000fe200078e00ff */
[----:B------:R-:W-:Y:S01]  /*0460*/  @!P6 SHF.L.U32 R19, R10, 0x10, RZ ;  /* 0x000000100a13e819 */ /* 0x000fe200000006ff */
[----:B------:R-:W-:Y:S01]  /*0470*/  @!P6 IMAD.U32 R0, R0, 0x10000, RZ ;  /* 0x000100000000e824 */ /* 0x000fe200078e00ff */
[----:B------:R-:W-:Y:S01]  /*0480*/  @!P6 SHF.L.U32 R9, R6, 0x10, RZ ;  /* 0x000000100609e819 */ /* 0x000fe200000006ff */
[----:B------:R-:W-:Y:S01]  /*0490*/  @!P6 FMUL R15, R20, R7 ;  /* 0x00000007140fe220 */ /* 0x000fe20000400000 */
[----:B------:R-:W-:Y:S01]  /*04a0*/  @!P6 FMUL R14, R17, R8 ;  /* 0x00000008110ee220 */ /* 0x000fe20000400000 */
[----:B------:R-:W-:-:S02]  /*04b0*/  @!P6 FMUL R16, R19, R0 ;  /* 0x000000001310e220 */ /* 0x000fc40000400000 */
[----:B------:R-:W-:Y:S01]  /*04c0*/  @!P6 FMUL R13, R18, R9 ;  /* 0x00000009120de220 */ /* 0x000fe20000400000 */
[----:B------:R-:W-:-:S13]  /*04d0*/  ISETP.GE.AND P6, PT, R12, R55, PT ;  /* 0x000000370c00720c */ /* 0x000fda0003fc6270 */
[----:B------:R-:W2:Y:S04]  /*04e0*/  @!P6 LDG.E.64 R48, desc[UR4][R48.64+0x700] ;  /* 0x000700043030e981 */ /* 0x000ea8000c1e1b00 */
[----:B------:R-:W3:Y:S01]  /*04f0*/  @!P6 LDG.E.64 R50, desc[UR4][R50.64+0x700] ;  /* 0x000700043232e981 */ /* 0x000ee2000c1e1b00 */
[----:B----4-:R-:W-:Y:S02]  /*0500*/  @!P0 PRMT R0, R2, 0x7632, R0 ;  /* 0x0000763202008816 */ /* 0x010fe40000000000 */
[----:B------:R-:W-:Y:S02]  /*0510*/  CS2R R10, SRZ ;  /* 0x00000000000a7805 */ /* 0x000fe4000001ff00 */
[----:B------:R-:W-:Y:S02]  /*0520*/  @!P0 SHF.L.U32 R10, R0, 0x10, RZ ;  /* 0x00000010000a8819 */ /* 0x000fe400000006ff */
[----:B-----5:R-:W-:-:S02]  /*0530*/  @!P0 PRMT R0, R4, 0x7632, R0 ;  /* 0x0000763204008816 */ /* 0x020fc40000000000 */
[----:B------:R-:W-:Y:S02]  /*0540*/  CS2R R8, SRZ ;  /* 0x0000000000087805 */ /* 0x000fe4000001ff00 */
[----:B------:R-:W-:Y:S02]  /*0550*/  @!P0 PRMT R6, R3, 0x7632, R6 ;  /* 0x0000763203068816 */ /* 0x000fe40000000006 */
[----:B------:R-:W-:Y:S02]  /*0560*/  @!P0 PRMT R55, R5, 0x7632, R55 ;  /* 0x0000763205378816 */ /* 0x000fe40000000037 */
[----:B------:R-:W-:Y:S01]  /*0570*/  @!P0 SHF.L.U32 R8, R3, 0x10, RZ ;  /* 0x0000001003088819 */ /* 0x000fe200000006ff */
[----:B------:R-:W-:Y:S01]  /*0580*/  @!P0 IMAD.U32 R3, R0, 0x10000, RZ ;  /* 0x0001000000038824 */ /* 0x000fe200078e00ff */
[----:B------:R-:W-:Y:S01]  /*0590*/  @!P0 SHF.L.U32 R0, R55, 0x10, RZ ;  /* 0x0000001037008819 */ /* 0x000fe200000006ff */
[----:B------:R-:W-:Y:S01]  /*05a0*/  @!P0 IMAD.U32 R11, R2, 0x10000, RZ ;  /* 0x00010000020b8824 */ /* 0x000fe200078e00ff */
[----:B------:R-:W-:Y:S01]  /*05b0*/  @!P0 SHF.L.U32 R2, R4, 0x10, RZ ;  /* 0x0000001004028819 */ /* 0x000fe200000006ff */
[----:B------:R-:W-:Y:S01]  /*05c0*/  @!P0 IMAD.U32 R9, R6, 0x10000, RZ ;  /* 0x0001000006098824 */ /* 0x000fe200078e00ff */
[----:B------:R-:W-:-:S02]  /*05d0*/  @!P0 SHF.L.U32 R57, R5, 0x10, RZ ;  /* 0x0000001005398819 */ /* 0x000fc400000006ff */
[----:B------:R-:W-:Y:S02]  /*05e0*/  CS2R R4, SRZ ;  /* 0x0000000000047805 */ /* 0x000fe4000001ff00 */
[----:B------:R-:W-:Y:S01]  /*05f0*/  CS2R R6, SRZ ;  /* 0x0000000000067805 */ /* 0x000fe2000001ff00 */
[----:B------:R-:W-:Y:S01]  /*0600*/  @!P0 FMUL R4, R9, R0 ;  /* 0x0000000009048220 */ /* 0x000fe20000400000 */
[----:B------:R-:W-:Y:S01]  /*0610*/  HFMA2.MMA R0, -RZ, RZ, 0, 0 ;  /* 0x00000000ff007435 */ /* 0x000fe200000001ff */
[----:B------:R-:W-:Y:S01]  /*0620*/  @!P0 FMUL R6, R11, R2 ;  /* 0x000000020b068220 */ /* 0x000fe20000400000 */
[----:B------:R-:W-:Y:S01]  /*0630*/  @!P0 FMUL R7, R10, R3 ;  /* 0x000000030a078220 */ /* 0x000fe20000400000 */
[----:B------:R-:W-:Y:S01]  /*0640*/  CS2R R2, SRZ ;  /* 0x0000000000027805 */ /* 0x000fe2000001ff00 */
[----:B------:R-:W-:Y:S01]  /*0650*/  @!P0 FMUL R5, R8, R57 ;  /* 0x0000003908058220 */ /* 0x000fe20000400000 */
[----:B------:R-:W-:Y:S01]  /*0660*/  ISETP.GE.AND P0, PT, R54, 0x1, PT ;  /* 0x000000013600780c */ /* 0x000fe20003f06270 */
[----:B------:R-:W-:Y:S01]  /*0670*/  @!P1 IMAD.U32 R2, R28, 0x10000, RZ ;  /* 0x000100001c029824 */ /* 0x000fe200078e00ff */
[C---:B------:R-:W-:Y:S01]  /*0680*/  @!P1 PRMT R56, R30.reuse, 0x7632, R56 ;  /* 0x000076321e389816 */ /* 0x040fe20000000038 */
[----:B------:R-:W-:Y:S01]  /*0690*/  @!P1 IMAD.U32 R57, R30, 0x10000, RZ ;  /* 0x000100001e399824 */ /* 0x000fe200078e00ff */
[----:B------:R-:W-:-:S02]  /*06a0*/  @!P1 PRMT R55, R28, 0x7632, R55 ;  /* 0x000076321c379816 */ /* 0x000fc40000000037 */
[C---:B------:R-:W-:Y:S02]  /*06b0*/  @!P1 SHF.L.U32 R0, R29.reuse, 0x10, RZ ;  /* 0x000000101d009819 */ /* 0x040fe400000006ff */
[----:B------:R-:W-:Y:S02]  /*06c0*/  @!P1 PRMT R54, R29, 0x7632, R54 ;  /* 0x000076321d369816 */ /* 0x000fe40000000036 */
[----:B------:R-:W-:Y:S02]  /*06d0*/  CS2R R28, SRZ ;  /* 0x00000000001c7805 */ /* 0x000fe4000001ff00 */
[----:B------:R-:W-:Y:S01]  /*06e0*/  @!P1 SHF.L.U32 R59, R31, 0x10, RZ ;  /* 0x000000101f3b9819 */ /* 0x000fe200000006ff */
[----:B------:R-:W-:Y:S01]  /*06f0*/  @!P1 FMUL R29, R2, R57 ;  /* 0x00000039021d9220 */ /* 0x000fe20000400000 */
[----:B------:R-:W-:Y:S01]  /*0700*/  HFMA2.MMA R30, -RZ, RZ, 0, 0 ;  /* 0x00000000ff1e7435 */ /* 0x000fe200000001ff */
[----:B------:R-:W-:Y:S02]  /*0710*/  @!P1 SHF.L.U32 R58, R56, 0x10, RZ ;  /* 0x00000010383a9819 */ /* 0x000fe400000006ff */
[----:B------:R-:W-:-:S02]  /*0720*/  CS2R R56, SRZ ;  /* 0x0000000000387805 */ /* 0x000fc4000001ff00 */
[C---:B------:R-:W-:Y:S02]  /*0730*/  @!P2 PRMT R31, R32.reuse, 0x7632, R31 ;  /* 0x00007632201fa816 */ /* 0x040fe4000000001f */
[----:B------:R-:W-:Y:S02]  /*0740*/  @!P1 SHF.L.U32 R3, R55, 0x10, RZ ;  /* 0x0000001037039819 */ /* 0x000fe400000006ff */
[----:B------:R-:W-:Y:S02]  /*0750*/  @!P2 SHF.L.U32 R56, R32, 0x10, RZ ;  /* 0x000000102038a819 */ /* 0x000fe400000006ff */
[----:B------:R-:W-:Y:S01]  /*0760*/  @!P1 PRMT R32, R31, 0x7632, R32 ;  /* 0x000076321f209816 */ /* 0x000fe20000000020 */
[----:B------:R-:W-:Y:S01]  /*0770*/  @!P1 FMUL R30, R3, R58 ;  /* 0x0000003a031e9220 */ /* 0x000fe20000400000 */
[----:B------:R-:W-:Y:S01]  /*0780*/  @!P2 PRMT R60, R34, 0x7632, R60 ;  /* 0x00007632223ca816 */ /* 0x000fe2000000003c */
[----:B------:R-:W-:Y:S01]  /*0790*/  @!P1 IMAD.U32 R28, R54, 0x10000, RZ ;  /* 0x00010000361c9824 */ /* 0x000fe200078e00ff */
[----:B------:R-:W-:Y:S01]  /*07a0*/  MOV R55, RZ ;  /* 0x000000ff00377202 */ /* 0x000fe20000000f00 */
[----:B------:R-:W-:Y:S01]  /*07b0*/  @!P1 FMUL R55, R0, R59 ;  /* 0x0000003b00379220 */ /* 0x000fe20000400000 */
[C---:B------:R-:W-:Y:S01]  /*07c0*/  @!P2 PRMT R58, R33.reuse, 0x7632, R58 ;  /* 0x00007632213aa816 */ /* 0x040fe2000000003a */
[----:B------:R-:W-:Y:S01]  /*07d0*/  IMAD.MOV.U32 R54, RZ, RZ, RZ ;  /* 0x000000ffff367224 */ /* 0x000fe200078e00ff */
[----:B------:R-:W-:Y:S01]  /*07e0*/  @!P1 SHF.L.U32 R63, R32, 0x10, RZ ;  /* 0x00000010203f9819 */ /* 0x000fe200000006ff */
[----:B------:R-:W-:Y:S01]  /*07f0*/  HFMA2.MMA R59, -RZ, RZ, 0, 0 ;  /* 0x00000000ff3b7435 */ /* 0x000fe200000001ff */
[----:B------:R-:W-:Y:S01]  /*0800*/  @!P2 SHF.L.U32 R65, R34, 0x10, RZ ;  /* 0x000000102241a819 */ /* 0x000fe200000006ff */
[----:B------:R-:W-:Y:S01]  /*0810*/  @!P2 IMAD.U32 R57, R33, 0x10000, RZ ;  /* 0x000100002139a824 */ /* 0x000fe200078e00ff */
[----:B------:R-:W-:Y:S01]  /*0820*/  @!P2 SHF.L.U32 R54, R31, 0x10, RZ ;  /* 0x000000101f36a819 */ /* 0x000fe200000006ff */
[----:B------:R-:W-:Y:S01]  /*0830*/  IMAD.MOV.U32 R31, RZ, RZ, RZ ;  /* 0x000000ffff1f7224 */ /* 0x000fe200078e00ff */
[----:B------:R-:W-:Y:S01]  /*0840*/  @!P2 SHF.L.U32 R67, R60, 0x10, RZ ;  /* 0x000000103c43a819 */ /* 0x000fe200000006ff */
[----:B------:R-:W-:Y:S01]  /*0850*/  @!P2 IMAD.U32 R34, R35, 0x10000, RZ ;  /* 0x000100002322a824 */ /* 0x000fe200078e00ff */
[----:B------:R-:W-:-:S02]  /*0860*/  @!P3 PRMT R66, R39, 0x7632, R66 ;  /* 0x000076322742b816 */ /* 0x000fc40000000042 */
[----:B------:R-:W-:Y:S02]  /*0870*/  CS2R R32, SRZ ;  /* 0x0000000000207805 */ /* 0x000fe4000001ff00 */
[----:B------:R-:W-:Y:S01]  /*0880*/  @!P2 SHF.L.U32 R31, R58, 0x10, RZ ;  /* 0x000000103a1fa819 */ /* 0x000fe200000006ff */
[----:B------:R-:W-:Y:S01]  /*0890*/  HFMA2.MMA R58, -RZ, RZ, 0, 0 ;  /* 0x00000000ff3a7435 */ /* 0x000fe200000001ff */
[----:B------:R-:W-:Y:S01]  /*08a0*/  MOV R61, RZ ;  /* 0x000000ff003d7202 */ /* 0x000fe20000000f00 */
[----:B------:R-:W-:Y:S01]  /*08b0*/  @!P1 FMUL R61, R28, R63 ;  /* 0x0000003f1c3d9220 */ /* 0x000fe20000400000 */
[----:B------:R-:W-:Y:S01]  /*08c0*/  @!P3 PRMT R35, R36, 0x7632, R35 ;  /* 0x000076322423b816 */ /* 0x000fe20000000023 */
[----:B------:R-:W-:Y:S01]  /*08d0*/  @!P2 FMUL R33, R56, R65 ;  /* 0x000000413821a220 */ /* 0x000fe20000400000 */
[----:B------:R-:W-:Y:S01]  /*08e0*/  @!P3 PRMT R64, R38, 0x7632, R64 ;  /* 0x000076322640b816 */ /* 0x000fe20000000040 */
[----:B------:R-:W-:Y:S01]  /*08f0*/  @!P2 FMUL R32, R57, R34 ;  /* 0x000000223920a220 */ /* 0x000fe20000400000 */
[----:B------:R-:W-:Y:S01]  /*0900*/  MOV R60, RZ ;  /* 0x000000ff003c7202 */ /* 0x000fe20000000f00 */
[----:B------:R-:W-:Y:S01]  /*0910*/  @!P2 FMUL R59, R54, R67 ;  /* 0x00000043363ba220 */ /* 0x000fe20000400000 */
[C---:B------:R-:W-:Y:S01]  /*0920*/  @!P3 PRMT R63, R37.reuse, 0x7632, R63 ;  /* 0x00007632253fb816 */ /* 0x040fe2000000003f */
[----:B------:R-:W-:Y:S01]  /*0930*/  IMAD.MOV.U32 R34, RZ, RZ, RZ ;  /* 0x000000ffff227224 */ /* 0x000fe200078e00ff */
[----:B------:R-:W-:Y:S01]  /*0940*/  @!P3 SHF.L.U32 R60, R36, 0x10, RZ ;  /* 0x00000010243cb819 */ /* 0x000fe200000006ff */
[----:B------:R-:W-:Y:S01]  /*0950*/  @!P3 IMAD.U32 R71, R66, 0x10000, RZ ;  /* 0x000100004247b824 */ /* 0x000fe200078e00ff */
[----:B------:R-:W-:Y:S01]  /*0960*/  @!P3 SHF.L.U32 R65, R38, 0x10, RZ ;  /* 0x000000102641b819 */ /* 0x000fe200000006ff */
[----:B------:R-:W-:Y:S01]  /*0970*/  IMAD.MOV.U32 R62, RZ, RZ, RZ ;  /* 0x000000ffff3e7224 */ /* 0x000fe200078e00ff */
[----:B------:R-:W-:Y:S01]  /*0980*/  @!P3 SHF.L.U32 R34, R37, 0x10, RZ ;  /* 0x000000102522b819 */ /* 0x000fe200000006ff */
[----:B------:R-:W-:Y:S01]  /*0990*/  HFMA2.MMA R66, -RZ, RZ, 0, 0 ;  /* 0x00000000ff427435 */ /* 0x000fe200000001ff */
[----:B------:R-:W-:Y:S01]  /*09a0*/  @!P3 SHF.L.U32 R67, R64, 0x10, RZ ;  /* 0x000000104043b819 */ /* 0x000fe200000006ff */
[----:B------:R-:W-:Y:S01]  /*09b0*/  @!P3 IMAD.U32 R62, R35, 0x10000, RZ ;  /* 0x00010000233eb824 */ /* 0x000fe200078e00ff */
[----:B------:R-:W-:-:S02]  /*09c0*/  CS2R R36, SRZ ;  /* 0x0000000000247805 */ /* 0x000fc4000001ff00 */
[----:B------:R-:W-:Y:S01]  /*09d0*/  @!P3 SHF.L.U32 R58, R63, 0x10, RZ ;  /* 0x000000103f3ab819 */ /* 0x000fe200000006ff */
[----:B------:R-:W-:Y:S01]  /*09e0*/  @!P3 FMUL R37, R60, R65 ;  /* 0x000000413c25b220 */ /* 0x000fe20000400000 */
[----:B------:R-:W-:Y:S02]  /*09f0*/  @!P2 PRMT R63, R35, 0x7632, R63 ;  /* 0x00007632233fa816 */ /* 0x000fe4000000003f */
[----:B------:R-:W-:Y:S02]  /*0a00*/  CS2R R64, SRZ ;  /* 0x0000000000407805 */ /* 0x000fe4000001ff00 */
[----:B------:R-:W-:Y:S01]  /*0a10*/  MOV R35, RZ ;  /* 0x000000ff00237202 */ /* 0x000fe20000000f00 */
[----:B------:R-:W-:Y:S01]  /*0a20*/  @!P3 FMUL R35, R62, R67 ;  /* 0x000000433e23b220 */ /* 0x000fe20000400000 */
[C---:B------:R-:W-:Y:S01]  /*0a30*/  @!P4 PRMT R67, R40.reuse, 0x7632, R67 ;  /* 0x000076322843c816 */ /* 0x040fe20000000043 */
[----:B------:R-:W-:Y:S01]  /*0a40*/  @!P4 IMAD.U32 R64, R40, 0x10000, RZ ;  /* 0x000100002840c824 */ /* 0x000fe200078e00ff */
[----:B------:R-:W-:-:S02]  /*0a50*/  @!P4 PRMT R68, R41, 0x7632, R68 ;  /* 0x000076322944c816 */ /* 0x000fc40000000044 */
[----:B------:R-:W-:Y:S02]  /*0a60*/  @!P4 SHF.L.U32 R66, R41, 0x10, RZ ;  /* 0x000000102942c819 */ /* 0x000fe400000006ff */
[----:B------:R-:W-:Y:S01]  /*0a70*/  @!P2 SHF.L.U32 R38, R63, 0x10, RZ ;  /* 0x000000103f26a819 */ /* 0x000fe200000006ff */
[----:B------:R-:W-:Y:S01]  /*0a80*/  HFMA2.MMA R63, -RZ, RZ, 0, 0 ;  /* 0x00000000ff3f7435 */ /* 0x000fe200000001ff */
[C---:B------:R-:W-:Y:S02]  /*0a90*/  @!P4 PRMT R40, R42.reuse, 0x7632, R40 ;  /* 0x000076322a28c816 */ /* 0x040fe40000000028 */
[----:B------:R-:W-:Y:S02]  /*0aa0*/  @!P4 SHF.L.U32 R41, R42, 0x10, RZ ;  /* 0x000000102a29c819 */ /* 0x000fe400000006ff */
[----:B------:R-:W-:Y:S01]  /*0ab0*/  @!P4 PRMT R42, R43, 0x7632, R42 ;  /* 0x000076322b2ac816 */ /* 0x000fe2000000002a */
[----:B------:R-:W-:Y:S02]  /*0ac0*/  @!P3 IMAD.U32 R69, R39, 0x10000, RZ ;  /* 0x000100002745b824 */ /* 0x000fe400078e00ff */
[----:B------:R-:W-:Y:S01]  /*0ad0*/  @!P2 FMUL R36, R31, R38 ;  /* 0x000000261f24a220 */ /* 0x000fe20000400000 */
[----:B------:R-:W-:Y:S01]  /*0ae0*/  IMAD.MOV.U32 R39, RZ, RZ, RZ ;  /* 0x000000ffff277224 */ /* 0x000fe200078e00ff */
[----:B------:R-:W-:Y:S01]  /*0af0*/  MOV R38, RZ ;  /* 0x000000ff00267202 */ /* 0x000fe20000000f00 */
[----:B------:R-:W-:-:S02]  /*0b00*/  @!P4 IMAD.U32 R65, R68, 0x10000, RZ ;  /* 0x000100004441c824 */ /* 0x000fc400078e00ff */
[----:B------:R-:W-:Y:S01]  /*0b10*/  @!P3 FMUL R39, R34, R69 ;  /* 0x000000452227b220 */ /* 0x000fe20000400000 */
[----:B------:R-:W-:Y:S02]  /*0b20*/  @!P4 IMAD.U32 R42, R42, 0x10000, RZ ;  /* 0x000100002a2ac824 */ /* 0x000fe400078e00ff */
[----:B------:R-:W-:Y:S01]  /*0b30*/  @!P3 FMUL R63, R58, R71 ;  /* 0x000000473a3fb220 */ /* 0x000fe20000400000 */
[----:B------:R-:W-:Y:S02]  /*0b40*/  @!P4 SHF.L.U32 R38, R67, 0x10, RZ ;  /* 0x000000104326c819 */ /* 0x000fe400000006ff */
[----:B------:R-:W-:Y:S01]  /*0b50*/  CS2R R68, SRZ ;  /* 0x0000000000447805 */ /* 0x000fe2000001ff00 */
[----:B------:R-:W-:Y:S01]  /*0b60*/  IMAD.MOV.U32 R67, RZ, RZ, RZ ;  /* 0x000000ffff437224 */ /* 0x000fe200078e00ff */
[----:B------:R-:W-:Y:S01]  /*0b70*/  @!P4 SHF.L.U32 R71, R40, 0x10, RZ ;  /* 0x000000102847c819 */ /* 0x000fe200000006ff */
[----:B------:R-:W-:Y:S01]  /*0b80*/  @!P4 FMUL R67, R64, R41 ;  /* 0x000000294043c220 */ /* 0x000fe20000400000 */
[----:B------:R-:W-:Y:S01]  /*0b90*/  @!P4 SHF.L.U32 R73, R43, 0x10, RZ ;  /* 0x000000102b49c819 */ /* 0x000fe200000006ff */
[----:B------:R-:W-:Y:S01]  /*0ba0*/  @!P4 FMUL R68, R65, R42 ;  /* 0x0000002a4144c220 */ /* 0x000fe20000400000 */
[----:B------:R-:W-:Y:S01]  /*0bb0*/  CS2R R40, SRZ ;  /* 0x0000000000287805 */ /* 0x000fe2000001ff00 */
[----:B------:R-:W-:Y:S01]  /*0bc0*/  HFMA2.MMA R42, -RZ, RZ, 0, 0 ;  /* 0x00000000ff2a7435 */ /* 0x000fe200000001ff */
[----:B------:R-:W-:Y:S01]  /*0bd0*/  @!P5 SHF.L.U32 R72, R46, 0x10, RZ ;  /* 0x000000102e48d819 */ /* 0x000fe200000006ff */
[----:B------:R-:W-:Y:S01]  /*0be0*/  @!P4 FMUL R69, R38, R71 ;  /* 0x000000472645c220 */ /* 0x000fe20000400000 */
[----:B------:R-:W-:-:S02]  /*0bf0*/  @!P5 PRMT R70, R44, 0x7632, R70 ;  /* 0x000076322c46d816 */ /* 0x000fc40000000046 */
[C---:B------:R-:W-:Y:S02]  /*0c00*/  @!P5 SHF.L.U32 R40, R45.reuse, 0x10, RZ ;  /* 0x000000102d28d819 */ /* 0x040fe400000006ff */
[----:B------:R-:W-:Y:S02]  /*0c10*/  @!P5 PRMT R46, R46, 0x7632, R46 ;  /* 0x000076322e2ed816 */ /* 0x000fe4000000002e */
[----:B------:R-:W-:Y:S02]  /*0c20*/  @!P5 PRMT R45, R45, 0x7632, R45 ;  /* 0x000076322d2dd816 */ /* 0x000fe4000000002d */
[----:B------:R-:W-:Y:S01]  /*0c30*/  MOV R43, RZ ;  /* 0x000000ff002b7202 */ /* 0x000fe20000000f00 */
[----:B------:R-:W-:Y:S01]  /*0c40*/  @!P4 FMUL R43, R66, R73 ;  /* 0x00000049422bc220 */ /* 0x000fe20000400000 */
[----:B------:R-:W-:Y:S02]  /*0c50*/  @!P5 SHF.L.U32 R71, R47, 0x10, RZ ;  /* 0x000000102f47d819 */ /* 0x000fe400000006ff */
[----:B------:R-:W-:Y:S01]  /*0c60*/  @!P5 SHF.L.U32 R41, R44, 0x10, RZ ;  /* 0x000000102c29d819 */ /* 0x000fe200000006ff */
[----:B------:R-:W-:Y:S01]  /*0c70*/  IMAD.MOV.U32 R44, RZ, RZ, RZ ;  /* 0x000000ffff2c7224 */ /* 0x000fe200078e00ff */
[----:B------:R-:W-:Y:S01]  /*0c80*/  @!P5 SHF.L.U32 R73, R46, 0x10, RZ ;  /* 0x000000102e49d819 */ /* 0x000fe200000006ff */
[----:B------:R-:W-:Y:S01]  /*0c90*/  @!P5 IMAD.U32 R42, R70, 0x10000, RZ ;  /* 0x00010000462ad824 */ /* 0x000fe200078e00ff */
[----:B------:R-:W-:Y:S01]  /*0ca0*/  @!P5 SHF.L.U32 R44, R45, 0x10, RZ ;  /* 0x000000102d2cd819 */ /* 0x000fe200000006ff */
[----:B------:R-:W-:Y:S01]  /*0cb0*/  IMAD.MOV.U32 R45, RZ, RZ, RZ ;  /* 0x000000ffff2d7224 */ /* 0x000fe200078e00ff */
[----:B------:R-:W-:Y:S01]  /*0cc0*/  @!P5 PRMT R47, R47, 0x7632, R47 ;  /* 0x000076322f2fd816 */ /* 0x000fe2000000002f */
[----:B------:R-:W-:Y:S01]  /*0cd0*/  @!P5 FMUL R45, R40, R71 ;  /* 0x00000047282dd220 */ /* 0x000fe20000400000 */
[----:B------:R-:W-:Y:S01]  /*0ce0*/  IMAD.MOV.U32 R71, RZ, RZ, RZ ;  /* 0x000000ffff477224 */ /* 0x000fe200078e00ff */
[----:B------:R-:W-:Y:S01]  /*0cf0*/  MOV R70, RZ ;  /* 0x000000ff00467202 */ /* 0x000fe20000000f00 */
[----:B------:R-:W-:Y:S01]  /*0d00*/  @!P5 FMUL R71, R42, R73 ;  /* 0x000000492a47d220 */ /* 0x000fe20000400000 */
[----:B------:R-:W-:Y:S01]  /*0d10*/  @!P5 FMUL R70, R41, R72 ;  /* 0x000000482946d220 */ /* 0x000fe20000400000 */
[----:B------:R-:W-:-:S02]  /*0d20*/  @!P5 SHF.L.U32 R73, R47, 0x10, RZ ;  /* 0x000000102f49d819 */ /* 0x000fc400000006ff */
[----:B------:R-:W-:-:S03]  /*0d30*/  CS2R R46, SRZ ;  /* 0x00000000002e7805 */ /* 0x000fc6000001ff00 */
[----:B------:R-:W-:Y:S01]  /*0d40*/  @!P5 FMUL R47, R44, R73 ;  /* 0x000000492c2fd220 */ /* 0x000fe20000400000 */
[----:B------:R-:W-:Y:S01]  /*0d50*/  HFMA2.MMA R73, -RZ, RZ, 0, 0 ;  /* 0x00000000ff497435 */ /* 0x000fe200000001ff */
[C---:B--2---:R-:W-:Y:S02]  /*0d60*/  @!P6 PRMT R72, R48.reuse, 0x7632, R72 ;  /* 0x000076323048e816 */ /* 0x044fe40000000048 */
[----:B------:R-:W-:Y:S01]  /*0d70*/  @!P6 SHF.L.U32 R46, R48, 0x10, RZ ;  /* 0x00000010302ee819 */ /* 0x000fe200000006ff */
[----:B------:R-:W-:Y:S02]  /*0d80*/  IMAD.MOV.U32 R48, RZ, RZ, RZ ;  /* 0x000000ffff307224 */ /* 0x000fe400078e00ff */
[C---:B---3--:R-:W-:Y:S01]  /*0d90*/  @!P6 IMAD.U32 R75, R50.reuse, 0x10000, RZ ;  /* 0x00010000324be824 */ /* 0x048fe200078e00ff */
[----:B------:R-:W-:Y:S02]  /*0da0*/  @!P6 PRMT R50, R50, 0x7632, R50 ;  /* 0x000076323232e816 */ /* 0x000fe40000000032 */
[----:B------:R-:W-:-:S02]  /*0db0*/  @!P6 SHF.L.U32 R48, R72, 0x10, RZ ;  /* 0x000000104830e819 */ /* 0x000fc400000006ff */
[----:B------:R-:W-:Y:S02]  /*0dc0*/  @!P6 PRMT R72, R49, 0x7632, R72 ;  /* 0x000076323148e816 */ /* 0x000fe40000000048 */
[----:B------:R-:W-:Y:S01]  /*0dd0*/  @!P6 SHF.L.U32 R77, R50, 0x10, RZ ;  /* 0x00000010324de819 */ /* 0x000fe200000006ff */
[----:B------:R-:W-:Y:S01]  /*0de0*/  IMAD.MOV.U32 R50, RZ, RZ, RZ ;  /* 0x000000ffff327224 */ /* 0x000fe200078e00ff */
[----:B------:R-:W-:Y:S01]  /*0df0*/  @!P6 SHF.L.U32 R50, R72, 0x10, RZ ;  /* 0x000000104832e819 */ /* 0x000fe200000006ff */
[----:B------:R-:W-:Y:S01]  /*0e00*/  HFMA2.MMA R72, -RZ, RZ, 0, 0 ;  /* 0x00000000ff487435 */ /* 0x000fe200000001ff */
[----:B------:R-:W-:Y:S01]  /*0e10*/  @!P6 FMUL R73, R46, R75 ;  /* 0x0000004b2e49e220 */ /* 0x000fe20000400000 */
[----:B------:R-:W-:Y:S01]  /*0e20*/  MOV R75, RZ ;  /* 0x000000ff004b7202 */ /* 0x000fe20000000f00 */
[----:B------:R-:W-:Y:S01]  /*0e30*/  @!P6 FMUL R75, R48, R77 ;  /* 0x0000004d304be220 */ /* 0x000fe20000400000 */
[----:B------:R-:W-:Y:S02]  /*0e40*/  @!P6 SHF.L.U32 R77, R51, 0x10, RZ ;  /* 0x00000010334de819 */ /* 0x000fe400000006ff */
[----:B------:R-:W-:Y:S01]  /*0e50*/  @!P6 IMAD.U32 R72, R49, 0x10000, RZ ;  /* 0x000100003148e824 */ /* 0x000fe200078e00ff */
[----:B------:R-:W-:-:S02]  /*0e60*/  @!P6 PRMT R51, R51, 0x7632, R51 ;  /* 0x000076323333e816 */ /* 0x000fc40000000033 */
[----:B------:R-:W-:Y:S01]  /*0e70*/  MOV R49, RZ ;  /* 0x000000ff00317202 */ /* 0x000fe20000000f00 */
[----:B------:R-:W-:Y:S01]  /*0e80*/  @!P6 FMUL R49, R72, R77 ;  /* 0x0000004d4831e220 */ /* 0x000fe20000400000 */
[----:B------:R-:W-:Y:S01]  /*0e90*/  @!P6 SHF.L.U32 R77, R51, 0x10, RZ ;  /* 0x00000010334de819 */ /* 0x000fe200000006ff */
[----:B------:R-:W-:-:S04]  /*0ea0*/  IMAD.MOV.U32 R51, RZ, RZ, RZ ;  /* 0x000000ffff337224 */ /* 0x000fc800078e00ff */
        /* <DEDUP_REMOVED lines=43> */
[-C--:B------:R-:W-:Y:S01]  /*1160*/  ISETP.GE.AND P6, PT, R26, R53.reuse, PT ;  /* 0x000000351a00720c */ /* 0x080fe20003fc6270 */
[----:B------:R-:W-:Y:S01]  /*1170*/  ULDC.64 UR6, c[0x0][0x210] ;  /* 0x0000840000067ab9 */ /* 0x000fe20000000a00 */
[----:B------:R-:W0:Y:S01]  /*1180*/  S2R R26, SR_TID.X ;  /* 0x00000000001a7919 */ /* 0x000e220000002100 */
[-C--:B------:R-:W-:Y:S01]  /*1190*/  ISETP.GE.AND P1, PT, R24, R53.reuse, PT ;  /* 0x000000351800720c */ /* 0x080fe20003f26270 */
[----:B------:R-:W-:Y:S01]  /*11a0*/  BSSY B0, `(.L_x_6116) ;  /* 0x000001a000007945 */ /* 0x000fe20003800000 */
[-C--:B------:R-:W-:Y:S02]  /*11b0*/  ISETP.GE.AND P3, PT, R12, R53.reuse, PT ;  /* 0x000000350c00720c */ /* 0x080fe40003f66270 */
[----:B------:R-:W-:Y:S02]  /*11c0*/  P2R R24, PR, RZ, 0x2 ;  /* 0x00000002ff187803 */ /* 0x000fe40000000000 */
[----:B------:R-:W-:Y:S02]  /*11d0*/  ISETP.GE.AND P1, PT, R22, R53, PT ;  /* 0x000000351600720c */ /* 0x000fe40003f26270 */
[----:B------:R-:W-:-:S02]  /*11e0*/  IADD3 R22, P4, R52, UR6, RZ ;  /* 0x0000000634167c10 */ /* 0x000fc4000ff9e0ff */
[-C--:B------:R-:W-:Y:S02]  /*11f0*/  ISETP.GE.AND P0, PT, R23, R53.reuse, PT ;  /* 0x000000351700720c */ /* 0x080fe40003f06270 */
[----:B------:R-:W-:Y:S02]  /*1200*/  IADD3.X R23, R25, UR7, RZ, P4, !PT ;  /* 0x0000000719177c10 */ /* 0x000fe4000a7fe4ff */
[----:B------:R-:W-:Y:S02]  /*1210*/  ISETP.GE.AND P2, PT, R21, R53, PT ;  /* 0x000000351500720c */ /* 0x000fe40003f46270 */
[----:B0-----:R-:W-:-:S04]  /*1220*/  SHF.L.U32 R26, R26, 0x2, RZ ;  /* 0x000000021a1a7819 */ /* 0x001fc800000006ff */
[C---:B------:R-:W-:Y:S02]  /*1230*/  IADD3 R12, R26.reuse, 0x100, RZ ;  /* 0x000001001a0c7810 */ /* 0x040fe40007ffe0ff */
[----:B------:R-:W-:Y:S02]  /*1240*/  IADD3 R26, R26, 0x180, RZ ;  /* 0x000001801a1a7810 */ /* 0x000fe40007ffe0ff */
[-C--:B------:R-:W-:Y:S02]  /*1250*/  ISETP.GE.AND P4, PT, R12, R53.reuse, PT ;  /* 0x000000350c00720c */ /* 0x080fe40003f86270 */
[----:B------:R-:W-:Y:S01]  /*1260*/  ISETP.GE.AND P5, PT, R26, R53, PT ;  /* 0x000000351a00720c */ /* 0x000fe20003fa6270 */
[----:B------:R-:W-:-:S12]  /*1270*/  @P6 BRA `(.L_x_6117) ;  /* 0x0000000000306947 */ /* 0x000fd80003800000 */
        /* <DEDUP_REMOVED lines=12> */
.L_x_6117:
[----:B------:R-:W-:Y:S05]  /*1340*/  BSYNC B0 ;  /* 0x0000000000007941 */ /* 0x000fea0003800000 */
.L_x_6116:
        /* <DEDUP_REMOVED lines=15> */
.L_x_6119:
[----:B------:R-:W-:Y:S05]  /*1440*/  BSYNC B0 ;  /* 0x0000000000007941 */ /* 0x000fea0003800000 */
.L_x_6118:
        /* <DEDUP_REMOVED lines=10> */
[----:B-1----:R-:W-:-:S03]  /*14f0*/  FMUL R5, R28, UR6 ;  /* 0x000000061c057c20 */ /* 0x002fc60008400000 */
[----:B------:R-:W-:Y:S02]  /*1500*/  F2FP.BF16.F32.PACK_AB R2, R3, R2 ;  /* 0x000000020302723e */ /* 0x000fe400000010ff */
[----:B------:R-:W-:-:S05]  /*1510*/  F2FP.BF16.F32.PACK_AB R3, R5, R0 ;  /* 0x000000000503723e */ /* 0x000fca00000010ff */
[----:B------:R2:W-:Y:S02]  /*1520*/  STG.E.64 desc[UR4][R22.64+0x200], R2 ;  /* 0x0002000216007986 */ /* 0x0005e4000c101b04 */
.L_x_6121:
[----:B------:R-:W-:Y:S05]  /*1530*/  BSYNC B0 ;  /* 0x0000000000007941 */ /* 0x000fea0003800000 */
.L_x_6120:
        /* <DEDUP_REMOVED lines=14> */
.L_x_6123:
[----:B------:R-:W-:Y:S05]  /*1620*/  BSYNC B0 ;  /* 0x0000000000007941 */ /* 0x000fea0003800000 */
.L_x_6122:
        /* <DEDUP_REMOVED lines=10> */
[----:B--2---:R-:W-:-:S03]  /*16d0*/  FMUL R3, R58, UR6 ;  /* 0x000000063a037c20 */ /* 0x004fc60008400000 */
[----:B------:R-:W-:Y:S02]  /*16e0*/  F2FP.BF16.F32.PACK_AB R2, R0, R37 ;  /* 0x000000250002723e */ /* 0x000fe400000010ff */
[----:B------:R-:W-:-:S05]  /*16f0*/  F2FP.BF16.F32.PACK_AB R3, R3, R34 ;  /* 0x000000220303723e */ /* 0x000fca00000010ff */
[----:B------:R4:W-:Y:S02]  /*1700*/  STG.E.64 desc[UR4][R22.64+0x400], R2 ;  /* 0x0004000216007986 */ /* 0x0009e4000c101b04 */
.L_x_6125:
[----:B------:R-:W-:Y:S05]  /*1710*/  BSYNC B0 ;  /* 0x0000000000007941 */ /* 0x000fea0003800000 */
.L_x_6124:
        /* <DEDUP_REMOVED lines=8> */
[----:B--2-4-:R-:W-:Y:S01]  /*17a0*/  FMUL R3, R38, UR6 ;  /* 0x0000000626037c20 */ /* 0x014fe20008400000 */
[----:B------:R-:W-:Y:S01]  /*17b0*/  FMUL R43, R43, UR6 ;  /* 0x000000062b2b7c20 */ /* 0x000fe20008400000 */
[----:B------:R-:W-:-:S03]  /*17c0*/  FMUL R0, R65, UR6 ;  /* 0x0000000641007c20 */ /* 0x000fc60008400000 */
[----:B------:R-:W-:Y:S02]  /*17d0*/  F2FP.BF16.F32.PACK_AB R64, R3, R64 ;  /* 0x000000400340723e */ /* 0x000fe400000010ff */
[----:B------:R-:W-:-:S05]  /*17e0*/  F2FP.BF16.F32.PACK_AB R65, R0, R43 ;  /* 0x0000002b0041723e */ /* 0x000fca00000010ff */
[----:B------:R2:W-:Y:S02]  /*17f0*/  STG.E.64 desc[UR4][R22.64+0x500], R64 ;  /* 0x0005004016007986 */ /* 0x0005e4000c101b04 */
.L_x_6127:
[----:B------:R-:W-:Y:S05]  /*1800*/  BSYNC B0 ;  /* 0x0000000000007941 */ /* 0x000fea0003800000 */
.L_x_6126:
        /* <DEDUP_REMOVED lines=10> */
[----:B--2-4-:R-:W-:-:S03]  /*18b0*/  FMUL R3, R44, UR6 ;  /* 0x000000062c037c20 */ /* 0x014fc60008400000 */
[----:B------:R-:W-:Y:S02]  /*18c0*/  F2FP.BF16.F32.PACK_AB R2, R42, R41 ;  /* 0x000000292a02723e */ /* 0x000fe400000010ff */
[----:B------:R-:W-:-:S05]  /*18d0*/  F2FP.BF16.F32.PACK_AB R3, R3, R40 ;  /* 0x000000280303723e */ /* 0x000fca00000010ff */
[----:B------:R2:W-:Y:S02]  /*18e0*/  STG.E.64 desc[UR4][R22.64+0x600], R2 ;  /* 0x0006000216007986 */ /* 0x0005e4000c101b04 */
.L_x_6129:
[----:B------:R-:W-:Y:S05]  /*18f0*/  BSYNC B0 ;  /* 0x0000000000007941 */ /* 0x000fea0003800000 */
.L_x_6128:
[----:B------:R-:W-:Y:S05]  /*1900*/  @P3 EXIT ;  /* 0x000000000000394d */ /* 0x000fea0003800000 */
        /* <DEDUP_REMOVED lines=11> */
[----:B------:R-:W-:Y:S01]  /*19c0*/  STG.E.64 desc[UR4][R22.64+0x700], R46 ;  /* 0x0007002e16007986 */ /* 0x000fe2000c101b04 */
[----:B------:R-:W-:Y:S05]  /*19d0*/  EXIT ;  /* 0x000000000000794d */ /* 0x000fea0003800000 */
.L_x_6130:
        /* <DEDUP_REMOVED lines=10> */
.L_x_11340:


//--------------------- .text._ZN18transformer_engine35scaled_masked_softmax_warp_backwardI13__nv_bfloat16S1_fLi9EEEvPT0_PKT_S6_T1_ii --------------------------
	.section	.text._ZN18transformer_engine35scaled_masked_softmax_warp_backwardI13__nv_bfloat16S1_fLi9EEEvPT0_PKT_S6_T1_ii,"ax",@progbits
	.align	128
        .global         _ZN18transformer_engine35scaled_masked_softmax_warp_backwardI13__nv_bfloat16S1_fLi9EEEvPT0_PKT_S6_T1_ii
        .type           _ZN18transformer_engine35scaled_masked_softmax_warp_backwardI13__nv_bfloat16S1_fLi9EEEvPT0_PKT_S6_T1_ii,@function
        .size           _ZN18transformer_engine35scaled_masked_softmax_warp_backwardI13__nv_bfloat16S1_fLi9EEEvPT0_PKT_S6_T1_ii,(.L_x_11341 - _ZN18transformer_engine35scaled_masked_softmax_warp_backwardI13__nv_bfloat16S1_fLi9EEEvPT0_PKT_S6_T1_ii)
        .other          _ZN18transformer_engine35scaled_masked_softmax_warp_backwardI13__nv_bfloat16S1_fLi9EEEvPT0_PKT_S6_T1_ii,@"STO_CUDA_ENTRY STV_DEFAULT"
_ZN18transformer_engine35scaled_masked_softmax_warp_backwardI13__nv_bfloat16S1_fLi9EEEvPT0_PKT_S6_T1_ii:
.text._ZN18transformer_engine35scaled_masked_softmax_warp_backwardI13__nv_bfloat16S1_fLi9EEEvPT0_PKT_S6_T1_ii:
        /* <DEDUP_REMOVED lines=19> */
[----:B------:R-:W-:Y:S01]  /*0130*/  IMAD.IADD R5, R5, 0x1, R7 ;  /* 0x0000000105057824 */ /* 0x000fe200078e0207 */
[----:B------:R-:W-:-:S04]  /*0140*/  SHF.L.U32 R31, R4, 0x1, RZ ;  /* 0x00000001041f7819 */ /* 0x000fc800000006ff */
[----:B------:R-:W-:Y:S02]  /*0150*/  SHF.L.U64.HI R28, R4, 0x1, R5 ;  /* 0x00000001041c7819 */ /* 0x000fe40000010205 */
[----:B------:R-:W-:Y:S01]  /*0160*/  IADD3 R20, P1, R31, UR4, RZ ;  /* 0x000000041f147c10 */ /* 0x000fe2000ff3e0ff */
[----:B------:R-:W-:-:S03]  /*0170*/  VIADD R0, R2, 0x80 ;  /* 0x0000008002007836 */ /* 0x000fc60000000000 */
[----:B------:R-:W-:Y:S01]  /*0180*/  IADD3.X R21, R28, UR5, RZ, P1, !PT ;  /* 0x000000051c157c10 */ /* 0x000fe20008ffe4ff */
[----:B------:R-:W-:Y:S01]  /*0190*/  ULDC.64 UR4, c[0x0][0x208] ;  /* 0x0000820000047ab9 */ /* 0x000fe20000000a00 */
[----:B------:R-:W-:-:S03]  /*01a0*/  IADD3 R18, P1, R31, UR6, RZ ;  /* 0x000000061f127c10 */ /* 0x000fc6000ff3e0ff */
[----:B------:R-:W2:Y:S01]  /*01b0*/  @!P0 LDG.E.64 R22, desc[UR4][R20.64] ;  /* 0x0000000414168981 */ /* 0x000ea2000c1e1b00 */
[----:B------:R-:W-:Y:S02]  /*01c0*/  IADD3.X R19, R28, UR7, RZ, P1, !PT ;  /* 0x000000071c137c10 */ /* 0x000fe40008ffe4ff */
[----:B------:R-:W-:-:S03]  /*01d0*/  ISETP.GE.AND P1, PT, R0, R15, PT ;  /* 0x0000000f0000720c */ /* 0x000fc60003f26270 */
[----:B------:R-:W3:Y:S01]  /*01e0*/  @!P0 LDG.E.64 R4, desc[UR4][R18.64] ;  /* 0x0000000412048981 */ /* 0x000ee2000c1e1b00 */
[----:B------:R-:W-:-:S04]  /*01f0*/  IADD3 R30, R2, 0x100, RZ ;  /* 0x00000100021e7810 */ /* 0x000fc80007ffe0ff */
[----:B------:R-:W-:-:S05]  /*0200*/  ISETP.GE.AND P2, PT, R30, R15, PT ;  /* 0x0000000f1e00720c */ /* 0x000fca0003f46270 */
[----:B------:R-:W4:Y:S04]  /*0210*/  @!P1 LDG.E.64 R6, desc[UR4][R20.64+0x100] ;  /* 0x0001000414069981 */ /* 0x000f28000c1e1b00 */
[----:B------:R-:W5:Y:S01]  /*0220*/  @!P1 LDG.E.64 R8, desc[UR4][R18.64+0x100] ;  /* 0x0001000412089981 */ /* 0x000f62000c1e1b00 */
[----:B------:R-:W-:-:S03]  /*0230*/  VIADD R26, R2, 0x180 ;  /* 0x00000180021a7836 */ /* 0x000fc60000000000 */
[----:B------:R-:W5:Y:S02]  /*0240*/  @!P2 LDG.E.64 R10, desc[UR4][R20.64+0x200] ;  /* 0x00020004140aa981 */ /* 0x000f64000c1e1b00 */
[----:B------:R-:W-:Y:S02]  /*0250*/  ISETP.GE.AND P3, PT, R26, R15, PT ;  /* 0x0000000f1a00720c */ /* 0x000fe40003f66270 */
[----:B------:R-:W5:Y:S11]  /*0260*/  @!P2 LDG.E.64 R12, desc[UR4][R18.64+0x200] ;  /* 0x00020004120ca981 */ /* 0x000f76000c1e1b00 */
[----:B------:R0:W5:Y:S04]  /*0270*/  @!P3 LDG.E.64 R14, desc[UR4][R20.64+0x300] ;  /* 0x00030004140eb981 */ /* 0x000168000c1e1b00 */
[----:B------:R3:W5:Y:S01]  /*0280*/  @!P3 LDG.E.64 R16, desc[UR4][R18.64+0x300] ;  /* 0x000300041210b981 */ /* 0x000762000c1e1b00 */
[----:B------:R-:W-:Y:S01]  /*0290*/  CS2R R24, SRZ ;  /* 0x0000000000187805 */ /* 0x000fe2000001ff00 */
[----:B------:R-:W-:Y:S01]  /*02a0*/  HFMA2.MMA R27, -RZ, RZ, 0, 0 ;  /* 0x00000000ff1b7435 */ /* 0x000fe200000001ff */
[----:B------:R-:W-:Y:S01]  /*02b0*/  CS2R R34, SRZ ;  /* 0x0000000000227805 */ /* 0x000fe2000001ff00 */
[----:B------:R-:W-:Y:S01]  /*02c0*/  IMAD.MOV.U32 R40, RZ, RZ, RZ ;  /* 0x000000ffff287224 */ /* 0x000fe200078e00ff */
[----:B0-----:R-:W-:-:S02]  /*02d0*/  CS2R R20, SRZ ;  /* 0x0000000000147805 */ /* 0x001fc4000001ff00 */
[C---:B--2---:R-:W-:Y:S01]  /*02e0*/  @!P0 PRMT R0, R22.reuse, 0x7632, R0 ;  /* 0x0000763216008816 */ /* 0x044fe20000000000 */
[----:B------:R-:W-:Y:S01]  /*02f0*/  @!P0 IMAD.U32 R27, R22, 0x10000, RZ ;  /* 0x00010000161b8824 */ /* 0x000fe200078e00ff */
[C---:B------:R-:W-:Y:S02]  /*0300*/  @!P0 SHF.L.U32 R25, R23.reuse, 0x10, RZ ;  /* 0x0000001017198819 */ /* 0x040fe400000006ff */
[----:B------:R-:W-:Y:S02]  /*0310*/  @!P0 SHF.L.U32 R24, R0, 0x10, RZ ;  /* 0x0000001000188819 */ /* 0x000fe400000006ff */
[C---:B---3--:R-:W-:Y:S01]  /*0320*/  @!P0 PRMT R18, R4.reuse, 0x7632, R18 ;  /* 0x0000763204128816 */ /* 0x048fe20000000012 */
[----:B------:R-:W-:Y:S01]  /*0330*/  @!P0 IMAD.U32 R4, R4, 0x10000, RZ ;  /* 0x0001000004048824 */ /* 0x000fe200078e00ff */
[----:B------:R-:W-:Y:S02]  /*0340*/  @!P0 PRMT R0, R23, 0x7632, R0 ;  /* 0x0000763217008816 */ /* 0x000fe40000000000 */
[----:B------:R-:W-:-:S02]  /*0350*/  CS2R R22, SRZ ;  /* 0x0000000000167805 */ /* 0x000fc4000001ff00 */
[----:B------:R-:W-:Y:S01]  /*0360*/  @!P0 SHF.L.U32 R19, R18, 0x10, RZ ;  /* 0x0000001012138819 */ /* 0x000fe200000006ff */
[----:B------:R-:W-:Y:S01]  /*0370*/  @!P0 FMUL R22, R27, R4 ;  /* 0x000000041b168220 */ /* 0x000fe20000400000 */
[----:B------:R-:W-:Y:S01]  /*0380*/  @!P0 SHF.L.U32 R32, R5, 0x10, RZ ;  /* 0x0000001005208819 */ /* 0x000fe200000006ff */
[----:B------:R-:W-:Y:S01]  /*0390*/  @!P0 IMAD.U32 R21, R0, 0x10000, RZ ;  /* 0x0001000000158824 */ /* 0x000fe200078e00ff */
[----:B------:R-:W-:Y:S01]  /*03a0*/  HFMA2.MMA R0, -RZ, RZ, 0, 0 ;  /* 0x00000000ff007435 */ /* 0x000fe200000001ff */
[----:B------:R-:W-:Y:S01]  /*03b0*/  @!P0 FMUL R23, R24, R19 ;  /* 0x0000001318178220 */ /* 0x000fe20000400000 */
[C---:B----4-:R-:W-:Y:S02]  /*03c0*/  @!P1 PRMT R5, R6.reuse, 0x7632, R5 ;  /* 0x0000763206059816 */ /* 0x050fe40000000005 */
[----:B------:R-:W-:Y:S01]  /*03d0*/  CS2R R18, SRZ ;  /* 0x0000000000127805 */ /* 0x000fe2000001ff00 */
[----:B------:R-:W-:Y:S01]  /*03e0*/  @!P0 FMUL R20, R25, R32 ;  /* 0x0000002019148220 */ /* 0x000fe20000400000 */
[----:B------:R-:W-:Y:S01]  /*03f0*/  @!P1 PRMT R32, R7, 0x7632, R32 ;  /* 0x0000763207209816 */ /* 0x000fe20000000020 */
[----:B------:R-:W-:Y:S01]  /*0400*/  @!P1 IMAD.U32 R18, R6, 0x10000, RZ ;  /* 0x0001000006129824 */ /* 0x000fe200078e00ff */
[----:B------:R-:W-:-:S02]  /*0410*/  @!P1 SHF.L.U32 R19, R5, 0x10, RZ ;  /* 0x0000001005139819 */ /* 0x000fc400000006ff */
[----:B------:R-:W-:Y:S02]  /*0420*/  @!P1 SHF.L.U32 R0, R7, 0x10, RZ ;  /* 0x0000001007009819 */ /* 0x000fe400000006ff */
[----:B------:R-:W-:Y:S02]  /*0430*/  @!P0 PRMT R5, R5, 0x7632, R5 ;  /* 0x0000763205058816 */ /* 0x000fe40000000005 */
[C---:B-----5:R-:W-:Y:S02]  /*0440*/  @!P1 PRMT R7, R8.reuse, 0x7632, R7 ;  /* 0x0000763208079816 */ /* 0x060fe40000000007 */
[----:B------:R-:W-:Y:S01]  /*0450*/  @!P1 SHF.L.U32 R37, R8, 0x10, RZ ;  /* 0x0000001008259819 */ /* 0x000fe200000006ff */
[----:B------:R-:W-:Y:S01]  /*0460*/  @!P0 IMAD.U32 R6, R5, 0x10000, RZ ;  /* 0x0001000005068824 */ /* 0x000fe200078e00ff */
[----:B------:R-:W-:Y:S02]  /*0470*/  @!P1 PRMT R38, R9, 0x7632, R38 ;  /* 0x0000763209269816 */ /* 0x000fe40000000026 */
[----:B------:R-:W-:Y:S01]  /*0480*/  @!P1 SHF.L.U32 R8, R7, 0x10, RZ ;  /* 0x0000001007089819 */ /* 0x000fe200000006ff */
[----:B------:R-:W-:Y:S01]  /*0490*/  @!P0 FMUL R34, R21, R6 ;  /* 0x0000000615228220 */ /* 0x000fe20000400000 */
[----:B------:R-:W-:Y:S01]  /*04a0*/  MOV R4, RZ ;  /* 0x000000ff00047202 */ /* 0x000fe20000000f00 */
[----:B------:R-:W-:Y:S01]  /*04b0*/  @!P1 IMAD.U32 R4, R32, 0x10000, RZ ;  /* 0x0001000020049824 */ /* 0x000fe200078e00ff */
[----:B------:R-:W-:Y:S01]  /*04c0*/  CS2R R32, SRZ ;  /* 0x0000000000207805 */ /* 0x000fe2000001ff00 */
[----:B------:R-:W-:-:S02]  /*04d0*/  @!P1 IMAD.U32 R5, R38, 0x10000, RZ ;  /* 0x0001000026059824 */ /* 0x000fc400078e00ff */
[----:B------:R-:W-:Y:S01]  /*04e0*/  @!P1 FMUL R32, R19, R8 ;  /* 0x0000000813209220 */ /* 0x000fe20000400000 */
[----:B------:R-:W-:Y:S01]  /*04f0*/  CS2R R6, SRZ ;  /* 0x0000000000067805 */ /* 0x000fe2000001ff00 */
[----:B------:R-:W-:Y:S01]  /*0500*/  @!P1 FMUL R35, R18, R37 ;  /* 0x0000002512239220 */ /* 0x000fe20000400000 */
[----:B------:R-:W-:Y:S01]  /*0510*/  HFMA2.MMA R8, -RZ, RZ, 0, 0 ;  /* 0x00000000ff087435 */ /* 0x000fe200000001ff */
[----:B------:R-:W-:Y:S01]  /*0520*/  @!P1 SHF.L.U32 R39, R9, 0x10, RZ ;  /* 0x0000001009279819 */ /* 0x000fe200000006ff */
[C---:B------:R-:W-:Y:S01]  /*0530*/  @!P2 IMAD.U32 R7, R10.reuse, 0x10000, RZ ;  /* 0x000100000a07a824 */ /* 0x040fe200078e00ff */
[----:B------:R-:W-:Y:S02]  /*0540*/  @!P2 PRMT R37, R10, 0x7632, R37 ;  /* 0x000076320a25a816 */ /* 0x000fe40000000025 */
[----:B------:R-:W-:Y:S01]  /*0550*/  MOV R9, RZ ;  /* 0x000000ff00097202 */ /* 0x000fe20000000f00 */
[----:B------:R-:W-:Y:S01]  /*0560*/  @!P1 FMUL R9, R4, R5 ;  /* 0x0000000504099220 */ /* 0x000fe20000400000 */
[----:B------:R-:W-:Y:S01]  /*0570*/  @!P2 PRMT R10, R12, 0x7632, R10 ;  /* 0x000076320c0aa816 */ /* 0x000fe2000000000a */
[----:B------:R-:W-:Y:S01]  /*0580*/  @!P1 FMUL R33, R0, R39 ;  /* 0x0000002700219220 */ /* 0x000fe20000400000 */
[----:B------:R-:W-:-:S02]  /*0590*/  @!P2 PRMT R38, R11, 0x7632, R38 ;  /* 0x000076320b26a816 */ /* 0x000fc40000000026 */
[----:B------:R-:W-:Y:S02]  /*05a0*/  MOV R5, RZ ;  /* 0x000000ff00057202 */ /* 0x000fe40000000f00 */
[----:B------:R-:W-:Y:S01]  /*05b0*/  @!P2 SHF.L.U32 R5, R11, 0x10, RZ ;  /* 0x000000100b05a819 */ /* 0x000fe200000006ff */
[----:B------:R-:W-:Y:S01]  /*05c0*/  @!P2 IMAD.U32 R6, R38, 0x10000, RZ ;  /* 0x000100002606a824 */ /* 0x000fe200078e00ff */
[----:B------:R-:W-:Y:S02]  /*05d0*/  @!P2 SHF.L.U32 R8, R37, 0x10, RZ ;  /* 0x000000102508a819 */ /* 0x000fe400000006ff */
[----:B------:R-:W-:Y:S02]  /*05e0*/  CS2R R38, SRZ ;  /* 0x0000000000267805 */ /* 0x000fe4000001ff00 */
[----:B------:R-:W-:Y:S01]  /*05f0*/  @!P2 SHF.L.U32 R11, R10, 0x10, RZ ;  /* 0x000000100a0ba819 */ /* 0x000fe200000006ff */
[----:B------:R-:W-:Y:S01]  /*0600*/  HFMA2.MMA R37, -RZ, RZ, 0, 0 ;  /* 0x00000000ff257435 */ /* 0x000fe200000001ff */
[----:B------:R-:W-:-:S02]  /*0610*/  @!P2 SHF.L.U32 R12, R12, 0x10, RZ ;  /* 0x000000100c0ca819 */ /* 0x000fc400000006ff */
[----:B------:R-:W-:Y:S01]  /*0620*/  @!P3 PRMT R10, R14, 0x7632, R10 ;  /* 0x000076320e0ab816 */ /* 0x000fe2000000000a */
[----:B------:R-:W-:Y:S01]  /*0630*/  @!P2 FMUL R39, R8, R11 ;  /* 0x0000000b0827a220 */ /* 0x000fe20000400000 */
[----:B------:R-:W-:Y:S01]  /*0640*/  FADD R11, R22, R23 ;  /* 0x00000017160b7221 */ /* 0x000fe20000000000 */
[----:B------:R-:W-:Y:S01]  /*0650*/  @!P2 PRMT R41, R13, 0x7632, R41 ;  /* 0x000076320d29a816 */ /* 0x000fe20000000029 */
[----:B------:R-:W-:Y:S01]  /*0660*/  @!P2 FMUL R40, R7, R12 ;  /* 0x0000000c0728a220 */ /* 0x000fe20000400000 */
[----:B------:R-:W-:Y:S01]  /*0670*/  @!P2 SHF.L.U32 R42, R13, 0x10, RZ ;  /* 0x000000100d2aa819 */ /* 0x000fe200000006ff */
[----:B------:R-:W-:Y:S01]  /*0680*/  FADD R11, R11, R20 ;  /* 0x000000140b0b7221 */ /* 0x000fe20000000000 */
[----:B------:R-:W-:Y:S01]  /*0690*/  CS2R R12, SRZ ;  /* 0x00000000000c7805 */ /* 0x000fe2000001ff00 */
[----:B------:R-:W-:Y:S01]  /*06a0*/  @!P2 IMAD.U32 R41, R41, 0x10000, RZ ;  /* 0x000100002929a824 */ /* 0x000fe200078e00ff */
[----:B------:R-:W-:Y:S01]  /*06b0*/  @!P3 SHF.L.U32 R13, R10, 0x10, RZ ;  /* 0x000000100a0db819 */ /* 0x000fe200000006ff */
[----:B------:R-:W-:Y:S01]  /*06c0*/  FADD R10, R11, R34 ;  /* 0x000000220b0a7221 */ /* 0x000fe20000000000 */
[----:B------:R-:W-:Y:S01]  /*06d0*/  @!P2 FMUL R38, R5, R42 ;  /* 0x0000002a0526a220 */ /* 0x000fe20000400000 */
[----:B------:R-:W-:Y:S01]  /*06e0*/  @!P3 SHF.L.U32 R12, R14, 0x10, RZ ;  /* 0x000000100e0cb819 */ /* 0x000fe200000006ff */
[----:B------:R-:W-:Y:S01]  /*06f0*/  @!P2 FMUL R37, R6, R41 ;  /* 0x000000290625a220 */ /* 0x000fe20000400000 */
[----:B------:R-:W-:Y:S01]  /*0700*/  FADD R43, R10, R35 ;  /* 0x000000230a2b7221 */ /* 0x000fe20000000000 */
[----:B------:R-:W-:Y:S01]  /*0710*/  @!P3 SHF.L.U32 R11, R16, 0x10, RZ ;  /* 0x00000010100bb819 */ /* 0x000fe200000006ff */
[----:B------:R-:W-:Y:S01]  /*0720*/  IMAD.MOV.U32 R41, RZ, RZ, RZ ;  /* 0x000000ffff297224 */ /* 0x000fe200078e00ff */
[----:B------:R-:W-:Y:S01]  /*0730*/  MOV R14, RZ ;  /* 0x000000ff000e7202 */ /* 0x000fe20000000f00 */
[----:B------:R-:W-:Y:S01]  /*0740*/  FADD R42, R43, R32 ;  /* 0x000000202b2a7221 */ /* 0x000fe20000000000 */
[----:B------:R-:W-:-:S02]  /*0750*/  @!P3 IMAD.U32 R14, R15, 0x10000, RZ ;  /* 0x000100000f0eb824 */ /* 0x000fc400078e00ff */
[----:B------:R-:W-:Y:S01]  /*0760*/  @!P3 FMUL R41, R12, R11 ;  /* 0x0000000b0c29b220 */ /* 0x000fe20000400000 */
[----:B------:R-:W-:Y:S01]  /*0770*/  @!P3 PRMT R10, R15, 0x7632, R10 ;  /* 0x000076320f0ab816 */ /* 0x000fe2000000000a */
[----:B------:R-:W-:Y:S01]  /*0780*/  FADD R42, R42, R33 ;  /* 0x000000212a2a7221 */ /* 0x000fe20000000000 */
[----:B------:R-:W-:Y:S01]  /*0790*/  HFMA2.MMA R15, -RZ, RZ, 0, 0 ;  /* 0x00000000ff0f7435 */ /* 0x000fe200000001ff */
[----:B------:R-:W-:Y:S02]  /*07a0*/  @!P3 PRMT R16, R16, 0x7632, R16 ;  /* 0x000076321010b816 */ /* 0x000fe40000000010 */
[----:B------:R-:W-:Y:S01]  /*07b0*/  FADD R11, R42, R9 ;  /* 0x000000092a0b7221 */ /* 0x000fe20000000000 */
[----:B------:R-:W-:Y:S02]  /*07c0*/  ISETP.GE.AND P0, PT, R36, 0x1, PT ;  /* 0x000000012400780c */ /* 0x000fe40003f06270 */
[----:B------:R-:W-:Y:S01]  /*07d0*/  @!P3 SHF.L.U32 R15, R10, 0x10, RZ ;  /* 0x000000100a0fb819 */ /* 0x000fe200000006ff */
[----:B------:R-:W-:Y:S01]  /*07e0*/  FADD R42, R11, R40 ;  /* 0x000000280b2a7221 */ /* 0x000fe20000000000 */
[----:B------:R-:W-:Y:S01]  /*07f0*/  @!P3 IMAD.U32 R10, R16, 0x10000, RZ ;  /* 0x00010000100ab824 */ /* 0x000fe200078e00ff */
[----:B------:R-:W-:-:S02]  /*0800*/  MOV R16, RZ ;  /* 0x000000ff00107202 */ /* 0x000fc40000000f00 */
[----:B------:R-:W-:Y:S01]  /*0810*/  FADD R45, R42, R39 ;  /* 0x000000272a2d7221 */ /* 0x000fe20000000000 */
[----:B------:R-:W-:Y:S01]  /*0820*/  @!P3 FMUL R16, R13, R10 ;  /* 0x0000000a0d10b220 */ /* 0x000fe20000400000 */
[----:B------:R-:W-:Y:S02]  /*0830*/  @!P3 SHF.L.U32 R11, R17, 0x10, RZ ;  /* 0x00000010110bb819 */ /* 0x000fe400000006ff */
[----:B------:R-:W-:Y:S01]  /*0840*/  CS2R R42, SRZ ;  /* 0x00000000002a7805 */ /* 0x000fe2000001ff00 */
[----:B------:R-:W-:Y:S01]  /*0850*/  FADD R10, R45, R38 ;  /* 0x000000262d0a7221 */ /* 0x000fe20000000000 */
[----:B------:R-:W-:Y:S01]  /*0860*/  @!P3 PRMT R17, R17, 0x7632, R17 ;  /* 0x000076321111b816 */ /* 0x000fe20000000011 */
[----:B------:R-:W-:Y:S02]  /*0870*/  @!P3 FMUL R43, R14, R11 ;  /* 0x0000000b0e2bb220 */ /* 0x000fe40000400000 */
[----:B------:R-:W-:-:S04]  /*0880*/  FADD R10, R10, R37 ;  /* 0x000000250a0a7221 */ /* 0x000fc80000000000 */
[----:B------:R-:W-:Y:S01]  /*0890*/  FADD R11, R10, R41 ;  /* 0x000000290a0b7221 */ /* 0x000fe20000000000 */
[----:B------:R-:W-:-:S03]  /*08a0*/  @!P3 IMAD.U32 R10, R17, 0x10000, RZ ;  /* 0x00010000110ab824 */ /* 0x000fc600078e00ff */
[----:B------:R-:W-:Y:S01]  /*08b0*/  FADD R44, R11, R16 ;  /* 0x000000100b2c7221 */ /* 0x000fe20000000000 */
[----:B------:R-:W-:-:S03]  /*08c0*/  @!P3 FMUL R42, R15, R10 ;  /* 0x0000000a0f2ab220 */ /* 0x000fc60000400000 */
        /* <DEDUP_REMOVED lines=15> */
[-C--:B------:R-:W-:Y:S01]  /*09c0*/  ISETP.GE.AND P2, PT, R30, R29.reuse, PT ;  /* 0x0000001d1e00720c */ /* 0x080fe20003f46270 */
[----:B------:R-:W-:Y:S01]  /*09d0*/  BSSY B0, `(.L_x_6131) ;  /* 0x0000015000007945 */ /* 0x000fe20003800000 */
[----:B------:R-:W-:Y:S01]  /*09e0*/  IADD3 R2, P4, R31, UR6, RZ ;  /* 0x000000061f027c10 */ /* 0x000fe2000ff9e0ff */
[----:B01----:R-:W-:Y:S01]  /*09f0*/  FADD R17, R17, R10 ;  /* 0x0000000a11117221 */ /* 0x003fe20000000000 */
[----:B------:R-:W-:Y:S02]  /*0a00*/  ISETP.GE.AND P3, PT, R26, R29, PT ;  /* 0x0000001d1a00720c */ /* 0x000fe40003f66270 */
[----:B--2---:R-:W-:-:S04]  /*0a10*/  SHF.L.U32 R3, R3, 0x2, RZ ;  /* 0x0000000203037819 */ /* 0x004fc800000006ff */
[----:B------:R-:W-:Y:S02]  /*0a20*/  IADD3 R30, R3, 0x80, RZ ;  /* 0x00000080031e7810 */ /* 0x000fe40007ffe0ff */
[----:B------:R-:W-:Y:S02]  /*0a30*/  IADD3.X R3, R28, UR7, RZ, P4, !PT ;  /* 0x000000071c037c10 */ /* 0x000fe4000a7fe4ff */
        /* <DEDUP_REMOVED lines=14> */
.L_x_6132:
[----:B------:R-:W-:Y:S05]  /*0b20*/  BSYNC B0 ;  /* 0x0000000000007941 */ /* 0x000fea0003800000 */
.L_x_6131:
        /* <DEDUP_REMOVED lines=14> */
.L_x_6134:
[----:B------:R-:W-:Y:S05]  /*0c10*/  BSYNC B0 ;  /* 0x0000000000007941 */ /* 0x000fea0003800000 */
.L_x_6133:
        /* <DEDUP_REMOVED lines=14> */
.L_x_6136:
[----:B------:R-:W-:Y:S05]  /*0d00*/  BSYNC B0 ;  /* 0x0000000000007941 */ /* 0x000fea0003800000 */
.L_x_6135:
        /* <DEDUP_REMOVED lines=14> */
.L_x_6137:
        /* <DEDUP_REMOVED lines=9> */
.L_x_11341:


//--------------------- .text._ZN18transformer_engine35scaled_masked_softmax_warp_backwardI13__nv_bfloat16S1_fLi8EEEvPT0_PKT_S6_T1_ii --------------------------
	.section	.text._ZN18transformer_engine35scaled_masked_softmax_warp_backwardI13__nv_bfloat16S1_fLi8EEEvPT0_PKT_S6_T1_ii,"ax",@progbits
	.align	128
        .global         _ZN18transformer_engine35scaled_masked_softmax_warp_backwardI13__nv_bfloat16S1_fLi8EEEvPT0_PKT_S6_T1_ii
        .type           _ZN18transformer_engine35scaled_masked_softmax_warp_backwardI13__nv_bfloat16S1_fLi8EEEvPT0_PKT_S6_T1_ii,@function
        .size           _ZN18transformer_engine35scaled_masked_softmax_warp_backwardI13__nv_bfloat16S1_fLi8EEEvPT0_PKT_S6_T1_ii,(.L_x_11342 - _ZN18transformer_engine35scaled_masked_softmax_warp_backwardI13__nv_bfloat16S1_fLi8EEEvPT0_PKT_S6_T1_ii)
        .other          _ZN18transformer_engine35scaled_masked_softmax_warp_backwardI13__nv_bfloat16S1_fLi8EEEvPT0_PKT_S6_T1_ii,@"STO_CUDA_ENTRY STV_DEFAULT"
_ZN18transformer_engine35scaled_masked_softmax_warp_backwardI13__nv_bfloat16S1_fLi8EEEvPT0_PKT_S6_T1_ii:
.text._ZN18transformer_engine35scaled_masked_softmax_warp_backwardI13__nv_bfloat16S1_fLi8EEEvPT0_PKT_S6_T1_ii:
        /* <DEDUP_REMOVED lines=12> */
[----:B------:R-:W-:Y:S01]  /*00c0*/  SHF.R.S32.HI R3, RZ, 0x1f, R2 ;  /* 0x0000001fff037819 */ /* 0x000fe20000011402 */
[----:B------:R-:W-:Y:S01]  /*00d0*/  VIADD R18, R2, 0x80 ;  /* 0x0000008002127836 */ /* 0x000fe20000000000 */
        /* <DEDUP_REMOVED lines=9> */
[C---:B------:R-:W-:Y:S02]  /*0170*/  IADD3 R22, P1, R20.reuse, UR4, RZ ;  /* 0x0000000414167c10 */ /* 0x040fe4000ff3e0ff */
[----:B------:R-:W-:Y:S02]  /*0180*/  IADD3 R12, P2, R20, UR6, RZ ;  /* 0x00000006140c7c10 */ /* 0x000fe4000ff5e0ff */
[C---:B------:R-:W-:Y:S01]  /*0190*/  IADD3.X R23, R19.reuse, UR5, RZ, P1, !PT ;  /* 0x0000000513177c10 */ /* 0x040fe20008ffe4ff */
[----:B------:R-:W-:Y:S01]  /*01a0*/  ULDC.64 UR4, c[0x0][0x208] ;  /* 0x0000820000047ab9 */ /* 0x000fe20000000a00 */
[----:B------:R-:W-:Y:S02]  /*01b0*/  ISETP.GE.AND P1, PT, R18, R7, PT ;  /* 0x000000071200720c */ /* 0x000fe40003f26270 */
[----:B------:R-:W-:Y:S01]  /*01c0*/  IADD3.X R13, R19, UR7, RZ, P2, !PT ;  /* 0x00000007130d7c10 */ /* 0x000fe200097fe4ff */
[----:B------:R-:W2:Y:S04]  /*01d0*/  @!P0 LDG.E.64 R10, desc[UR4][R22.64] ;  /* 0x00000004160a8981 */ /* 0x000ea8000c1e1b00 */
[----:B------:R-:W3:Y:S06]  /*01e0*/  @!P0 LDG.E.64 R6, desc[UR4][R12.64] ;  /* 0x000000040c068981 */ /* 0x000eec000c1e1b00 */
[----:B------:R-:W4:Y:S04]  /*01f0*/  @!P1 LDG.E.64 R4, desc[UR4][R22.64+0x100] ;  /* 0x0001000416049981 */ /* 0x000f28000c1e1b00 */
[----:B------:R0:W5:Y:S01]  /*0200*/  @!P1 LDG.E.64 R8, desc[UR4][R12.64+0x100] ;  /* 0x000100040c089981 */ /* 0x000162000c1e1b00 */
[----:B------:R-:W-:-:S02]  /*0210*/  CS2R R16, SRZ ;  /* 0x0000000000107805 */ /* 0x000fc4000001ff00 */
[----:B------:R-:W-:Y:S02]  /*0220*/  CS2R R14, SRZ ;  /* 0x00000000000e7805 */ /* 0x000fe4000001ff00 */
[----:B0-----:R-:W-:Y:S02]  /*0230*/  CS2R R12, SRZ ;  /* 0x00000000000c7805 */ /* 0x001fe4000001ff00 */
[C---:B--2---:R-:W-:Y:S02]  /*0240*/  @!P0 PRMT R25, R11.reuse, 0x7632, R25 ;  /* 0x000076320b198816 */ /* 0x044fe40000000019 */
[----:B------:R-:W-:Y:S01]  /*0250*/  @!P0 PRMT R0, R10, 0x7632, R0 ;  /* 0x000076320a008816 */ /* 0x000fe20000000000 */
[C---:B---3--:R-:W-:Y:S01]  /*0260*/  @!P0 IMAD.U32 R22, R6.reuse, 0x10000, RZ ;  /* 0x0001000006168824 */ /* 0x048fe200078e00ff */
[----:B------:R-:W-:Y:S01]  /*0270*/  @!P0 PRMT R6, R6, 0x7632, R6 ;  /* 0x0000763206068816 */ /* 0x000fe20000000006 */
[----:B------:R-:W-:Y:S01]  /*0280*/  @!P0 IMAD.U32 R14, R11, 0x10000, RZ ;  /* 0x000100000b0e8824 */ /* 0x000fe200078e00ff */
[----:B------:R-:W-:Y:S01]  /*0290*/  @!P0 SHF.L.U32 R17, R10, 0x10, RZ ;  /* 0x000000100a118819 */ /* 0x000fe200000006ff */
[----:B------:R-:W-:Y:S01]  /*02a0*/  @!P0 IMAD.U32 R15, R25, 0x10000, RZ ;  /* 0x00010000190f8824 */ /* 0x000fe200078e00ff */
[----:B------:R-:W-:-:S02]  /*02b0*/  @!P0 SHF.L.U32 R16, R0, 0x10, RZ ;  /* 0x0000001000108819 */ /* 0x000fc400000006ff */
[----:B------:R-:W-:Y:S02]  /*02c0*/  CS2R R10, SRZ ;  /* 0x00000000000a7805 */ /* 0x000fe4000001ff00 */
[C---:B----4-:R-:W-:Y:S01]  /*02d0*/  @!P1 PRMT R23, R4.reuse, 0x7632, R23 ;  /* 0x0000763204179816 */ /* 0x050fe20000000017 */
[----:B------:R-:W-:Y:S01]  /*02e0*/  HFMA2.MMA R0, -RZ, RZ, 0, 0 ;  /* 0x00000000ff007435 */ /* 0x000fe200000001ff */
[C---:B------:R-:W-:Y:S02]  /*02f0*/  @!P1 PRMT R25, R5.reuse, 0x7632, R25 ;  /* 0x0000763205199816 */ /* 0x040fe40000000019 */
[----:B------:R-:W-:Y:S01]  /*0300*/  @!P1 SHF.L.U32 R12, R4, 0x10, RZ ;  /* 0x00000010040c9819 */ /* 0x000fe200000006ff */
[----:B------:R-:W-:Y:S01]  /*0310*/  @!P1 IMAD.U32 R10, R5, 0x10000, RZ ;  /* 0x00010000050a9824 */ /* 0x000fe200078e00ff */
[----:B------:R-:W-:Y:S01]  /*0320*/  @!P0 PRMT R4, R7, 0x7632, R4 ;  /* 0x0000763207048816 */ /* 0x000fe20000000004 */
[----:B------:R-:W-:Y:S01]  /*0330*/  @!P0 IMAD.U32 R5, R6, 0x10000, RZ ;  /* 0x0001000006058824 */ /* 0x000fe200078e00ff */
[----:B------:R-:W-:Y:S01]  /*0340*/  @!P1 SHF.L.U32 R11, R25, 0x10, RZ ;  /* 0x00000010190b9819 */ /* 0x000fe200000006ff */
[----:B------:R-:W-:Y:S01]  /*0350*/  HFMA2.MMA R25, -RZ, RZ, 0, 0 ;  /* 0x00000000ff197435 */ /* 0x000fe200000001ff */
[----:B------:R-:W-:-:S02]  /*0360*/  @!P1 SHF.L.U32 R13, R23, 0x10, RZ ;  /* 0x00000010170d9819 */ /* 0x000fc400000006ff */
[----:B------:R-:W-:Y:S01]  /*0370*/  @!P0 SHF.L.U32 R4, R4, 0x10, RZ ;  /* 0x0000001004048819 */ /* 0x000fe200000006ff */
[----:B------:R-:W-:Y:S01]  /*0380*/  @!P0 FMUL R0, R17, R22 ;  /* 0x0000001611008220 */ /* 0x000fe20000400000 */
[----:B------:R-:W-:Y:S01]  /*0390*/  MOV R23, RZ ;  /* 0x000000ff00177202 */ /* 0x000fe20000000f00 */
[----:B------:R-:W-:Y:S02]  /*03a0*/  @!P0 IMAD.U32 R27, R7, 0x10000, RZ ;  /* 0x00010000071b8824 */ /* 0x000fe400078e00ff */
[----:B------:R-:W-:Y:S01]  /*03b0*/  @!P0 FMUL R23, R16, R5 ;  /* 0x0000000510178220 */ /* 0x000fe20000400000 */
[----:B------:R-:W-:Y:S02]  /*03c0*/  CS2R R6, SRZ ;  /* 0x0000000000067805 */ /* 0x000fe4000001ff00 */
[----:B-----5:R-:W-:Y:S01]  /*03d0*/  @!P1 SHF.L.U32 R29, R8, 0x10, RZ ;  /* 0x00000010081d9819 */ /* 0x020fe200000006ff */
[----:B------:R-:W-:Y:S01]  /*03e0*/  @!P0 FMUL R6, R15, R4 ;  /* 0x000000040f068220 */ /* 0x000fe20000400000 */
[----:B------:R-:W-:Y:S01]  /*03f0*/  @!P0 FMUL R25, R14, R27 ;  /* 0x0000001b0e198220 */ /* 0x000fe20000400000 */
[----:B------:R-:W-:Y:S01]  /*0400*/  FADD R4, R0, R23 ;  /* 0x0000001700047221 */ /* 0x000fe20000000000 */
[----:B------:R-:W-:Y:S01]  /*0410*/  @!P1 PRMT R8, R8, 0x7632, R8 ;  /* 0x0000763208089816 */ /* 0x000fe20000000008 */
[----:B------:R-:W-:-:S02]  /*0420*/  @!P1 FMUL R7, R12, R29 ;  /* 0x0000001d0c079220 */ /* 0x000fc40000400000 */
[----:B------:R-:W-:Y:S01]  /*0430*/  FADD R29, R4, R25 ;  /* 0x00000019041d7221 */ /* 0x000fe20000000000 */
[----:B------:R-:W-:Y:S02]  /*0440*/  @!P1 SHF.L.U32 R5, R9, 0x10, RZ ;  /* 0x0000001009059819 */ /* 0x000fe400000006ff */
[----:B------:R-:W-:Y:S01]  /*0450*/  @!P1 SHF.L.U32 R4, R8, 0x10, RZ ;  /* 0x0000001008049819 */ /* 0x000fe200000006ff */
[----:B------:R-:W-:Y:S01]  /*0460*/  FADD R22, R29, R6 ;  /* 0x000000061d167221 */ /* 0x000fe20000000000 */
[----:B------:R-:W-:Y:S02]  /*0470*/  IMAD.MOV.U32 R27, RZ, RZ, RZ ;  /* 0x000000ffff1b7224 */ /* 0x000fe400078e00ff */
[----:B------:R-:W-:Y:S01]  /*0480*/  @!P1 FMUL R27, R10, R5 ;  /* 0x000000050a1b9220 */ /* 0x000fe20000400000 */
[----:B------:R-:W-:Y:S01]  /*0490*/  IMAD.MOV.U32 R8, RZ, RZ, RZ ;  /* 0x000000ffff087224 */ /* 0x000fe200078e00ff */
[----:B------:R-:W-:Y:S01]  /*04a0*/  @!P1 PRMT R9, R9, 0x7632, R9 ;  /* 0x0000763209099816 */ /* 0x000fe20000000009 */
[----:B------:R-:W-:Y:S01]  /*04b0*/  @!P1 FMUL R8, R13, R4 ;  /* 0x000000040d089220 */ /* 0x000fe20000400000 */
[----:B------:R-:W-:-:S02]  /*04c0*/  FADD R5, R22, R7 ;  /* 0x0000000716057221 */ /* 0x000fc40000000000 */
[----:B------:R-:W-:Y:S02]  /*04d0*/  @!P1 SHF.L.U32 R4, R9, 0x10, RZ ;  /* 0x0000001009049819 */ /* 0x000fe400000006ff */
[----:B------:R-:W-:Y:S01]  /*04e0*/  FADD R26, R5, R8 ;  /* 0x00000008051a7221 */ /* 0x000fe20000000000 */
[----:B------:R-:W-:Y:S02]  /*04f0*/  MOV R22, RZ ;  /* 0x000000ff00167202 */ /* 0x000fe40000000f00 */
        /* <DEDUP_REMOVED lines=14> */
[-C--:B------:R-:W-:Y:S01]  /*05e0*/  ISETP.GE.AND P0, PT, R2, R21.reuse, PT ;  /* 0x000000150200720c */ /* 0x080fe20003f06270 */
[----:B------:R-:W-:Y:S01]  /*05f0*/  ULDC.64 UR6, c[0x0][0x210] ;  /* 0x0000840000067ab9 */ /* 0x000fe20000000a00 */
[----:B------:R-:W-:Y:S01]  /*0600*/  BSSY B0, `(.L_x_6138) ;  /* 0x0000012000007945 */ /* 0x000fe20003800000 */
[----:B------:R-:W-:Y:S01]  /*0610*/  IADD3 R4, P2, R20, UR6, RZ ;  /* 0x0000000614047c10 */ /* 0x000fe2000ff5e0ff */
[----:B-1----:R-:W-:Y:S01]  /*0620*/  FADD R2, R29, R24 ;  /* 0x000000181d027221 */ /* 0x002fe20000000000 */
[----:B------:R-:W-:Y:S02]  /*0630*/  ISETP.GE.AND P1, PT, R18, R21, PT ;  /* 0x000000151200720c */ /* 0x000fe40003f26270 */
[----:B------:R-:W-:-:S06]  /*0640*/  IADD3.X R5, R19, UR7, RZ, P2, !PT ;  /* 0x0000000713057c10 */ /* 0x000fcc00097fe4ff */
        /* <DEDUP_REMOVED lines=13> */
.L_x_6139:
[----:B------:R-:W-:Y:S05]  /*0720*/  BSYNC B0 ;  /* 0x0000000000007941 */ /* 0x000fea0003800000 */
.L_x_6138:
        /* <DEDUP_REMOVED lines=14> */
.L_x_6140:
        /* <DEDUP_REMOVED lines=15> */
.L_x_11342:


//--------------------- .text._ZN18transformer_engine35scaled_masked_softmax_warp_backwardI13__nv_bfloat16S1_fLi7EEEvPT0_PKT_S6_T1_ii --------------------------
	.section	.text._ZN18transformer_engine35scaled_masked_softmax_warp_backwardI13__nv_bfloat16S1_fLi7EEEvPT0_PKT_S6_T1_ii,"ax",@progbits
	.align	128
        .global         _ZN18transformer_engine35scaled_masked_softmax_warp_backwardI13__nv_bfloat16S1_fLi7EEEvPT0_PKT_S6_T1_ii
        .type           _ZN18transformer_engine35scaled_masked_softmax_warp_backwardI13__nv_bfloat16S1_fLi7EEEvPT0_PKT_S6_T1_ii,@function
        .size           _ZN18transformer_engine35scaled_masked_softmax_warp_backwardI13__nv_bfloat16S1_fLi7EEEvPT0_PKT_S6_T1_ii,(.L_x_11343 - _ZN18transformer_engine35scaled_masked_softmax_warp_backwardI13__nv_bfloat16S1_fLi7EEEvPT0_PKT_S6_T1_ii)
        .other          _ZN18transformer_engine35scaled_masked_softmax_warp_backwardI13__nv_bfloat16S1_fLi7EEEvPT0_PKT_S6_T1_ii,@"STO_CUDA_ENTRY STV_DEFAULT"
_ZN18transformer_engine35scaled_masked_softmax_warp_backwardI13__nv_bfloat16S1_fLi7EEEvPT0_PKT_S6_T1_ii:
.text._ZN18transformer_engine35scaled_masked_softmax_warp_backwardI13__nv_bfloat16S1_fLi7EEEvPT0_PKT_S6_T1_ii:
[----:B------:R-:W-:Y:S01]  /*0000*/  LDC R1, c[0x0][0x28] ;  /* 0x00000a00ff017b82 */ /* 0x000fe20000000800 */
[----:B------:R-:W0:Y:S07]  /*0010*/  S2R R3, SR_TID.Y ;  /* 0x0000000000037919 */ /* 0x000e2e0000002200 */
[----:B------:R-:W0:Y:S01]  /*0020*/  S2UR UR4, SR_CTAID.X ;  /* 0x00000000000479c3 */ /* 0x000e220000002500 */
[----:B------:R-:W-:Y:S01]  /*0030*/  BSSY B0, `(.L_x_6141) ;  /* 0x000003a000007945 */ /* 0x000fe20003800000 */
[----:B------:R-:W-:Y:S01]  /*0040*/  IMAD.MOV.U32 R19, RZ, RZ, RZ ;  /* 0x000000ffff137224 */ /* 0x000fe200078e00ff */
[----:B------:R-:W1:Y:S01]  /*0050*/  S2R R6, SR_TID.X ;  /* 0x0000000000067919 */ /* 0x000e620000002100 */
[----:B------:R-:W-:-:S02]  /*0060*/  CS2R R16, SRZ ;  /* 0x0000000000107805 */ /* 0x000fc4000001ff00 */
[----:B------:R-:W-:Y:S02]  /*0070*/  CS2R R14, SRZ ;  /* 0x00000000000e7805 */ /* 0x000fe4000001ff00 */
[----:B------:R-:W-:Y:S02]  /*0080*/  CS2R R12, SRZ ;  /* 0x00000000000c7805 */ /* 0x000fe4000001ff00 */
[----:B------:R-:W-:Y:S01]  /*0090*/  MOV R10, RZ ;  /* 0x000000ff000a7202 */ /* 0x000fe20000000f00 */
[----:B------:R-:W0:Y:S01]  /*00a0*/  LDC R0, c[0x0][0x4] ;  /* 0x00000100ff007b82 */ /* 0x000e220000000800 */
[----:B------:R-:W-:-:S07]  /*00b0*/  IMAD.MOV.U32 R23, RZ, RZ, RZ ;  /* 0x000000ffff177224 */ /* 0x000fce00078e00ff */
[----:B------:R-:W2:Y:S01]  /*00c0*/  LDC R21, c[0x0][0x230] ;  /* 0x00008c00ff157b82 */ /* 0x000ea20000000800 */
[----:B0-----:R-:W-:Y:S01]  /*00d0*/  IMAD R0, R0, UR4, R3 ;  /* 0x0000000400007c24 */ /* 0x001fe2000f8e0203 */
[----:B------:R-:W-:Y:S01]  /*00e0*/  ULDC UR4, c[0x0][0x22c] ;  /* 0x00008b0000047ab9 */ /* 0x000fe20000000800 */
[----:B-1----:R-:W-:Y:S02]  /*00f0*/  IMAD.SHL.U32 R6, R6, 0x4, RZ ;  /* 0x0000000406067824 */ /* 0x002fe400078e00ff */
[----:B------:R-:W-:Y:S01]  /*0100*/  IMAD.SHL.U32 R4, R0, 0x2, RZ ;  /* 0x0000000200047824 */ /* 0x000fe200078e00ff */
[----:B------:R-:W-:Y:S02]  /*0110*/  HFMA2.MMA R0, -RZ, RZ, 0, 0 ;  /* 0x00000000ff007435 */ /* 0x000fe400000001ff */
[--C-:B------:R-:W-:Y:S02]  /*0120*/  SHF.R.S32.HI R7, RZ, 0x1f, R6.reuse ;  /* 0x0000001fff077819 */ /* 0x100fe40000011406 */
[C---:B------:R-:W-:Y:S01]  /*0130*/  IADD3 R20, -R4.reuse, UR4, RZ ;  /* 0x0000000404147c10 */ /* 0x040fe2000fffe1ff */
[----:B------:R-:W-:Y:S01]  /*0140*/  ULDC.64 UR4, c[0x0][0x208] ;  /* 0x0000820000047ab9 */ /* 0x000fe20000000a00 */
[----:B--2---:R-:W-:Y:S01]  /*0150*/  SHF.R.S32.HI R11, RZ, 0x1f, R21 ;  /* 0x0000001fff0b7819 */ /* 0x004fe20000011415 */
[----:B------:R-:W-:Y:S01]  /*0160*/  IMAD.WIDE.U32 R8, R4, R21, R6 ;  /* 0x0000001504087225 */ /* 0x000fe200078e0006 */
[----:B------:R-:W-:-:S02]  /*0170*/  VIMNMX R18, R20, 0x2, PT ;  /* 0x0000000214127848 */ /* 0x000fc40003fe0100 */
[----:B------:R-:W-:Y:S01]  /*0180*/  ISETP.GT.AND P0, PT, R20, RZ, PT ;  /* 0x000000ff1400720c */ /* 0x000fe20003f04270 */
[----:B------:R-:W-:Y:S01]  /*0190*/  IMAD R25, R11, R4, RZ ;  /* 0x000000040b197224 */ /* 0x000fe200078e02ff */
[----:B------:R-:W-:Y:S02]  /*01a0*/  ISETP.GT.AND P1, PT, R18, 0x1, PT ;  /* 0x000000011200780c */ /* 0x000fe40003f24270 */
[C---:B------:R-:W-:Y:S02]  /*01b0*/  SEL R3, R21.reuse, RZ, P0 ;  /* 0x000000ff15037207 */ /* 0x040fe40000000000 */
[----:B------:R-:W-:Y:S02]  /*01c0*/  SEL R5, R21, RZ, P1 ;  /* 0x000000ff15057207 */ /* 0x000fe40000800000 */
[----:B------:R-:W-:Y:S02]  /*01d0*/  ISETP.GE.AND P1, PT, R6, R3, PT ;  /* 0x000000030600720c */ /* 0x000fe40003f26270 */
[----:B------:R-:W-:-:S02]  /*01e0*/  CS2R R2, SRZ ;  /* 0x0000000000027805 */ /* 0x000fc4000001ff00 */
[----:B------:R-:W-:Y:S02]  /*01f0*/  ISETP.GE.AND P0, PT, R6, R5, PT ;  /* 0x000000050600720c */ /* 0x000fe40003f06270 */
[----:B------:R-:W-:Y:S02]  /*0200*/  CS2R R4, SRZ ;  /* 0x0000000000047805 */ /* 0x000fe4000001ff00 */
[----:B------:R-:W-:-:S05]  /*0210*/  IADD3 R22, R9, R25, RZ ;  /* 0x0000001909167210 */ /* 0x000fca0007ffe0ff */
[----:B------:R-:W-:Y:S05]  /*0220*/  @P1 BRA `(.L_x_6142) ;  /* 0x0000000000681947 */ /* 0x000fea0003800000 */
[C---:B------:R-:W-:Y:S01]  /*0230*/  IMAD.SHL.U32 R16, R8.reuse, 0x2, RZ ;  /* 0x0000000208107824 */ /* 0x040fe200078e00ff */
[----:B------:R-:W-:Y:S01]  /*0240*/  ULDC.64 UR6, c[0x0][0x218] ;  /* 0x0000860000067ab9 */ /* 0x000fe20000000a00 */
[----:B------:R-:W-:Y:S01]  /*0250*/  ULDC.64 UR8, c[0x0][0x220] ;  /* 0x0000880000087ab9 */ /* 0x000fe20000000a00 */
[----:B------:R-:W-:Y:S02]  /*0260*/  SHF.L.U64.HI R10, R8, 0x1, R22 ;  /* 0x00000001080a7819 */ /* 0x000fe40000010216 */
[C---:B------:R-:W-:Y:S02]  /*0270*/  IADD3 R14, P1, R16.reuse, UR6, RZ ;  /* 0x00000006100e7c10 */ /* 0x040fe4000ff3e0ff */
[----:B------:R-:W-:Y:S02]  /*0280*/  IADD3 R16, P2, R16, UR8, RZ ;  /* 0x0000000810107c10 */ /* 0x000fe4000ff5e0ff */
[C---:B------:R-:W-:Y:S02]  /*0290*/  IADD3.X R15, R10.reuse, UR7, RZ, P1, !PT ;  /* 0x000000070a0f7c10 */ /* 0x040fe40008ffe4ff */
[----:B------:R-:W-:-:S04]  /*02a0*/  IADD3.X R17, R10, UR9, RZ, P2, !PT ;  /* 0x000000090a117c10 */ /* 0x000fc800097fe4ff */
[----:B------:R-:W2:Y:S04]  /*02b0*/  LDG.E.64 R14, desc[UR4][R14.64] ;  /* 0x000000040e0e7981 */ /* 0x000ea8000c1e1b00 */
[----:B------:R-:W3:Y:S01]  /*02c0*/  LDG.E.64 R12, desc[UR4][R16.64] ;  /* 0x00000004100c7981 */ /* 0x000ee2000c1e1b00 */
[----:B--2---:R-:W-:Y:S01]  /*02d0*/  PRMT R27, R14, 0x7632, R27 ;  /* 0x000076320e1b7816 */ /* 0x004fe2000000001b */
[C---:B------:R-:W-:Y:S01]  /*02e0*/  IMAD.U32 R24, R15.reuse, 0x10000, RZ ;  /* 0x000100000f187824 */ /* 0x040fe200078e00ff */
[----:B------:R-:W-:Y:S02]  /*02f0*/  PRMT R28, R15, 0x7632, R28 ;  /* 0x000076320f1c7816 */ /* 0x000fe4000000001c */
[----:B---3--:R-:W-:Y:S02]  /*0300*/  PRMT R25, R12, 0x7632, R25 ;  /* 0x000076320c197816 */ /* 0x008fe40000000019 */
[C---:B------:R-:W-:Y:S01]  /*0310*/  PRMT R26, R13.reuse, 0x7632, R26 ;  /* 0x000076320d1a7816 */ /* 0x040fe2000000001a */
[----:B------:R-:W-:Y:S01]  /*0320*/  IMAD.U32 R13, R13, 0x10000, RZ ;  /* 0x000100000d0d7824 */ /* 0x000fe200078e00ff */
[----:B------:R-:W-:Y:S01]  /*0330*/  SHF.L.U32 R19, R14, 0x10, RZ ;  /* 0x000000100e137819 */ /* 0x000fe200000006ff */
[----:B------:R-:W-:Y:S01]  /*0340*/  IMAD.U32 R29, R28, 0x10000, RZ ;  /* 0x000100001c1d7824 */ /* 0x000fe200078e00ff */
[----:B------:R-:W-:Y:S01]  /*0350*/  SHF.L.U32 R10, R12, 0x10, RZ ;  /* 0x000000100c0a7819 */ /* 0x000fe200000006ff */
[----:B------:R-:W-:Y:S01]  /*0360*/  IMAD.U32 R14, R26, 0x10000, RZ ;  /* 0x000100001a0e7824 */ /* 0x000fe200078e00ff */
[----:B------:R-:W-:Y:S01]  /*0370*/  SHF.L.U32 R27, R27, 0x10, RZ ;  /* 0x000000101b1b7819 */ /* 0x000fe200000006ff */
[----:B------:R-:W-:Y:S01]  /*0380*/  FMUL R16, R13, R24 ;  /* 0x000000180d107220 */ /* 0x000fe20000400000 */
[----:B------:R-:W-:Y:S01]  /*0390*/  SHF.L.U32 R12, R25, 0x10, RZ ;  /* 0x00000010190c7819 */ /* 0x000fe200000006ff */
[----:B------:R-:W-:Y:S01]  /*03a0*/  FMUL R15, R10, R19 ;  /* 0x000000130a0f7220 */ /* 0x000fe20000400000 */
[----:B------:R-:W-:-:S03]  /*03b0*/  FMUL R19, R14, R29 ;  /* 0x0000001d0e137220 */ /* 0x000fc60000400000 */
[----:B------:R-:W-:-:S07]  /*03c0*/  FMUL R17, R12, R27 ;  /* 0x0000001b0c117220 */ /* 0x000fce0000400000 */
.L_x_6142:
[----:B------:R-:W-:Y:S05]  /*03d0*/  BSYNC B0 ;  /* 0x0000000000007941 */ /* 0x000fea0003800000 */
.L_x_6141:
[----:B------:R-:W-:Y:S01]  /*03e0*/  BSSY B0, `(.L_x_6143) ;  /* 0x000001f000007945 */ /* 0x000fe20003800000 */
[----:B------:R-:W-:-:S03]  /*03f0*/  CS2R R24, SRZ ;  /* 0x0000000000187805 */ /* 0x000fc6000001ff00 */
[----:B------:R-:W-:Y:S05]  /*0400*/  @P0 BRA `(.L_x_6144) ;  /* 0x0000000000700947 */ /* 0x000fea0003800000 */
[----:B------:R-:W-:Y:S01]  /*0410*/  IADD3 R0, P0, R8, R21, RZ ;  /* 0x0000001508007210 */ /* 0x000fe20007f1e0ff */
[----:B------:R-:W-:Y:S01]  /*0420*/  ULDC.64 UR6, c[0x0][0x218] ;  /* 0x0000860000067ab9 */ /* 0x000fe20000000a00 */
[----:B------:R-:W-:Y:S02]  /*0430*/  ULDC.64 UR8, c[0x0][0x220] ;  /* 0x0000880000087ab9 */ /* 0x000fe40000000a00 */
[----:B------:R-:W-:Y:S01]  /*0440*/  IADD3.X R3, R11, R22, RZ, P0, !PT ;  /* 0x000000160b037210 */ /* 0x000fe200007fe4ff */
[----:B------:R-:W-:-:S03]  /*0450*/  IMAD.SHL.U32 R2, R0, 0x2, RZ ;  /* 0x0000000200027824 */ /* 0x000fc600078e00ff */
        /* <DEDUP_REMOVED lines=10> */
[----:B---3--:R-:W-:Y:S01]  /*0500*/  PRMT R24, R2, 0x7632, R24 ;  /* 0x0000763202187816 */ /* 0x008fe20000000018 */
[C---:B------:R-:W-:Y:S01]  /*0510*/  IMAD.U32 R23, R3.reuse, 0x10000, RZ ;  /* 0x0001000003177824 */ /* 0x040fe200078e00ff */
[----:B------:R-:W-:Y:S01]  /*0520*/  PRMT R29, R3, 0x7632, R29 ;  /* 0x00007632031d7816 */ /* 0x000fe2000000001d */
[----:B------:R-:W-:Y:S01]  /*0530*/  IMAD.U32 R28, R28, 0x10000, RZ ;  /* 0x000100001c1c7824 */ /* 0x000fe200078e00ff */
[----:B------:R-:W-:-:S02]  /*0540*/  SHF.L.U32 R26, R4, 0x10, RZ ;  /* 0x00000010041a7819 */ /* 0x000fc400000006ff */
        /* <DEDUP_REMOVED lines=8> */
.L_x_6144:
[----:B------:R-:W-:Y:S05]  /*05d0*/  BSYNC B0 ;  /* 0x0000000000007941 */ /* 0x000fea0003800000 */
.L_x_6143:
[----:B------:R-:W-:Y:S01]  /*05e0*/  FADD R27, R15, R17 ;  /* 0x000000110f1b7221 */ /* 0x000fe20000000000 */
[----:B------:R-:W-:Y:S01]  /*05f0*/  FADD R29, R4, R3 ;  /* 0x00000003041d7221 */ /* 0x000fe20000000000 */
[----:B------:R-:W-:Y:S02]  /*0600*/  ISETP.GE.AND P0, PT, R18, 0x1, PT ;  /* 0x000000011200780c */ /* 0x000fe40003f06270 */
[----:B------:R-:W-:Y:S01]  /*0610*/  FADD R26, R27, R16 ;  /* 0x000000101b1a7221 */ /* 0x000fe20000000000 */
[----:B------:R-:W-:-:S03]  /*0620*/  FADD R29, R29, R2 ;  /* 0x000000021d1d7221 */ /* 0x000fc60000000000 */
[----:B------:R-:W-:Y:S01]  /*0630*/  FADD R26, R26, R19 ;  /* 0x000000131a1a7221 */ /* 0x000fe20000000000 */
[----:B------:R-:W-:-:S04]  /*0640*/  FADD R29, R29, R0 ;  /* 0x000000001d1d7221 */ /* 0x000fc80000000000 */
[----:B------:R-:W0:Y:S04]  /*0650*/  SHFL.BFLY PT, R27, R26, 0x10, 0x1f ;  /* 0x0e001f001a1b7f89 */ /* 0x000e2800000e0000 */
[----:B------:R-:W1:Y:S01]  /*0660*/  SHFL.BFLY PT, R18, R29, 0x10, 0x1f ;  /* 0x0e001f001d127f89 */ /* 0x000e6200000e0000 */
[----:B0-----:R-:W-:Y:S01]  /*0670*/  FADD R27, R26, R27 ;  /* 0x0000001b1a1b7221 */ /* 0x001fe20000000000 */
[----:B-1----:R-:W-:-:S04]  /*0680*/  FADD R18, R29, R18 ;  /* 0x000000121d127221 */ /* 0x002fc80000000000 */
[----:B------:R-:W0:Y:S02]  /*0690*/  SHFL.BFLY PT, R28, R27, 0x8, 0x1f ;  /* 0x0d001f001b1c7f89 */ /* 0x000e2400000e0000 */
[----:B0-----:R-:W-:Y:S02]  /*06a0*/  FADD R28, R27, R28 ;  /* 0x0000001c1b1c7221 */ /* 0x001fe40000000000 */
[----:B------:R-:W0:Y:S02]  /*06b0*/  SHFL.BFLY PT, R27, R18, 0x8, 0x1f ;  /* 0x0d001f00121b7f89 */ /* 0x000e2400000e0000 */
[----:B0-----:R-:W-:Y:S02]  /*06c0*/  FADD R26, R18, R27 ;  /* 0x0000001b121a7221 */ /* 0x001fe40000000000 */
        /* <DEDUP_REMOVED lines=9> */
[----:B------:R1:W2:Y:S01]  /*0760*/  SHFL.BFLY PT, R28, R27, 0x1, 0x1f ;  /* 0x0c201f001b1c7f89 */ /* 0x0002a200000e0000 */
[----:B0-----:R-:W-:Y:S01]  /*0770*/  FADD R18, R26, R29 ;  /* 0x0000001d1a127221 */ /* 0x001fe20000000000 */
[----:B-1----:R-:W-:Y:S06]  /*0780*/  @!P0 EXIT ;  /* 0x000000000000894d */ /* 0x002fec0003800000 */
[----:B------:R-:W-:Y:S01]  /*0790*/  ISETP.GE.AND P1, PT, R6, R21, PT ;  /* 0x000000150600720c */ /* 0x000fe20003f26270 */
[----:B------:R-:W-:Y:S01]  /*07a0*/  BSSY B0, `(.L_x_6145) ;  /* 0x0000013000007945 */ /* 0x000fe20003800000 */
[----:B------:R-:W-:Y:S01]  /*07b0*/  ISETP.GE.AND P0, PT, R20, 0x2, PT ;  /* 0x000000021400780c */ /* 0x000fe20003f06270 */
[----:B--2---:R-:W-:-:S10]  /*07c0*/  FADD R27, R27, R28 ;  /* 0x0000001c1b1b7221 */ /* 0x004fd40000000000 */
[----:B------:R-:W-:Y:S05]  /*07d0*/  @P1 BRA `(.L_x_6146) ;  /* 0x00000000003c1947 */ /* 0x000fea0003800000 */
[C---:B------:R-:W-:Y:S01]  /*07e0*/  FFMA R10, R18.reuse, -R10, R15 ;  /* 0x8000000a120a7223 */ /* 0x040fe2000000000f */
[C---:B------:R-:W-:Y:S01]  /*07f0*/  FFMA R12, R18.reuse, -R12, R17 ;  /* 0x8000000c120c7223 */ /* 0x040fe20000000011 */
[C---:B------:R-:W-:Y:S01]  /*0800*/  FFMA R16, R18.reuse, -R13, R16 ;  /* 0x8000000d12107223 */ /* 0x040fe20000000010 */
[----:B------:R-:W-:Y:S01]  /*0810*/  FFMA R14, R18, -R14, R19 ;  /* 0x8000000e120e7223 */ /* 0x000fe20000000013 */
[----:B------:R-:W-:Y:S01]  /*0820*/  ULDC UR6, c[0x0][0x228] ;  /* 0x00008a0000067ab9 */ /* 0x000fe20000000800 */
[----:B------:R-:W-:Y:S01]  /*0830*/  ULDC.64 UR8, c[0x0][0x210] ;  /* 0x0000840000087ab9 */ /* 0x000fe20000000a00 */
[----:B------:R-:W-:Y:S01]  /*0840*/  FMUL R10, R10, UR6 ;  /* 0x000000060a0a7c20 */ /* 0x000fe20008400000 */
[----:B------:R-:W-:Y:S01]  /*0850*/  FMUL R13, R12, UR6 ;  /* 0x000000060c0d7c20 */ /* 0x000fe20008400000 */
[----:B------:R-:W-:Y:S01]  /*0860*/  FMUL R16, R16, UR6 ;  /* 0x0000000610107c20 */ /* 0x000fe20008400000 */
[----:B------:R-:W-:Y:S01]  /*0870*/  FMUL R15, R14, UR6 ;  /* 0x000000060e0f7c20 */ /* 0x000fe20008400000 */
[----:B------:R-:W-:-:S02]  /*0880*/  LEA R6, P2, R8, UR8, 0x1 ;  /* 0x0000000808067c11 */ /* 0x000fc4000f8408ff */
[----:B------:R-:W-:Y:S02]  /*0890*/  F2FP.BF16.F32.PACK_AB R12, R13, R10 ;  /* 0x0000000a0d0c723e */ /* 0x000fe400000010ff */
[----:B------:R-:W-:Y:S02]  /*08a0*/  LEA.HI.X R7, R8, UR9, R22, 0x1, P2 ;  /* 0x0000000908077c11 */ /* 0x000fe400090f0c16 */
[----:B------:R-:W-:-:S05]  /*08b0*/  F2FP.BF16.F32.PACK_AB R13, R15, R16 ;  /* 0x000000100f0d723e */ /* 0x000fca00000010ff */
[----:B------:R0:W-:Y:S02]  /*08c0*/  STG.E.64 desc[UR4][R6.64], R12 ;  /* 0x0000000c06007986 */ /* 0x0001e4000c101b04 */
.L_x_6146:
[----:B------:R-:W-:Y:S05]  /*08d0*/  BSYNC B0 ;  /* 0x0000000000007941 */ /* 0x000fea0003800000 */
.L_x_6145:
[----:B------:R-:W-:Y:S05]  /*08e0*/  @!P0 EXIT ;  /* 0x000000000000894d */ /* 0x000fea0003800000 */
[----:B------:R-:W-:Y:S05]  /*08f0*/  @P1 EXIT ;  /* 0x000000000000194d */ /* 0x000fea0003800000 */
[C---:B------:R-:W-:Y:S01]  /*0900*/  FFMA R4, R27.reuse, -R25, R4 ;  /* 0x800000191b047223 */ /* 0x040fe20000000004 */
[C---:B------:R-:W-:Y:S01]  /*0910*/  FFMA R3, R27.reuse, -R24, R3 ;  /* 0x800000181b037223 */ /* 0x040fe20000000003 */
[C---:B------:R-:W-:Y:S01]  /*0920*/  FFMA R2, R27.reuse, -R23, R2 ;  /* 0x800000171b027223 */ /* 0x040fe20000000002 */
[----:B------:R-:W-:Y:S01]  /*0930*/  IADD3 R8, P0, R8, R21, RZ ;  /* 0x0000001508087210 */ /* 0x000fe20007f1e0ff */
[----:B------:R-:W-:Y:S01]  /*0940*/  FFMA R27, R27, -R5, R0 ;  /* 0x800000051b1b7223 */ /* 0x000fe20000000000 */
[----:B------:R-:W-:Y:S01]  /*0950*/  ULDC UR6, c[0x0][0x228] ;  /* 0x00008a0000067ab9 */ /* 0x000fe20000000800 */
[----:B------:R-:W-:Y:S01]  /*0960*/  ULDC.64 UR8, c[0x0][0x210] ;  /* 0x0000840000087ab9 */ /* 0x000fe20000000a00 */
[----:B------:R-:W-:Y:S01]  /*0970*/  FMUL R4, R4, UR6 ;  /* 0x0000000604047c20 */ /* 0x000fe20008400000 */
[----:B------:R-:W-:Y:S01]  /*0980*/  FMUL R5, R3, UR6 ;  /* 0x0000000603057c20 */ /* 0x000fe20008400000 */
[----:B------:R-:W-:Y:S01]  /*0990*/  IADD3.X R11, R11, R22, RZ, P0, !PT ;  /* 0x000000160b0b7210 */ /* 0x000fe200007fe4ff */
[----:B------:R-:W-:Y:S01]  /*09a0*/  FMUL R0, R2, UR6 ;  /* 0x0000000602007c20 */ /* 0x000fe20008400000 */
[----:B------:R-:W-:Y:S01]  /*09b0*/  FMUL R27, R27, UR6 ;  /* 0x000000061b1b7c20 */ /* 0x000fe20008400000 */
[----:B------:R-:W-:-:S02]  /*09c0*/  LEA R2, P0, R8, UR8, 0x1 ;  /* 0x0000000808027c11 */ /* 0x000fc4000f8008ff */
[----:B------:R-:W-:Y:S02]  /*09d0*/  F2FP.BF16.F32.PACK_AB R4, R5, R4 ;  /* 0x000000040504723e */ /* 0x000fe400000010ff */
[----:B------:R-:W-:Y:S02]  /*09e0*/  LEA.HI.X R3, R8, UR9, R11, 0x1, P0 ;  /* 0x0000000908037c11 */ /* 0x000fe400080f0c0b */
[----:B------:R-:W-:-:S05]  /*09f0*/  F2FP.BF16.F32.PACK_AB R5, R27, R0 ;  /* 0x000000001b05723e */ /* 0x000fca00000010ff */
[----:B------:R-:W-:Y:S01]  /*0a00*/  STG.E.64 desc[UR4][R2.64], R4 ;  /* 0x0000000402007986 */ /* 0x000fe2000c101b04 */
[----:B------:R-:W-:Y:S05]  /*0a10*/  EXIT ;  /* 0x000000000000794d */ /* 0x000fea0003800000 */
.L_x_6147:
        /* <DEDUP_REMOVED lines=14> */
.L_x_11343:


//--------------------- .text._ZN18transformer_engine35scaled_masked_softmax_warp_backwardI13__nv_bfloat16S1_fLi6EEEvPT0_PKT_S6_T1_ii --------------------------
	.section	.text._ZN18transformer_engine35scaled_masked_softmax_warp_backwardI13__nv_bfloat16S1_fLi6EEEvPT0_PKT_S6_T1_ii,"ax",@progbits
	.align	128
        .global         _ZN18transformer_engine35scaled_masked_softmax_warp_backwardI13__nv_bfloat16S1_fLi6EEEvPT0_PKT_S6_T1_ii
        .type           _ZN18transformer_engine35scaled_masked_softmax_warp_backwardI13__nv_bfloat16S1_fLi6EEEvPT0_PKT_S6_T1_ii,@function
        .size           _ZN18transformer_engine35scaled_masked_softmax_warp_backwardI13__nv_bfloat16S1_fLi6EEEvPT0_PKT_S6_T1_ii,(.L_x_11344 - _ZN18transformer_engine35scaled_masked_softmax_warp_backwardI13__nv_bfloat16S1_fLi6EEEvPT0_PKT_S6_T1_ii)
        .other          _ZN18transformer_engine35scaled_masked_softmax_warp_backwardI13__nv_bfloat16S1_fLi6EEEvPT0_PKT_S6_T1_ii,@"STO_CUDA_ENTRY STV_DEFAULT"
_ZN18transformer_engine35scaled_masked_softmax_warp_backwardI13__nv_bfloat16S1_fLi6EEEvPT0_PKT_S6_T1_ii:
.text._ZN18transformer_engine35scaled_masked_softmax_warp_backwardI13__nv_bfloat16S1_fLi6EEEvPT0_PKT_S6_T1_ii:
        /* <DEDUP_REMOVED lines=9> */
[----:B-1----:R-:W-:-:S02]  /*0090*/  SHF.R.S32.HI R3, RZ, 0x1f, R2 ;  /* 0x0000001fff037819 */ /* 0x002fc40000011402 */
[----:B------:R-:W-:Y:S02]  /*00a0*/  IMAD.SHL.U32 R0, R0, 0x2, RZ ;  /* 0x0000000200007824 */ /* 0x000fe400078e00ff */
[----:B------:R-:W-:Y:S01]  /*00b0*/  VIADD R8, R2, 0x20 ;  /* 0x0000002002087836 */ /* 0x000fe20000000000 */
[----:B--2---:R-:W-:Y:S01]  /*00c0*/  SHF.R.S32.HI R11, RZ, 0x1f, R9 ;  /* 0x0000001fff0b7819 */ /* 0x004fe20000011409 */
[----:B------:R-:W-:-:S04]  /*00d0*/  IMAD.WIDE.U32 R4, R0, R9, R2 ;  /* 0x0000000900047225 */ /* 0x000fc800078e0002 */
[----:B------:R-:W-:Y:S01]  /*00e0*/  IMAD R13, R11, R0, RZ ;  /* 0x000000000b0d7224 */ /* 0x000fe200078e02ff */
[----:B------:R-:W-:Y:S01]  /*00f0*/  IADD3 R0, -R0, UR4, RZ ;  /* 0x0000000400007c10 */ /* 0x000fe2000fffe1ff */
[C---:B------:R-:W-:Y:S01]  /*0100*/  IMAD.SHL.U32 R7, R4.reuse, 0x2, RZ ;  /* 0x0000000204077824 */ /* 0x040fe200078e00ff */
[----:B------:R-:W-:Y:S01]  /*0110*/  IADD3 R6, P1, R4, R9, RZ ;  /* 0x0000000904067210 */ /* 0x000fe20007f3e0ff */
[----:B------:R-:W-:Y:S01]  /*0120*/  IMAD.IADD R13, R5, 0x1, R13 ;  /* 0x00000001050d7824 */ /* 0x000fe200078e020d */
[C---:B------:R-:W-:Y:S01]  /*0130*/  VIMNMX R22, R0.reuse, 0x2, PT ;  /* 0x0000000200167848 */ /* 0x040fe20003fe0100 */
[----:B------:R-:W-:Y:S01]  /*0140*/  ULDC.64 UR4, c[0x0][0x220] ;  /* 0x0000880000047ab9 */ /* 0x000fe20000000a00 */
[----:B------:R-:W-:Y:S02]  /*0150*/  ISETP.GT.AND P0, PT, R0, RZ, PT ;  /* 0x000000ff0000720c */ /* 0x000fe40003f04270 */
[----:B------:R-:W-:Y:S02]  /*0160*/  ISETP.GT.AND P2, PT, R22, 0x1, PT ;  /* 0x000000011600780c */ /* 0x000fe40003f44270 */
[--C-:B------:R-:W-:Y:S01]  /*0170*/  SHF.L.U64.HI R4, R4, 0x1, R13.reuse ;  /* 0x0000000104047819 */ /* 0x100fe2000001020d */
[----:B------:R-:W-:Y:S01]  /*0180*/  IMAD.X R13, R11, 0x1, R13, P1 ;  /* 0x000000010b0d7824 */ /* 0x000fe200008e060d */
[----:B------:R-:W-:-:S02]  /*0190*/  SEL R5, R9, RZ, P0 ;  /* 0x000000ff09057207 */ /* 0x000fc40000000000 */
[----:B------:R-:W-:Y:S02]  /*01a0*/  IADD3 R14, P4, R7, UR4, RZ ;  /* 0x00000004070e7c10 */ /* 0x000fe4000ff9e0ff */
[----:B------:R-:W-:Y:S02]  /*01b0*/  SEL R11, R9, RZ, P2 ;  /* 0x000000ff090b7207 */ /* 0x000fe40001000000 */
[-C--:B------:R-:W-:Y:S02]  /*01c0*/  ISETP.GE.AND P0, PT, R2, R5.reuse, PT ;  /* 0x000000050200720c */ /* 0x080fe40003f06270 */
[----:B------:R-:W-:Y:S01]  /*01d0*/  ISETP.GE.AND P1, PT, R8, R5, PT ;  /* 0x000000050800720c */ /* 0x000fe20003f26270 */
[----:B------:R-:W-:Y:S01]  /*01e0*/  IMAD.SHL.U32 R5, R6, 0x2, RZ ;  /* 0x0000000206057824 */ /* 0x000fe200078e00ff */
[----:B------:R-:W-:Y:S02]  /*01f0*/  IADD3.X R15, R4, UR5, RZ, P4, !PT ;  /* 0x00000005040f7c10 */ /* 0x000fe4000a7fe4ff */
[----:B------:R-:W-:-:S02]  /*0200*/  IADD3 R12, P4, R7, UR6, RZ ;  /* 0x00000006070c7c10 */ /* 0x000fc4000ff9e0ff */
[-C--:B------:R-:W-:Y:S02]  /*0210*/  ISETP.GE.AND P3, PT, R2, R11.reuse, PT ;  /* 0x0000000b0200720c */ /* 0x080fe40003f66270 */
[----:B------:R-:W-:Y:S02]  /*0220*/  ISETP.GE.AND P2, PT, R8, R11, PT ;  /* 0x0000000b0800720c */ /* 0x000fe40003f46270 */
[----:B------:R-:W-:Y:S02]  /*0230*/  SHF.L.U64.HI R6, R6, 0x1, R13 ;  /* 0x0000000106067819 */ /* 0x000fe4000001020d */
[----:B------:R-:W-:Y:S02]  /*0240*/  IADD3.X R13, R4, UR7, RZ, P4, !PT ;  /* 0x00000007040d7c10 */ /* 0x000fe4000a7fe4ff */
[C---:B------:R-:W-:Y:S02]  /*0250*/  IADD3 R16, P5, R5.reuse, UR4, RZ ;  /* 0x0000000405107c10 */ /* 0x040fe4000ffbe0ff */
[----:B------:R-:W-:-:S02]  /*0260*/  IADD3 R10, P4, R5, UR6, RZ ;  /* 0x00000006050a7c10 */ /* 0x000fc4000ff9e0ff */
[C---:B------:R-:W-:Y:S01]  /*0270*/  IADD3.X R17, R6.reuse, UR5, RZ, P5, !PT ;  /* 0x0000000506117c10 */ /* 0x040fe2000affe4ff */
[----:B------:R-:W-:Y:S01]  /*0280*/  ULDC.64 UR4, c[0x0][0x208] ;  /* 0x0000820000047ab9 */ /* 0x000fe20000000a00 */
[----:B------:R-:W-:Y:S01]  /*0290*/  IADD3.X R11, R6, UR7, RZ, P4, !PT ;  /* 0x00000007060b7c10 */ /* 0x000fe2000a7fe4ff */
[----:B------:R-:W2:Y:S04]  /*02a0*/  @!P1 LDG.E.U16 R24, desc[UR4][R14.64+0x40] ;  /* 0x000040040e189981 */ /* 0x000ea8000c1e1500 */
[----:B------:R-:W3:Y:S04]  /*02b0*/  @!P1 LDG.E.U16 R23, desc[UR4][R12.64+0x40] ;  /* 0x000040040c179981 */ /* 0x000ee8000c1e1500 */
[----:B------:R0:W4:Y:S04]  /*02c0*/  @!P0 LDG.E.U16 R27, desc[UR4][R14.64] ;  /* 0x000000040e1b8981 */ /* 0x000128000c1e1500 */
[----:B------:R1:W5:Y:S04]  /*02d0*/  @!P0 LDG.E.U16 R20, desc[UR4][R12.64] ;  /* 0x000000040c148981 */ /* 0x000368000c1e1500 */
[----:B------:R-:W5:Y:S04]  /*02e0*/  @!P3 LDG.E.U16 R25, desc[UR4][R16.64] ;  /* 0x000000041019b981 */ /* 0x000f68000c1e1500 */
[----:B------:R-:W5:Y:S04]  /*02f0*/  @!P2 LDG.E.U16 R28, desc[UR4][R16.64+0x40] ;  /* 0x00004004101ca981 */ /* 0x000f68000c1e1500 */
[----:B------:R-:W5:Y:S04]  /*0300*/  @!P3 LDG.E.U16 R21, desc[UR4][R10.64] ;  /* 0x000000040a15b981 */ /* 0x000f68000c1e1500 */
[----:B------:R1:W5:Y:S01]  /*0310*/  @!P2 LDG.E.U16 R26, desc[UR4][R10.64+0x40] ;  /* 0x000040040a1aa981 */ /* 0x000362000c1e1500 */
[----:B------:R-:W-:-:S02]  /*0320*/  CS2R R18, SRZ ;  /* 0x0000000000127805 */ /* 0x000fc4000001ff00 */
[----:B0-----:R-:W-:Y:S02]  /*0330*/  CS2R R14, SRZ ;  /* 0x00000000000e7805 */ /* 0x001fe4000001ff00 */
[----:B-1----:R-:W-:Y:S02]  /*0340*/  CS2R R12, SRZ ;  /* 0x00000000000c7805 */ /* 0x002fe4000001ff00 */
[----:B------:R-:W-:Y:S02]  /*0350*/  CS2R R10, SRZ ;  /* 0x00000000000a7805 */ /* 0x000fe4000001ff00 */
[----:B--2---:R-:W-:Y:S02]  /*0360*/  @!P1 SHF.L.U32 R18, R24, 0x10, RZ ;  /* 0x0000001018129819 */ /* 0x004fe400000006ff */
[----:B---3--:R-:W-:Y:S01]  /*0370*/  @!P1 SHF.L.U32 R23, R23, 0x10, RZ ;  /* 0x0000001017179819 */ /* 0x008fe200000006ff */
[----:B----4-:R-:W-:Y:S02]  /*0380*/  @!P0 IMAD.U32 R19, R27, 0x10000, RZ ;  /* 0x000100001b138824 */ /* 0x010fe400078e00ff */
[----:B-----5:R-:W-:-:S02]  /*0390*/  @!P0 IMAD.U32 R20, R20, 0x10000, RZ ;  /* 0x0001000014148824 */ /* 0x020fc400078e00ff */
[----:B------:R-:W-:Y:S01]  /*03a0*/  @!P1 FMUL R13, R18, R23 ;  /* 0x00000017120d9220 */ /* 0x000fe20000400000 */
[----:B------:R-:W-:Y:S02]  /*03b0*/  @!P3 IMAD.U32 R15, R25, 0x10000, RZ ;  /* 0x00010000190fb824 */ /* 0x000fe400078e00ff */
[----:B------:R-:W-:Y:S01]  /*03c0*/  @!P0 FMUL R12, R19, R20 ;  /* 0x00000014130c8220 */ /* 0x000fe20000400000 */
[----:B------:R-:W-:Y:S02]  /*03d0*/  @!P2 IMAD.U32 R14, R28, 0x10000, RZ ;  /* 0x000100001c0ea824 */ /* 0x000fe400078e00ff */
[----:B------:R-:W-:Y:S02]  /*03e0*/  @!P3 IMAD.U32 R16, R21, 0x10000, RZ ;  /* 0x000100001510b824 */ /* 0x000fe400078e00ff */
[----:B------:R-:W-:Y:S02]  /*03f0*/  @!P2 IMAD.U32 R17, R26, 0x10000, RZ ;  /* 0x000100001a11a824 */ /* 0x000fe400078e00ff */
[----:B------:R-:W-:-:S02]  /*0400*/  @!P3 FMUL R10, R15, R16 ;  /* 0x000000100f0ab220 */ /* 0x000fc40000400000 */
[----:B------:R-:W-:Y:S01]  /*0410*/  @!P2 FMUL R11, R14, R17 ;  /* 0x000000110e0ba220 */ /* 0x000fe20000400000 */
[----:B------:R-:W-:-:S03]  /*0420*/  FADD R16, R12, R13 ;  /* 0x0000000d0c107221 */ /* 0x000fc60000000000 */
[----:B------:R-:W-:Y:S02]  /*0430*/  FADD R20, R10, R11 ;  /* 0x0000000b0a147221 */ /* 0x000fe40000000000 */
[----:B------:R-:W0:Y:S04]  /*0440*/  SHFL.BFLY PT, R17, R16, 0x10, 0x1f ;  /* 0x0e001f0010117f89 */ /* 0x000e2800000e0000 */
[----:B------:R-:W1:Y:S01]  /*0450*/  SHFL.BFLY PT, R21, R20, 0x10, 0x1f ;  /* 0x0e001f0014157f89 */ /* 0x000e6200000e0000 */
[----:B0-----:R-:W-:Y:S01]  /*0460*/  FADD R17, R16, R17 ;  /* 0x0000001110117221 */ /* 0x001fe20000000000 */
[----:B-1----:R-:W-:-:S04]  /*0470*/  FADD R21, R20, R21 ;  /* 0x0000001514157221 */ /* 0x002fc80000000000 */
        /* <DEDUP_REMOVED lines=10> */
[----:B------:R-:W-:Y:S01]  /*0520*/  ISETP.GE.AND P0, PT, R22, 0x1, PT ;  /* 0x000000011600780c */ /* 0x000fe20003f06270 */
[----:B0-----:R-:W-:Y:S01]  /*0530*/  FADD R20, R23, R16 ;  /* 0x0000001017147221 */ /* 0x001fe20000000000 */
[----:B-1----:R-:W-:-:S04]  /*0540*/  FADD R16, R25, R28 ;  /* 0x0000001c19107221 */ /* 0x002fc80000000000 */
[----:B------:R0:W1:Y:S04]  /*0550*/  SHFL.BFLY PT, R21, R20, 0x1, 0x1f ;  /* 0x0c201f0014157f89 */ /* 0x00006800000e0000 */
[----:B------:R0:W2:Y:S03]  /*0560*/  SHFL.BFLY PT, R17, R16, 0x1, 0x1f ;  /* 0x0c201f0010117f89 */ /* 0x0000a600000e0000 */
[----:B------:R-:W-:Y:S05]  /*0570*/  @!P0 EXIT ;  /* 0x000000000000894d */ /* 0x000fea0003800000 */
[-C--:B------:R-:W-:Y:S01]  /*0580*/  ISETP.GE.AND P1, PT, R2, R9.reuse, PT ;  /* 0x000000090200720c */ /* 0x080fe20003f26270 */
[----:B-1----:R-:W-:Y:S01]  /*0590*/  FADD R21, R20, R21 ;  /* 0x0000001514157221 */ /* 0x002fe20000000000 */
[----:B------:R-:W-:Y:S01]  /*05a0*/  ISETP.GE.AND P2, PT, R8, R9, PT ;  /* 0x000000090800720c */ /* 0x000fe20003f46270 */
[----:B------:R-:W-:Y:S01]  /*05b0*/  ULDC.64 UR6, c[0x0][0x210] ;  /* 0x0000840000067ab9 */ /* 0x000fe20000000a00 */
[----:B------:R-:W-:-:S09]  /*05c0*/  ISETP.GE.AND P0, PT, R0, 0x2, PT ;  /* 0x000000020000780c */ /* 0x000fd20003f06270 */
[----:B------:R-:W1:Y:S01]  /*05d0*/  @!P1 LDC R3, c[0x0][0x228] ;  /* 0x00008a00ff039b82 */ /* 0x000e620000000800 */
[C---:B------:R-:W-:Y:S01]  /*05e0*/  @!P1 FFMA R12, R21.reuse, -R19, R12 ;  /* 0x80000013150c9223 */ /* 0x040fe2000000000c */
[----:B------:R-:W-:-:S06]  /*05f0*/  @!P2 FFMA R13, R21, -R18, R13 ;  /* 0x80000012150da223 */ /* 0x000fcc000000000d */
[----:B------:R-:W3:Y:S01]  /*0600*/  @!P2 LDC R2, c[0x0][0x228] ;  /* 0x00008a00ff02ab82 */ /* 0x000ee20000000800 */
[----:B-1----:R-:W-:-:S05]  /*0610*/  @!P1 FMUL R12, R12, R3 ;  /* 0x000000030c0c9220 */ /* 0x002fca0000400000 */
[----:B------:R-:W-:Y:S01]  /*0620*/  @!P1 F2FP.BF16.F32.PACK_AB R12, RZ, R12 ;  /* 0x0000000cff0c923e */ /* 0x000fe200000010ff */
[----:B---3--:R-:W-:Y:S01]  /*0630*/  @!P2 FMUL R13, R13, R2 ;  /* 0x000000020d0da220 */ /* 0x008fe20000400000 */
[----:B------:R-:W-:-:S04]  /*0640*/  IADD3 R2, P3, R7, UR6, RZ ;  /* 0x0000000607027c10 */ /* 0x000fc8000ff7e0ff */
[----:B------:R-:W-:Y:S02]  /*0650*/  @!P2 F2FP.BF16.F32.PACK_AB R13, RZ, R13 ;  /* 0x0000000dff0da23e */ /* 0x000fe400000010ff */
[----:B------:R-:W-:-:S05]  /*0660*/  IADD3.X R3, R4, UR7, RZ, P3, !PT ;  /* 0x0000000704037c10 */ /* 0x000fca0009ffe4ff */
[----:B------:R1:W-:Y:S04]  /*0670*/  @!P1 STG.E.U16 desc[UR4][R2.64], R12 ;  /* 0x0000000c02009986 */ /* 0x0003e8000c101504 */
[----:B------:R1:W-:Y:S01]  /*0680*/  @!P2 STG.E.U16 desc[UR4][R2.64+0x40], R13 ;  /* 0x0000400d0200a986 */ /* 0x0003e2000c101504 */
[----:B------:R-:W-:Y:S05]  /*0690*/  @!P0 EXIT ;  /* 0x000000000000894d */ /* 0x000fea0003800000 */
[----:B-1----:R-:W1:Y:S01]  /*06a0*/  @!P1 LDC R3, c[0x0][0x228] ;  /* 0x00008a00ff039b82 */ /* 0x002e620000000800 */
[----:B--2---:R-:W-:Y:S01]  /*06b0*/  FADD R17, R16, R17 ;  /* 0x0000001110117221 */ /* 0x004fe20000000000 */
[----:B------:R-:W-:-:S03]  /*06c0*/  IADD3 R2, P0, R5, UR6, RZ ;  /* 0x0000000605027c10 */ /* 0x000fc6000ff1e0ff */
[----:B------:R-:W-:-:S04]  /*06d0*/  @!P1 FFMA R10, R17, -R15, R10 ;  /* 0x8000000f110a9223 */ /* 0x000fc8000000000a */
[----:B-1----:R-:W-:Y:S01]  /*06e0*/  @!P1 FMUL R10, R10, R3 ;  /* 0x000000030a0a9220 */ /* 0x002fe20000400000 */
[----:B------:R-:W-:-:S04]  /*06f0*/  IADD3.X R3, R6, UR7, RZ, P0, !PT ;  /* 0x0000000706037c10 */ /* 0x000fc800087fe4ff */
[----:B------:R-:W-:-:S05]  /*0700*/  @!P1 F2FP.BF16.F32.PACK_AB R10, RZ, R10 ;  /* 0x0000000aff0a923e */ /* 0x000fca00000010ff */
[----:B------:R1:W-:Y:S01]  /*0710*/  @!P1 STG.E.U16 desc[UR4][R2.64], R10 ;  /* 0x0000000a02009986 */ /* 0x0003e2000c101504 */
[----:B------:R-:W-:Y:S05]  /*0720*/  @P2 EXIT ;  /* 0x000000000000294d */ /* 0x000fea0003800000 */
[----:B------:R-:W-:Y:S01]  /*0730*/  FFMA R11, R17, -R14, R11 ;  /* 0x8000000e110b7223 */ /* 0x000fe2000000000b */
[----:B------:R-:W-:-:S03]  /*0740*/  ULDC UR6, c[0x0][0x228] ;  /* 0x00008a0000067ab9 */ /* 0x000fc60000000800 */
[----:B------:R-:W-:-:S05]  /*0750*/  FMUL R11, R11, UR6 ;  /* 0x000000060b0b7c20 */ /* 0x000fca0008400000 */
[----:B------:R-:W-:-:S05]  /*0760*/  F2FP.BF16.F32.PACK_AB R11, RZ, R11 ;  /* 0x0000000bff0b723e */ /* 0x000fca00000010ff */
[----:B------:R-:W-:Y:S01]  /*0770*/  STG.E.U16 desc[UR4][R2.64+0x40], R11 ;  /* 0x0000400b02007986 */ /* 0x000fe2000c101504 */
[----:B------:R-:W-:Y:S05]  /*0780*/  EXIT ;  /* 0x000000000000794d */ /* 0x000fea0003800000 */
.L_x_6148:
        /* <DEDUP_REMOVED lines=15> */
.L_x_11344:


//--------------------- .text._ZN18transformer_engine35scaled_masked_softmax_warp_backwardI13__nv_bfloat16S1_fLi5EEEvPT0_PKT_S6_T1_ii --------------------------
	.section	.text._ZN18transformer_engine35scaled_masked_softmax_warp_backwardI13__nv_bfloat16S1_fLi5EEEvPT0_PKT_S6_T1_ii,"ax",@progbits
	.align	128
        .global         _ZN18transformer_engine35scaled_masked_softmax_warp_backwardI13__nv_bfloat16S1_fLi5EEEvPT0_PKT_S6_T1_ii
        .type           _ZN18transformer_engine35scaled_masked_softmax_warp_backwardI13__nv_bfloat16S1_fLi5EEEvPT0_PKT_S6_T1_ii,@function
        .size           _ZN18transformer_engine35scaled_masked_softmax_warp_backwardI13__nv_bfloat16S1_fLi5EEEvPT0_PKT_S6_T1_ii,(.L_x_11345 - _ZN18transformer_engine35scaled_masked_softmax_warp_backwardI13__nv_bfloat16S1_fLi5EEEvPT0_PKT_S6_T1_ii)
        .other          _ZN18transformer_engine35scaled_masked_softmax_warp_backwardI13__nv_bfloat16S1_fLi5EEEvPT0_PKT_S6_T1_ii,@"STO_CUDA_ENTRY STV_DEFAULT"
_ZN18transformer_engine35scaled_masked_softmax_warp_backwardI13__nv_bfloat16S1_fLi5EEEvPT0_PKT_S6_T1_ii:
.text._ZN18transformer_engine35scaled_masked_softmax_warp_backwardI13__nv_bfloat16S1_fLi5EEEvPT0_PKT_S6_T1_ii:
[----:B------:R-:W-:Y:S01]  /*0000*/  LDC R1, c[0x0][0x28] ;  /* 0x00000a00ff017b82 */ /* 0x000fe20000000800 */
[----:B------:R-:W0:Y:S07]  /*0010*/  S2R R3, SR_TID.Y ;  /* 0x0000000000037919 */ /* 0x000e2e0000002200 */
[----:B------:R-:W0:Y:S01]  /*0020*/  S2UR UR4, SR_CTAID.X ;  /* 0x00000000000479c3 */ /* 0x000e220000002500 */
[----:B------:R-:W1:Y:S07]  /*0030*/  S2R R4, SR_TID.X ;  /* 0x0000000000047919 */ /* 0x000e6e0000002100 */
[----:B------:R-:W0:Y:S08]  /*0040*/  LDC R0, c[0x0][0x4] ;  /* 0x00000100ff007b82 */ /* 0x000e300000000800 */
[----:B------:R-:W2:Y:S01]  /*0050*/  LDC R15, c[0x0][0x230] ;  /* 0x00008c00ff0f7b82 */ /* 0x000ea20000000800 */
[----:B0-----:R-:W-:Y:S01]  /*0060*/  IMAD R0, R0, UR4, R3 ;  /* 0x0000000400007c24 */ /* 0x001fe2000f8e0203 */
[----:B------:R-:W-:-:S03]  /*0070*/  ULDC UR4, c[0x0][0x22c] ;  /* 0x00008b0000047ab9 */ /* 0x000fc60000000800 */
[----:B------:R-:W-:Y:S01]  /*0080*/  IMAD.SHL.U32 R17, R0, 0x2, RZ ;  /* 0x0000000200117824 */ /* 0x000fe200078e00ff */
[----:B--2---:R-:W-:-:S04]  /*0090*/  SHF.R.S32.HI R0, RZ, 0x1f, R15 ;  /* 0x0000001fff007819 */ /* 0x004fc8000001140f */
[----:B------:R-:W-:Y:S01]  /*00a0*/  IADD3 R18, -R17, UR4, RZ ;  /* 0x0000000411127c10 */ /* 0x000fe2000fffe1ff */
[----:B------:R-:W-:-:S03]  /*00b0*/  ULDC.64 UR4, c[0x0][0x208] ;  /* 0x0000820000047ab9 */ /* 0x000fc60000000a00 */
[C---:B------:R-:W-:Y:S02]  /*00c0*/  VIMNMX R20, R18.reuse, 0x2, PT ;  /* 0x0000000212147848 */ /* 0x040fe40003fe0100 */
[----:B------:R-:W-:Y:S02]  /*00d0*/  ISETP.GT.AND P0, PT, R18, RZ, PT ;  /* 0x000000ff1200720c */ /* 0x000fe40003f04270 */
[----:B------:R-:W-:Y:S02]  /*00e0*/  ISETP.GT.AND P1, PT, R20, 0x1, PT ;  /* 0x000000011400780c */ /* 0x000fe40003f24270 */
[C---:B------:R-:W-:Y:S02]  /*00f0*/  SEL R3, R15.reuse, RZ, P0 ;  /* 0x000000ff0f037207 */ /* 0x040fe40000000000 */
[----:B------:R-:W-:Y:S02]  /*0100*/  SEL R5, R15, RZ, P1 ;  /* 0x000000ff0f057207 */ /* 0x000fe40000800000 */
[----:B-1----:R-:W-:-:S02]  /*0110*/  ISETP.GE.AND P0, PT, R4, R3, PT ;  /* 0x000000030400720c */ /* 0x002fc40003f06270 */
[----:B------:R-:W-:Y:S02]  /*0120*/  ISETP.GE.AND P1, PT, R4, R5, PT ;  /* 0x000000050400720c */ /* 0x000fe40003f26270 */
[----:B------:R-:W-:-:S03]  /*0130*/  SHF.R.S32.HI R5, RZ, 0x1f, R4 ;  /* 0x0000001fff057819 */ /* 0x000fc60000011404 */
[----:B------:R-:W-:-:S06]  /*0140*/  IMAD.WIDE.U32 R2, R17, R15, R4 ;  /* 0x0000000f11027225 */ /* 0x000fcc00078e0004 */
[----:B------:R-:W0:Y:S01]  /*0150*/  @!P0 LDC.64 R6, c[0x0][0x220] ;  /* 0x00008800ff068b82 */ /* 0x000e220000000a00 */
[----:B------:R-:W-:Y:S01]  /*0160*/  IMAD R17, R0, R17, RZ ;  /* 0x0000001100117224 */ /* 0x000fe200078e02ff */
[C---:B------:R-:W-:Y:S02]  /*0170*/  @!P1 IADD3 R19, P2, R2.reuse, R15, RZ ;  /* 0x0000000f02139210 */ /* 0x040fe40007f5e0ff */
[----:B------:R-:W-:Y:S01]  /*0180*/  @!P0 SHF.L.U32 R21, R2, 0x1, RZ ;  /* 0x0000000102158819 */ /* 0x000fe200000006ff */
[----:B------:R-:W-:-:S03]  /*0190*/  IMAD.IADD R17, R3, 0x1, R17 ;  /* 0x0000000103117824 */ /* 0x000fc600078e0211 */
[----:B------:R-:W1:Y:S01]  /*01a0*/  @!P1 LDC.64 R10, c[0x0][0x220] ;  /* 0x00008800ff0a9b82 */ /* 0x000e620000000a00 */
[--C-:B------:R-:W-:Y:S01]  /*01b0*/  @!P1 IMAD.X R14, R0, 0x1, R17.reuse, P2 ;  /* 0x00000001000e9824 */ /* 0x100fe200010e0611 */
[----:B------:R-:W-:-:S04]  /*01c0*/  @!P0 SHF.L.U64.HI R16, R2, 0x1, R17 ;  /* 0x0000000102108819 */ /* 0x000fc80000010211 */
[C---:B------:R-:W-:Y:S01]  /*01d0*/  @!P1 SHF.L.U64.HI R14, R19.reuse, 0x1, R14 ;  /* 0x00000001130e9819 */ /* 0x040fe2000001020e */
[----:B------:R-:W-:Y:S01]  /*01e0*/  @!P1 IMAD.SHL.U32 R19, R19, 0x2, RZ ;  /* 0x0000000213139824 */ /* 0x000fe200078e00ff */
[----:B------:R-:W2:Y:S08]  /*01f0*/  @!P1 LDC.64 R12, c[0x0][0x218] ;  /* 0x00008600ff0c9b82 */ /* 0x000eb00000000a00 */
[----:B------:R-:W3:Y:S01]  /*0200*/  @!P0 LDC.64 R8, c[0x0][0x218] ;  /* 0x00008600ff088b82 */ /* 0x000ee20000000a00 */
[----:B0-----:R-:W-:-:S05]  /*0210*/  @!P0 IADD3 R6, P3, R21, R6, RZ ;  /* 0x0000000615068210 */ /* 0x001fca0007f7e0ff */
[----:B------:R-:W-:Y:S01]  /*0220*/  @!P0 IMAD.X R7, R16, 0x1, R7, P3 ;  /* 0x0000000110078824 */ /* 0x000fe200018e0607 */
[----:B-1----:R-:W-:-:S04]  /*0230*/  @!P1 IADD3 R10, P5, R19, R10, RZ ;  /* 0x0000000a130a9210 */ /* 0x002fc80007fbe0ff */
[----:B------:R-:W4:Y:S01]  /*0240*/  @!P0 LDG.E.U16 R6, desc[UR4][R6.64] ;  /* 0x0000000406068981 */ /* 0x000f22000c1e1500 */
[----:B------:R-:W-:Y:S01]  /*0250*/  @!P1 IMAD.X R11, R14, 0x1, R11, P5 ;  /* 0x000000010e0b9824 */ /* 0x000fe200028e060b */
[----:B--2---:R-:W-:-:S04]  /*0260*/  @!P1 IADD3 R12, P4, R19, R12, RZ ;  /* 0x0000000c130c9210 */ /* 0x004fc80007f9e0ff */
[----:B------:R-:W2:Y:S01]  /*0270*/  @!P1 LDG.E.U16 R10, desc[UR4][R10.64] ;  /* 0x000000040a0a9981 */ /* 0x000ea2000c1e1500 */
[----:B------:R-:W-:Y:S01]  /*0280*/  @!P1 IMAD.X R13, R14, 0x1, R13, P4 ;  /* 0x000000010e0d9824 */ /* 0x000fe200020e060d */
[----:B---3--:R-:W-:-:S04]  /*0290*/  @!P0 IADD3 R8, P2, R21, R8, RZ ;  /* 0x0000000815088210 */ /* 0x008fc80007f5e0ff */
[----:B------:R-:W3:Y:S01]  /*02a0*/  @!P1 LDG.E.U16 R12, desc[UR4][R12.64] ;  /* 0x000000040c0c9981 */ /* 0x000ee2000c1e1500 */
[----:B------:R-:W-:-:S05]  /*02b0*/  @!P0 IADD3.X R9, R16, R9, RZ, P2, !PT ;  /* 0x0000000910098210 */ /* 0x000fca00017fe4ff */
[----:B------:R-:W5:Y:S01]  /*02c0*/  @!P0 LDG.E.U16 R8, desc[UR4][R8.64] ;  /* 0x0000000408088981 */ /* 0x000f62000c1e1500 */
[----:B------:R-:W-:Y:S01]  /*02d0*/  HFMA2.MMA R16, -RZ, RZ, 0, 0 ;  /* 0x00000000ff107435 */ /* 0x000fe200000001ff */
[----:B------:R-:W-:Y:S02]  /*02e0*/  IMAD.MOV.U32 R14, RZ, RZ, RZ ;  /* 0x000000ffff0e7224 */ /* 0x000fe400078e00ff */
[----:B------:R-:W-:Y:S02]  /*02f0*/  IMAD.MOV.U32 R21, RZ, RZ, RZ ;  /* 0x000000ffff157224 */ /* 0x000fe400078e00ff */
[----:B------:R-:W-:Y:S02]  /*0300*/  IMAD.MOV.U32 R19, RZ, RZ, RZ ;  /* 0x000000ffff137224 */ /* 0x000fe400078e00ff */
[----:B----4-:R-:W-:Y:S01]  /*0310*/  @!P0 IMAD.U32 R16, R6, 0x10000, RZ ;  /* 0x0001000006108824 */ /* 0x010fe200078e00ff */
[----:B--2---:R-:W-:Y:S02]  /*0320*/  @!P1 SHF.L.U32 R14, R10, 0x10, RZ ;  /* 0x000000100a0e9819 */ /* 0x004fe400000006ff */
[----:B---3--:R-:W-:Y:S01]  /*0330*/  @!P1 SHF.L.U32 R23, R12, 0x10, RZ ;  /* 0x000000100c179819 */ /* 0x008fe200000006ff */
[----:B-----5:R-:W-:-:S04]  /*0340*/  @!P0 IMAD.U32 R7, R8, 0x10000, RZ ;  /* 0x0001000008078824 */ /* 0x020fc800078e00ff */
[----:B------:R-:W-:Y:S01]  /*0350*/  @!P1 FMUL R19, R14, R23 ;  /* 0x000000170e139220 */ /* 0x000fe20000400000 */
[----:B------:R-:W-:-:S04]  /*0360*/  @!P0 FMUL R21, R16, R7 ;  /* 0x0000000710158220 */ /* 0x000fc80000400000 */
        /* <DEDUP_REMOVED lines=20> */
[----:B------:R-:W-:Y:S01]  /*04b0*/  ISETP.GE.AND P1, PT, R4, R15, PT ;  /* 0x0000000f0400720c */ /* 0x000fe20003f26270 */
[----:B------:R-:W-:Y:S01]  /*04c0*/  BSSY B0, `(.L_x_6149) ;  /* 0x000000d000007945 */ /* 0x000fe20003800000 */
[----:B------:R-:W-:Y:S01]  /*04d0*/  ISETP.GE.AND P0, PT, R18, 0x2, PT ;  /* 0x000000021200780c */ /* 0x000fe20003f06270 */
[----:B-1----:R-:W-:Y:S01]  /*04e0*/  FADD R8, R13, R8 ;  /* 0x000000080d087221 */ /* 0x002fe20000000000 */
[----:B--2---:R-:W-:-:S09]  /*04f0*/  FADD R6, R11, R6 ;  /* 0x000000060b067221 */ /* 0x004fd20000000000 */
[----:B------:R-:W-:Y:S05]  /*0500*/  @P1 BRA `(.L_x_6150) ;  /* 0x0000000000201947 */ /* 0x000fea0003800000 */
[----:B------:R-:W-:Y:S01]  /*0510*/  FFMA R16, R6, -R16, R21 ;  /* 0x8000001006107223 */ /* 0x000fe20000000015 */
[----:B------:R-:W-:-:S03]  /*0520*/  ULDC UR6, c[0x0][0x228] ;  /* 0x00008a0000067ab9 */ /* 0x000fc60000000800 */
[----:B------:R-:W-:Y:S01]  /*0530*/  FMUL R16, R16, UR6 ;  /* 0x0000000610107c20 */ /* 0x000fe20008400000 */
[----:B------:R-:W-:Y:S02]  /*0540*/  ULDC.64 UR6, c[0x0][0x210] ;  /* 0x0000840000067ab9 */ /* 0x000fe40000000a00 */
[C---:B------:R-:W-:Y:S02]  /*0550*/  LEA R4, P2, R2.reuse, UR6, 0x1 ;  /* 0x0000000602047c11 */ /* 0x040fe4000f8408ff */
[----:B------:R-:W-:Y:S02]  /*0560*/  F2FP.BF16.F32.PACK_AB R16, RZ, R16 ;  /* 0x00000010ff10723e */ /* 0x000fe400000010ff */
[----:B------:R-:W-:-:S05]  /*0570*/  LEA.HI.X R5, R2, UR7, R17, 0x1, P2 ;  /* 0x0000000702057c11 */ /* 0x000fca00090f0c11 */
[----:B------:R1:W-:Y:S04]  /*0580*/  STG.E.U16 desc[UR4][R4.64], R16 ;  /* 0x0000001004007986 */ /* 0x0003e8000c101504 */
.L_x_6150:
[----:B------:R-:W-:Y:S05]  /*0590*/  BSYNC B0 ;  /* 0x0000000000007941 */ /* 0x000fea0003800000 */
.L_x_6149:
[----:B------:R-:W-:Y:S05]  /*05a0*/  @!P0 EXIT ;  /* 0x000000000000894d */ /* 0x000fea0003800000 */
[----:B------:R-:W-:Y:S05]  /*05b0*/  @P1 EXIT ;  /* 0x000000000000194d */ /* 0x000fea0003800000 */
[----:B------:R-:W-:Y:S01]  /*05c0*/  FFMA R14, R8, -R14, R19 ;  /* 0x8000000e080e7223 */ /* 0x000fe20000000013 */
[----:B------:R-:W-:Y:S01]  /*05d0*/  ULDC UR6, c[0x0][0x228] ;  /* 0x00008a0000067ab9 */ /* 0x000fe20000000800 */
[----:B------:R-:W-:Y:S02]  /*05e0*/  IADD3 R3, P0, R2, R15, RZ ;  /* 0x0000000f02037210 */ /* 0x000fe40007f1e0ff */
[----:B------:R-:W-:Y:S01]  /*05f0*/  FMUL R14, R14, UR6 ;  /* 0x000000060e0e7c20 */ /* 0x000fe20008400000 */
[----:B------:R-:W-:Y:S01]  /*0600*/  ULDC.64 UR6, c[0x0][0x210] ;  /* 0x0000840000067ab9 */ /* 0x000fe20000000a00 */
[----:B------:R-:W-:Y:S02]  /*0610*/  IADD3.X R0, R0, R17, RZ, P0, !PT ;  /* 0x0000001100007210 */ /* 0x000fe400007fe4ff */
[----:B------:R-:W-:Y:S02]  /*0620*/  LEA R2, P0, R3, UR6, 0x1 ;  /* 0x0000000603027c11 */ /* 0x000fe4000f8008ff */
[----:B------:R-:W-:-:S02]  /*0630*/  F2FP.BF16.F32.PACK_AB R14, RZ, R14 ;  /* 0x0000000eff0e723e */ /* 0x000fc400000010ff */
[----:B------:R-:W-:-:S05]  /*0640*/  LEA.HI.X R3, R3, UR7, R0, 0x1, P0 ;  /* 0x0000000703037c11 */ /* 0x000fca00080f0c00 */
[----:B------:R-:W-:Y:S01]  /*0650*/  STG.E.U16 desc[UR4][R2.64], R14 ;  /* 0x0000000e02007986 */ /* 0x000fe2000c101504 */
[----:B------:R-:W-:Y:S05]  /*0660*/  EXIT ;  /* 0x000000000000794d */ /* 0x000fea0003800000 */
.L_x_6151:
        /* <DEDUP_REMOVED lines=9> */
.L_x_11345:


//--------------------- .text._ZN18transformer_engine35scaled_masked_softmax_warp_backwardI13__nv_bfloat16S1_fLi4EEEvPT0_PKT_S6_T1_ii --------------------------
	.section	.text._ZN18transformer_engine35scaled_masked_softmax_warp_backwardI13__nv_bfloat16S1_fLi4EEEvPT0_PKT_S6_T1_ii,"ax",@progbits
	.align	128
        .global         _ZN18transformer_engine35scaled_masked_softmax_warp_backwardI13__nv_bfloat16S1_fLi4EEEvPT0_PKT_S6_T1_ii
        .type           _ZN18transformer_engine35scaled_masked_softmax_warp_backwardI13__nv_bfloat16S1_fLi4EEEvPT0_PKT_S6_T1_ii,@function
        .size           _ZN18transformer_engine35scaled_masked_softmax_warp_backwardI13__nv_bfloat16S1_fLi4EEEvPT0_PKT_S6_T1_ii,(.L_x_11346 - _ZN18transformer_engine35scaled_masked_softmax_warp_backwardI13__nv_bfloat16S1_fLi4EEEvPT0_PKT_S6_T1_ii)
        .other          _ZN18transformer_engine35scaled_masked_softmax_warp_backwardI13__nv_bfloat16S1_fLi4EEEvPT0_PKT_S6_T1_ii,@"STO_CUDA_ENTRY STV_DEFAULT"
_ZN18transformer_engine35scaled_masked_softmax_warp_backwardI13__nv_bfloat16S1_fLi4EEEvPT0_PKT_S6_T1_ii:
.text._ZN18transformer_engine35scaled_masked_softmax_warp_backwardI13__nv_bfloat16S1_fLi4EEEvPT0_PKT_S6_T1_ii:
        /* <DEDUP_REMOVED lines=39> */
[----:B------:R4:W2:Y:S01]  /*0270*/  @!P0 LDG.E.U16 R6, desc[UR4][R6.64] ;  /* 0x0000000406068981 */ /* 0x0008a2000c1e1500 */
[----:B------:R-:W-:Y:S01]  /*0280*/  @!P1 IMAD.X R13, R14, 0x1, R13, P4 ;  /* 0x000000010e0d9824 */ /* 0x000fe200020e060d */
[----:B---3--:R-:W-:-:S04]  /*0290*/  @!P1 IADD3 R10, P5, R19, R10, RZ ;  /* 0x0000000a130a9210 */ /* 0x008fc80007fbe0ff */
[----:B------:R-:W3:Y:S01]  /*02a0*/  @!P1 LDG.E.U16 R12, desc[UR4][R12.64] ;  /* 0x000000040c0c9981 */ /* 0x000ee2000c1e1500 */
[----:B------:R-:W-:-:S05]  /*02b0*/  @!P1 IADD3.X R11, R14, R11, RZ, P5, !PT ;  /* 0x0000000b0e0b9210 */ /* 0x000fca0002ffe4ff */
[----:B------:R-:W5:Y:S01]  /*02c0*/  @!P1 LDG.E.U16 R10, desc[UR4][R10.64] ;  /* 0x000000040a0a9981 */ /* 0x000f62000c1e1500 */
[----:B------:R-:W-:Y:S01]  /*02d0*/  HFMA2.MMA R14, -RZ, RZ, 0, 0 ;  /* 0x00000000ff0e7435 */ /* 0x000fe200000001ff */
[----:B------:R-:W-:Y:S01]  /*02e0*/  IMAD.MOV.U32 R16, RZ, RZ, RZ ;  /* 0x000000ffff107224 */ /* 0x000fe200078e00ff */
[----:B------:R-:W-:Y:S01]  /*02f0*/  MOV R21, RZ ;  /* 0x000000ff00157202 */ /* 0x000fe20000000f00 */
[----:B------:R-:W-:Y:S01]  /*0300*/  IMAD.MOV.U32 R19, RZ, RZ, RZ ;  /* 0x000000ffff137224 */ /* 0x000fe200078e00ff */
[----:B----4-:R-:W-:Y:S01]  /*0310*/  @!P0 SHF.L.U32 R7, R8, 0x10, RZ ;  /* 0x0000001008078819 */ /* 0x010fe200000006ff */
[----:B--2---:R-:W-:-:S04]  /*0320*/  @!P0 IMAD.U32 R16, R6, 0x10000, RZ ;  /* 0x0001000006108824 */ /* 0x004fc800078e00ff */
[----:B------:R-:W-:Y:S01]  /*0330*/  @!P0 FMUL R21, R16, R7 ;  /* 0x0000000710158220 */ /* 0x000fe20000400000 */
[----:B---3--:R-:W-:Y:S02]  /*0340*/  @!P1 IMAD.U32 R23, R12, 0x10000, RZ ;  /* 0x000100000c179824 */ /* 0x008fe400078e00ff */
[----:B-----5:R-:W-:-:S04]  /*0350*/  @!P1 IMAD.U32 R14, R10, 0x10000, RZ ;  /* 0x000100000a0e9824 */ /* 0x020fc800078e00ff */
[----:B------:R-:W-:Y:S01]  /*0360*/  @!P1 FMUL R19, R14, R23 ;  /* 0x000000170e139220 */ /* 0x000fe20000400000 */
        /* <DEDUP_REMOVED lines=19> */
[----:B0-2---:R-:W-:Y:S01]  /*04a0*/  FADD R12, R12, R13 ;  /* 0x0000000d0c0c7221 */ /* 0x005fe20000000000 */
[----:B-1----:R-:W-:-:S09]  /*04b0*/  FADD R10, R10, R11 ;  /* 0x0000000b0a0a7221 */ /* 0x002fd20000000000 */
        /* <DEDUP_REMOVED lines=9> */
.L_x_6153:
[----:B------:R-:W-:Y:S05]  /*0550*/  BSYNC B0 ;  /* 0x0000000000007941 */ /* 0x000fea0003800000 */
.L_x_6152:
[----:B------:R-:W-:Y:S05]  /*0560*/  @!P0 EXIT ;  /* 0x000000000000894d */ /* 0x000fea0003800000 */
[----:B------:R-:W-:Y:S05]  /*0570*/  @P1 EXIT ;  /* 0x000000000000194d */ /* 0x000fea0003800000 */
[----:B------:R-:W-:Y:S01]  /*0580*/  FFMA R14, R12, -R14, R19 ;  /* 0x8000000e0c0e7223 */ /* 0x000fe20000000013 */
[----:B------:R-:W-:Y:S01]  /*0590*/  IADD3 R3, P0, R2, R15, RZ ;  /* 0x0000000f02037210 */ /* 0x000fe20007f1e0ff */
[----:B------:R-:W-:Y:S02]  /*05a0*/  ULDC UR6, c[0x0][0x228] ;  /* 0x00008a0000067ab9 */ /* 0x000fe40000000800 */
[----:B------:R-:W-:Y:S01]  /*05b0*/  FMUL R14, R14, UR6 ;  /* 0x000000060e0e7c20 */ /* 0x000fe20008400000 */
[----:B------:R-:W-:Y:S01]  /*05c0*/  ULDC.64 UR6, c[0x0][0x210] ;  /* 0x0000840000067ab9 */ /* 0x000fe20000000a00 */
[----:B------:R-:W-:Y:S01]  /*05d0*/  IMAD.X R0, R0, 0x1, R17, P0 ;  /* 0x0000000100007824 */ /* 0x000fe200000e0611 */
[C---:B------:R-:W-:Y:S02]  /*05e0*/  LEA R2, P0, R3.reuse, UR6, 0x1 ;  /* 0x0000000603027c11 */ /* 0x040fe4000f8008ff */
[----:B------:R-:W-:Y:S02]  /*05f0*/  F2FP.BF16.F32.PACK_AB R14, RZ, R14 ;  /* 0x0000000eff0e723e */ /* 0x000fe400000010ff */
[----:B------:R-:W-:-:S05]  /*0600*/  LEA.HI.X R3, R3, UR7, R0, 0x1, P0 ;  /* 0x0000000703037c11 */ /* 0x000fca00080f0c00 */
[----:B------:R-:W-:Y:S01]  /*0610*/  STG.E.U16 desc[UR4][R2.64], R14 ;  /* 0x0000000e02007986 */ /* 0x000fe2000c101504 */
[----:B------:R-:W-:Y:S05]  /*0620*/  EXIT ;  /* 0x000000000000794d */ /* 0x000fea0003800000 */
.L_x_6154:
        /* <DEDUP_REMOVED lines=13> */
.L_x_11346:


//--------------------- .text._ZN18transformer_engine35scaled_masked_softmax_warp_backwardI13__nv_bfloat16S1_fLi3EEEvPT0_PKT_S6_T1_ii --------------------------
	.section	.text._ZN18transformer_engine35scaled_masked_softmax_warp_backwardI13__nv_bfloat16S1_fLi3EEEvPT0_PKT_S6_T1_ii,"ax",@progbits
	.align	128
        .global         _ZN18transformer_engine35scaled_masked_softmax_warp_backwardI13__nv_bfloat16S1_fLi3EEEvPT0_PKT_S6_T1_ii
        .type           _ZN18transformer_engine35scaled_masked_softmax_warp_backwardI13__nv_bfloat16S1_fLi3EEEvPT0_PKT_S6_T1_ii,@function
        .size           _ZN18transformer_engine35scaled_masked_softmax_warp_backwardI13__nv_bfloat16S1_fLi3EEEvPT0_PKT_S6_T1_ii,(.L_x_11347 - _ZN18transformer_engine35scaled_masked_softmax_warp_backwardI13__nv_bfloat16S1_fLi3EEEvPT0_PKT_S6_T1_ii)
        .other          _ZN18transformer_engine35scaled_masked_softmax_warp_backwardI13__nv_bfloat16S1_fLi3EEEvPT0_PKT_S6_T1_ii,@"STO_CUDA_ENTRY STV_DEFAULT"
_ZN18transformer_engine35scaled_masked_softmax_warp_backwardI13__nv_bfloat16S1_fLi3EEEvPT0_PKT_S6_T1_ii:
.text._ZN18transformer_engine35scaled_masked_softmax_warp_backwardI13__nv_bfloat16S1_fLi3EEEvPT0_PKT_S6_T1_ii:
        /* <DEDUP_REMOVED lines=23> */
[C---:B------:R-:W-:Y:S01]  /*0170*/  @!P1 IADD3 R19, P2, R2.reuse, R7, RZ ;  /* 0x0000000702139210 */ /* 0x040fe20007f5e0ff */
[----:B------:R-:W-:Y:S02]  /*0180*/  @!P0 IMAD.SHL.U32 R21, R2, 0x2, RZ ;  /* 0x0000000202158824 */ /* 0x000fe400078e00ff */
[----:B------:R-:W-:-:S03]  /*0190*/  IMAD.IADD R9, R3, 0x1, R9 ;  /* 0x0000000103097824 */ /* 0x000fc600078e0209 */
[----:B------:R-:W1:Y:S01]  /*01a0*/  @!P1 LDC.64 R14, c[0x0][0x220] ;  /* 0x00008800ff0e9b82 */ /* 0x000e620000000a00 */
[--C-:B------:R-:W-:Y:S01]  /*01b0*/  @!P1 IMAD.X R6, R0, 0x1, R9.reuse, P2 ;  /* 0x0000000100069824 */ /* 0x100fe200010e0609 */
[----:B------:R-:W-:-:S04]  /*01c0*/  @!P0 SHF.L.U64.HI R8, R2, 0x1, R9 ;  /* 0x0000000102088819 */ /* 0x000fc80000010209 */
[C---:B------:R-:W-:Y:S02]  /*01d0*/  @!P1 SHF.L.U64.HI R6, R19.reuse, 0x1, R6 ;  /* 0x0000000113069819 */ /* 0x040fe40000010206 */
[----:B------:R-:W2:Y:S01]  /*01e0*/  @!P0 LDC.64 R10, c[0x0][0x220] ;  /* 0x00008800ff0a8b82 */ /* 0x000ea20000000a00 */
[----:B------:R-:W-:-:S07]  /*01f0*/  @!P1 SHF.L.U32 R19, R19, 0x1, RZ ;  /* 0x0000000113139819 */ /* 0x000fce00000006ff */
        /* <DEDUP_REMOVED lines=10> */
[----:B------:R4:W3:Y:S01]  /*02a0*/  @!P0 LDG.E.U16 R10, desc[UR4][R10.64] ;  /* 0x000000040a0a8981 */ /* 0x0008e2000c1e1500 */
[----:B------:R-:W-:-:S05]  /*02b0*/  @!P1 IADD3.X R17, R6, R17, RZ, P4, !PT ;  /* 0x0000001106119210 */ /* 0x000fca00027fe4ff */
[----:B------:R-:W5:Y:S01]  /*02c0*/  @!P1 LDG.E.U16 R16, desc[UR4][R16.64] ;  /* 0x0000000410109981 */ /* 0x000f62000c1e1500 */
[----:B------:R-:W-:Y:S02]  /*02d0*/  IMAD.MOV.U32 R6, RZ, RZ, RZ ;  /* 0x000000ffff067224 */ /* 0x000fe400078e00ff */
[----:B------:R-:W-:Y:S02]  /*02e0*/  IMAD.MOV.U32 R8, RZ, RZ, RZ ;  /* 0x000000ffff087224 */ /* 0x000fe400078e00ff */
[----:B------:R-:W-:Y:S02]  /*02f0*/  IMAD.MOV.U32 R21, RZ, RZ, RZ ;  /* 0x000000ffff157224 */ /* 0x000fe400078e00ff */
[----:B------:R-:W-:Y:S01]  /*0300*/  IMAD.MOV.U32 R19, RZ, RZ, RZ ;  /* 0x000000ffff137224 */ /* 0x000fe200078e00ff */
[----:B----4-:R-:W-:Y:S02]  /*0310*/  @!P0 SHF.L.U32 R11, R12, 0x10, RZ ;  /* 0x000000100c0b8819 */ /* 0x010fe400000006ff */
[----:B--2---:R-:W-:Y:S01]  /*0320*/  @!P1 SHF.L.U32 R6, R14, 0x10, RZ ;  /* 0x000000100e069819 */ /* 0x004fe200000006ff */
[----:B---3--:R-:W-:-:S02]  /*0330*/  @!P0 IMAD.U32 R8, R10, 0x10000, RZ ;  /* 0x000100000a088824 */ /* 0x008fc400078e00ff */
[----:B-----5:R-:W-:Y:S02]  /*0340*/  @!P1 IMAD.U32 R23, R16, 0x10000, RZ ;  /* 0x0001000010179824 */ /* 0x020fe400078e00ff */
[----:B------:R-:W-:Y:S02]  /*0350*/  @!P0 FMUL R21, R8, R11 ;  /* 0x0000000b08158220 */ /* 0x000fe40000400000 */
[----:B------:R-:W-:-:S03]  /*0360*/  @!P1 FMUL R19, R6, R23 ;  /* 0x0000001706139220 */ /* 0x000fc60000400000 */
        /* <DEDUP_REMOVED lines=15> */
[----:B--2---:R-:W-:Y:S01]  /*0460*/  FADD R16, R13, R16 ;  /* 0x000000100d107221 */ /* 0x004fe20000000000 */
        /* <DEDUP_REMOVED lines=10> */
.L_x_6156:
[----:B------:R-:W-:Y:S05]  /*0510*/  BSYNC B0 ;  /* 0x0000000000007941 */ /* 0x000fea0003800000 */
.L_x_6155:
        /* <DEDUP_REMOVED lines=13> */
.L_x_6157:
        /* <DEDUP_REMOVED lines=9> */
.L_x_11347:


//--------------------- .text._ZN18transformer_engine35scaled_masked_softmax_warp_backwardI13__nv_bfloat16S1_fLi2EEEvPT0_PKT_S6_T1_ii --------------------------
	.section	.text._ZN18transformer_engine35scaled_masked_softmax_warp_backwardI13__nv_bfloat16S1_fLi2EEEvPT0_PKT_S6_T1_ii,"ax",@progbits
	.align	128
        .global         _ZN18transformer_engine35scaled_masked_softmax_warp_backwardI13__nv_bfloat16S1_fLi2EEEvPT0_PKT_S6_T1_ii
        .type           _ZN18transformer_engine35scaled_masked_softmax_warp_backwardI13__nv_bfloat16S1_fLi2EEEvPT0_PKT_S6_T1_ii,@function
        .size           _ZN18transformer_engine35scaled_masked_softmax_warp_backwardI13__nv_bfloat16S1_fLi2EEEvPT0_PKT_S6_T1_ii,(.L_x_11348 - _ZN18transformer_engine35scaled_masked_softmax_warp_backwardI13__nv_bfloat16S1_fLi2EEEvPT0_PKT_S6_T1_ii)
        .other          _ZN18transformer_engine35scaled_masked_softmax_warp_backwardI13__nv_bfloat16S1_fLi2EEEvPT0_PKT_S6_T1_ii,@"STO_CUDA_ENTRY STV_DEFAULT"
_ZN18transformer_engine35scaled_masked_softmax_warp_backwardI13__nv_bfloat16S1_fLi2EEEvPT0_PKT_S6_T1_ii:
.text._ZN18transformer_engine35scaled_masked_softmax_warp_backwardI13__nv_bfloat16S1_fLi2EEEvPT0_PKT_S6_T1_ii:
        /* <DEDUP_REMOVED lines=45> */
[----:B------:R-:W-:Y:S01]  /*02d0*/  CS2R R20, SRZ ;  /* 0x0000000000147805 */ /* 0x000fe2000001ff00 */
[----:B------:R-:W-:Y:S02]  /*02e0*/  IMAD.MOV.U32 R6, RZ, RZ, RZ ;  /* 0x000000ffff067224 */ /* 0x000fe400078e00ff */
[----:B------:R-:W-:Y:S02]  /*02f0*/  IMAD.MOV.U32 R19, RZ, RZ, RZ ;  /* 0x000000ffff137224 */ /* 0x000fe400078e00ff */
[----:B----4-:R-:W-:Y:S02]  /*0300*/  @!P0 IMAD.U32 R21, R8, 0x10000, RZ ;  /* 0x0001000008158824 */ /* 0x010fe400078e00ff */
[----:B--2---:R-:W-:-:S04]  /*0310*/  @!P0 IMAD.U32 R8, R10, 0x10000, RZ ;  /* 0x000100000a088824 */ /* 0x004fc800078e00ff */
[----:B------:R-:W-:Y:S01]  /*0320*/  @!P0 FMUL R20, R21, R8 ;  /* 0x0000000815148220 */ /* 0x000fe20000400000 */
[----:B---3--:R-:W-:Y:S01]  /*0330*/  @!P1 IMAD.U32 R6, R12, 0x10000, RZ ;  /* 0x000100000c069824 */ /* 0x008fe200078e00ff */
[----:B-----5:R-:W-:-:S05]  /*0340*/  @!P1 SHF.L.U32 R23, R14, 0x10, RZ ;  /* 0x000000100e179819 */ /* 0x020fca00000006ff */
[----:B------:R-:W-:Y:S01]  /*0350*/  @!P1 FMUL R19, R6, R23 ;  /* 0x0000001706139220 */ /* 0x000fe20000400000 */
        /* <DEDUP_REMOVED lines=22> */
.L_x_6159:
[----:B------:R-:W-:Y:S05]  /*04c0*/  BSYNC B0 ;  /* 0x0000000000007941 */ /* 0x000fea0003800000 */
.L_x_6158:
        /* <DEDUP_REMOVED lines=8> */
[C---:B0-----:R-:W-:Y:S02]  /*0550*/  LEA R2, P0, R4.reuse, UR6, 0x1 ;  /* 0x0000000604027c11 */ /* 0x041fe4000f8008ff */
[----:B------:R-:W-:Y:S02]  /*0560*/  F2FP.BF16.F32.PACK_AB R6, RZ, R6 ;  /* 0x00000006ff06723e */ /* 0x000fe400000010ff */
[----:B------:R-:W-:-:S05]  /*0570*/  LEA.HI.X R3, R4, UR7, R17, 0x1, P0 ;  /* 0x0000000704037c11 */ /* 0x000fca00080f0c11 */
[----:B------:R-:W-:Y:S01]  /*0580*/  STG.E.U16 desc[UR4][R2.64], R6 ;  /* 0x0000000602007986 */ /* 0x000fe2000c101504 */
[----:B------:R-:W-:Y:S05]  /*0590*/  EXIT ;  /* 0x000000000000794d */ /* 0x000fea0003800000 */
.L_x_6160:
        /* <DEDUP_REMOVED lines=14> */
.L_x_11348:


//--------------------- .text._ZN18transformer_engine35scaled_masked_softmax_warp_backwardI13__nv_bfloat16S1_fLi1EEEvPT0_PKT_S6_T1_ii --------------------------
	.section	.text._ZN18transformer_engine35scaled_masked_softmax_warp_backwardI13__nv_bfloat16S1_fLi1EEEvPT0_PKT_S6_T1_ii,"ax",@progbits
	.align	128
        .global         _ZN18transformer_engine35scaled_masked_softmax_warp_backwardI13__nv_bfloat16S1_fLi1EEEvPT0_PKT_S6_T1_ii
        .type           _ZN18transformer_engine35scaled_masked_softmax_warp_backwardI13__nv_bfloat16S1_fLi1EEEvPT0_PKT_S6_T1_ii,@function
        .size           _ZN18transformer_engine35scaled_masked_softmax_warp_backwardI13__nv_bfloat16S1_fLi1EEEvPT0_PKT_S6_T1_ii,(.L_x_11349 - _ZN18transformer_engine35scaled_masked_softmax_warp_backwardI13__nv_bfloat16S1_fLi1EEEvPT0_PKT_S6_T1_ii)
        .other          _ZN18transformer_engine35scaled_masked_softmax_warp_backwardI13__nv_bfloat16S1_fLi1EEEvPT0_PKT_S6_T1_ii,@"STO_CUDA_ENTRY STV_DEFAULT"
_ZN18transformer_engine35scaled_masked_softmax_warp_backwardI13__nv_bfloat16S1_fLi1EEEvPT0_PKT_S6_T1_ii:
.text._ZN18transformer_engine35scaled_masked_softmax_warp_backwardI13__nv_bfloat16S1_fLi1EEEvPT0_PKT_S6_T1_ii:
        /* <DEDUP_REMOVED lines=12> */
[C---:B------:R-:W-:Y:S02]  /*00c0*/  ISETP.GT.AND P0, PT, R18.reuse, RZ, PT ;  /* 0x000000ff1200720c */ /* 0x040fe40003f04270 */
[----:B------:R-:W-:Y:S02]  /*00d0*/  VIMNMX R19, R18, 0x2, PT ;  /* 0x0000000212137848 */ /* 0x000fe40003fe0100 */
[----:B------:R-:W-:Y:S02]  /*00e0*/  SEL R3, R7, RZ, P0 ;  /* 0x000000ff07037207 */ /* 0x000fe40000000000 */
[----:B------:R-:W-:Y:S02]  /*00f0*/  ISETP.GT.AND P1, PT, R19, 0x1, PT ;  /* 0x000000011300780c */ /* 0x000fe40003f24270 */
[----:B-1----:R-:W-:Y:S02]  /*0100*/  ISETP.GE.AND P0, PT, R4, R3, PT ;  /* 0x000000030400720c */ /* 0x002fe40003f06270 */
[----:B------:R-:W-:-:S04]  /*0110*/  SEL R5, R7, RZ, P1 ;  /* 0x000000ff07057207 */ /* 0x000fc80000800000 */
[----:B------:R-:W-:Y:S02]  /*0120*/  ISETP.GE.AND P1, PT, R4, R5, PT ;  /* 0x000000050400720c */ /* 0x000fe40003f26270 */
[----:B------:R-:W-:-:S05]  /*0130*/  SHF.R.S32.HI R5, RZ, 0x1f, R4 ;  /* 0x0000001fff057819 */ /* 0x000fca0000011404 */
[----:B------:R-:W0:Y:S01]  /*0140*/  @!P0 LDC.64 R14, c[0x0][0x218] ;  /* 0x00008600ff0e8b82 */ /* 0x000e220000000a00 */
[----:B------:R-:W-:-:S04]  /*0150*/  IMAD.WIDE.U32 R2, R17, R7, R4 ;  /* 0x0000000711027225 */ /* 0x000fc800078e0004 */
[----:B------:R-:W-:Y:S01]  /*0160*/  IMAD R17, R0, R17, RZ ;  /* 0x0000001100117224 */ /* 0x000fe200078e02ff */
[C---:B------:R-:W-:Y:S01]  /*0170*/  @!P1 IADD3 R6, P2, R2.reuse, R7, RZ ;  /* 0x0000000702069210 */ /* 0x040fe20007f5e0ff */
[----:B------:R-:W-:Y:S01]  /*0180*/  @!P0 IMAD.SHL.U32 R25, R2, 0x2, RZ ;  /* 0x0000000202198824 */ /* 0x000fe200078e00ff */
[----:B------:R-:W1:Y:S01]  /*0190*/  @!P0 LDC.64 R12, c[0x0][0x220] ;  /* 0x00008800ff0c8b82 */ /* 0x000e620000000a00 */
[----:B------:R-:W-:Y:S02]  /*01a0*/  IMAD.IADD R17, R3, 0x1, R17 ;  /* 0x0000000103117824 */ /* 0x000fe400078e0211 */
[----:B------:R-:W-:Y:S02]  /*01b0*/  @!P1 IMAD.SHL.U32 R21, R6, 0x2, RZ ;  /* 0x0000000206159824 */ /* 0x000fe400078e00ff */
[--C-:B------:R-:W-:Y:S01]  /*01c0*/  @!P1 IMAD.X R23, R0, 0x1, R17.reuse, P2 ;  /* 0x0000000100179824 */ /* 0x100fe200010e0611 */
[----:B------:R-:W-:Y:S02]  /*01d0*/  @!P0 SHF.L.U64.HI R16, R2, 0x1, R17 ;  /* 0x0000000102108819 */ /* 0x000fe40000010211 */
[----:B------:R-:W2:Y:S02]  /*01e0*/  @!P1 LDC.64 R8, c[0x0][0x220] ;  /* 0x00008800ff089b82 */ /* 0x000ea40000000a00 */
[----:B------:R-:W-:-:S06]  /*01f0*/  @!P1 SHF.L.U64.HI R6, R6, 0x1, R23 ;  /* 0x0000000106069819 */ /* 0x000fcc0000010217 */
        /* <DEDUP_REMOVED lines=11> */
[----:B------:R-:W-:-:S05]  /*02b0*/  @!P1 IMAD.X R11, R6, 0x1, R11, P3 ;  /* 0x00000001060b9824 */ /* 0x000fca00018e060b */
[----:B------:R-:W5:Y:S01]  /*02c0*/  @!P1 LDG.E.U16 R10, desc[UR4][R10.64] ;  /* 0x000000040a0a9981 */ /* 0x000f62000c1e1500 */
[----:B------:R-:W-:Y:S01]  /*02d0*/  HFMA2.MMA R21, -RZ, RZ, 0, 0 ;  /* 0x00000000ff157435 */ /* 0x000fe200000001ff */
[----:B------:R-:W-:Y:S01]  /*02e0*/  ISETP.GE.AND P2, PT, R19, 0x1, PT ;  /* 0x000000011300780c */ /* 0x000fe20003f46270 */
[----:B------:R-:W-:Y:S01]  /*02f0*/  IMAD.MOV.U32 R23, RZ, RZ, RZ ;  /* 0x000000ffff177224 */ /* 0x000fe200078e00ff */
[----:B------:R-:W-:Y:S01]  /*0300*/  MOV R6, RZ ;  /* 0x000000ff00067202 */ /* 0x000fe20000000f00 */
[----:B------:R-:W-:Y:S02]  /*0310*/  IMAD.MOV.U32 R16, RZ, RZ, RZ ;  /* 0x000000ffff107224 */ /* 0x000fe400078e00ff */
[----:B--2---:R-:W-:Y:S02]  /*0320*/  @!P0 IMAD.U32 R21, R12, 0x10000, RZ ;  /* 0x000100000c158824 */ /* 0x004fe400078e00ff */
[----:B----4-:R-:W-:Y:S02]  /*0330*/  @!P0 IMAD.U32 R12, R14, 0x10000, RZ ;  /* 0x000100000e0c8824 */ /* 0x010fe400078e00ff */
[----:B---3--:R-:W-:-:S02]  /*0340*/  @!P1 IMAD.U32 R23, R8, 0x10000, RZ ;  /* 0x0001000008179824 */ /* 0x008fc400078e00ff */
[----:B------:R-:W-:Y:S01]  /*0350*/  @!P0 FMUL R16, R21, R12 ;  /* 0x0000000c15108220 */ /* 0x000fe20000400000 */
[----:B-----5:R-:W-:-:S04]  /*0360*/  @!P1 IMAD.U32 R20, R10, 0x10000, RZ ;  /* 0x000100000a149824 */ /* 0x020fc800078e00ff */
[----:B------:R-:W-:Y:S01]  /*0370*/  @!P1 FMUL R6, R23, R20 ;  /* 0x0000001417069220 */ /* 0x000fe20000400000 */
[----:B------:R0:W1:Y:S04]  /*0380*/  SHFL.BFLY PT, R9, R16, 0x1, 0x1e1f ;  /* 0x0c3e1f0010097f89 */ /* 0x00006800000e0000 */
[----:B------:R0:W2:Y:S01]  /*0390*/  SHFL.BFLY PT, R11, R6, 0x1, 0x1e1f ;  /* 0x0c3e1f00060b7f89 */ /* 0x0000a200000e0000 */
[----:B------:R-:W-:Y:S05]  /*03a0*/  @!P2 EXIT ;  /* 0x000000000000a94d */ /* 0x000fea0003800000 */
[----:B------:R-:W-:Y:S01]  /*03b0*/  ISETP.GE.AND P1, PT, R4, R7, PT ;  /* 0x000000070400720c */ /* 0x000fe20003f26270 */
[----:B------:R-:W-:Y:S01]  /*03c0*/  BSSY B0, `(.L_x_6161) ;  /* 0x000000c000007945 */ /* 0x000fe20003800000 */
[----:B------:R-:W-:-:S11]  /*03d0*/  ISETP.GE.AND P0, PT, R18, 0x2, PT ;  /* 0x000000021200780c */ /* 0x000fd60003f06270 */
[----:B------:R-:W-:Y:S05]  /*03e0*/  @P1 BRA `(.L_x_6162) ;  /* 0x0000000000241947 */ /* 0x000fea0003800000 */
[----:B-1----:R-:W-:Y:S01]  /*03f0*/  FADD R5, R9, R16 ;  /* 0x0000001009057221 */ /* 0x002fe20000000000 */
[----:B------:R-:W-:-:S03]  /*0400*/  ULDC UR6, c[0x0][0x228] ;  /* 0x00008a0000067ab9 */ /* 0x000fc60000000800 */
[----:B------:R-:W-:-:S04]  /*0410*/  FFMA R5, R5, -R21, R16 ;  /* 0x8000001505057223 */ /* 0x000fc80000000010 */
[----:B------:R-:W-:Y:S01]  /*0420*/  FMUL R5, R5, UR6 ;  /* 0x0000000605057c20 */ /* 0x000fe20008400000 */
[----:B------:R-:W-:Y:S02]  /*0430*/  ULDC.64 UR6, c[0x0][0x210] ;  /* 0x0000840000067ab9 */ /* 0x000fe40000000a00 */
[C---:B------:R-:W-:Y:S02]  /*0440*/  LEA R4, P2, R2.reuse, UR6, 0x1 ;  /* 0x0000000602047c11 */ /* 0x040fe4000f8408ff */
[----:B------:R-:W-:Y:S02]  /*0450*/  F2FP.BF16.F32.PACK_AB R8, RZ, R5 ;  /* 0x00000005ff08723e */ /* 0x000fe400000010ff */
[----:B------:R-:W-:-:S05]  /*0460*/  LEA.HI.X R5, R2, UR7, R17, 0x1, P2 ;  /* 0x0000000702057c11 */ /* 0x000fca00090f0c11 */
[----:B------:R3:W-:Y:S04]  /*0470*/  STG.E.U16 desc[UR4][R4.64], R8 ;  /* 0x0000000804007986 */ /* 0x0007e8000c101504 */
.L_x_6162:
[----:B------:R-:W-:Y:S05]  /*0480*/  BSYNC B0 ;  /* 0x0000000000007941 */ /* 0x000fea0003800000 */
.L_x_6161:
[----:B------:R-:W-:Y:S05]  /*0490*/  @!P0 EXIT ;  /* 0x000000000000894d */ /* 0x000fea0003800000 */
[----:B------:R-:W-:Y:S05]  /*04a0*/  @P1 EXIT ;  /* 0x000000000000194d */ /* 0x000fea0003800000 */
[--C-:B--2---:R-:W-:Y:S01]  /*04b0*/  FADD R3, R11, R6.reuse ;  /* 0x000000060b037221 */ /* 0x104fe20000000000 */
[----:B------:R-:W-:Y:S01]  /*04c0*/  IADD3 R7, P0, R2, R7, RZ ;  /* 0x0000000702077210 */ /* 0x000fe20007f1e0ff */
[----:B------:R-:W-:Y:S02]  /*04d0*/  ULDC UR6, c[0x0][0x228] ;  /* 0x00008a0000067ab9 */ /* 0x000fe40000000800 */
[----:B------:R-:W-:Y:S02]  /*04e0*/  FFMA R3, R3, -R23, R6 ;  /* 0x8000001703037223 */ /* 0x000fe40000000006 */
[----:B---3--:R-:W-:Y:S02]  /*04f0*/  IMAD.X R4, R0, 0x1, R17, P0 ;  /* 0x0000000100047824 */ /* 0x008fe400000e0611 */
[----:B------:R-:W-:Y:S01]  /*0500*/  FMUL R3, R3, UR6 ;  /* 0x0000000603037c20 */ /* 0x000fe20008400000 */
[----:B------:R-:W-:Y:S02]  /*0510*/  ULDC.64 UR6, c[0x0][0x210] ;  /* 0x0000840000067ab9 */ /* 0x000fe40000000a00 */
[----:B------:R-:W-:-:S02]  /*0520*/  LEA R2, P0, R7, UR6, 0x1 ;  /* 0x0000000607027c11 */ /* 0x000fc4000f8008ff */
[----:B------:R-:W-:Y:S02]  /*0530*/  F2FP.BF16.F32.PACK_AB R0, RZ, R3 ;  /* 0x00000003ff00723e */ /* 0x000fe400000010ff */
[----:B------:R-:W-:-:S05]  /*0540*/  LEA.HI.X R3, R7, UR7, R4, 0x1, P0 ;  /* 0x0000000707037c11 */ /* 0x000fca00080f0c04 */
[----:B------:R-:W-:Y:S01]  /*0550*/  STG.E.U16 desc[UR4][R2.64], R0 ;  /* 0x0000000002007986 */ /* 0x000fe2000c101504 */
[----:B------:R-:W-:Y:S05]  /*0560*/  EXIT ;  /* 0x000000000000794d */ /* 0x000fea0003800000 */
.L_x_6163:
        /* <DEDUP_REMOVED lines=9> */
.L_x_11349:


//--------------------- .text._ZN18transformer_engine35scaled_masked_softmax_warp_backwardI13__nv_bfloat16S1_fLi0EEEvPT0_PKT_S6_T1_ii --------------------------
	.section	.text._ZN18transformer_engine35scaled_masked_softmax_warp_backwardI13__nv_bfloat16S1_fLi0EEEvPT0_PKT_S6_T1_ii,"ax",@progbits
	.align	128
        .global         _ZN18transformer_engine35scaled_masked_softmax_warp_backwardI13__nv_bfloat16S1_fLi0EEEvPT0_PKT_S6_T1_ii
        .type           _ZN18transformer_engine35scaled_masked_softmax_warp_backwardI13__nv_bfloat16S1_fLi0EEEvPT0_PKT_S6_T1_ii,@function
        .size           _ZN18transformer_engine35scaled_masked_softmax_warp_backwardI13__nv_bfloat16S1_fLi0EEEvPT0_PKT_S6_T1_ii,(.L_x_11350 - _ZN18transformer_engine35scaled_masked_softmax_warp_backwardI13__nv_bfloat16S1_fLi0EEEvPT0_PKT_S6_T1_ii)
        .other          _ZN18transformer_engine35scaled_masked_softmax_warp_backwardI13__nv_bfloat16S1_fLi0EEEvPT0_PKT_S6_T1_ii,@"STO_CUDA_ENTRY STV_DEFAULT"
_ZN18transformer_engine35scaled_masked_softmax_warp_backwardI13__nv_bfloat16S1_fLi0EEEvPT0_PKT_S6_T1_ii:
.text._ZN18transformer_engine35scaled_masked_softmax_warp_backwardI13__nv_bfloat16S1_fLi0EEEvPT0_PKT_S6_T1_ii:
        /* <DEDUP_REMOVED lines=11> */
[----:B------:R-:W-:Y:S01]  /*00b0*/  ULDC.64 UR4, c[0x0][0x208] ;  /* 0x0000820000047ab9 */ /* 0x000fe20000000a00 */
[----:B------:R-:W-:Y:S02]  /*00c0*/  IMAD R19, R0, R9, RZ ;  /* 0x0000000900137224 */ /* 0x000fe400078e02ff */
[C---:B------:R-:W-:Y:S02]  /*00d0*/  VIMNMX R22, R20.reuse, 0x2, PT ;  /* 0x0000000214167848 */ /* 0x040fe40003fe0100 */
[----:B------:R-:W-:Y:S02]  /*00e0*/  ISETP.GT.AND P0, PT, R20, RZ, PT ;  /* 0x000000ff1400720c */ /* 0x000fe40003f04270 */
[----:B------:R-:W-:Y:S02]  /*00f0*/  ISETP.GT.AND P1, PT, R22, 0x1, PT ;  /* 0x000000011600780c */ /* 0x000fe40003f24270 */
[----:B------:R-:W-:-:S02]  /*0100*/  SEL R3, R13, RZ, P0 ;  /* 0x000000ff0d037207 */ /* 0x000fc40000000000 */
[----:B------:R-:W-:Y:S02]  /*0110*/  SEL R5, R13, RZ, P1 ;  /* 0x000000ff0d057207 */ /* 0x000fe40000800000 */
[C---:B-1----:R-:W-:Y:S02]  /*0120*/  ISETP.GE.AND P0, PT, R2.reuse, R3, PT ;  /* 0x000000030200720c */ /* 0x042fe40003f06270 */
[----:B------:R-:W-:Y:S02]  /*0130*/  ISETP.GE.AND P1, PT, R2, R5, PT ;  /* 0x000000050200720c */ /* 0x000fe40003f26270 */
[----:B------:R-:W-:-:S03]  /*0140*/  SHF.R.S32.HI R3, RZ, 0x1f, R2 ;  /* 0x0000001fff037819 */ /* 0x000fc60000011402 */
[----:B------:R-:W-:-:S06]  /*0150*/  IMAD.WIDE.U32 R4, R9, R13, R2 ;  /* 0x0000000d09047225 */ /* 0x000fcc00078e0002 */
[----:B------:R-:W0:Y:S01]  /*0160*/  @!P0 LDC.64 R10, c[0x0][0x220] ;  /* 0x00008800ff0a8b82 */ /* 0x000e220000000a00 */
[----:B------:R-:W-:Y:S01]  /*0170*/  IMAD.IADD R19, R5, 0x1, R19 ;  /* 0x0000000105137824 */ /* 0x000fe200078e0213 */
[C---:B------:R-:W-:Y:S01]  /*0180*/  @!P1 IADD3 R18, P2, R4.reuse, R13, RZ ;  /* 0x0000000d04129210 */ /* 0x040fe20007f5e0ff */
[----:B------:R-:W-:-:S03]  /*0190*/  @!P0 IMAD.SHL.U32 R21, R4, 0x2, RZ ;  /* 0x0000000204158824 */ /* 0x000fc600078e00ff */
[--C-:B------:R-:W-:Y:S01]  /*01a0*/  @!P0 SHF.L.U64.HI R12, R4, 0x1, R19.reuse ;  /* 0x00000001040c8819 */ /* 0x100fe20000010213 */
[----:B------:R-:W-:Y:S01]  /*01b0*/  @!P1 IMAD.X R17, R0, 0x1, R19, P2 ;  /* 0x0000000100119824 */ /* 0x000fe200010e0613 */
[----:B------:R-:W1:Y:S01]  /*01c0*/  @!P1 LDC.64 R14, c[0x0][0x220] ;  /* 0x00008800ff0e9b82 */ /* 0x000e620000000a00 */
[----:B------:R-:W-:-:S03]  /*01d0*/  @!P1 IMAD.SHL.U32 R23, R18, 0x2, RZ ;  /* 0x0000000212179824 */ /* 0x000fc600078e00ff */
[----:B------:R-:W-:-:S04]  /*01e0*/  @!P1 SHF.L.U64.HI R18, R18, 0x1, R17 ;  /* 0x0000000112129819 */ /* 0x000fc80000010211 */
        /* <DEDUP_REMOVED lines=9> */
[----:B---3--:R-:W-:Y:S01]  /*0280*/  @!P0 IADD3 R8, P2, R21, R8, RZ ;  /* 0x0000000815088210 */ /* 0x008fe20007f5e0ff */
[----:B------:R-:W-:-:S04]  /*0290*/  @!P1 IMAD.X R7, R18, 0x1, R7, P3 ;  /* 0x0000000112079824 */ /* 0x000fc800018e0607 */
[----:B------:R-:W-:Y:S01]  /*02a0*/  @!P0 IMAD.X R9, R12, 0x1, R9, P2 ;  /* 0x000000010c098824 */ /* 0x000fe200010e0609 */
[----:B------:R0:W5:Y:S04]  /*02b0*/  @!P1 LDG.E.U16 R6, desc[UR4][R6.64] ;  /* 0x0000000406069981 */ /* 0x000168000c1e1500 */
[----:B------:R0:W5:Y:S01]  /*02c0*/  @!P0 LDG.E.U16 R8, desc[UR4][R8.64] ;  /* 0x0000000408088981 */ /* 0x000162000c1e1500 */
[----:B------:R-:W-:Y:S01]  /*02d0*/  ISETP.GE.AND P2, PT, R22, 0x1, PT ;  /* 0x000000011600780c */ /* 0x000fe20003f46270 */
[----:B------:R-:W-:Y:S02]  /*02e0*/  IMAD.MOV.U32 R14, RZ, RZ, RZ ;  /* 0x000000ffff0e7224 */ /* 0x000fe400078e00ff */
[----:B------:R-:W-:Y:S02]  /*02f0*/  IMAD.MOV.U32 R12, RZ, RZ, RZ ;  /* 0x000000ffff0c7224 */ /* 0x000fe400078e00ff */
[----:B----4-:R-:W-:-:S02]  /*0300*/  @!P0 IMAD.U32 R14, R16, 0x10000, RZ ;  /* 0x00010000100e8824 */ /* 0x010fc400078e00ff */
[----:B--2---:R-:W-:-:S06]  /*0310*/  @!P1 IMAD.U32 R12, R10, 0x10000, RZ ;  /* 0x000100000a0c9824 */ /* 0x004fcc00078e00ff */
[----:B0-----:R-:W-:Y:S05]  /*0320*/  @!P2 EXIT ;  /* 0x000000000000a94d */ /* 0x001fea0003800000 */
[----:B------:R-:W-:Y:S01]  /*0330*/  ISETP.GE.AND P2, PT, R2, R13, PT ;  /* 0x0000000d0200720c */ /* 0x000fe20003f46270 */
[----:B-----5:R-:W-:Y:S01]  /*0340*/  @!P1 IMAD.U32 R11, R6, 0x10000, RZ ;  /* 0x00010000060b9824 */ /* 0x020fe200078e00ff */
[----:B------:R-:W-:Y:S01]  /*0350*/  BSSY B0, `(.L_x_6164) ;  /* 0x0000010000007945 */ /* 0x000fe20003800000 */
[----:B------:R-:W-:Y:S01]  /*0360*/  @!P0 IMAD.U32 R7, R8, 0x10000, RZ ;  /* 0x0001000008078824 */ /* 0x000fe200078e00ff */
[----:B------:R-:W-:Y:S01]  /*0370*/  ISETP.GE.AND P3, PT, R20, 0x2, PT ;  /* 0x000000021400780c */ /* 0x000fe20003f66270 */
[----:B------:R-:W-:Y:S02]  /*0380*/  IMAD.MOV.U32 R3, RZ, RZ, RZ ;  /* 0x000000ffff037224 */ /* 0x000fe400078e00ff */
[----:B------:R-:W-:Y:S02]  /*0390*/  IMAD.MOV.U32 R9, RZ, RZ, RZ ;  /* 0x000000ffff097224 */ /* 0x000fe400078e00ff */
[----:B------:R-:W-:Y:S01]  /*03a0*/  @!P1 FMUL R9, R12, R11 ;  /* 0x0000000b0c099220 */ /* 0x000fe20000400000 */
[----:B------:R-:W-:-:S03]  /*03b0*/  @!P0 FMUL R3, R14, R7 ;  /* 0x000000070e038220 */ /* 0x000fc60000400000 */
        /* <DEDUP_REMOVED lines=9> */
.L_x_6165:
[----:B------:R-:W-:Y:S05]  /*0450*/  BSYNC B0 ;  /* 0x0000000000007941 */ /* 0x000fea0003800000 */
.L_x_6164:
        /* <DEDUP_REMOVED lines=13> */
.L_x_6166:
        /* <DEDUP_REMOVED lines=13> */
.L_x_11350:


//--------------------- .text._ZN18transformer_engine35scaled_masked_softmax_warp_backwardI6__halfS1_fLi14EEEvPT0_PKT_S6_T1_ii --------------------------
	.section	.text._ZN18transformer_engine35scaled_masked_softmax_warp_backwardI6__halfS1_fLi14EEEvPT0_PKT_S6_T1_ii,"ax",@progbits
	.align	128
        .global         _ZN18transformer_engine35scaled_masked_softmax_warp_backwardI6__halfS1_fLi14EEEvPT0_PKT_S6_T1_ii
        .type           _ZN18transformer_engine35scaled_masked_softmax_warp_backwardI6__halfS1_fLi14EEEvPT0_PKT_S6_T1_ii,@function
        .size           _ZN18transformer_engine35scaled_masked_softmax_warp_backwardI6__halfS1_fLi14EEEvPT0_PKT_S6_T1_ii,(.L_x_11351 - _ZN18transformer_engine35scaled_masked_softmax_warp_backwardI6__halfS1_fLi14EEEvPT0_PKT_S6_T1_ii)
        .other          _ZN18transformer_engine35scaled_masked_softmax_warp_backwardI6__halfS1_fLi14EEEvPT0_PKT_S6_T1_ii,@"STO_CUDA_ENTRY STV_DEFAULT"
_ZN18transformer_engine35scaled_masked_softmax_warp_backwardI6__halfS1_fLi14EEEvPT0_PKT_S6_T1_ii:
.text._ZN18transformer_engine35scaled_masked_softmax_warp_backwardI6__halfS1_fLi14EEEvPT0_PKT_S6_T1_ii:
        /* <DEDUP_REMOVED lines=10> */
[----:B0-----:R-:W-:-:S03]  /*00a0*/  SHF.L.U32 R110, R110, 0x2, RZ ;  /* 0x000000026e6e7819 */ /* 0x001fc600000006ff */
[----:B------:R-:W-:Y:S01]  /*00b0*/  IADD3 R2, -R109, UR4, RZ ;  /* 0x000000046d027c10 */ /* 0x000fe2000fffe1ff */
[----:B------:R-:W-:Y:S01]  /*00c0*/  ULDC.64 UR4, c[0x0][0x218] ;  /* 0x0000860000047ab9 */ /* 0x000fe20000000a00 */
[----:B------:R-:W-:Y:S02]  /*00d0*/  SHF.R.S32.HI R111, RZ, 0x1f, R110 ;  /* 0x0000001fff6f7819 */ /* 0x000fe4000001146e */
[----:B--2---:R-:W-:Y:S01]  /*00e0*/  SHF.R.S32.HI R0, RZ, 0x1f, R40 ;  /* 0x0000001fff007819 */ /* 0x004fe20000011428 */
[----:B------:R-:W-:Y:S01]  /*00f0*/  STL [R1+0x928], R2 ;  /* 0x0009280201007387 */ /* 0x000fe20000100800 */
[----:B------:R-:W-:-:S03]  /*0100*/  ISETP.GT.AND P0, PT, R2, RZ, PT ;  /* 0x000000ff0200720c */ /* 0x000fc60003f04270 */
[----:B------:R-:W-:Y:S01]  /*0110*/  IMAD R3, R0, R109, RZ ;  /* 0x0000006d00037224 */ /* 0x000fe200078e02ff */
[----:B------:R-:W-:Y:S01]  /*0120*/  IADD3 R0, R110, 0x2c80, RZ ;  /* 0x00002c806e007810 */ /* 0x000fe20007ffe0ff */
[----:B------:R-:W-:Y:S01]  /*0130*/  IMAD.WIDE.U32 R108, R109, R40, R110 ;  /* 0x000000286d6c7225 */ /* 0x000fe200078e006e */
[----:B------:R-:W-:-:S03]  /*0140*/  SEL R199, R40, RZ, P0 ;  /* 0x000000ff28c77207 */ /* 0x000fc60000000000 */
[----:B------:R0:W-:Y:S01]  /*0150*/  STL [R1+0xd30], R0 ;  /* 0x000d300001007387 */ /* 0x0001e20000100800 */
[----:B------:R-:W-:Y:S02]  /*0160*/  IADD3 R3, R109, R3, RZ ;  /* 0x000000036d037210 */ /* 0x000fe40007ffe0ff */
[----:B------:R-:W-:Y:S02]  /*0170*/  SHF.L.U32 R109, R108, 0x1, RZ ;  /* 0x000000016c6d7819 */ /* 0x000fe400000006ff */
[----:B------:R-:W-:Y:S02]  /*0180*/  ISETP.GE.AND P3, PT, R0, R199, PT ;  /* 0x000000c70000720c */ /* 0x000fe40003f66270 */
[----:B------:R-:W-:Y:S01]  /*0190*/  SHF.L.U64.HI R108, R108, 0x1, R3 ;  /* 0x000000016c6c7819 */ /* 0x000fe20000010203 */
[----:B------:R-:W-:Y:S01]  /*01a0*/  STL [R1+0xd98], R109 ;  /* 0x000d986d01007387 */ /* 0x000fe20000100800 */
[C---:B------:R-:W-:Y:S02]  /*01b0*/  IADD3 R112, P1, R109.reuse, UR6, RZ ;  /* 0x000000066d707c10 */ /* 0x040fe4000ff3e0ff */
[----:B------:R-:W-:Y:S01]  /*01c0*/  IADD3 R126, P0, R109, UR4, RZ ;  /* 0x000000046d7e7c10 */ /* 0x000fe2000ff1e0ff */
[----:B------:R-:W-:Y:S01]  /*01d0*/  STL [R1+0xd9c], R108 ;  /* 0x000d9c6c01007387 */ /* 0x000fe20000100800 */
[----:B------:R-:W-:-:S02]  /*01e0*/  IADD3.X R113, R108, UR7, RZ, P1, !PT ;  /* 0x000000076c717c10 */ /* 0x000fc40008ffe4ff */
[----:B------:R-:W-:Y:S01]  /*01f0*/  IADD3.X R127, R108, UR5, RZ, P0, !PT ;  /* 0x000000056c7f7c10 */ /* 0x000fe200087fe4ff */
[----:B------:R-:W-:Y:S01]  /*0200*/  ULDC.64 UR4, c[0x0][0x208] ;  /* 0x0000820000047ab9 */ /* 0x000fe20000000a00 */
[----:B0-----:R-:W-:Y:S01]  /*0210*/  IADD3 R0, R110, 0x2d00, RZ ;  /* 0x00002d006e007810 */ /* 0x001fe20007ffe0ff */
[----:B------:R-:W2:Y:S03]  /*0220*/  @!P3 LDG.E.64 R4, desc[UR4][R112.64+0x5900] ;  /* 0x005900047004b981 */ /* 0x000ea6000c1e1b00 */
[----:B------:R-:W-:Y:S01]  /*0230*/  ISETP.GE.AND P4, PT, R0, R199, PT ;  /* 0x000000c70000720c */ /* 0x000fe20003f86270 */
[----:B------:R-:W3:Y:S04]  /*0240*/  @!P3 LDG.E.64 R2, desc[UR4][R126.64+0x5900] ;  /* 0x005900047e02b981 */ /* 0x000ee8000c1e1b00 */
[----:B------:R0:W-:Y:S08]  /*0250*/  STL [R1+0xd34], R0 ;  /* 0x000d340001007387 */ /* 0x0001f00000100800 */
[----:B------:R-:W4:Y:S01]  /*0260*/  @!P4 LDG.E.64 R8, desc[UR4][R112.64+0x5a00] ;  /* 0x005a00047008c981 */ /* 0x000f22000c1e1b00 */
[----:B0-----:R-:W-:-:S03]  /*0270*/  IADD3 R0, R110, 0x2d80, RZ ;  /* 0x00002d806e007810 */ /* 0x001fc60007ffe0ff */
[----:B------:R-:W4:Y:S01]  /*0280*/  @!P4 LDG.E.64 R6, desc[UR4][R126.64+0x5a00] ;  /* 0x005a00047e06c981 */ /* 0x000f22000c1e1b00 */
[----:B------:R-:W-:-:S03]  /*0290*/  ISETP.GE.AND P5, PT, R0, R199, PT ;  /* 0x000000c70000720c */ /* 0x000fc60003fa6270 */
[----:B------:R0:W-:Y:S02]  /*02a0*/  STL [R1+0xd38], R0 ;  /* 0x000d380001007387 */ /* 0x0001e40000100800 */
[----:B0-----:R-:W-:-:S08]  /*02b0*/  IADD3 R0, R110, 0x2e00, RZ ;  /* 0x00002e006e007810 */ /* 0x001fd00007ffe0ff */
[----:B------:R-:W4:Y:S04]  /*02c0*/  @!P5 LDG.E.64 R14, desc[UR4][R112.64+0x5b00] ;  /* 0x005b0004700ed981 */ /* 0x000f28000c1e1b00 */
[----:B------:R-:W4:Y:S01]  /*02d0*/  @!P5 LDG.E.64 R10, desc[UR4][R126.64+0x5b00] ;  /* 0x005b00047e0ad981 */ /* 0x000f22000c1e1b00 */
[----:B------:R-:W-:-:S03]  /*02e0*/  ISETP.GE.AND P6, PT, R0, R199, PT ;  /* 0x000000c70000720c */ /* 0x000fc60003fc6270 */
[----:B------:R0:W-:Y:S10]  /*02f0*/  STL [R1+0xd3c], R0 ;  /* 0x000d3c0001007387 */ /* 0x0001f40000100800 */
[----:B------:R-:W4:Y:S04]  /*0300*/  @!P6 LDG.E.64 R20, desc[UR4][R112.64+0x5c00] ;  /* 0x005c00047014e981 */ /* 0x000f28000c1e1b00 */
[----:B------:R-:W4:Y:S01]  /*0310*/  @!P6 LDG.E.64 R16, desc[UR4][R126.64+0x5c00] ;  /* 0x005c00047e10e981 */ /* 0x000f22000c1e1b00 */
[----:B0-----:R-:W-:-:S04]  /*0320*/  IADD3 R0, R110, 0x2e80, RZ ;  /* 0x00002e806e007810 */ /* 0x001fc80007ffe0ff */
[----:B------:R-:W-:Y:S01]  /*0330*/  ISETP.GE.AND P0, PT, R0, R199, PT ;  /* 0x000000c70000720c */ /* 0x000fe20003f06270 */
[----:B------:R0:W-:Y:S02]  /*0340*/  STL [R1+0xd40], R0 ;  /* 0x000d400001007387 */ /* 0x0001e40000100800 */
[----:B0-----:R-:W-:-:S10]  /*0350*/  IADD3 R0, R110, 0x2f00, RZ ;  /* 0x00002f006e007810 */ /* 0x001fd40007ffe0ff */
[----:B------:R-:W4:Y:S01]  /*0360*/  @!P0 LDG.E.64 R24, desc[UR4][R112.64+0x5d00] ;  /* 0x005d000470188981 */ /* 0x000f22000c1e1b00 */
[----:B------:R-:W-:-:S03]  /*0370*/  ISETP.GE.AND P1, PT, R0, R199, PT ;  /* 0x000000c70000720c */ /* 0x000fc60003f26270 */
[----:B------:R-:W4:Y:S04]  /*0380*/  @!P0 LDG.E.64 R22, desc[UR4][R126.64+0x5d00] ;  /* 0x005d00047e168981 */ /* 0x000f28000c1e1b00 */
[----:B------:R0:W-:Y:S01]  /*0390*/  STL [R1+0xd44], R0 ;  /* 0x000d440001007387 */ /* 0x0001e20000100800 */
[----:B------:R-:W-:Y:S01]  /*03a0*/  CS2R R30, SRZ ;  /* 0x00000000001e7805 */ /* 0x000fe2000001ff00 */
[----:B------:R-:W-:Y:S01]  /*03b0*/  HFMA2.MMA R162, -RZ, RZ, 0, 0 ;  /* 0x00000000ffa27435 */ /* 0x000fe200000001ff */
[----:B------:R-:W-:-:S03]  /*03c0*/  CS2R R12, SRZ ;  /* 0x00000000000c7805 */ /* 0x000fc6000001ff00 */
[----:B------:R-:W4:Y:S01]  /*03d0*/  @!P1 LDG.E.64 R28, desc[UR4][R112.64+0x5e00] ;  /* 0x005e0004701c9981 */ /* 0x000f22000c1e1b00 */
[----:B0-----:R-:W-:-:S03]  /*03e0*/  IADD3 R0, R110, 0x2f80, RZ ;  /* 0x00002f806e007810 */ /* 0x001fc60007ffe0ff */
[----:B------:R-:W4:Y:S01]  /*03f0*/  @!P1 LDG.E.64 R26, desc[UR4][R126.64+0x5e00] ;  /* 0x005e00047e1a9981 */ /* 0x000f22000c1e1b00 */
[----:B------:R-:W-:-:S03]  /*0400*/  ISETP.GE.AND P2, PT, R0, R199, PT ;  /* 0x000000c70000720c */ /* 0x000fc60003f46270 */
[----:B------:R3:W-:Y:S01]  /*0410*/  STL [R1+0xd48], R0 ;  /* 0x000d480001007387 */ /* 0x0007e20000100800 */
[----:B------:R-:W-:Y:S02]  /*0420*/  CS2R R160, SRZ ;  /* 0x0000000000a07805 */ /* 0x000fe4000001ff00 */
[----:B------:R-:W-:Y:S02]  /*0430*/  MOV R159, RZ ;  /* 0x000000ff009f7202 */ /* 0x000fe40000000f00 */
[----:B------:R-:W-:Y:S02]  /*0440*/  CS2R R174, SRZ ;  /* 0x0000000000ae7805 */ /* 0x000fe4000001ff00 */
[----:B------:R-:W-:-:S03]  /*0450*/  CS2R R172, SRZ ;  /* 0x0000000000ac7805 */ /* 0x000fc6000001ff00 */
[----:B------:R-:W4:Y:S04]  /*0460*/  @!P2 LDG.E.64 R38, desc[UR4][R112.64+0x5f00] ;  /* 0x005f00047026a981 */ /* 0x000f28000c1e1b00 */
[----:B------:R-:W4:Y:S01]  /*0470*/  @!P2 LDG.E.64 R18, desc[UR4][R126.64+0x5f00] ;  /* 0x005f00047e12a981 */ /* 0x000f22000c1e1b00 */
[----:B------:R-:W-:Y:S02]  /*0480*/  CS2R R170, SRZ ;  /* 0x0000000000aa7805 */ /* 0x000fe4000001ff00 */
[----:B------:R-:W-:Y:S02]  /*0490*/  CS2R R168, SRZ ;  /* 0x0000000000a87805 */ /* 0x000fe4000001ff00 */
[----:B------:R-:W-:Y:S01]  /*04a0*/  CS2R R176, SRZ ;  /* 0x0000000000b07805 */ /* 0x000fe2000001ff00 */
[----:B--2---:R-:W-:-:S02]  /*04b0*/  @!P3 HADD2.F32 R31, -RZ, R4.H0_H0 ;  /* 0x20000004ff1fb230 */ /* 0x004fc40000004100 */
[----:B------:R-:W-:Y:S02]  /*04c0*/  @!P3 HADD2.F32 R30, -RZ, R4.H1_H1 ;  /* 0x30000004ff1eb230 */ /* 0x000fe40000004100 */
[--C-:B---3--:R-:W-:Y:S01]  /*04d0*/  @!P3 HADD2.F32 R0, -RZ, R2.reuse.H0_H0 ;  /* 0x20000002ff00b230 */ /* 0x108fe20000004100 */
[----:B------:R-:W-:Y:S01]  /*04e0*/  STL [R1+0x9fc], R31 ;  /* 0x0009fc1f01007387 */ /* 0x000fe20000100800 */
[----:B------:R-:W-:Y:S02]  /*04f0*/  @!P3 HADD2.F32 R4, -RZ, R3.H0_H0 ;  /* 0x20000003ff04b230 */ /* 0x000fe40000004100 */
[--C-:B------:R-:W-:Y:S02]  /*0500*/  @!P3 HADD2.F32 R13, -RZ, R5.reuse.H0_H0 ;  /* 0x20000005ff0db230 */ /* 0x100fe40000004100 */
[----:B------:R-:W-:Y:S01]  /*0510*/  @!P3 FMUL R162, R31, R0 ;  /* 0x000000001fa2b220 */ /* 0x000fe20000400000 */
[----:B------:R-:W-:Y:S01]  /*0520*/  @!P3 HADD2.F32 R12, -RZ, R5.H1_H1 ;  /* 0x30000005ff0cb230 */ /* 0x000fe20000004100 */
[----:B------:R-:W-:Y:S01]  /*0530*/  IADD3 R5, R110, 0x3000, RZ ;  /* 0x000030006e057810 */ /* 0x000fe20007ffe0ff */
[----:B------:R-:W-:Y:S01]  /*0540*/  @!P3 HADD2.F32 R2, -RZ, R2.H1_H1 ;  /* 0x30000002ff02b230 */ /* 0x000fe20000004100 */
[----:B------:R0:W-:Y:S01]  /*0550*/  STL [R1+0xa00], R30 ;  /* 0x000a001e01007387 */ /* 0x0001e20000100800 */
[----:B------:R-:W-:-:S02]  /*0560*/  @!P3 HADD2.F32 R3, -RZ, R3.H1_H1 ;  /* 0x30000003ff03b230 */ /* 0x000fc40000004100 */
[----:B------:R-:W-:Y:S01]  /*0570*/  @!P3 FMUL R160, R13, R4 ;  /* 0x000000040da0b220 */ /* 0x000fe20000400000 */
[----:B------:R-:W-:Y:S01]  /*0580*/  STL [R1+0xa04], R13 ;  /* 0x000a040d01007387 */ /* 0x000fe20000100800 */
[----:B------:R-:W-:Y:S01]  /*0590*/  @!P3 FMUL R161, R30, R2 ;  /* 0x000000021ea1b220 */ /* 0x000fe20000400000 */
[----:B------:R-:W-:Y:S01]  /*05a0*/  @!P3 FMUL R159, R12, R3 ;  /* 0x000000030c9fb220 */ /* 0x000fe20000400000 */
[----:B------:R-:W-:Y:S01]  /*05b0*/  HFMA2.MMA R3, -RZ, RZ, 0, 0 ;  /* 0x00000000ff037435 */ /* 0x000fe200000001ff */
[----:B------:R-:W-:Y:S01]  /*05c0*/  STL [R1+0xa08], R12 ;  /* 0x000a080c01007387 */ /* 0x000fe20000100800 */
[----:B------:R-:W-:Y:S01]  /*05d0*/  ISETP.GE.AND P3, PT, R5, R199, PT ;  /* 0x000000c70500720c */ /* 0x000fe20003f66270 */
[----:B----4-:R-:W-:Y:S01]  /*05e0*/  @!P4 HADD2.F32 R0, -RZ, R6.H0_H0 ;  /* 0x20000006ff00c230 */ /* 0x010fe20000004100 */
[----:B0-----:R-:W-:Y:S01]  /*05f0*/  MOV R30, RZ ;  /* 0x000000ff001e7202 */ /* 0x001fe20000000f00 */
[----:B------:R-:W-:Y:S01]  /*0600*/  STL [R1+0xa0c], R162 ;  /* 0x000a0ca201007387 */ /* 0x000fe20000100800 */
[----:B------:R-:W-:-:S02]  /*0610*/  @!P4 HADD2.F32 R3, -RZ, R8.H0_H0 ;  /* 0x20000008ff03c230 */ /* 0x000fc40000004100 */
[----:B------:R-:W-:Y:S01]  /*0620*/  @!P4 HADD2.F32 R30, -RZ, R8.H1_H1 ;  /* 0x30000008ff1ec230 */ /* 0x000fe20000004100 */
[----:B------:R0:W-:Y:S04]  /*0630*/  STL [R1+0xd4c], R5 ;  /* 0x000d4c0501007387 */ /* 0x0001e80000100800 */
[----:B------:R-:W-:Y:S04]  /*0640*/  STL [R1+0xdc0], R162 ;  /* 0x000dc0a201007387 */ /* 0x000fe80000100800 */
[----:B------:R-:W-:Y:S01]  /*0650*/  STL [R1+0xa10], R161 ;  /* 0x000a10a101007387 */ /* 0x000fe20000100800 */
[----:B------:R-:W-:Y:S01]  /*0660*/  @!P4 HADD2.F32 R6, -RZ, R6.H1_H1 ;  /* 0x30000006ff06c230 */ /* 0x000fe20000004100 */
[----:B0-----:R-:W-:Y:S01]  /*0670*/  CS2R R4, SRZ ;  /* 0x0000000000047805 */ /* 0x001fe2000001ff00 */
[----:B------:R-:W-:Y:S01]  /*0680*/  @!P4 HADD2.F32 R5, -RZ, R9.H0_H0 ;  /* 0x20000009ff05c230 */ /* 0x000fe20000004100 */
[----:B------:R-:W-:Y:S01]  /*0690*/  STL [R1+0xdc4], R161 ;  /* 0x000dc4a101007387 */ /* 0x000fe20000100800 */
[----:B------:R-:W-:-:S02]  /*06a0*/  @!P4 HADD2.F32 R2, -RZ, R7.H0_H0 ;  /* 0x20000007ff02c230 */ /* 0x000fc40000004100 */
[----:B------:R-:W-:Y:S01]  /*06b0*/  @!P4 FMUL R174, R3, R0 ;  /* 0x0000000003aec220 */ /* 0x000fe20000400000 */
[----:B------:R-:W-:Y:S01]  /*06c0*/  @!P4 HADD2.F32 R4, -RZ, R9.H1_H1 ;  /* 0x30000009ff04c230 */ /* 0x000fe20000004100 */
[----:B------:R-:W-:Y:S04]  /*06d0*/  STL [R1+0xa14], R160 ;  /* 0x000a14a001007387 */ /* 0x000fe80000100800 */
[----:B------:R-:W-:Y:S04]  /*06e0*/  STL [R1+0xdc8], R160 ;  /* 0x000dc8a001007387 */ /* 0x000fe80000100800 */
[----:B------:R-:W-:Y:S01]  /*06f0*/  STL [R1+0xa18], R159 ;  /* 0x000a189f01007387 */ /* 0x000fe20000100800 */
[----:B------:R-:W-:-:S03]  /*0700*/  @!P4 HADD2.F32 R7, -RZ, R7.H1_H1 ;  /* 0x30000007ff07c230 */ /* 0x000fc60000004100 */
[----:B------:R-:W-:Y:S01]  /*0710*/  STL [R1+0xdcc], R159 ;  /* 0x000dcc9f01007387 */ /* 0x000fe20000100800 */
[----:B------:R-:W-:-:S03]  /*0720*/  @!P4 FMUL R173, R30, R6 ;  /* 0x000000061eadc220 */ /* 0x000fc60000400000 */
[----:B------:R0:W-:Y:S01]  /*0730*/  STL [R1+0xa1c], R3 ;  /* 0x000a1c0301007387 */ /* 0x0001e20000100800 */
[----:B------:R-:W-:Y:S01]  /*0740*/  @!P4 FMUL R172, R5, R2 ;  /* 0x0000000205acc220 */ /* 0x000fe20000400000 */
[----:B------:R-:W-:Y:S02]  /*0750*/  HFMA2.MMA R2, -RZ, RZ, 0, 0 ;  /* 0x00000000ff027435 */ /* 0x000fe400000001ff */
[----:B------:R-:W-:Y:S04]  /*0760*/  STL [R1+0xa20], R30 ;  /* 0x000a201e01007387 */ /* 0x000fe80000100800 */
[----:B------:R-:W-:Y:S01]  /*0770*/  STL [R1+0xa24], R5 ;  /* 0x000a240501007387 */ /* 0x000fe20000100800 */
[----:B0-----:R-:W-:-:S03]  /*0780*/  IADD3 R3, R110, 0x3080, RZ ;  /* 0x000030806e037810 */ /* 0x001fc60007ffe0ff */
[----:B------:R-:W-:Y:S01]  /*0790*/  STL [R1+0xa28], R4 ;  /* 0x000a280401007387 */ /* 0x000fe20000100800 */
[----:B------:R-:W-:-:S03]  /*07a0*/  @!P4 FMUL R171, R4, R7 ;  /* 0x0000000704abc220 */ /* 0x000fc60000400000 */
[----:B------:R-:W-:Y:S01]  /*07b0*/  STL [R1+0xa2c], R174 ;  /* 0x000a2cae01007387 */ /* 0x000fe20000100800 */
[----:B------:R-:W-:-:S03]  /*07c0*/  ISETP.GE.AND P4, PT, R3, R199, PT ;  /* 0x000000c70300720c */ /* 0x000fc60003f86270 */
[----:B------:R0:W-:Y:S01]  /*07d0*/  STL [R1+0xd50], R3 ;  /* 0x000d500301007387 */ /* 0x0001e20000100800 */
[----:B------:R-:W-:-:S03]  /*07e0*/  @!P5 HADD2.F32 R2, -RZ, R14.H0_H0 ;  /* 0x2000000eff02d230 */ /* 0x000fc60000004100 */
[----:B------:R-:W2:Y:S01]  /*07f0*/  @!P3 LDG.E.64 R36, desc[UR4][R112.64+0x6000] ;  /* 0x006000047024b981 */ /* 0x000ea2000c1e1b00 */
[----:B------:R-:W-:-:S03]  /*0800*/  @!P5 HADD2.F32 R0, -RZ, R10.H0_H0 ;  /* 0x2000000aff00d230 */ /* 0x000fc60000004100 */
[----:B------:R-:W3:Y:S01]  /*0810*/  @!P3 LDG.E.64 R12, desc[UR4][R126.64+0x6000] ;  /* 0x006000047e0cb981 */ /* 0x000ee2000c1e1b00 */
[----:B------:R-:W-:Y:S02]  /*0820*/  CS2R R8, SRZ ;  /* 0x0000000000087805 */ /* 0x000fe4000001ff00 */
[----:B------:R-:W-:Y:S01]  /*0830*/  CS2R R6, SRZ ;  /* 0x0000000000067805 */ /* 0x000fe2000001ff00 */
[----:B------:R-:W-:Y:S01]  /*0840*/  @!P5 FMUL R170, R2, R0 ;  /* 0x0000000002aad220 */ /* 0x000fe20000400000 */
[----:B------:R-:W-:Y:S01]  /*0850*/  STL [R1+0xdd0], R174 ;  /* 0x000dd0ae01007387 */ /* 0x000fe20000100800 */
[----:B------:R-:W-:Y:S02]  /*0860*/  @!P5 HADD2.F32 R8, -RZ, R14.H1_H1 ;  /* 0x3000000eff08d230 */ /* 0x000fe40000004100 */
[--C-:B------:R-:W-:Y:S01]  /*0870*/  @!P5 HADD2.F32 R7, -RZ, R15.reuse.H0_H0 ;  /* 0x2000000fff07d230 */ /* 0x100fe20000004100 */
[----:B------:R-:W-:Y:S01]  /*0880*/  STL [R1+0xa30], R173 ;  /* 0x000a30ad01007387 */ /* 0x000fe20000100800 */
[----:B------:R-:W-:-:S03]  /*0890*/  @!P5 HADD2.F32 R6, -RZ, R15.H1_H1 ;  /* 0x3000000fff06d230 */ /* 0x000fc60000004100 */
[----:B------:R-:W-:Y:S04]  /*08a0*/  STL [R1+0xdd4], R173 ;  /* 0x000dd4ad01007387 */ /* 0x000fe80000100800 */
[----:B------:R-:W-:Y:S04]  /*08b0*/  STL [R1+0xa34], R172 ;  /* 0x000a34ac01007387 */ /* 0x000fe80000100800 */
[----:B------:R-:W-:Y:S01]  /*08c0*/  STL [R1+0xdd8], R172 ;  /* 0x000dd8ac01007387 */ /* 0x000fe20000100800 */
[----:B------:R-:W-:-:S03]  /*08d0*/  @!P5 HADD2.F32 R0, -RZ, R10.H1_H1 ;  /* 0x3000000aff00d230 */ /* 0x000fc60000004100 */
[----:B------:R-:W-:Y:S01]  /*08e0*/  STL [R1+0xa38], R171 ;  /* 0x000a38ab01007387 */ /* 0x000fe20000100800 */
[----:B0-----:R-:W-:-:S03]  /*08f0*/  @!P5 HADD2.F32 R3, -RZ, R11.H1_H1 ;  /* 0x3000000bff03d230 */ /* 0x001fc60000004100 */
[----:B------:R-:W-:Y:S01]  /*0900*/  STL [R1+0xddc], R171 ;  /* 0x000ddcab01007387 */ /* 0x000fe20000100800 */
[----:B------:R-:W-:-:S03]  /*0910*/  IADD3 R4, R110, 0x3100, RZ ;  /* 0x000031006e047810 */ /* 0x000fc60007ffe0ff */
[----:B------:R0:W-:Y:S01]  /*0920*/  STL [R1+0xa3c], R2 ;  /* 0x000a3c0201007387 */ /* 0x0001e20000100800 */
[----:B------:R-:W-:Y:S01]  /*0930*/  MOV R5, RZ ;  /* 0x000000ff00057202 */ /* 0x000fe20000000f00 */
[----:B------:R-:W-:Y:S01]  /*0940*/  @!P5 FMUL R169, R8, R0 ;  /* 0x0000000008a9d220 */ /* 0x000fe20000400000 */
[----:B------:R-:W-:Y:S01]  /*0950*/  @!P5 FMUL R5, R6, R3 ;  /* 0x000000030605d220 */ /* 0x000fe20000400000 */
[----:B------:R1:W-:Y:S04]  /*0960*/  STL [R1+0xa40], R8 ;  /* 0x000a400801007387 */ /* 0x0003e80000100800 */
[----:B------:R-:W4:Y:S01]  /*0970*/  @!P4 LDG.E.64 R34, desc[UR4][R112.64+0x6100] ;  /* 0x006100047022c981 */ /* 0x000f22000c1e1b00 */
[----:B0-----:R-:W-:Y:S01]  /*0980*/  @!P5 HADD2.F32 R2, -RZ, R11.H0_H0 ;  /* 0x2000000bff02d230 */ /* 0x001fe20000004100 */
[----:B------:R-:W-:-:S02]  /*0990*/  HFMA2.MMA R3, -RZ, RZ, 0, 0 ;  /* 0x00000000ff037435 */ /* 0x000fc400000001ff */
[----:B------:R-:W-:Y:S02]  /*09a0*/  STL [R1+0xa44], R7 ;  /* 0x000a440701007387 */ /* 0x000fe40000100800 */
[----:B------:R-:W-:Y:S02]  /*09b0*/  @!P5 FMUL R168, R7, R2 ;  /* 0x0000000207a8d220 */ /* 0x000fe40000400000 */
[----:B------:R-:W4:Y:S01]  /*09c0*/  @!P4 LDG.E.64 R10, desc[UR4][R126.64+0x6100] ;  /* 0x006100047e0ac981 */ /* 0x000f22000c1e1b00 */
[----:B------:R-:W-:-:S03]  /*09d0*/  ISETP.GE.AND P5, PT, R4, R199, PT ;  /* 0x000000c70400720c */ /* 0x000fc60003fa6270 */
[----:B------:R0:W-:Y:S01]  /*09e0*/  STL [R1+0xa48], R6 ;  /* 0x000a480601007387 */ /* 0x0001e20000100800 */
[----:B------:R-:W-:-:S03]  /*09f0*/  @!P6 HADD2.F32 R3, -RZ, R20.H0_H0 ;  /* 0x20000014ff03e230 */ /* 0x000fc60000004100 */
[----:B------:R-:W-:Y:S01]  /*0a00*/  STL [R1+0xa4c], R170 ;  /* 0x000a4caa01007387 */ /* 0x000fe20000100800 */
[----:B------:R-:W-:-:S03]  /*0a10*/  @!P6 HADD2.F32 R0, -RZ, R16.H0_H0 ;  /* 0x20000010ff00e230 */ /* 0x000fc60000004100 */
[----:B------:R-:W-:Y:S04]  /*0a20*/  STL [R1+0xde0], R170 ;  /* 0x000de0aa01007387 */ /* 0x000fe80000100800 */
[----:B------:R-:W-:Y:S01]  /*0a30*/  STL [R1+0xd54], R4 ;  /* 0x000d540401007387 */ /* 0x000fe20000100800 */
[----:B-1----:R-:W-:-:S03]  /*0a40*/  MOV R8, RZ ;  /* 0x000000ff00087202 */ /* 0x002fc60000000f00 */
[----:B------:R-:W-:Y:S01]  /*0a50*/  STL [R1+0xa50], R169 ;  /* 0x000a50a901007387 */ /* 0x000fe20000100800 */
[----:B0-----:R-:W-:Y:S01]  /*0a60*/  CS2R R6, SRZ ;  /* 0x0000000000067805 */ /* 0x001fe2000001ff00 */
[----:B------:R-:W-:Y:S02]  /*0a70*/  @!P6 HADD2.F32 R2, -RZ, R17.H0_H0 ;  /* 0x20000011ff02e230 */ /* 0x000fe40000004100 */
[----:B------:R0:W-:Y:S01]  /*0a80*/  STL [R1+0xa58], R5 ;  /* 0x000a580501007387 */ /* 0x0001e20000100800 */
[----:B------:R-:W-:-:S03]  /*0a90*/  @!P6 HADD2.F32 R9, -RZ, R20.H1_H1 ;  /* 0x30000014ff09e230 */ /* 0x000fc60000004100 */
[----:B------:R-:W-:Y:S01]  /*0aa0*/  STL [R1+0xde4], R169 ;  /* 0x000de4a901007387 */ /* 0x000fe20000100800 */
[--C-:B------:R-:W-:Y:S02]  /*0ab0*/  @!P6 HADD2.F32 R8, -RZ, R21.reuse.H0_H0 ;  /* 0x20000015ff08e230 */ /* 0x100fe40000004100 */
[----:B------:R-:W-:Y:S01]  /*0ac0*/  @!P6 FMUL R175, R3, R0 ;  /* 0x0000000003afe220 */ /* 0x000fe20000400000 */
[----:B------:R-:W-:Y:S01]  /*0ad0*/  @!P6 HADD2.F32 R6, -RZ, R21.H1_H1 ;  /* 0x30000015ff06e230 */ /* 0x000fe20000004100 */
[----:B------:R-:W-:Y:S01]  /*0ae0*/  STL [R1+0xa54], R168 ;  /* 0x000a54a801007387 */ /* 0x000fe20000100800 */
[----:B------:R-:W-:Y:S02]  /*0af0*/  @!P6 HADD2.F32 R16, -RZ, R16.H1_H1 ;  /* 0x30000010ff10e230 */ /* 0x000fe40000004100 */
[----:B------:R-:W-:Y:S01]  /*0b00*/  @!P6 HADD2.F32 R17, -RZ, R17.H1_H1 ;  /* 0x30000011ff11e230 */ /* 0x000fe20000004100 */
[----:B------:R-:W-:Y:S04]  /*0b10*/  STL [R1+0xde8], R168 ;  /* 0x000de8a801007387 */ /* 0x000fe80000100800 */
[----:B------:R1:W-:Y:S01]  /*0b20*/  STL [R1+0xa5c], R3 ;  /* 0x000a5c0301007387 */ /* 0x0003e20000100800 */
[----:B------:R-:W-:Y:S01]  /*0b30*/  @!P6 FMUL R176, R9, R16 ;  /* 0x0000001009b0e220 */ /* 0x000fe20000400000 */
[----:B------:R-:W-:Y:S01]  /*0b40*/  @!P6 FMUL R7, R8, R2 ;  /* 0x000000020807e220 */ /* 0x000fe20000400000 */
[----:B------:R-:W-:Y:S01]  /*0b50*/  @!P6 FMUL R177, R6, R17 ;  /* 0x0000001106b1e220 */ /* 0x000fe20000400000 */
[----:B------:R-:W4:Y:S04]  /*0b60*/  @!P5 LDG.E.64 R32, desc[UR4][R112.64+0x6200] ;  /* 0x006200047020d981 */ /* 0x000f28000c1e1b00 */
[----:B0-----:R-:W4:Y:S01]  /*0b70*/  @!P5 LDG.E.64 R4, desc[UR4][R126.64+0x6200] ;  /* 0x006200047e04d981 */ /* 0x001f22000c1e1b00 */
[----:B-1----:R-:W-:-:S04]  /*0b80*/  IADD3 R3, R110, 0x3180, RZ ;  /* 0x000031806e037810 */ /* 0x002fc80007ffe0ff */
        /* <DEDUP_REMOVED lines=9> */
[----:B------:R-:W-:-:S02]  /*0c20*/  CS2R R16, SRZ ;  /* 0x0000000000107805 */ /* 0x000fc4000001ff00 */
[----:B------:R-:W-:Y:S01]  /*0c30*/  CS2R R14, SRZ ;  /* 0x00000000000e7805 */ /* 0x000fe2000001ff00 */
[----:B------:R-:W-:Y:S01]  /*0c40*/  STL [R1+0xdec], R175 ;  /* 0x000decaf01007387 */ /* 0x000fe20000100800 */
[----:B------:R-:W-:Y:S02]  /*0c50*/  @!P0 HADD2.F32 R17, -RZ, R24.H0_H0 ;  /* 0x20000018ff118230 */ /* 0x000fe40000004100 */
[----:B------:R-:W-:Y:S01]  /*0c60*/  @!P0 HADD2.F32 R0, -RZ, R22.H0_H0 ;  /* 0x20000016ff008230 */ /* 0x000fe20000004100 */
[----:B------:R0:W-:Y:S01]  /*0c70*/  STL [R1+0xa74], R7 ;  /* 0x000a740701007387 */ /* 0x0001e20000100800 */
[----:B------:R-:W-:Y:S01]  /*0c80*/  @!P0 HADD2.F32 R15, -RZ, R24.H1_H1 ;  /* 0x30000018ff0f8230 */ /* 0x000fe20000004100 */
[----:B------:R-:W-:Y:S01]  /*0c90*/  MOV R8, RZ ;  /* 0x000000ff00087202 */ /* 0x000fe20000000f00 */
[----:B------:R-:W-:Y:S01]  /*0ca0*/  @!P0 HADD2.F32 R22, -RZ, R22.H1_H1 ;  /* 0x30000016ff168230 */ /* 0x000fe20000004100 */
[----:B------:R-:W-:Y:S01]  /*0cb0*/  STL [R1+0xa70], R176 ;  /* 0x000a70b001007387 */ /* 0x000fe20000100800 */
[----:B------:R-:W-:-:S02]  /*0cc0*/  @!P0 HADD2.F32 R6, -RZ, R23.H0_H0 ;  /* 0x20000017ff068230 */ /* 0x000fc40000004100 */
[--C-:B------:R-:W-:Y:S01]  /*0cd0*/  @!P0 HADD2.F32 R9, -RZ, R25.reuse.H0_H0 ;  /* 0x20000019ff098230 */ /* 0x100fe20000004100 */
[----:B------:R-:W-:Y:S01]  /*0ce0*/  STL [R1+0xdf0], R176 ;  /* 0x000df0b001007387 */ /* 0x000fe20000100800 */
[----:B------:R-:W-:Y:S01]  /*0cf0*/  @!P0 HADD2.F32 R8, -RZ, R25.H1_H1 ;  /* 0x30000019ff088230 */ /* 0x000fe20000004100 */
[----:B0-----:R-:W-:Y:S01]  /*0d00*/  HFMA2.MMA R7, -RZ, RZ, 0, 0 ;  /* 0x00000000ff077435 */ /* 0x001fe200000001ff */
[----:B------:R-:W-:Y:S01]  /*0d10*/  @!P0 HADD2.F32 R23, -RZ, R23.H1_H1 ;  /* 0x30000017ff178230 */ /* 0x000fe20000004100 */
[----:B------:R-:W-:Y:S01]  /*0d20*/  STL [R1+0xa78], R177 ;  /* 0x000a78b101007387 */ /* 0x000fe20000100800 */
[----:B------:R-:W-:Y:S01]  /*0d30*/  @!P0 FMUL R16, R17, R0 ;  /* 0x0000000011108220 */ /* 0x000fe20000400000 */
[----:B------:R-:W-:Y:S02]  /*0d40*/  @!P0 FMUL R14, R15, R22 ;  /* 0x000000160f0e8220 */ /* 0x000fe40000400000 */
[----:B------:R-:W-:Y:S01]  /*0d50*/  STL [R1+0xdf4], R177 ;  /* 0x000df4b101007387 */ /* 0x000fe20000100800 */
[----:B------:R-:W-:Y:S01]  /*0d60*/  IADD3 R0, R110, 0x3200, RZ ;  /* 0x000032006e007810 */ /* 0x000fe20007ffe0ff */
[----:B------:R-:W-:-:S02]  /*0d70*/  @!P0 FMUL R7, R8, R23 ;  /* 0x0000001708078220 */ /* 0x000fc40000400000 */
[----:B------:R-:W-:Y:S01]  /*0d80*/  STL [R1+0xa7c], R17 ;  /* 0x000a7c1101007387 */ /* 0x000fe20000100800 */
[----:B------:R-:W-:-:S03]  /*0d90*/  CS2R R178, SRZ ;  /* 0x0000000000b27805 */ /* 0x000fc6000001ff00 */
[----:B------:R-:W-:Y:S04]  /*0da0*/  STL [R1+0xa80], R15 ;  /* 0x000a800f01007387 */ /* 0x000fe80000100800 */
[----:B------:R-:W-:Y:S01]  /*0db0*/  STL [R1+0xa84], R9 ;  /* 0x000a840901007387 */ /* 0x000fe20000100800 */
[----:B------:R-:W-:-:S03]  /*0dc0*/  @!P0 FMUL R178, R9, R6 ;  /* 0x0000000609b28220 */ /* 0x000fc60000400000 */
[----:B------:R0:W-:Y:S01]  /*0dd0*/  STL [R1+0xa88], R8 ;  /* 0x000a880801007387 */ /* 0x0001e20000100800 */
[----:B------:R-:W-:-:S03]  /*0de0*/  ISETP.GE.AND P0, PT, R0, R199, PT ;  /* 0x000000c70000720c */ /* 0x000fc60003f06270 */
[----:B------:R-:W-:Y:S04]  /*0df0*/  STL [R1+0xa8c], R16 ;  /* 0x000a8c1001007387 */ /* 0x000fe80000100800 */
[----:B------:R-:W-:Y:S01]  /*0e00*/  STL [R1+0xa90], R14 ;  /* 0x000a900e01007387 */ /* 0x000fe20000100800 */
[----:B0-----:R-:W-:-:S03]  /*0e10*/  CS2R R8, SRZ ;  /* 0x0000000000087805 */ /* 0x001fc6000001ff00 */
[----:B------:R0:W-:Y:S01]  /*0e20*/  STL [R1+0xd5c], R0 ;  /* 0x000d5c0001007387 */ /* 0x0001e20000100800 */
[----:B------:R-:W-:-:S03]  /*0e30*/  @!P1 HADD2.F32 R8, -RZ, R28.H0_H0 ;  /* 0x2000001cff089230 */ /* 0x000fc60000004100 */
[----:B------:R1:W-:Y:S01]  /*0e40*/  STL [R1+0xa98], R7 ;  /* 0x000a980701007387 */ /* 0x0003e20000100800 */
[----:B------:R-:W-:Y:S02]  /*0e50*/  MOV R6, RZ ;  /* 0x000000ff00067202 */ /* 0x000fe40000000f00 */
[----:B------:R-:W-:Y:S01]  /*0e60*/  CS2R R180, SRZ ;  /* 0x0000000000b47805 */ /* 0x000fe2000001ff00 */
[----:B------:R-:W-:Y:S01]  /*0e70*/  @!P1 HADD2.F32 R6, -RZ, R28.H1_H1 ;  /* 0x3000001cff069230 */ /* 0x000fe20000004100 */
[----:B------:R-:W-:Y:S01]  /*0e80*/  HFMA2.MMA R21, -RZ, RZ, 0, 0 ;  /* 0x00000000ff157435 */ /* 0x000fe200000001ff */
[----:B------:R-:W-:Y:S01]  /*0e90*/  CS2R R182, SRZ ;  /* 0x0000000000b67805 */ /* 0x000fe2000001ff00 */
[--C-:B0-----:R-:W-:Y:S01]  /*0ea0*/  @!P1 HADD2.F32 R0, -RZ, R26.reuse.H0_H0 ;  /* 0x2000001aff009230 */ /* 0x101fe20000004100 */
[----:B------:R-:W-:Y:S01]  /*0eb0*/  CS2R R22, SRZ ;  /* 0x0000000000167805 */ /* 0x000fe2000001ff00 */
[----:B------:R-:W-:Y:S01]  /*0ec0*/  @!P2 HADD2.F32 R20, -RZ, R19.H0_H0 ;  /* 0x20000013ff14a230 */ /* 0x000fe20000004100 */
[----:B------:R-:W-:Y:S01]  /*0ed0*/  CS2R R24, SRZ ;  /* 0x0000000000187805 */ /* 0x000fe2000001ff00 */
[----:B-1----:R-:W-:Y:S01]  /*0ee0*/  HFMA2.MMA R7, -RZ, RZ, 0, 0 ;  /* 0x00000000ff077435 */ /* 0x002fe200000001ff */
[----:B------:R-:W-:Y:S01]  /*0ef0*/  @!P1 HADD2.F32 R26, -RZ, R26.H1_H1 ;  /* 0x3000001aff1a9230 */ /* 0x000fe20000004100 */
[----:B------:R-:W-:Y:S01]  /*0f00*/  STL [R1+0xa94], R178 ;  /* 0x000a94b201007387 */ /* 0x000fe20000100800 */
[----:B------:R-:W-:-:S02]  /*0f10*/  @!P1 HADD2.F32 R9, -RZ, R29.H0_H0 ;  /* 0x2000001dff099230 */ /* 0x000fc40000004100 */
[----:B------:R-:W-:Y:S01]  /*0f20*/  @!P1 FMUL R180, R8, R0 ;  /* 0x0000000008b49220 */ /* 0x000fe20000400000 */
[----:B------:R-:W-:Y:S01]  /*0f30*/  @!P1 HADD2.F32 R7, -RZ, R29.H1_H1 ;  /* 0x3000001dff079230 */ /* 0x000fe20000004100 */
[----:B------:R-:W-:Y:S01]  /*0f40*/  STL [R1+0xdf8], R178 ;  /* 0x000df8b201007387 */ /* 0x000fe20000100800 */
[--C-:B------:R-:W-:Y:S02]  /*0f50*/  @!P1 HADD2.F32 R0, -RZ, R27.reuse.H0_H0 ;  /* 0x2000001bff009230 */ /* 0x100fe40000004100 */
[----:B------:R-:W-:Y:S01]  /*0f60*/  @!P1 FMUL R179, R6, R26 ;  /* 0x0000001a06b39220 */ /* 0x000fe20000400000 */
[----:B------:R-:W-:Y:S01]  /*0f70*/  @!P1 HADD2.F32 R27, -RZ, R27.H1_H1 ;  /* 0x3000001bff1b9230 */ /* 0x000fe20000004100 */
[----:B------:R0:W-:Y:S04]  /*0f80*/  STL [R1+0xa9c], R8 ;  /* 0x000a9c0801007387 */ /* 0x0001e80000100800 */
[----:B------:R1:W-:Y:S01]  /*0f90*/  STL [R1+0xaa0], R6 ;  /* 0x000aa00601007387 */ /* 0x0003e20000100800 */
[----:B------:R-:W-:-:S03]  /*0fa0*/  @!P1 FMUL R182, R7, R27 ;  /* 0x0000001b07b69220 */ /* 0x000fc60000400000 */
[----:B------:R-:W-:Y:S01]  /*0fb0*/  STL [R1+0xaa4], R9 ;  /* 0x000aa40901007387 */ /* 0x000fe20000100800 */
[----:B0-----:R-:W-:Y:S01]  /*0fc0*/  MOV R8, RZ ;  /* 0x000000ff00087202 */ /* 0x001fe20000000f00 */
[----:B------:R-:W-:Y:S02]  /*0fd0*/  @!P1 FMUL R8, R9, R0 ;  /* 0x0000000009089220 */ /* 0x000fe40000400000 */
[----:B------:R-:W-:Y:S01]  /*0fe0*/  STL [R1+0xaa8], R7 ;  /* 0x000aa80701007387 */ /* 0x000fe20000100800 */
[----:B-1----:R-:W-:-:S03]  /*0ff0*/  IADD3 R6, R110, 0x3280, RZ ;  /* 0x000032806e067810 */ /* 0x002fc60007ffe0ff */
[----:B------:R-:W-:Y:S01]  /*1000*/  STL [R1+0xaac], R180 ;  /* 0x000aacb401007387 */ /* 0x000fe20000100800 */
[----:B------:R-:W-:-:S03]  /*1010*/  @!P2 HADD2.F32 R21, -RZ, R38.H0_H0 ;  /* 0x20000026ff15a230 */ /* 0x000fc60000004100 */
[----:B------:R-:W-:Y:S01]  /*1020*/  STL [R1+0xdfc], R180 ;  /* 0x000dfcb401007387 */ /* 0x000fe20000100800 */
[----:B------:R-:W-:Y:S01]  /*1030*/  @!P2 HADD2.F32 R0, -RZ, R18.H0_H0 ;  /* 0x20000012ff00a230 */ /* 0x000fe20000004100 */
[----:B------:R-:W-:Y:S02]  /*1040*/  MOV R26, RZ ;  /* 0x000000ff001a7202 */ /* 0x000fe40000000f00 */
[----:B------:R-:W-:Y:S01]  /*1050*/  STL [R1+0xab0], R179 ;  /* 0x000ab0b301007387 */ /* 0x000fe20000100800 */
[----:B------:R-:W-:Y:S02]  /*1060*/  @!P2 HADD2.F32 R23, -RZ, R39.H1_H1 ;  /* 0x30000027ff17a230 */ /* 0x000fe40000004100 */
[----:B------:R-:W-:Y:S01]  /*1070*/  @!P2 HADD2.F32 R19, -RZ, R19.H1_H1 ;  /* 0x30000013ff13a230 */ /* 0x000fe20000004100 */
[----:B------:R-:W-:Y:S01]  /*1080*/  STL [R1+0xd60], R6 ;  /* 0x000d600601007387 */ /* 0x000fe20000100800 */
[----:B------:R-:W-:Y:S02]  /*1090*/  @!P2 HADD2.F32 R26, -RZ, R38.H1_H1 ;  /* 0x30000026ff1aa230 */ /* 0x000fe40000004100 */
[----:B------:R-:W-:Y:S01]  /*10a0*/  @!P2 HADD2.F32 R18, -RZ, R18.H1_H1 ;  /* 0x30000012ff12a230 */ /* 0x000fe20000004100 */
[----:B------:R-:W-:Y:S01]  /*10b0*/  STL [R1+0xe00], R179 ;  /* 0x000e00b301007387 */ /* 0x000fe20000100800 */
[----:B------:R-:W-:-:S03]  /*10c0*/  @!P2 HADD2.F32 R24, -RZ, R39.H0_H0 ;  /* 0x20000027ff18a230 */ /* 0x000fc60000004100 */
[----:B------:R-:W-:Y:S01]  /*10d0*/  STL [R1+0xab4], R8 ;  /* 0x000ab40801007387 */ /* 0x000fe20000100800 */
[----:B------:R-:W-:Y:S01]  /*10e0*/  ISETP.GE.AND P1, PT, R6, R199, PT ;  /* 0x000000c70600720c */ /* 0x000fe20003f26270 */
[----:B------:R-:W-:Y:S02]  /*10f0*/  @!P2 FMUL R181, R21, R0 ;  /* 0x0000000015b5a220 */ /* 0x000fe40000400000 */
[----:B------:R-:W-:Y:S01]  /*1100*/  STL [R1+0xab8], R182 ;  /* 0x000ab8b601007387 */ /* 0x000fe20000100800 */
[----:B------:R-:W-:-:S03]  /*1110*/  @!P2 FMUL R22, R23, R19 ;  /* 0x000000131716a220 */ /* 0x000fc60000400000 */
[----:B------:R-:W4:Y:S01]  /*1120*/  @!P0 LDG.E.64 R16, desc[UR4][R112.64+0x6400] ;  /* 0x0064000470108981 */ /* 0x000f22000c1e1b00 */
[----:B------:R-:W-:-:S03]  /*1130*/  @!P2 FMUL R25, R26, R18 ;  /* 0x000000121a19a220 */ /* 0x000fc60000400000 */
[----:B------:R-:W4:Y:S01]  /*1140*/  @!P0 LDG.E.64 R14, desc[UR4][R126.64+0x6400] ;  /* 0x006400047e0e8981 */ /* 0x000f22000c1e1b00 */
[----:B------:R-:W-:-:S03]  /*1150*/  HFMA2.MMA R19, -RZ, RZ, 0, 0 ;  /* 0x00000000ff137435 */ /* 0x000fc600000001ff */
[----:B------:R-:W-:Y:S04]  /*1160*/  STL [R1+0xe04], R182 ;  /* 0x000e04b601007387 */ /* 0x000fe80000100800 */
[----:B------:R0:W-:Y:S01]  /*1170*/  STL [R1+0xabc], R21 ;  /* 0x000abc1501007387 */ /* 0x0001e20000100800 */
[----:B------:R-:W-:-:S03]  /*1180*/  @!P2 FMUL R183, R24, R20 ;  /* 0x0000001418b7a220 */ /* 0x000fc60000400000 */
[----:B------:R1:W-:Y:S01]  /*1190*/  STL [R1+0xac0], R26 ;  /* 0x000ac01a01007387 */ /* 0x0003e20000100800 */
[----:B------:R-:W-:-:S03]  /*11a0*/  HFMA2.MMA R20, -RZ, RZ, 0, 0 ;  /* 0x00000000ff147435 */ /* 0x000fc600000001ff */
[----:B------:R-:W-:Y:S01]  /*11b0*/  STL [R1+0xac4], R24 ;  /* 0x000ac41801007387 */ /* 0x000fe20000100800 */
[----:B0-----:R-:W-:-:S03]  /*11c0*/  IADD3 R21, R110, 0x3300, RZ ;  /* 0x000033006e157810 */ /* 0x001fc60007ffe0ff */
[----:B------:R-:W-:Y:S01]  /*11d0*/  STL [R1+0xac8], R23 ;  /* 0x000ac81701007387 */ /* 0x000fe20000100800 */
[----:B------:R-:W-:-:S03]  /*11e0*/  MOV R28, RZ ;  /* 0x000000ff001c7202 */ /* 0x000fc60000000f00 */
[----:B------:R-:W-:Y:S01]  /*11f0*/  STL [R1+0xacc], R181 ;  /* 0x000accb501007387 */ /* 0x000fe20000100800 */
[----:B-1----:R-:W-:-:S03]  /*1200*/  CS2R R26, SRZ ;  /* 0x00000000001a7805 */ /* 0x002fc6000001ff00 */
[----:B------:R0:W-:Y:S01]  /*1210*/  STL [R1+0xd64], R21 ;  /* 0x000d641501007387 */ /* 0x0001e20000100800 */
[----:B------:R-:W-:-:S03]  /*1220*/  CS2R R184, SRZ ;  /* 0x0000000000b87805 */ /* 0x000fc6000001ff00 */
[----:B------:R-:W-:Y:S04]  /*1230*/  STL [R1+0xad0], R25 ;  /* 0x000ad01901007387 */ /* 0x000fe80000100800 */
[----:B------:R-:W-:Y:S01]  /*1240*/  STL [R1+0xe08], R181 ;  /* 0x000e08b501007387 */ /* 0x000fe20000100800 */
[----:B------:R-:W-:-:S03]  /*1250*/  ISETP.GE.AND P2, PT, R21, R199, PT ;  /* 0x000000c71500720c */ /* 0x000fc60003f46270 */
[----:B------:R-:W-:Y:S01]  /*1260*/  STL [R1+0xad4], R183 ;  /* 0x000ad4b701007387 */ /* 0x000fe20000100800 */
[----:B--2---:R-:W-:-:S03]  /*1270*/  @!P3 HADD2.F32 R19, -RZ, R36.H0_H0 ;  /* 0x20000024ff13b230 */ /* 0x004fc60000004100 */
[----:B------:R-:W-:Y:S01]  /*1280*/  STL [R1+0xad8], R22 ;  /* 0x000ad81601007387 */ /* 0x000fe20000100800 */
[----:B------:R-:W-:Y:S02]  /*1290*/  @!P3 HADD2.F32 R28, -RZ, R36.H1_H1 ;  /* 0x30000024ff1cb230 */ /* 0x000fe40000004100 */
[--C-:B---3--:R-:W-:Y:S01]  /*12a0*/  @!P3 HADD2.F32 R0, -RZ, R12.reuse.H0_H0 ;  /* 0x2000000cff00b230 */ /* 0x108fe20000004100 */
[----:B------:R-:W2:Y:S01]  /*12b0*/  @!P1 LDG.E.64 R6, desc[UR4][R112.64+0x6500] ;  /* 0x0065000470069981 */ /* 0x000ea2000c1e1b00 */
[----:B------:R-:W-:Y:S02]  /*12c0*/  @!P3 HADD2.F32 R12, -RZ, R12.H1_H1 ;  /* 0x3000000cff0cb230 */ /* 0x000fe40000004100 */
[--C-:B------:R-:W-:Y:S01]  /*12d0*/  @!P3 HADD2.F32 R26, -RZ, R37.reuse.H0_H0 ;  /* 0x20000025ff1ab230 */ /* 0x100fe20000004100 */
[----:B------:R-:W-:Y:S01]  /*12e0*/  STL [R1+0xe0c], R183 ;  /* 0x000e0cb701007387 */ /* 0x000fe20000100800 */
[----:B------:R-:W-:Y:S02]  /*12f0*/  @!P3 HADD2.F32 R20, -RZ, R37.H1_H1 ;  /* 0x30000025ff14b230 */ /* 0x000fe40000004100 */
[----:B------:R-:W-:Y:S01]  /*1300*/  @!P3 FMUL R185, R19, R0 ;  /* 0x0000000013b9b220 */ /* 0x000fe20000400000 */
[--C-:B------:R-:W-:Y:S01]  /*1310*/  @!P3 HADD2.F32 R18, -RZ, R13.reuse.H0_H0 ;  /* 0x2000000dff12b230 */ /* 0x100fe20000004100 */
[----:B------:R1:W-:Y:S01]  /*1320*/  STL [R1+0xadc], R19 ;  /* 0x000adc1301007387 */ /* 0x0003e20000100800 */
[----:B------:R-:W-:Y:S01]  /*1330*/  @!P3 FMUL R27, R28, R12 ;  /* 0x0000000c1c1bb220 */ /* 0x000fe20000400000 */
[----:B------:R-:W-:-:S02]  /*1340*/  @!P3 HADD2.F32 R13, -RZ, R13.H1_H1 ;  /* 0x3000000dff0db230 */ /* 0x000fc40000004100 */
[----:B------:R-:W3:Y:S01]  /*1350*/  @!P1 LDG.E.64 R8, desc[UR4][R126.64+0x6500] ;  /* 0x006500047e089981 */ /* 0x000ee2000c1e1b00 */
[----:B0-----:R-:W-:Y:S01]  /*1360*/  MOV R21, RZ ;  /* 0x000000ff00157202 */ /* 0x001fe20000000f00 */
[----:B------:R-:W-:Y:S02]  /*1370*/  @!P3 FMUL R21, R26, R18 ;  /* 0x000000121a15b220 */ /* 0x000fe40000400000 */
[----:B------:R-:W-:Y:S01]  /*1380*/  STL [R1+0xae0], R28 ;  /* 0x000ae01c01007387 */ /* 0x000fe20000100800 */
[----:B-1----:R-:W-:Y:S01]  /*1390*/  IADD3 R19, R110, 0x3380, RZ ;  /* 0x000033806e137810 */ /* 0x002fe20007ffe0ff */
[----:B------:R-:W-:Y:S02]  /*13a0*/  HFMA2.MMA R36, -RZ, RZ, 0, 0 ;  /* 0x00000000ff247435 */ /* 0x000fe400000001ff */
[----:B------:R-:W-:Y:S04]  /*13b0*/  STL [R1+0xae4], R26 ;  /* 0x000ae41a01007387 */ /* 0x000fe80000100800 */
[----:B------:R-:W-:Y:S01]  /*13c0*/  STL [R1+0xae8], R20 ;  /* 0x000ae81401007387 */ /* 0x000fe20000100800 */
[----:B------:R-:W-:-:S03]  /*13d0*/  @!P3 FMUL R184, R20, R13 ;  /* 0x0000000d14b8b220 */ /* 0x000fc60000400000 */
[----:B------:R-:W-:Y:S04]  /*13e0*/  STL [R1+0xaec], R185 ;  /* 0x000aecb901007387 */ /* 0x000fe80000100800 */
[----:B------:R0:W-:Y:S01]  /*13f0*/  STL [R1+0xd68], R19 ;  /* 0x000d681301007387 */ /* 0x0001e20000100800 */
[----:B------:R-:W-:-:S03]  /*1400*/  ISETP.GE.AND P3, PT, R19, R199, PT ;  /* 0x000000c71300720c */ /* 0x000fc60003f66270 */
[----:B------:R-:W-:Y:S01]  /*1410*/  STL [R1+0xaf0], R27 ;  /* 0x000af01b01007387 */ /* 0x000fe20000100800 */
[----:B----4-:R-:W-:-:S03]  /*1420*/  @!P4 HADD2.F32 R36, -RZ, R34.H0_H0 ;  /* 0x20000022ff24c230 */ /* 0x010fc60000004100 */
[----:B------:R-:W-:Y:S01]  /*1430*/  STL [R1+0xe10], R185 ;  /* 0x000e10b901007387 */ /* 0x000fe20000100800 */
[----:B0-----:R-:W-:-:S03]  /*1440*/  CS2R R18, SRZ ;  /* 0x0000000000127805 */ /* 0x001fc6000001ff00 */
[----:B------:R0:W-:Y:S01]  /*1450*/  STL [R1+0xaf4], R21 ;  /* 0x000af41501007387 */ /* 0x0001e20000100800 */
[----:B------:R-:W-:-:S03]  /*1460*/  @!P4 HADD2.F32 R0, -RZ, R10.H0_H0 ;  /* 0x2000000aff00c230 */ /* 0x000fc60000004100 */
[----:B------:R-:W4:Y:S01]  /*1470*/  @!P2 LDG.E.64 R24, desc[UR4][R112.64+0x6600] ;  /* 0x006600047018a981 */ /* 0x000f22000c1e1b00 */
[--C-:B------:R-:W-:Y:S01]  /*1480*/  @!P4 HADD2.F32 R19, -RZ, R35.reuse.H0_H0 ;  /* 0x20000023ff13c230 */ /* 0x100fe20000004100 */
[----:B------:R-:W-:Y:S01]  /*1490*/  MOV R13, RZ ;  /* 0x000000ff000d7202 */ /* 0x000fe20000000f00 */
[----:B------:R-:W-:Y:S01]  /*14a0*/  @!P4 HADD2.F32 R18, -RZ, R35.H1_H1 ;  /* 0x30000023ff12c230 */ /* 0x000fe20000004100 */
[----:B------:R-:W4:Y:S01]  /*14b0*/  @!P2 LDG.E.64 R22, desc[UR4][R126.64+0x6600] ;  /* 0x006600047e16a981 */ /* 0x000f22000c1e1b00 */
[----:B0-----:R-:W-:Y:S01]  /*14c0*/  CS2R R20, SRZ ;  /* 0x0000000000147805 */ /* 0x001fe2000001ff00 */
[----:B------:R-:W-:Y:S02]  /*14d0*/  @!P4 HADD2.F32 R21, -RZ, R34.H1_H1 ;  /* 0x30000022ff15c230 */ /* 0x000fe40000004100 */
[----:B------:R-:W-:Y:S01]  /*14e0*/  STL [R1+0xaf8], R184 ;  /* 0x000af8b801007387 */ /* 0x000fe20000100800 */
[--C-:B------:R-:W-:Y:S02]  /*14f0*/  @!P4 HADD2.F32 R12, -RZ, R11.reuse.H0_H0 ;  /* 0x2000000bff0cc230 */ /* 0x100fe40000004100 */
[----:B------:R-:W-:Y:S01]  /*1500*/  @!P4 FMUL R13, R36, R0 ;  /* 0x00000000240dc220 */ /* 0x000fe20000400000 */
[----:B------:R-:W-:Y:S01]  /*1510*/  @!P4 HADD2.F32 R10, -RZ, R10.H1_H1 ;  /* 0x3000000aff0ac230 */ /* 0x000fe20000004100 */
[----:B------:R-:W-:Y:S01]  /*1520*/  STL [R1+0xe14], R184 ;  /* 0x000e14b801007387 */ /* 0x000fe20000100800 */
[----:B------:R-:W-:-:S03]  /*1530*/  @!P4 HADD2.F32 R11, -RZ, R11.H1_H1 ;  /* 0x3000000bff0bc230 */ /* 0x000fc60000004100 */
[----:B------:R-:W-:Y:S01]  /*1540*/  STL [R1+0xafc], R36 ;  /* 0x000afc2401007387 */ /* 0x000fe20000100800 */
[----:B------:R-:W-:-:S03]  /*1550*/  CS2R R186, SRZ ;  /* 0x0000000000ba7805 */ /* 0x000fc6000001ff00 */
[----:B------:R-:W-:Y:S01]  /*1560*/  STL [R1+0xb00], R21 ;  /* 0x000b001501007387 */ /* 0x000fe20000100800 */
[----:B------:R-:W-:-:S03]  /*1570*/  CS2R R188, SRZ ;  /* 0x0000000000bc7805 */ /* 0x000fc6000001ff00 */
[----:B------:R-:W-:Y:S01]  /*1580*/  STL [R1+0xb04], R19 ;  /* 0x000b041301007387 */ /* 0x000fe20000100800 */
[----:B------:R-:W-:Y:S01]  /*1590*/  @!P4 FMUL R20, R21, R10 ;  /* 0x0000000a1514c220 */ /* 0x000fe20000400000 */
[----:B------:R-:W-:Y:S02]  /*15a0*/  @!P4 FMUL R187, R18, R11 ;  /* 0x0000000b12bbc220 */ /* 0x000fe40000400000 */
[----:B------:R-:W-:Y:S01]  /*15b0*/  STL [R1+0xb08], R18 ;  /* 0x000b081201007387 */ /* 0x000fe20000100800 */
[----:B------:R-:W-:-:S03]  /*15c0*/  CS2R R10, SRZ ;  /* 0x00000000000a7805 */ /* 0x000fc6000001ff00 */
[----:B------:R0:W-:Y:S01]  /*15d0*/  STL [R1+0xb0c], R13 ;  /* 0x000b0c0d01007387 */ /* 0x0001e20000100800 */
[----:B------:R-:W-:Y:S01]  /*15e0*/  @!P4 FMUL R188, R19, R12 ;  /* 0x0000000c13bcc220 */ /* 0x000fe20000400000 */
[----:B------:R-:W-:Y:S02]  /*15f0*/  CS2R R34, SRZ ;  /* 0x0000000000227805 */ /* 0x000fe4000001ff00 */
[----:B------:R-:W-:Y:S01]  /*1600*/  CS2R R190, SRZ ;  /* 0x0000000000be7805 */ /* 0x000fe2000001ff00 */
[----:B------:R-:W4:Y:S04]  /*1610*/  @!P3 LDG.E.64 R28, desc[UR4][R112.64+0x6700] ;  /* 0x00670004701cb981 */ /* 0x000f28000c1e1b00 */
[----:B------:R-:W4:Y:S01]  /*1620*/  @!P3 LDG.E.64 R26, desc[UR4][R126.64+0x6700] ;  /* 0x006700047e1ab981 */ /* 0x000f22000c1e1b00 */
[----:B0-----:R-:W-:Y:S01]  /*1630*/  IADD3 R13, R110, 0x3400, RZ ;  /* 0x000034006e0d7810 */ /* 0x001fe20007ffe0ff */
[----:B------:R-:W-:-:S02]  /*1640*/  @!P5 HADD2.F32 R10, -RZ, R32.H0_H0 ;  /* 0x20000020ff0ad230 */ /* 0x000fc40000004100 */
[----:B------:R-:W-:Y:S02]  /*1650*/  @!P5 HADD2.F32 R0, -RZ, R4.H0_H0 ;  /* 0x20000004ff00d230 */ /* 0x000fe40000004100 */
[----:B------:R0:W-:Y:S01]  /*1660*/  STL [R1+0xd6c], R13 ;  /* 0x000d6c0d01007387 */ /* 0x0001e20000100800 */
[----:B------:R-:W-:Y:S01]  /*1670*/  ISETP.GE.AND P4, PT, R13, R199, PT ;  /* 0x000000c70d00720c */ /* 0x000fe20003f86270 */
[----:B------:R-:W-:Y:S02]  /*1680*/  @!P5 HADD2.F32 R34, -RZ, R32.H1_H1 ;  /* 0x30000020ff22d230 */ /* 0x000fe40000004100 */
[----:B------:R-:W-:Y:S01]  /*1690*/  STL [R1+0xb10], R20 ;  /* 0x000b101401007387 */ /* 0x000fe20000100800 */
[----:B------:R-:W-:Y:S01]  /*16a0*/  @!P5 FMUL R186, R10, R0 ;  /* 0x000000000abad220 */ /* 0x000fe20000400000 */
[----:B------:R-:W-:Y:S02]  /*16b0*/  @!P5 HADD2.F32 R4, -RZ, R4.H1_H1 ;  /* 0x30000004ff04d230 */ /* 0x000fe40000004100 */
[----:B------:R-:W-:Y:S01]  /*16c0*/  STL [R1+0xb14], R188 ;  /* 0x000b14bc01007387 */ /* 0x000fe20000100800 */
[----:B------:R-:W-:Y:S01]  /*16d0*/  @!P5 HADD2.F32 R0, -RZ, R5.H0_H0 ;  /* 0x20000005ff00d230 */ /* 0x000fe20000004100 */
[----:B0-----:R-:W-:Y:S01]  /*16e0*/  CS2R R12, SRZ ;  /* 0x00000000000c7805 */ /* 0x001fe2000001ff00 */
[--C-:B------:R-:W-:Y:S01]  /*16f0*/  @!P5 HADD2.F32 R13, -RZ, R33.reuse.H0_H0 ;  /* 0x20000021ff0dd230 */ /* 0x100fe20000004100 */
[----:B------:R-:W-:Y:S01]  /*1700*/  STL [R1+0xe18], R188 ;  /* 0x000e18bc01007387 */ /* 0x000fe20000100800 */
[----:B------:R-:W-:-:S02]  /*1710*/  @!P5 HADD2.F32 R12, -RZ, R33.H1_H1 ;  /* 0x30000021ff0cd230 */ /* 0x000fc40000004100 */
[----:B------:R-:W-:Y:S01]  /*1720*/  @!P5 HADD2.F32 R5, -RZ, R5.H1_H1 ;  /* 0x30000005ff05d230 */ /* 0x000fe20000004100 */
[----:B------:R-:W-:Y:S01]  /*1730*/  STL [R1+0xb18], R187 ;  /* 0x000b18bb01007387 */ /* 0x000fe20000100800 */
[----:B------:R-:W-:-:S03]  /*1740*/  HFMA2.MMA R36, -RZ, RZ, 0, 0 ;  /* 0x00000000ff247435 */ /* 0x000fc600000001ff */
[----:B------:R-:W-:Y:S01]  /*1750*/  STL [R1+0xe1c], R187 ;  /* 0x000e1cbb01007387 */ /* 0x000fe20000100800 */
[----:B------:R-:W-:-:S03]  /*1760*/  @!P5 FMUL R190, R34, R4 ;  /* 0x0000000422bed220 */ /* 0x000fc60000400000 */
[----:B------:R0:W-:Y:S01]  /*1770*/  STL [R1+0xb1c], R10 ;  /* 0x000b1c0a01007387 */ /* 0x0001e20000100800 */
[----:B------:R-:W-:-:S03]  /*1780*/  @!P5 FMUL R11, R12, R5 ;  /* 0x000000050c0bd220 */ /* 0x000fc60000400000 */
[----:B------:R1:W-:Y:S01]  /*1790*/  STL [R1+0xb20], R34 ;  /* 0x000b202201007387 */ /* 0x0003e20000100800 */
[----:B------:R-:W-:-:S03]  /*17a0*/  @!P5 FMUL R189, R13, R0 ;  /* 0x000000000dbdd220 */ /* 0x000fc60000400000 */
[----:B------:R-:W-:Y:S01]  /*17b0*/  STL [R1+0xb24], R13 ;  /* 0x000b240d01007387 */ /* 0x000fe20000100800 */
[----:B0-----:R-:W-:-:S03]  /*17c0*/  IADD3 R10, R110, 0x3480, RZ ;  /* 0x000034806e0a7810 */ /* 0x001fc60007ffe0ff */
[----:B------:R0:W-:Y:S01]  /*17d0*/  STL [R1+0xb28], R12 ;  /* 0x000b280c01007387 */ /* 0x0001e20000100800 */
[----:B------:R-:W-:Y:S01]  /*17e0*/  HFMA2.MMA R5, -RZ, RZ, 0, 0 ;  /* 0x00000000ff057435 */ /* 0x000fe200000001ff */
[----:B------:R-:W-:Y:S02]  /*17f0*/  @!P6 HADD2.F32 R36, -RZ, R30.H0_H0 ;  /* 0x2000001eff24e230 */ /* 0x000fe40000004100 */
[----:B------:R-:W-:Y:S01]  /*1800*/  STL [R1+0xb2c], R186 ;  /* 0x000b2cba01007387 */ /* 0x000fe20000100800 */
[----:B------:R-:W-:Y:S01]  /*1810*/  @!P6 HADD2.F32 R0, -RZ, R2.H0_H0 ;  /* 0x20000002ff00e230 */ /* 0x000fe20000004100 */
[----:B------:R-:W-:Y:S02]  /*1820*/  ISETP.GE.AND P5, PT, R10, R199, PT ;  /* 0x000000c70a00720c */ /* 0x000fe40003fa6270 */
[----:B------:R-:W-:Y:S01]  /*1830*/  STL [R1+0xe20], R186 ;  /* 0x000e20ba01007387 */ /* 0x000fe20000100800 */
[----:B-1----:R-:W-:Y:S01]  /*1840*/  MOV R34, RZ ;  /* 0x000000ff00227202 */ /* 0x002fe20000000f00 */
[----:B------:R-:W-:-:S02]  /*1850*/  @!P6 HADD2.F32 R35, -RZ, R30.H1_H1 ;  /* 0x3000001eff23e230 */ /* 0x000fc40000004100 */
[----:B------:R-:W-:Y:S01]  /*1860*/  STL [R1+0xd7c], R10 ;  /* 0x000d7c0a01007387 */ /* 0x000fe20000100800 */
[----:B------:R-:W-:Y:S01]  /*1870*/  CS2R R32, SRZ ;  /* 0x0000000000207805 */ /* 0x000fe2000001ff00 */
[--C-:B------:R-:W-:Y:S02]  /*1880*/  @!P6 HADD2.F32 R34, -RZ, R31.reuse.H0_H0 ;  /* 0x2000001fff22e230 */ /* 0x100fe40000004100 */
[----:B------:R-:W-:Y:S01]  /*1890*/  STL [R1+0xb30], R190 ;  /* 0x000b30be01007387 */ /* 0x000fe20000100800 */
[----:B------:R-:W-:-:S03]  /*18a0*/  @!P6 HADD2.F32 R32, -RZ, R31.H1_H1 ;  /* 0x3000001fff20e230 */ /* 0x000fc60000004100 */
[----:B------:R1:W-:Y:S01]  /*18b0*/  STL [R1+0xb38], R11 ;  /* 0x000b380b01007387 */ /* 0x0003e20000100800 */
[----:B------:R-:W-:-:S03]  /*18c0*/  @!P6 FMUL R5, R36, R0 ;  /* 0x000000002405e220 */ /* 0x000fc60000400000 */
[----:B------:R-:W-:Y:S04]  /*18d0*/  STL [R1+0xe24], R190 ;  /* 0x000e24be01007387 */ /* 0x000fe80000100800 */
[----:B------:R-:W4:Y:S04]  /*18e0*/  @!P4 LDG.E.64 R20, desc[UR4][R112.64+0x6800] ;  /* 0x006800047014c981 */ /* 0x000f28000c1e1b00 */
[----:B------:R-:W4:Y:S04]  /*18f0*/  @!P4 LDG.E.64 R18, desc[UR4][R126.64+0x6800] ;  /* 0x006800047e12c981 */ /* 0x000f28000c1e1b00 */
[----:B------:R-:W-:Y:S01]  /*1900*/  STL [R1+0xb34], R189 ;  /* 0x000b34bd01007387 */ /* 0x000fe20000100800 */
[----:B------:R-:W-:-:S03]  /*1910*/  @!P6 HADD2.F32 R4, -RZ, R3.H0_H0 ;  /* 0x20000003ff04e230 */ /* 0x000fc60000004100 */
[----:B------:R-:W-:Y:S01]  /*1920*/  STL [R1+0xe28], R189 ;  /* 0x000e28bd01007387 */ /* 0x000fe20000100800 */
[----:B------:R-:W-:-:S03]  /*1930*/  @!P6 HADD2.F32 R2, -RZ, R2.H1_H1 ;  /* 0x30000002ff02e230 */ /* 0x000fc60000004100 */
[----:B------:R-:W-:Y:S01]  /*1940*/  STL [R1+0xb3c], R36 ;  /* 0x000b3c2401007387 */ /* 0x000fe20000100800 */
[----:B------:R-:W-:-:S03]  /*1950*/  @!P6 HADD2.F32 R3, -RZ, R3.H1_H1 ;  /* 0x30000003ff03e230 */ /* 0x000fc60000004100 */
[----:B------:R-:W-:Y:S04]  /*1960*/  STL [R1+0xb40], R35 ;  /* 0x000b402301007387 */ /* 0x000fe80000100800 */
[----:B------:R-:W-:Y:S01]  /*1970*/  STL [R1+0xb44], R34 ;  /* 0x000b442201007387 */ /* 0x000fe20000100800 */
[----:B------:R-:W-:-:S03]  /*1980*/  CS2R R30, SRZ ;  /* 0x00000000001e7805 */ /* 0x000fc6000001ff00 */
[----:B------:R-:W-:Y:S04]  /*1990*/  STL [R1+0xb48], R32 ;  /* 0x000b482001007387 */ /* 0x000fe80000100800 */
[----:B------:R1:W-:Y:S01]  /*19a0*/  STL [R1+0xb4c], R5 ;  /* 0x000b4c0501007387 */ /* 0x0003e20000100800 */
[----:B------:R-:W-:Y:S01]  /*19b0*/  @!P6 FMUL R191, R35, R2 ;  /* 0x0000000223bfe220 */ /* 0x000fe20000400000 */
[----:B------:R-:W-:Y:S01]  /*19c0*/  @!P6 FMUL R33, R34, R4 ;  /* 0x000000042221e220 */ /* 0x000fe20000400000 */
[----:B------:R-:W-:Y:S01]  /*19d0*/  @!P6 FMUL R30, R32, R3 ;  /* 0x00000003201ee220 */ /* 0x000fe20000400000 */
[----:B0-----:R-:W4:Y:S04]  /*19e0*/  @!P5 LDG.E.64 R12, desc[UR4][R112.64+0x6900] ;  /* 0x00690004700cd981 */ /* 0x001f28000c1e1b00 */
[----:B-1----:R-:W4:Y:S01]  /*19f0*/  @!P5 LDG.E.64 R10, desc[UR4][R126.64+0x6900] ;  /* 0x006900047e0ad981 */ /* 0x002f22000c1e1b00 */
[----:B------:R-:W-:-:S04]  /*1a00*/  IADD3 R5, R110, 0x3500, RZ ;  /* 0x000035006e057810 */ /* 0x000fc80007ffe0ff */
[----:B------:R-:W-:Y:S01]  /*1a10*/  ISETP.GE.AND P6, PT, R5, R199, PT ;  /* 0x000000c70500720c */ /* 0x000fe20003fc6270 */
[----:B------:R0:W-:-:S12]  /*1a20*/  STL [R1+0xd88], R5 ;  /* 0x000d880501007387 */ /* 0x0001d80000100800 */
[----:B------:R-:W4:Y:S04]  /*1a30*/  @!P6 LDG.E.64 R2, desc[UR4][R112.64+0x6a00] ;  /* 0x006a00047002e981 */ /* 0x000f28000c1e1b00 */
[----:B0-----:R-:W4:Y:S01]  /*1a40*/  @!P6 LDG.E.64 R4, desc[UR4][R126.64+0x6a00] ;  /* 0x006a00047e04e981 */ /* 0x001f22000c1e1b00 */
[----:B------:R-:W-:Y:S01]  /*1a50*/  HFMA2.MMA R34, -RZ, RZ, 0, 0 ;  /* 0x00000000ff227435 */ /* 0x000fe200000001ff */
[----:B------:R-:W-:Y:S02]  /*1a60*/  MOV R35, RZ ;  /* 0x000000ff00237202 */ /* 0x000fe40000000f00 */
[----:B------:R0:W-:Y:S01]  /*1a70*/  STL [R1+0xb54], R33 ;  /* 0x000b542101007387 */ /* 0x0001e20000100800 */
[----:B------:R-:W-:-:S03]  /*1a80*/  CS2R R192, SRZ ;  /* 0x0000000000c07805 */ /* 0x000fc6000001ff00 */
[----:B------:R-:W-:Y:S04]  /*1a90*/  STL [R1+0xb50], R191 ;  /* 0x000b50bf01007387 */ /* 0x000fe80000100800 */
[----:B------:R1:W-:Y:S01]  /*1aa0*/  STL [R1+0xb58], R30 ;  /* 0x000b581e01007387 */ /* 0x0003e20000100800 */
[----:B0-----:R-:W-:-:S03]  /*1ab0*/  CS2R R32, SRZ ;  /* 0x0000000000207805 */ /* 0x001fc6000001ff00 */
[----:B------:R-:W-:Y:S01]  /*1ac0*/  STL [R1+0xe2c], R191 ;  /* 0x000e2cbf01007387 */ /* 0x000fe20000100800 */
[--C-:B------:R-:W-:Y:S02]  /*1ad0*/  @!P0 HADD2.F32 R35, -RZ, R16.reuse.H0_H0 ;  /* 0x20000010ff238230 */ /* 0x100fe40000004100 */
[----:B------:R-:W-:Y:S02]  /*1ae0*/  @!P0 HADD2.F32 R34, -RZ, R16.H1_H1 ;  /* 0x30000010ff228230 */ /* 0x000fe40000004100 */
[--C-:B------:R-:W-:Y:S02]  /*1af0*/  @!P0 HADD2.F32 R0, -RZ, R14.reuse.H0_H0 ;  /* 0x2000000eff008230 */ /* 0x100fe40000004100 */
[----:B------:R-:W-:Y:S02]  /*1b00*/  @!P0 HADD2.F32 R14, -RZ, R14.H1_H1 ;  /* 0x3000000eff0e8230 */ /* 0x000fe40000004100 */
[--C-:B------:R-:W-:Y:S02]  /*1b10*/  @!P0 HADD2.F32 R32, -RZ, R17.reuse.H0_H0 ;  /* 0x20000011ff208230 */ /* 0x100fe40000004100 */
[----:B------:R-:W-:Y:S01]  /*1b20*/  @!P0 FMUL R193, R35, R0 ;  /* 0x0000000023c18220 */ /* 0x000fe20000400000 */
[----:B------:R-:W-:Y:S01]  /*1b30*/  @!P0 HADD2.F32 R31, -RZ, R17.H1_H1 ;  /* 0x30000011ff1f8230 */ /* 0x000fe20000004100 */
[----:B------:R-:W-:Y:S01]  /*1b40*/  STL [R1+0xb5c], R35 ;  /* 0x000b5c2301007387 */ /* 0x000fe20000100800 */
[----:B------:R-:W-:-:S02]  /*1b50*/  @!P0 HADD2.F32 R16, -RZ, R15.H0_H0 ;  /* 0x2000000fff108230 */ /* 0x000fc40000004100 */
[----:B------:R-:W-:Y:S01]  /*1b60*/  @!P0 FMUL R33, R34, R14 ;  /* 0x0000000e22218220 */ /* 0x000fe20000400000 */
[----:B------:R-:W-:Y:S01]  /*1b70*/  @!P0 HADD2.F32 R15, -RZ, R15.H1_H1 ;  /* 0x3000000fff0f8230 */ /* 0x000fe20000004100 */
[----:B------:R0:W-:Y:S01]  /*1b80*/  STL [R1+0xb60], R34 ;  /* 0x000b602201007387 */ /* 0x0001e20000100800 */
[----:B------:R-:W-:-:S03]  /*1b90*/  IADD3 R0, R110, 0x3580, RZ ;  /* 0x000035806e007810 */ /* 0x000fc60007ffe0ff */
[----:B------:R-:W-:Y:S01]  /*1ba0*/  STL [R1+0xb64], R32 ;  /* 0x000b642001007387 */ /* 0x000fe20000100800 */
[----:B-1----:R-:W-:-:S03]  /*1bb0*/  MOV R30, RZ ;  /* 0x000000ff001e7202 */ /* 0x002fc60000000f00 */
[----:B------:R1:W-:Y:S01]  /*1bc0*/  STL [R1+0xb68], R31 ;  /* 0x000b681f01007387 */ /* 0x0003e20000100800 */
[----:B------:R-:W-:Y:S01]  /*1bd0*/  @!P0 FMUL R192, R32, R16 ;  /* 0x0000001020c08220 */ /* 0x000fe20000400000 */
[----:B------:R-:W-:Y:S02]  /*1be0*/  @!P0 FMUL R30, R31, R15 ;  /* 0x0000000f1f1e8220 */ /* 0x000fe40000400000 */
[----:B------:R-:W-:Y:S01]  /*1bf0*/  STL [R1+0xb6c], R193 ;  /* 0x000b6cc101007387 */ /* 0x000fe20000100800 */
[----:B0-----:R-:W-:Y:S02]  /*1c00*/  CS2R R34, SRZ ;  /* 0x0000000000227805 */ /* 0x001fe4000001ff00 */
[----:B------:R-:W-:Y:S01]  /*1c10*/  ISETP.GE.AND P0, PT, R0, R199, PT ;  /* 0x000000c70000720c */ /* 0x000fe20003f06270 */
[----:B------:R0:W-:Y:S01]  /*1c20*/  STL [R1+0xb70], R33 ;  /* 0x000b702101007387 */ /* 0x0001e20000100800 */
[----:B-1----:R-:W-:-:S03]  /*1c30*/  HFMA2.MMA R31, -RZ, RZ, 0, 0 ;  /* 0x00000000ff1f7435 */ /* 0x002fc600000001ff */
[----:B------:R-:W-:Y:S04]  /*1c40*/  STL [R1+0xe30], R193 ;  /* 0x000e30c101007387 */ /* 0x000fe80000100800 */
[----:B------:R3:W-:Y:S01]  /*1c50*/  STL [R1+0xd94], R0 ;  /* 0x000d940001007387 */ /* 0x0007e20000100800 */
[----:B0-----:R-:W-:Y:S02]  /*1c60*/  CS2R R32, SRZ ;  /* 0x0000000000207805 */ /* 0x001fe4000001ff00 */
[----:B------:R-:W-:Y:S01]  /*1c70*/  CS2R R196, SRZ ;  /* 0x0000000000c47805 */ /* 0x000fe2000001ff00 */
[----:B------:R-:W-:Y:S01]  /*1c80*/  STL [R1+0xb74], R192 ;  /* 0x000b74c001007387 */ /* 0x000fe20000100800 */
[----:B------:R-:W-:-:S03]  /*1c90*/  CS2R R194, SRZ ;  /* 0x0000000000c27805 */ /* 0x000fc6000001ff00 */
[----:B------:R0:W-:Y:S01]  /*1ca0*/  STL [R1+0xb78], R30 ;  /* 0x000b781e01007387 */ /* 0x0001e20000100800 */
[----:B------:R-:W-:Y:S02]  /*1cb0*/  HFMA2.MMA R36, -RZ, RZ, 0, 0 ;  /* 0x00000000ff247435 */ /* 0x000fe400000001ff */
[----:B------:R-:W-:Y:S01]  /*1cc0*/  HFMA2.MMA R198, -RZ, RZ, 0, 0 ;  /* 0x00000000ffc67435 */ /* 0x000fe200000001ff */
[----:B------:R-:W-:Y:S01]  /*1cd0*/  CS2R R200, SRZ ;  /* 0x0000000000c87805 */ /* 0x000fe2000001ff00 */
[--C-:B--2---:R-:W-:Y:S01]  /*1ce0*/  @!P1 HADD2.F32 R34, -RZ, R6.reuse.H0_H0 ;  /* 0x20000006ff229230 */ /* 0x104fe20000004100 */
[----:B------:R-:W2:Y:S01]  /*1cf0*/  @!P0 LDG.E.64 R14, desc[UR4][R112.64+0x6b00] ;  /* 0x006b0004700e8981 */ /* 0x000ea2000c1e1b00 */
[----:B------:R-:W-:Y:S02]  /*1d00*/  @!P1 HADD2.F32 R33, -RZ, R6.H1_H1 ;  /* 0x30000006ff219230 */ /* 0x000fe40000004100 */
[--C-:B------:R-:W-:Y:S01]  /*1d10*/  @!P1 HADD2.F32 R32, -RZ, R7.reuse.H0_H0 ;  /* 0x20000007ff209230 */ /* 0x100fe20000004100 */
[----:B------:R-:W-:Y:S01]  /*1d20*/  STL [R1+0xe34], R192 ;  /* 0x000e34c001007387 */ /* 0x000fe20000100800 */
[----:B------:R-:W-:-:S03]  /*1d30*/  @!P1 HADD2.F32 R31, -RZ, R7.H1_H1 ;  /* 0x30000007ff1f9230 */ /* 0x000fc60000004100 */
[----:B------:R-:W2:Y:S01]  /*1d40*/  @!P0 LDG.E.64 R16, desc[UR4][R126.64+0x6b00] ;  /* 0x006b00047e108981 */ /* 0x000ea2000c1e1b00 */
[--C-:B---3--:R-:W-:Y:S02]  /*1d50*/  @!P1 HADD2.F32 R0, -RZ, R8.reuse.H0_H0 ;  /* 0x20000008ff009230 */ /* 0x108fe40000004100 */
[----:B------:R-:W-:Y:S02]  /*1d60*/  @!P1 HADD2.F32 R8, -RZ, R8.H1_H1 ;  /* 0x30000008ff089230 */ /* 0x000fe40000004100 */
[--C-:B------:R-:W-:Y:S02]  /*1d70*/  @!P1 HADD2.F32 R6, -RZ, R9.reuse.H0_H0 ;  /* 0x20000009ff069230 */ /* 0x100fe40000004100 */
[----:B------:R-:W-:Y:S01]  /*1d80*/  @!P1 FMUL R196, R34, R0 ;  /* 0x0000000022c49220 */ /* 0x000fe20000400000 */
[----:B------:R-:W-:Y:S01]  /*1d90*/  @!P1 HADD2.F32 R9, -RZ, R9.H1_H1 ;  /* 0x30000009ff099230 */ /* 0x000fe20000004100 */
[----:B------:R1:W-:Y:S01]  /*1da0*/  STL [R1+0xb7c], R34 ;  /* 0x000b7c2201007387 */ /* 0x0003e20000100800 */
[----:B------:R-:W-:Y:S01]  /*1db0*/  IADD3 R7, R110, 0x3600, RZ ;  /* 0x000036006e077810 */ /* 0x000fe20007ffe0ff */
[----:B------:R-:W-:-:S02]  /*1dc0*/  @!P1 FMUL R195, R33, R8 ;  /* 0x0000000821c39220 */ /* 0x000fc40000400000 */
[----:B------:R-:W-:Y:S01]  /*1dd0*/  STL [R1+0xb80], R33 ;  /* 0x000b802101007387 */ /* 0x000fe20000100800 */
[----:B0-----:R-:W-:Y:S01]  /*1de0*/  MOV R30, RZ ;  /* 0x000000ff001e7202 */ /* 0x001fe20000000f00 */
[----:B------:R-:W-:Y:S02]  /*1df0*/  @!P1 FMUL R30, R31, R9 ;  /* 0x000000091f1e9220 */ /* 0x000fe40000400000 */
[----:B------:R0:W-:Y:S01]  /*1e00*/  STL [R1+0xb84], R32 ;  /* 0x000b842001007387 */ /* 0x0001e20000100800 */
[----:B------:R-:W-:-:S03]  /*1e10*/  @!P1 FMUL R194, R32, R6 ;  /* 0x0000000620c29220 */ /* 0x000fc60000400000 */
[----:B------:R3:W-:Y:S01]  /*1e20*/  STL [R1+0xb88], R31 ;  /* 0x000b881f01007387 */ /* 0x0007e20000100800 */
[----:B-1----:R-:W-:-:S03]  /*1e30*/  HFMA2.MMA R34, -RZ, RZ, 0, 0 ;  /* 0x00000000ff227435 */ /* 0x002fc600000001ff */
[----:B------:R-:W-:Y:S04]  /*1e40*/  STL [R1+0xb90], R196 ;  /* 0x000b90c401007387 */ /* 0x000fe80000100800 */
[----:B------:R-:W-:Y:S01]  /*1e50*/  STL [R1+0xd90], R7 ;  /* 0x000d900701007387 */ /* 0x000fe20000100800 */
[----:B0-----:R-:W-:-:S03]  /*1e60*/  CS2R R32, SRZ ;  /* 0x0000000000207805 */ /* 0x001fc6000001ff00 */
[----:B------:R-:W-:Y:S01]  /*1e70*/  STL [R1+0xe38], R196 ;  /* 0x000e38c401007387 */ /* 0x000fe20000100800 */
[----:B---3--:R-:W-:-:S03]  /*1e80*/  MOV R31, RZ ;  /* 0x000000ff001f7202 */ /* 0x008fc60000000f00 */
[----:B------:R-:W-:Y:S01]  /*1e90*/  STL [R1+0xb9c], R195 ;  /* 0x000b9cc301007387 */ /* 0x000fe20000100800 */
[--C-:B----4-:R-:W-:Y:S02]  /*1ea0*/  @!P2 HADD2.F32 R36, -RZ, R24.reuse.H0_H0 ;  /* 0x20000018ff24a230 */ /* 0x110fe40000004100 */
[----:B------:R-:W-:Y:S02]  /*1eb0*/  @!P2 HADD2.F32 R35, -RZ, R24.H1_H1 ;  /* 0x30000018ff23a230 */ /* 0x000fe40000004100 */
[--C-:B------:R-:W-:Y:S01]  /*1ec0*/  @!P2 HADD2.F32 R0, -RZ, R22.reuse.H0_H0 ;  /* 0x20000016ff00a230 */ /* 0x100fe20000004100 */
[----:B------:R-:W-:Y:S01]  /*1ed0*/  STL [R1+0xe3c], R195 ;  /* 0x000e3cc301007387 */ /* 0x000fe20000100800 */
[----:B------:R-:W-:Y:S02]  /*1ee0*/  @!P2 HADD2.F32 R22, -RZ, R22.H1_H1 ;  /* 0x30000016ff16a230 */ /* 0x000fe40000004100 */
[--C-:B------:R-:W-:Y:S01]  /*1ef0*/  @!P2 HADD2.F32 R33, -RZ, R25.reuse.H0_H0 ;  /* 0x20000019ff21a230 */ /* 0x100fe20000004100 */
[----:B------:R0:W-:Y:S01]  /*1f00*/  STL [R1+0xd1c], R30 ;  /* 0x000d1c1e01007387 */ /* 0x0001e20000100800 */
[----:B------:R-:W-:-:S02]  /*1f10*/  @!P2 HADD2.F32 R31, -RZ, R25.H1_H1 ;  /* 0x30000019ff1fa230 */ /* 0x000fc40000004100 */
[----:B------:R-:W-:Y:S01]  /*1f20*/  @!P2 FMUL R197, R36, R0 ;  /* 0x0000000024c5a220 */ /* 0x000fe20000400000 */
[--C-:B------:R-:W-:Y:S01]  /*1f30*/  @!P2 HADD2.F32 R24, -RZ, R23.reuse.H0_H0 ;  /* 0x20000017ff18a230 */ /* 0x100fe20000004100 */
[----:B------:R-:W-:Y:S01]  /*1f40*/  STL [R1+0xba8], R194 ;  /* 0x000ba8c201007387 */ /* 0x000fe20000100800 */
[----:B------:R-:W-:Y:S01]  /*1f50*/  @!P2 HADD2.F32 R23, -RZ, R23.H1_H1 ;  /* 0x30000017ff17a230 */ /* 0x000fe20000004100 */
[----:B------:R-:W-:Y:S02]  /*1f60*/  IADD3 R25, R110, 0x3680, RZ ;  /* 0x000036806e197810 */ /* 0x000fe40007ffe0ff */
[----:B------:R-:W-:Y:S01]  /*1f70*/  STL [R1+0xe40], R194 ;  /* 0x000e40c201007387 */ /* 0x000fe20000100800 */
[----:B------:R-:W-:-:S03]  /*1f80*/  @!P2 FMUL R34, R35, R22 ;  /* 0x000000162322a220 */ /* 0x000fc60000400000 */
[----:B------:R-:W-:Y:S01]  /*1f90*/  STL [R1+0xd20], R36 ;  /* 0x000d202401007387 */ /* 0x000fe20000100800 */
[----:B0-----:R-:W-:Y:S01]  /*1fa0*/  MOV R30, RZ ;  /* 0x000000ff001e7202 */ /* 0x001fe20000000f00 */
[----:B------:R-:W-:Y:S02]  /*1fb0*/  @!P2 FMUL R32, R33, R24 ;  /* 0x000000182120a220 */ /* 0x000fe40000400000 */
[----:B------:R0:W-:Y:S01]  /*1fc0*/  STL [R1+0xd24], R35 ;  /* 0x000d242301007387 */ /* 0x0001e20000100800 */
[----:B------:R-:W-:-:S03]  /*1fd0*/  @!P2 FMUL R30, R31, R23 ;  /* 0x000000171f1ea220 */ /* 0x000fc60000400000 */
[----:B------:R-:W-:Y:S04]  /*1fe0*/  STL [R1+0xd28], R33 ;  /* 0x000d282101007387 */ /* 0x000fe80000100800 */
[----:B------:R1:W-:Y:S01]  /*1ff0*/  STL [R1+0xd2c], R31 ;  /* 0x000d2c1f01007387 */ /* 0x0003e20000100800 */
[----:B0-----:R-:W-:-:S03]  /*2000*/  HFMA2.MMA R35, -RZ, RZ, 0, 0 ;  /* 0x00000000ff237435 */ /* 0x001fc600000001ff */
[----:B------:R-:W-:Y:S04]  /*2010*/  STL [R1+0xcfc], R197 ;  /* 0x000cfcc501007387 */ /* 0x000fe80000100800 */
[----:B------:R-:W-:Y:S04]  /*2020*/  STL [R1+0xd8c], R25 ;  /* 0x000d8c1901007387 */ /* 0x000fe80000100800 */
[----:B------:R0:W-:Y:S04]  /*2030*/  STL [R1+0xd00], R34 ;  /* 0x000d002201007387 */ /* 0x0001e80000100800 */
[----:B------:R-:W-:Y:S01]  /*2040*/  STL [R1+0xe44], R197 ;  /* 0x000e44c501007387 */ /* 0x000fe20000100800 */
[----:B------:R-:W-:-:S03]  /*2050*/  @!P3 HADD2.F32 R35, -RZ, R28.H0_H0 ;  /* 0x2000001cff23b230 */ /* 0x000fc60000004100 */
[----:B------:R3:W-:Y:S01]  /*2060*/  STL [R1+0xd04], R32 ;  /* 0x000d042001007387 */ /* 0x0007e20000100800 */
[----:B------:R-:W-:-:S03]  /*2070*/  @!P3 HADD2.F32 R0, -RZ, R26.H0_H0 ;  /* 0x2000001aff00b230 */ /* 0x000fc60000004100 */
[----:B------:R4:W-:Y:S01]  /*2080*/  STL [R1+0xd08], R30 ;  /* 0x000d081e01007387 */ /* 0x0009e20000100800 */
[----:B-1----:R-:W-:Y:S01]  /*2090*/  MOV R31, RZ ;  /* 0x000000ff001f7202 */ /* 0x002fe20000000f00 */
[----:B------:R-:W-:Y:S01]  /*20a0*/  @!P3 HADD2.F32 R26, -RZ, R26.H1_H1 ;  /* 0x3000001aff1ab230 */ /* 0x000fe20000004100 */
[----:B0-----:R-:W-:Y:S01]  /*20b0*/  MOV R34, RZ ;  /* 0x000000ff00227202 */ /* 0x001fe20000000f00 */
[----:B------:R-:W-:Y:S01]  /*20c0*/  @!P3 HADD2.F32 R31, -RZ, R29.H0_H0 ;  /* 0x2000001dff1fb230 */ /* 0x000fe20000004100 */
[----:B---3--:R-:W-:Y:S01]  /*20d0*/  CS2R R32, SRZ ;  /* 0x0000000000207805 */ /* 0x008fe2000001ff00 */
[----:B------:R-:W-:Y:S01]  /*20e0*/  @!P3 HADD2.F32 R33, -RZ, R28.H1_H1 ;  /* 0x3000001cff21b230 */ /* 0x000fe20000004100 */
[----:B----4-:R-:W-:Y:S01]  /*20f0*/  HFMA2.MMA R30, -RZ, RZ, 0, 0 ;  /* 0x00000000ff1e7435 */ /* 0x010fe200000001ff */
[--C-:B------:R-:W-:Y:S02]  /*2100*/  @!P3 HADD2.F32 R28, -RZ, R27.reuse.H0_H0 ;  /* 0x2000001bff1cb230 */ /* 0x100fe40000004100 */
[----:B------:R-:W-:Y:S01]  /*2110*/  @!P3 FMUL R34, R35, R0 ;  /* 0x000000002322b220 */ /* 0x000fe20000400000 */
[----:B------:R-:W-:-:S02]  /*2120*/  @!P3 HADD2.F32 R27, -RZ, R27.H1_H1 ;  /* 0x3000001bff1bb230 */ /* 0x000fc40000004100 */
[----:B------:R-:W-:Y:S01]  /*2130*/  @!P3 HADD2.F32 R30, -RZ, R29.H1_H1 ;  /* 0x3000001dff1eb230 */ /* 0x000fe20000004100 */
[----:B------:R0:W-:Y:S01]  /*2140*/  STL [R1+0xd0c], R35 ;  /* 0x000d0c2301007387 */ /* 0x0001e20000100800 */
[----:B------:R-:W-:Y:S01]  /*2150*/  IADD3 R29, R110, 0x3700, RZ ;  /* 0x000037006e1d7810 */ /* 0x000fe20007ffe0ff */
[----:B------:R-:W-:Y:S01]  /*2160*/  @!P3 FMUL R32, R33, R26 ;  /* 0x0000001a2120b220 */ /* 0x000fe20000400000 */
[----:B------:R-:W-:Y:S01]  /*2170*/  @!P3 FMUL R198, R31, R28 ;  /* 0x0000001c1fc6b220 */ /* 0x000fe20000400000 */
[----:B------:R-:W-:Y:S01]  /*2180*/  STL [R1+0xd10], R33 ;  /* 0x000d102101007387 */ /* 0x000fe20000100800 */
[----:B------:R-:W-:Y:S01]  /*2190*/  @!P3 FMUL R201, R30, R27 ;  /* 0x0000001b1ec9b220 */ /* 0x000fe20000400000 */
[----:B------:R-:W-:Y:S02]  /*21a0*/  CS2R R36, SRZ ;  /* 0x0000000000247805 */ /* 0x000fe4000001ff00 */
[----:B------:R1:W-:Y:S01]  /*21b0*/  STL [R1+0xd14], R31 ;  /* 0x000d141f01007387 */ /* 0x0003e20000100800 */
[----:B0-----:R-:W-:-:S03]  /*21c0*/  MOV R35, RZ ;  /* 0x000000ff00237202 */ /* 0x001fc60000000f00 */
[----:B------:R0:W-:Y:S04]  /*21d0*/  STL [R1+0xd18], R30 ;  /* 0x000d181e01007387 */ /* 0x0001e80000100800 */
[----:B------:R3:W-:Y:S01]  /*21e0*/  STL [R1+0xc6c], R34 ;  /* 0x000c6c2201007387 */ /* 0x0007e20000100800 */
[----:B-1----:R-:W-:-:S03]  /*21f0*/  HFMA2.MMA R31, -RZ, RZ, 0, 0 ;  /* 0x00000000ff1f7435 */ /* 0x002fc600000001ff */
[----:B------:R-:W-:Y:S01]  /*2200*/  STL [R1+0xd84], R29 ;  /* 0x000d841d01007387 */ /* 0x000fe20000100800 */
[----:B0-----:R-:W-:-:S03]  /*2210*/  HFMA2.MMA R30, -RZ, RZ, 0, 0 ;  /* 0x00000000ff1e7435 */ /* 0x001fc600000001ff */
[----:B------:R0:W-:Y:S04]  /*2220*/  STL [R1+0xce0], R32 ;  /* 0x000ce02001007387 */ /* 0x0001e80000100800 */
[----:B------:R-:W-:Y:S01]  /*2230*/  STL [R1+0xce4], R198 ;  /* 0x000ce4c601007387 */ /* 0x000fe20000100800 */
[----:B---3--:R-:W-:-:S03]  /*2240*/  MOV R34, RZ ;  /* 0x000000ff00227202 */ /* 0x008fc60000000f00 */
[----:B------:R-:W-:Y:S01]  /*2250*/  STL [R1+0xe48], R198 ;  /* 0x000e48c601007387 */ /* 0x000fe20000100800 */
[----:B0-----:R-:W-:Y:S01]  /*2260*/  CS2R R32, SRZ ;  /* 0x0000000000207805 */ /* 0x001fe2000001ff00 */
[--C-:B------:R-:W-:Y:S02]  /*2270*/  @!P4 HADD2.F32 R36, -RZ, R20.reuse.H0_H0 ;  /* 0x20000014ff24c230 */ /* 0x100fe40000004100 */
[----:B------:R-:W-:Y:S02]  /*2280*/  @!P4 HADD2.F32 R35, -RZ, R20.H1_H1 ;  /* 0x30000014ff23c230 */ /* 0x000fe40000004100 */
[--C-:B------:R-:W-:Y:S02]  /*2290*/  @!P4 HADD2.F32 R0, -RZ, R18.reuse.H0_H0 ;  /* 0x20000012ff00c230 */ /* 0x100fe40000004100 */
[----:B------:R-:W-:Y:S02]  /*22a0*/  @!P4 HADD2.F32 R18, -RZ, R18.H1_H1 ;  /* 0x30000012ff12c230 */ /* 0x000fe40000004100 */
[----:B------:R-:W-:Y:S01]  /*22b0*/  @!P4 HADD2.F32 R20, -RZ, R19.H0_H0 ;  /* 0x20000013ff14c230 */ /* 0x000fe20000004100 */
[----:B------:R-:W-:Y:S01]  /*22c0*/  STL [R1+0xce8], R201 ;  /* 0x000ce8c901007387 */ /* 0x000fe20000100800 */
[----:B------:R-:W-:-:S02]  /*22d0*/  @!P4 HADD2.F32 R33, -RZ, R21.H0_H0 ;  /* 0x20000015ff21c230 */ /* 0x000fc40000004100 */
[----:B------:R-:W-:Y:S02]  /*22e0*/  @!P4 HADD2.F32 R31, -RZ, R21.H1_H1 ;  /* 0x30000015ff1fc230 */ /* 0x000fe40000004100 */
[----:B------:R-:W-:Y:S01]  /*22f0*/  @!P4 HADD2.F32 R19, -RZ, R19.H1_H1 ;  /* 0x30000013ff13c230 */ /* 0x000fe20000004100 */
[----:B------:R-:W-:Y:S01]  /*2300*/  STL [R1+0xe4c], R201 ;  /* 0x000e4cc901007387 */ /* 0x000fe20000100800 */
[----:B------:R-:W-:Y:S01]  /*2310*/  @!P4 FMUL R200, R36, R0 ;  /* 0x0000000024c8c220 */ /* 0x000fe20000400000 */
[----:B------:R-:W-:Y:S01]  /*2320*/  IADD3 R21, R110, 0x3780, RZ ;  /* 0x000037806e157810 */ /* 0x000fe20007ffe0ff */
[----:B------:R-:W-:Y:S01]  /*2330*/  @!P4 FMUL R34, R35, R18 ;  /* 0x000000122322c220 */ /* 0x000fe20000400000 */
[----:B------:R-:W-:Y:S01]  /*2340*/  STL [R1+0xcec], R36 ;  /* 0x000cec2401007387 */ /* 0x000fe20000100800 */
[----:B------:R-:W-:Y:S01]  /*2350*/  @!P4 FMUL R30, R31, R19 ;  /* 0x000000131f1ec220 */ /* 0x000fe20000400000 */
[----:B------:R-:W-:Y:S02]  /*2360*/  @!P4 FMUL R32, R33, R20 ;  /* 0x000000142120c220 */ /* 0x000fe40000400000 */
[----:B------:R-:W-:Y:S01]  /*2370*/  STL [R1+0xcf0], R35 ;  /* 0x000cf02301007387 */ /* 0x000fe20000100800 */
[----:B------:R-:W-:-:S03]  /*2380*/  CS2R R18, SRZ ;  /* 0x0000000000127805 */ /* 0x000fc6000001ff00 */
[----:B------:R-:W-:Y:S04]  /*2390*/  STL [R1+0xcf4], R33 ;  /* 0x000cf42101007387 */ /* 0x000fe80000100800 */
[----:B------:R-:W-:Y:S04]  /*23a0*/  STL [R1+0xcf8], R31 ;  /* 0x000cf81f01007387 */ /* 0x000fe80000100800 */
[----:B------:R-:W-:Y:S01]  /*23b0*/  STL [R1+0xcdc], R200 ;  /* 0x000cdcc801007387 */ /* 0x000fe20000100800 */
[----:B------:R-:W-:-:S03]  /*23c0*/  @!P5 HADD2.F32 R19, -RZ, R12.H0_H0 ;  /* 0x2000000cff13d230 */ /* 0x000fc60000004100 */
[----:B------:R-:W-:Y:S01]  /*23d0*/  STL [R1+0xd80], R21 ;  /* 0x000d801501007387 */ /* 0x000fe20000100800 */
[----:B------:R-:W-:-:S03]  /*23e0*/  @!P5 HADD2.F32 R0, -RZ, R10.H0_H0 ;  /* 0x2000000aff00d230 */ /* 0x000fc60000004100 */
[----:B------:R0:W-:Y:S01]  /*23f0*/  STL [R1+0xc8c], R34 ;  /* 0x000c8c2201007387 */ /* 0x0001e20000100800 */
[----:B------:R-:W-:Y:S01]  /*2400*/  ISETP.GE.AND P1, PT, R7, R199, PT ;  /* 0x000000c70700720c */ /* 0x000fe20003f26270 */
[----:B------:R-:W-:Y:S02]  /*2410*/  @!P5 FMUL R18, R19, R0 ;  /* 0x000000001312d220 */ /* 0x000fe40000400000 */
[----:B------:R-:W-:Y:S01]  /*2420*/  STL [R1+0xe50], R200 ;  /* 0x000e50c801007387 */ /* 0x000fe20000100800 */
[----:B------:R-:W-:-:S03]  /*2430*/  @!P5 HADD2.F32 R10, -RZ, R10.H1_H1 ;  /* 0x3000000aff0ad230 */ /* 0x000fc60000004100 */
[----:B------:R1:W-:Y:S01]  /*2440*/  STL [R1+0xcc0], R32 ;  /* 0x000cc02001007387 */ /* 0x0003e20000100800 */
[----:B0-----:R-:W-:Y:S01]  /*2450*/  CS2R R34, SRZ ;  /* 0x0000000000227805 */ /* 0x001fe2000001ff00 */
[----:B------:R-:W-:Y:S02]  /*2460*/  @!P5 HADD2.F32 R34, -RZ, R12.H1_H1 ;  /* 0x3000000cff22d230 */ /* 0x000fe40000004100 */
[----:B------:R0:W-:Y:S01]  /*2470*/  STL [R1+0xcc4], R30 ;  /* 0x000cc41e01007387 */ /* 0x0001e20000100800 */
[----:B------:R-:W-:Y:S01]  /*2480*/  @!P5 HADD2.F32 R0, -RZ, R11.H0_H0 ;  /* 0x2000000bff00d230 */ /* 0x000fe20000004100 */
[----:B------:R-:W-:Y:S01]  /*2490*/  IADD3 R12, R110, 0x3800, RZ ;  /* 0x000038006e0c7810 */ /* 0x000fe20007ffe0ff */
[----:B------:R-:W-:Y:S01]  /*24a0*/  HFMA2.MMA R36, -RZ, RZ, 0, 0 ;  /* 0x00000000ff247435 */ /* 0x000fe200000001ff */
[----:B------:R-:W-:Y:S01]  /*24b0*/  @!P6 HADD2.F32 R37, -RZ, R2.H0_H0 ;  /* 0x20000002ff25e230 */ /* 0x000fe20000004100 */
[----:B------:R-:W3:Y:S01]  /*24c0*/  @!P1 LDG.E.64 R8, desc[UR4][R112.64+0x6c00] ;  /* 0x006c000470089981 */ /* 0x000ee2000c1e1b00 */
[----:B-1----:R-:W-:Y:S01]  /*24d0*/  CS2R R32, SRZ ;  /* 0x0000000000207805 */ /* 0x002fe2000001ff00 */
[----:B------:R-:W-:-:S02]  /*24e0*/  @!P5 HADD2.F32 R32, -RZ, R13.H0_H0 ;  /* 0x2000000dff20d230 */ /* 0x000fc40000004100 */
[----:B------:R-:W4:Y:S01]  /*24f0*/  @!P1 LDG.E.64 R6, desc[UR4][R126.64+0x6c00] ;  /* 0x006c00047e069981 */ /* 0x000f22000c1e1b00 */
[----:B0-----:R-:W-:Y:S01]  /*2500*/  CS2R R30, SRZ ;  /* 0x00000000001e7805 */ /* 0x001fe2000001ff00 */
[----:B------:R-:W-:Y:S02]  /*2510*/  @!P5 HADD2.F32 R30, -RZ, R13.H1_H1 ;  /* 0x3000000dff1ed230 */ /* 0x000fe40000004100 */
[----:B------:R-:W-:Y:S01]  /*2520*/  @!P5 FMUL R33, R34, R10 ;  /* 0x0000000a2221d220 */ /* 0x000fe20000400000 */
[----:B------:R-:W-:Y:S01]  /*2530*/  STL [R1+0xcc8], R19 ;  /* 0x000cc81301007387 */ /* 0x000fe20000100800 */
[----:B------:R-:W-:Y:S02]  /*2540*/  @!P5 HADD2.F32 R11, -RZ, R11.H1_H1 ;  /* 0x3000000bff0bd230 */ /* 0x000fe40000004100 */
[----:B------:R-:W-:Y:S01]  /*2550*/  @!P5 FMUL R31, R32, R0 ;  /* 0x00000000201fd220 */ /* 0x000fe20000400000 */
[----:B------:R0:W-:Y:S01]  /*2560*/  STL [R1+0xccc], R34 ;  /* 0x000ccc2201007387 */ /* 0x0001e20000100800 */
[----:B------:R-:W-:-:S03]  /*2570*/  MOV R13, RZ ;  /* 0x000000ff000d7202 */ /* 0x000fc60000000f00 */
[----:B------:R-:W-:Y:S01]  /*2580*/  STL [R1+0xcd8], R18 ;  /* 0x000cd81201007387 */ /* 0x000fe20000100800 */
[----:B------:R-:W-:Y:S01]  /*2590*/  @!P5 FMUL R13, R30, R11 ;  /* 0x0000000b1e0dd220 */ /* 0x000fe20000400000 */
[----:B------:R-:W-:Y:S02]  /*25a0*/  @!P6 HADD2.F32 R0, -RZ, R4.H0_H0 ;  /* 0x20000004ff00e230 */ /* 0x000fe40000004100 */
[----:B------:R-:W-:Y:S01]  /*25b0*/  STL [R1+0xcd0], R32 ;  /* 0x000cd02001007387 */ /* 0x000fe20000100800 */
[----:B------:R-:W-:-:S03]  /*25c0*/  @!P6 HADD2.F32 R35, -RZ, R2.H1_H1 ;  /* 0x30000002ff23e230 */ /* 0x000fc60000004100 */
[----:B------:R-:W-:Y:S01]  /*25d0*/  STL [R1+0xcd4], R30 ;  /* 0x000cd41e01007387 */ /* 0x000fe20000100800 */
[----:B------:R-:W-:-:S03]  /*25e0*/  @!P6 HADD2.F32 R4, -RZ, R4.H1_H1 ;  /* 0x30000004ff04e230 */ /* 0x000fc60000004100 */
[----:B------:R-:W-:Y:S01]  /*25f0*/  STL [R1+0xd78], R12 ;  /* 0x000d780c01007387 */ /* 0x000fe20000100800 */
[----:B------:R-:W-:-:S03]  /*2600*/  @!P6 HADD2.F32 R2, -RZ, R5.H0_H0 ;  /* 0x20000005ff02e230 */ /* 0x000fc60000004100 */
[----:B------:R1:W-:Y:S01]  /*2610*/  STL [R1+0xca4], R33 ;  /* 0x000ca42101007387 */ /* 0x0003e20000100800 */
[----:B------:R-:W-:-:S03]  /*2620*/  @!P6 FMUL R36, R37, R0 ;  /* 0x000000002524e220 */ /* 0x000fc60000400000 */
[----:B------:R1:W-:Y:S01]  /*2630*/  STL [R1+0xca8], R31 ;  /* 0x000ca81f01007387 */ /* 0x0003e20000100800 */
[----:B0-----:R-:W-:Y:S02]  /*2640*/  MOV R34, RZ ;  /* 0x000000ff00227202 */ /* 0x001fe40000000f00 */
[----:B-1----:R-:W-:Y:S01]  /*2650*/  CS2R R32, SRZ ;  /* 0x0000000000207805 */ /* 0x002fe2000001ff00 */
[--C-:B------:R-:W-:Y:S01]  /*2660*/  @!P6 HADD2.F32 R33, -RZ, R3.reuse.H0_H0 ;  /* 0x20000003ff21e230 */ /* 0x100fe20000004100 */
[----:B------:R0:W-:Y:S01]  /*2670*/  STL [R1+0xcac], R13 ;  /* 0x000cac0d01007387 */ /* 0x0001e20000100800 */
[----:B------:R-:W-:Y:S01]  /*2680*/  CS2R R30, SRZ ;  /* 0x00000000001e7805 */ /* 0x000fe2000001ff00 */
[----:B------:R-:W-:Y:S02]  /*2690*/  @!P6 HADD2.F32 R31, -RZ, R3.H1_H1 ;  /* 0x30000003ff1fe230 */ /* 0x000fe40000004100 */
[----:B------:R-:W-:Y:S01]  /*26a0*/  STL [R1+0xcb0], R37 ;  /* 0x000cb02501007387 */ /* 0x000fe20000100800 */
[----:B------:R-:W-:Y:S01]  /*26b0*/  IADD3 R3, R110, 0x3880, RZ ;  /* 0x000038806e037810 */ /* 0x000fe20007ffe0ff */
[----:B------:R-:W-:Y:S01]  /*26c0*/  @!P6 FMUL R34, R35, R4 ;  /* 0x000000042322e220 */ /* 0x000fe20000400000 */
[----:B------:R-:W-:Y:S01]  /*26d0*/  @!P6 FMUL R32, R33, R2 ;  /* 0x000000022120e220 */ /* 0x000fe20000400000 */
[----:B------:R1:W-:Y:S04]  /*26e0*/  STL [R1+0xcb4], R35 ;  /* 0x000cb42301007387 */ /* 0x0003e80000100800 */
[----:B------:R-:W-:Y:S04]  /*26f0*/  STL [R1+0xcb8], R33 ;  /* 0x000cb82101007387 */ /* 0x000fe80000100800 */
[----:B------:R-:W-:Y:S04]  /*2700*/  STL [R1+0xcbc], R31 ;  /* 0x000cbc1f01007387 */ /* 0x000fe80000100800 */
[----:B------:R-:W-:Y:S04]  /*2710*/  STL [R1+0xca0], R36 ;  /* 0x000ca02401007387 */ /* 0x000fe80000100800 */
[----:B------:R-:W-:Y:S04]  /*2720*/  STL [R1+0xd74], R3 ;  /* 0x000d740301007387 */ /* 0x000fe80000100800 */
[----:B------:R1:W-:Y:S04]  /*2730*/  STL [R1+0xc80], R34 ;  /* 0x000c802201007387 */ /* 0x0003e80000100800 */
[----:B------:R2:W-:Y:S04]  /*2740*/  STL [R1+0xc84], R32 ;  /* 0x000c842001007387 */ /* 0x0005e80000100800 */
[----:B------:R-:W4:Y:S01]  /*2750*/  LDL.LU R109, [R1+0x928] ;  /* 0x00092800016d7983 */ /* 0x000f220000300800 */
[----:B------:R-:W-:-:S13]  /*2760*/  ISETP.GE.AND P2, PT, R25, R199, PT ;  /* 0x000000c71900720c */ /* 0x000fda0003f46270 */
[----:B------:R-:W4:Y:S04]  /*2770*/  @!P2 LDG.E.64 R22, desc[UR4][R112.64+0x6d00] ;  /* 0x006d00047016a981 */ /* 0x000f28000c1e1b00 */
[----:B------:R-:W4:Y:S01]  /*2780*/  @!P2 LDG.E.64 R24, desc[UR4][R126.64+0x6d00] ;  /* 0x006d00047e18a981 */ /* 0x000f22000c1e1b00 */
[-C--:B------:R-:W-:Y:S02]  /*2790*/  ISETP.GE.AND P3, PT, R29, R199.reuse, PT ;  /* 0x000000c71d00720c */ /* 0x080fe40003f66270 */
[----:B------:R-:W-:-:S11]  /*27a0*/  ISETP.GE.AND P4, PT, R21, R199, PT ;  /* 0x000000c71500720c */ /* 0x000fd60003f86270 */
[----:B------:R-:W4:Y:S04]  /*27b0*/  @!P3 LDG.E.64 R26, desc[UR4][R112.64+0x6e00] ;  /* 0x006e0004701ab981 */ /* 0x000f28000c1e1b00 */
[----:B------:R-:W4:Y:S01]  /*27c0*/  @!P3 LDG.E.64 R28, desc[UR4][R126.64+0x6e00] ;  /* 0x006e00047e1cb981 */ /* 0x000f22000c1e1b00 */
[----:B------:R-:W-:-:S03]  /*27d0*/  ISETP.GE.AND P5, PT, R12, R199, PT ;  /* 0x000000c70c00720c */ /* 0x000fc60003fa6270 */
[----:B------:R-:W4:Y:S04]  /*27e0*/  @!P4 LDG.E.64 R18, desc[UR4][R112.64+0x6f00] ;  /* 0x006f00047012c981 */ /* 0x000f28000c1e1b00 */
[----:B------:R-:W4:Y:S06]  /*27f0*/  @!P4 LDG.E.64 R20, desc[UR4][R126.64+0x6f00] ;  /* 0x006f00047e14c981 */ /* 0x000f2c000c1e1b00 */
[----:B0-----:R-:W4:Y:S04]  /*2800*/  @!P5 LDG.E.64 R12, desc[UR4][R112.64+0x7000] ;  /* 0x00700004700cd981 */ /* 0x001f28000c1e1b00 */
[----:B------:R-:W4:Y:S01]  /*2810*/  @!P5 LDG.E.64 R10, desc[UR4][R126.64+0x7000] ;  /* 0x007000047e0ad981 */ /* 0x000f22000c1e1b00 */
[----:B------:R-:W-:-:S05]  /*2820*/  @!P6 HADD2.F32 R5, -RZ, R5.H1_H1 ;  /* 0x30000005ff05e230 */ /* 0x000fca0000004100 */
[----:B------:R-:W-:Y:S01]  /*2830*/  @!P6 FMUL R30, R31, R5 ;  /* 0x000000051f1ee220 */ /* 0x000fe20000400000 */
[----:B------:R-:W-:Y:S01]  /*2840*/  ISETP.GE.AND P6, PT, R3, R199, PT ;  /* 0x000000c70300720c */ /* 0x000fe20003fc6270 */
[----:B-1----:R-:W-:Y:S01]  /*2850*/  HFMA2.MMA R35, -RZ, RZ, 0, 0 ;  /* 0x00000000ff237435 */ /* 0x002fe200000001ff */
[----:B------:R-:W-:Y:S01]  /*2860*/  MOV R34, RZ ;  /* 0x000000ff00227202 */ /* 0x000fe20000000f00 */
[----:B--2---:R-:W-:Y:S01]  /*2870*/  @!P0 HADD2.F32 R0, -RZ, R16.H0_H0 ;  /* 0x20000010ff008230 */ /* 0x004fe20000004100 */
[----:B------:R0:W-:Y:S09]  /*2880*/  STL [R1+0xc88], R30 ;  /* 0x000c881e01007387 */ /* 0x0001f20000100800 */
[----:B------:R-:W2:Y:S04]  /*2890*/  @!P6 LDG.E.64 R2, desc[UR4][R112.64+0x7100] ;  /* 0x007100047002e981 */ /* 0x000ea8000c1e1b00 */
[----:B------:R-:W2:Y:S01]  /*28a0*/  @!P6 LDG.E.64 R4, desc[UR4][R126.64+0x7100] ;  /* 0x007100047e04e981 */ /* 0x000ea2000c1e1b00 */
[--C-:B------:R-:W-:Y:S01]  /*28b0*/  @!P0 HADD2.F32 R35, -RZ, R14.reuse.H0_H0 ;  /* 0x2000000eff238230 */ /* 0x100fe20000004100 */
[----:B------:R-:W-:Y:S01]  /*28c0*/  CS2R R32, SRZ ;  /* 0x0000000000207805 */ /* 0x000fe2000001ff00 */
[----:B------:R-:W-:Y:S01]  /*28d0*/  @!P0 HADD2.F32 R34, -RZ, R14.H1_H1 ;  /* 0x3000000eff228230 */ /* 0x000fe20000004100 */
[----:B0-----:R-:W-:Y:S01]  /*28e0*/  CS2R R30, SRZ ;  /* 0x00000000001e7805 */ /* 0x001fe2000001ff00 */
[----:B------:R-:W-:Y:S01]  /*28f0*/  @!P0 HADD2.F32 R16, -RZ, R16.H1_H1 ;  /* 0x30000010ff108230 */ /* 0x000fe20000004100 */
[----:B------:R-:W-:Y:S01]  /*2900*/  CS2R R202, SRZ ;  /* 0x0000000000ca7805 */ /* 0x000fe2000001ff00 */
[----:B------:R-:W-:-:S02]  /*2910*/  @!P0 HADD2.F32 R14, -RZ, R17.H0_H0 ;  /* 0x20000011ff0e8230 */ /* 0x000fc40000004100 */
[--C-:B------:R-:W-:Y:S02]  /*2920*/  @!P0 HADD2.F32 R32, -RZ, R15.reuse.H0_H0 ;  /* 0x2000000fff208230 */ /* 0x100fe40000004100 */
[----:B------:R-:W-:Y:S02]  /*2930*/  @!P0 HADD2.F32 R31, -RZ, R15.H1_H1 ;  /* 0x3000000fff1f8230 */ /* 0x000fe40000004100 */
[----:B------:R-:W-:Y:S02]  /*2940*/  @!P0 HADD2.F32 R17, -RZ, R17.H1_H1 ;  /* 0x30000011ff118230 */ /* 0x000fe40000004100 */
[----:B------:R-:W-:Y:S01]  /*2950*/  @!P0 FMUL R202, R35, R0 ;  /* 0x0000000023ca8220 */ /* 0x000fe20000400000 */
[----:B------:R-:W-:Y:S01]  /*2960*/  STL [R1+0xc90], R35 ;  /* 0x000c902301007387 */ /* 0x000fe20000100800 */
[----:B------:R-:W-:Y:S01]  /*2970*/  @!P0 FMUL R33, R34, R16 ;  /* 0x0000001022218220 */ /* 0x000fe20000400000 */
[----:B------:R-:W-:Y:S01]  /*2980*/  @!P0 FMUL R203, R32, R14 ;  /* 0x0000000e20cb8220 */ /* 0x000fe20000400000 */
[----:B------:R-:W-:Y:S01]  /*2990*/  @!P0 FMUL R30, R31, R17 ;  /* 0x000000111f1e8220 */ /* 0x000fe20000400000 */
[----:B------:R-:W-:Y:S01]  /*29a0*/  STL [R1+0xc94], R34 ;  /* 0x000c942201007387 */ /* 0x000fe20000100800 */
[----:B------:R-:W-:-:S03]  /*29b0*/  IADD3 R0, R110, 0x3900, RZ ;  /* 0x000039006e007810 */ /* 0x000fc60007ffe0ff */
[----:B------:R-:W-:Y:S04]  /*29c0*/  STL [R1+0xc98], R32 ;  /* 0x000c982001007387 */ /* 0x000fe80000100800 */
[----:B------:R-:W-:Y:S04]  /*29d0*/  STL [R1+0xc9c], R31 ;  /* 0x000c9c1f01007387 */ /* 0x000fe80000100800 */
[----:B------:R-:W-:Y:S04]  /*29e0*/  STL [R1+0xc28], R202 ;  /* 0x000c28ca01007387 */ /* 0x000fe80000100800 */
[----:B------:R-:W-:Y:S01]  /*29f0*/  STL [R1+0xc2c], R33 ;  /* 0x000c2c2101007387 */ /* 0x000fe20000100800 */
[----:B------:R-:W-:-:S03]  /*2a00*/  ISETP.GE.AND P0, PT, R0, R199, PT ;  /* 0x000000c70000720c */ /* 0x000fc60003f06270 */
[----:B------:R-:W-:Y:S01]  /*2a10*/  STL [R1+0xdac], R202 ;  /* 0x000dacca01007387 */ /* 0x000fe20000100800 */
[----:B------:R-:W-:-:S03]  /*2a20*/  CS2R R14, SRZ ;  /* 0x00000000000e7805 */ /* 0x000fc6000001ff00 */
[----:B------:R0:W-:Y:S04]  /*2a30*/  STL [R1+0xc68], R30 ;  /* 0x000c681e01007387 */ /* 0x0001e80000100800 */
[----:B------:R-:W-:Y:S04]  /*2a40*/  STL [R1+0xc64], R203 ;  /* 0x000c64cb01007387 */ /* 0x000fe80000100800 */
[----:B------:R-:W-:Y:S01]  /*2a50*/  STL [R1+0xda8], R203 ;  /* 0x000da8cb01007387 */ /* 0x000fe20000100800 */
[----:B0-----:R-:W-:-:S03]  /*2a60*/  CS2R R30, SRZ ;  /* 0x00000000001e7805 */ /* 0x001fc6000001ff00 */
[----:B------:R4:W-:Y:S01]  /*2a70*/  STL [R1+0xd70], R0 ;  /* 0x000d700001007387 */ /* 0x0009e20000100800 */
[----:B------:R-:W-:Y:S01]  /*2a80*/  CS2R R16, SRZ ;  /* 0x0000000000107805 */ /* 0x000fe2000001ff00 */
[----:B------:R-:W-:Y:S02]  /*2a90*/  HFMA2.MMA R108, -RZ, RZ, 0, 0 ;  /* 0x00000000ff6c7435 */ /* 0x000fe400000001ff */
[----:B------:R-:W-:Y:S01]  /*2aa0*/  STL [R1+0xe54], R199 ;  /* 0x000e54c701007387 */ /* 0x000fe20000100800 */
[----:B------:R-:W-:Y:S02]  /*2ab0*/  CS2R R204, SRZ ;  /* 0x0000000000cc7805 */ /* 0x000fe4000001ff00 */
[----:B------:R-:W-:Y:S02]  /*2ac0*/  CS2R R32, SRZ ;  /* 0x0000000000207805 */ /* 0x000fe4000001ff00 */
[----:B------:R-:W-:Y:S02]  /*2ad0*/  CS2R R250, SRZ ;  /* 0x0000000000fa7805 */ /* 0x000fe4000001ff00 */
[----:B------:R-:W-:-:S02]  /*2ae0*/  CS2R R226, SRZ ;  /* 0x0000000000e27805 */ /* 0x000fc4000001ff00 */
[----:B------:R-:W-:Y:S01]  /*2af0*/  MOV R252, RZ ;  /* 0x000000ff00fc7202 */ /* 0x000fe20000000f00 */
[--C-:B---3--:R-:W-:Y:S02]  /*2b00*/  @!P1 HADD2.F32 R15, -RZ, R8.reuse.H0_H0 ;  /* 0x20000008ff0f9230 */ /* 0x108fe40000004100 */
[----:B------:R-:W-:Y:S02]  /*2b10*/  @!P1 HADD2.F32 R31, -RZ, R8.H1_H1 ;  /* 0x30000008ff1f9230 */ /* 0x000fe40000004100 */
[--C-:B----4-:R-:W-:Y:S02]  /*2b20*/  @!P1 HADD2.F32 R0, -RZ, R6.reuse.H0_H0 ;  /* 0x20000006ff009230 */ /* 0x110fe40000004100 */
[----:B------:R-:W-:Y:S02]  /*2b30*/  @!P1 HADD2.F32 R6, -RZ, R6.H1_H1 ;  /* 0x30000006ff069230 */ /* 0x000fe40000004100 */
[----:B------:R-:W-:Y:S02]  /*2b40*/  @!P1 HADD2.F32 R30, -RZ, R9.H0_H0 ;  /* 0x20000009ff1e9230 */ /* 0x000fe40000004100 */
[----:B------:R-:W-:-:S02]  /*2b50*/  @!P1 HADD2.F32 R8, -RZ, R7.H0_H0 ;  /* 0x20000007ff089230 */ /* 0x000fc40000004100 */
[----:B------:R-:W-:Y:S01]  /*2b60*/  @!P1 FMUL R14, R15, R0 ;  /* 0x000000000f0e9220 */ /* 0x000fe20000400000 */
[----:B------:R-:W-:Y:S02]  /*2b70*/  @!P1 HADD2.F32 R16, -RZ, R9.H1_H1 ;  /* 0x30000009ff109230 */ /* 0x000fe40000004100 */
[----:B------:R-:W-:Y:S01]  /*2b80*/  @!P1 HADD2.F32 R7, -RZ, R7.H1_H1 ;  /* 0x30000007ff079230 */ /* 0x000fe20000004100 */
[----:B------:R-:W-:Y:S01]  /*2b90*/  STL [R1+0xc70], R15 ;  /* 0x000c700f01007387 */ /* 0x000fe20000100800 */
[----:B------:R-:W-:Y:S01]  /*2ba0*/  @!P1 FMUL R17, R31, R6 ;  /* 0x000000061f119220 */ /* 0x000fe20000400000 */
[----:B------:R-:W-:Y:S02]  /*2bb0*/  @!P1 FMUL R204, R30, R8 ;  /* 0x000000081ecc9220 */ /* 0x000fe40000400000 */
[----:B------:R-:W-:Y:S01]  /*2bc0*/  STL [R1+0xc74], R31 ;  /* 0x000c741f01007387 */ /* 0x000fe20000100800 */
[----:B------:R-:W-:-:S03]  /*2bd0*/  @!P1 FMUL R108, R16, R7 ;  /* 0x00000007106c9220 */ /* 0x000fc60000400000 */
[----:B------:R-:W-:Y:S04]  /*2be0*/  STL [R1+0xc78], R30 ;  /* 0x000c781e01007387 */ /* 0x000fe80000100800 */
[----:B------:R-:W-:Y:S04]  /*2bf0*/  STL [R1+0xc7c], R16 ;  /* 0x000c7c1001007387 */ /* 0x000fe80000100800 */
[----:B------:R0:W-:Y:S04]  /*2c00*/  STL [R1+0xc44], R14 ;  /* 0x000c440e01007387 */ /* 0x0001e80000100800 */
[----:B------:R1:W-:Y:S04]  /*2c10*/  STL [R1+0xc48], R17 ;  /* 0x000c481101007387 */ /* 0x0003e80000100800 */
[----:B0-----:R-:W3:Y:S04]  /*2c20*/  @!P0 LDG.E.64 R14, desc[UR4][R112.64+0x7200] ;  /* 0x00720004700e8981 */ /* 0x001ee8000c1e1b00 */
[----:B-1----:R-:W4:Y:S01]  /*2c30*/  @!P0 LDG.E.64 R16, desc[UR4][R126.64+0x7200] ;  /* 0x007200047e108981 */ /* 0x002f22000c1e1b00 */
[----:B------:R-:W-:-:S02]  /*2c40*/  CS2R R30, SRZ ;  /* 0x00000000001e7805 */ /* 0x000fc4000001ff00 */
[----:B------:R-:W-:-:S04]  /*2c50*/  ISETP.GT.AND P1, PT, R109, RZ, PT ;  /* 0x000000ff6d00720c */ /* 0x000fc80003f24270 */
[----:B------:R-:W-:-:S04]  /*2c60*/  SEL R138, R40, RZ, P1 ;  /* 0x000000ff288a7207 */ /* 0x000fc80000800000 */
[----:B------:R-:W-:Y:S01]  /*2c70*/  ISETP.GE.AND P1, PT, R110, R138, PT ;  /* 0x0000008a6e00720c */ /* 0x000fe20003f26270 */
[----:B------:R-:W-:-:S12]  /*2c80*/  @!P2 HADD2.F32 R33, -RZ, R22.H0_H0 ;  /* 0x20000016ff21a230 */ /* 0x000fd80000004100 */
[----:B------:R-:W4:Y:S04]  /*2c90*/  @!P1 LDG.E.64 R8, desc[UR4][R112.64] ;  /* 0x0000000470089981 */ /* 0x000f28000c1e1b00 */
[----:B------:R-:W4:Y:S01]  /*2ca0*/  @!P1 LDG.E.64 R6, desc[UR4][R126.64] ;  /* 0x000000047e069981 */ /* 0x000f22000c1e1b00 */
[----:B------:R-:W-:Y:S02]  /*2cb0*/  @!P2 HADD2.F32 R32, -RZ, R22.H1_H1 ;  /* 0x30000016ff20a230 */ /* 0x000fe40000004100 */
[----:B------:R-:W-:Y:S02]  /*2cc0*/  @!P2 HADD2.F32 R0, -RZ, R24.H0_H0 ;  /* 0x20000018ff00a230 */ /* 0x000fe40000004100 */
[----:B------:R-:W-:Y:S02]  /*2cd0*/  @!P2 HADD2.F32 R22, -RZ, R25.H0_H0 ;  /* 0x20000019ff16a230 */ /* 0x000fe40000004100 */
[----:B------:R-:W-:-:S02]  /*2ce0*/  @!P2 HADD2.F32 R31, -RZ, R23.H0_H0 ;  /* 0x20000017ff1fa230 */ /* 0x000fc40000004100 */
[----:B------:R-:W-:Y:S02]  /*2cf0*/  @!P2 HADD2.F32 R30, -RZ, R23.H1_H1 ;  /* 0x30000017ff1ea230 */ /* 0x000fe40000004100 */
[----:B------:R-:W-:Y:S02]  /*2d00*/  @!P2 HADD2.F32 R24, -RZ, R24.H1_H1 ;  /* 0x30000018ff18a230 */ /* 0x000fe40000004100 */
[----:B------:R-:W-:Y:S01]  /*2d10*/  @!P2 HADD2.F32 R25, -RZ, R25.H1_H1 ;  /* 0x30000019ff19a230 */ /* 0x000fe20000004100 */
        /* <DEDUP_REMOVED lines=19> */
[----:B------:R-:W-:Y:S01]  /*2e50*/  CS2R R32, SRZ ;  /* 0x0000000000207805 */ /* 0x000fe2000001ff00 */
[--C-:B------:R-:W-:Y:S01]  /*2e60*/  @!P3 HADD2.F32 R33, -RZ, R26.reuse.H0_H0 ;  /* 0x2000001aff21b230 */ /* 0x100fe20000004100 */
[----:B------:R-:W-:Y:S01]  /*2e70*/  CS2R R30, SRZ ;  /* 0x00000000001e7805 */ /* 0x000fe2000001ff00 */
[----:B------:R-:W-:-:S02]  /*2e80*/  @!P3 HADD2.F32 R32, -RZ, R26.H1_H1 ;  /* 0x3000001aff20b230 */ /* 0x000fc40000004100 */
[--C-:B------:R-:W-:Y:S02]  /*2e90*/  @!P3 HADD2.F32 R0, -RZ, R28.reuse.H0_H0 ;  /* 0x2000001cff00b230 */ /* 0x100fe40000004100 */
[----:B------:R-:W-:Y:S01]  /*2ea0*/  @!P3 HADD2.F32 R26, -RZ, R29.H0_H0 ;  /* 0x2000001dff1ab230 */ /* 0x000fe20000004100 */
[----:B------:R-:W-:Y:S01]  /*2eb0*/  STL [R1+0xdb4], R252 ;  /* 0x000db4fc01007387 */ /* 0x000fe20000100800 */
[--C-:B------:R-:W-:Y:S02]  /*2ec0*/  @!P3 HADD2.F32 R31, -RZ, R27.reuse.H0_H0 ;  /* 0x2000001bff1fb230 */ /* 0x100fe40000004100 */
[----:B------:R-:W-:Y:S02]  /*2ed0*/  @!P3 HADD2.F32 R30, -RZ, R27.H1_H1 ;  /* 0x3000001bff1eb230 */ /* 0x000fe40000004100 */
[----:B------:R-:W-:Y:S02]  /*2ee0*/  @!P3 HADD2.F32 R28, -RZ, R28.H1_H1 ;  /* 0x3000001cff1cb230 */ /* 0x000fe40000004100 */
[----:B------:R-:W-:Y:S01]  /*2ef0*/  @!P3 HADD2.F32 R29, -RZ, R29.H1_H1 ;  /* 0x3000001dff1db230 */ /* 0x000fe20000004100 */
[----:B------:R-:W-:Y:S01]  /*2f00*/  STL [R1+0xc1c], R250 ;  /* 0x000c1cfa01007387 */ /* 0x000fe20000100800 */
[----:B------:R-:W-:-:S02]  /*2f10*/  IADD3 R27, R110, 0x100, RZ ;  /* 0x000001006e1b7810 */ /* 0x000fc40007ffe0ff */
[----:B------:R-:W-:Y:S02]  /*2f20*/  CS2R R206, SRZ ;  /* 0x0000000000ce7805 */ /* 0x000fe4000001ff00 */
[----:B------:R-:W-:Y:S01]  /*2f30*/  CS2R R224, SRZ ;  /* 0x0000000000e07805 */ /* 0x000fe2000001ff00 */
[----:B------:R-:W-:Y:S01]  /*2f40*/  STL [R1+0xdb8], R250 ;  /* 0x000db8fa01007387 */ /* 0x000fe20000100800 */
[----:B------:R-:W-:Y:S01]  /*2f50*/  @!P3 FMUL R206, R33, R0 ;  /* 0x0000000021ceb220 */ /* 0x000fe20000400000 */
[----:B------:R-:W-:Y:S01]  /*2f60*/  @!P3 FMUL R225, R32, R28 ;  /* 0x0000001c20e1b220 */ /* 0x000fe20000400000 */
[----:B------:R-:W-:Y:S01]  /*2f70*/  @!P3 FMUL R207, R31, R26 ;  /* 0x0000001a1fcfb220 */ /* 0x000fe20000400000 */
[----:B------:R-:W-:Y:S01]  /*2f80*/  STL [R1+0xc20], R205 ;  /* 0x000c20cd01007387 */ /* 0x000fe20000100800 */
[----:B------:R-:W-:Y:S01]  /*2f90*/  @!P3 FMUL R224, R30, R29 ;  /* 0x0000001d1ee0b220 */ /* 0x000fe20000400000 */
[----:B------:R-:W-:Y:S02]  /*2fa0*/  ISETP.GE.AND P3, PT, R27, R138, PT ;  /* 0x0000008a1b00720c */ /* 0x000fe40003f66270 */
[----:B------:R-:W-:Y:S04]  /*2fb0*/  STL [R1+0xdbc], R205 ;  /* 0x000dbccd01007387 */ /* 0x000fe80000100800 */
[----:B------:R-:W-:Y:S04]  /*2fc0*/  STL [R1+0xc24], R226 ;  /* 0x000c24e201007387 */ /* 0x000fe80000100800 */
[----:B------:R-:W-:Y:S04]  /*2fd0*/  STL [R1+0xe58], R226 ;  /* 0x000e58e201007387 */ /* 0x000fe80000100800 */
[----:B------:R-:W-:Y:S04]  /*2fe0*/  STL [R1+0xc30], R33 ;  /* 0x000c302101007387 */ /* 0x000fe80000100800 */
[----:B------:R0:W-:Y:S01]  /*2ff0*/  STL [R1+0xc34], R32 ;  /* 0x000c342001007387 */ /* 0x0001e20000100800 */
[----:B------:R-:W-:-:S03]  /*3000*/  CS2R R222, SRZ ;  /* 0x0000000000de7805 */ /* 0x000fc6000001ff00 */
[----:B------:R-:W-:Y:S01]  /*3010*/  STL [R1+0xc38], R31 ;  /* 0x000c381f01007387 */ /* 0x000fe20000100800 */
[----:B------:R-:W-:Y:S01]  /*3020*/  @!P4 HADD2.F32 R0, -RZ, R21.H0_H0 ;  /* 0x20000015ff00c230 */ /* 0x000fe20000004100 */
[----:B------:R-:W-:Y:S02]  /*3030*/  CS2R R208, SRZ ;  /* 0x0000000000d07805 */ /* 0x000fe4000001ff00 */
[----:B------:R-:W-:Y:S01]  /*3040*/  CS2R R220, SRZ ;  /* 0x0000000000dc7805 */ /* 0x000fe2000001ff00 */
[----:B------:R-:W4:Y:S01]  /*3050*/  @!P3 LDG.E.64 R28, desc[UR4][R112.64+0x200] ;  /* 0x00020004701cb981 */ /* 0x000f22000c1e1b00 */
[----:B0-----:R-:W-:Y:S01]  /*3060*/  CS2R R32, SRZ ;  /* 0x0000000000207805 */ /* 0x001fe2000001ff00 */
[--C-:B------:R-:W-:Y:S02]  /*3070*/  @!P4 HADD2.F32 R33, -RZ, R18.reuse.H0_H0 ;  /* 0x20000012ff21c230 */ /* 0x100fe40000004100 */
[----:B------:R-:W-:Y:S01]  /*3080*/  @!P4 HADD2.F32 R32, -RZ, R18.H1_H1 ;  /* 0x30000012ff20c230 */ /* 0x000fe20000004100 */
[----:B------:R0:W-:Y:S01]  /*3090*/  STL [R1+0xc3c], R30 ;  /* 0x000c3c1e01007387 */ /* 0x0001e20000100800 */
[----:B------:R-:W-:-:S03]  /*30a0*/  @!P4 HADD2.F32 R18, -RZ, R20.H0_H0 ;  /* 0x20000014ff12c230 */ /* 0x000fc60000004100 */
[----:B------:R-:W-:Y:S01]  /*30b0*/  STL [R1+0xc18], R206 ;  /* 0x000c18ce01007387 */ /* 0x000fe20000100800 */
[----:B------:R-:W-:Y:S02]  /*30c0*/  @!P4 HADD2.F32 R20, -RZ, R20.H1_H1 ;  /* 0x30000014ff14c230 */ /* 0x000fe40000004100 */
[----:B------:R-:W-:Y:S01]  /*30d0*/  @!P4 FMUL R223, R33, R18 ;  /* 0x0000001221dfc220 */ /* 0x000fe20000400000 */
[----:B------:R1:W-:Y:S01]  /*30e0*/  STL [R1+0x938], R27 ;  /* 0x0009381b01007387 */ /* 0x0003e20000100800 */
[----:B------:R-:W-:Y:S01]  /*30f0*/  @!P4 HADD2.F32 R21, -RZ, R21.H1_H1 ;  /* 0x30000015ff15c230 */ /* 0x000fe20000004100 */
[----:B0-----:R-:W-:Y:S01]  /*3100*/  CS2R R30, SRZ ;  /* 0x00000000001e7805 */ /* 0x001fe2000001ff00 */
[--C-:B------:R-:W-:Y:S01]  /*3110*/  @!P4 HADD2.F32 R31, -RZ, R19.reuse.H0_H0 ;  /* 0x20000013ff1fc230 */ /* 0x100fe20000004100 */
[----:B------:R-:W-:Y:S01]  /*3120*/  STL [R1+0xe5c], R206 ;  /* 0x000e5cce01007387 */ /* 0x000fe20000100800 */
[----:B------:R-:W-:Y:S01]  /*3130*/  @!P4 HADD2.F32 R30, -RZ, R19.H1_H1 ;  /* 0x30000013ff1ec230 */ /* 0x000fe20000004100 */
[----:B------:R-:W-:-:S02]  /*3140*/  HFMA2.MMA R18, -RZ, RZ, 0, 0 ;  /* 0x00000000ff127435 */ /* 0x000fc400000001ff */
[----:B------:R-:W-:Y:S01]  /*3150*/  STL [R1+0xbfc], R225 ;  /* 0x000bfce101007387 */ /* 0x000fe20000100800 */
[----:B------:R-:W-:-:S03]  /*3160*/  IADD3 R19, R110, 0x180, RZ ;  /* 0x000001806e137810 */ /* 0x000fc60007ffe0ff */
[----:B------:R-:W-:Y:S01]  /*3170*/  STL [R1+0xe60], R225 ;  /* 0x000e60e101007387 */ /* 0x000fe20000100800 */
[----:B------:R-:W-:-:S03]  /*3180*/  @!P4 FMUL R222, R32, R20 ;  /* 0x0000001420dec220 */ /* 0x000fc60000400000 */
[----:B------:R-:W-:Y:S01]  /*3190*/  STL [R1+0xc00], R207 ;  /* 0x000c00cf01007387 */ /* 0x000fe20000100800 */
[----:B------:R-:W-:Y:S01]  /*31a0*/  @!P4 FMUL R208, R31, R0 ;  /* 0x000000001fd0c220 */ /* 0x000fe20000400000 */
[----:B------:R-:W-:Y:S02]  /*31b0*/  @!P4 FMUL R221, R30, R21 ;  /* 0x000000151eddc220 */ /* 0x000fe40000400000 */
[----:B------:R-:W-:Y:S01]  /*31c0*/  STL [R1+0xe64], R207 ;  /* 0x000e64cf01007387 */ /* 0x000fe20000100800 */
[----:B------:R-:W-:-:S03]  /*31d0*/  ISETP.GE.AND P4, PT, R19, R138, PT ;  /* 0x0000008a1300720c */ /* 0x000fc60003f86270 */
[----:B-1----:R-:W4:Y:S01]  /*31e0*/  @!P3 LDG.E.64 R26, desc[UR4][R126.64+0x200] ;  /* 0x000200047e1ab981 */ /* 0x002f22000c1e1b00 */
[----:B------:R-:W-:-:S03]  /*31f0*/  @!P5 HADD2.F32 R18, -RZ, R12.H0_H0 ;  /* 0x2000000cff12d230 */ /* 0x000fc60000004100 */
[----:B------:R-:W-:Y:S01]  /*3200*/  STL [R1+0xc04], R224 ;  /* 0x000c04e001007387 */ /* 0x000fe20000100800 */
[----:B------:R-:W-:-:S03]  /*3210*/  @!P5 HADD2.F32 R0, -RZ, R10.H0_H0 ;  /* 0x2000000aff00d230 */ /* 0x000fc60000004100 */
[----:B------:R-:W-:Y:S04]  /*3220*/  STL [R1+0xe68], R224 ;  /* 0x000e68e001007387 */ /* 0x000fe80000100800 */
[----:B------:R-:W-:Y:S04]  /*3230*/  STL [R1+0xc08], R33 ;  /* 0x000c082101007387 */ /* 0x000fe80000100800 */
[----:B------:R0:W-:Y:S01]  /*3240*/  STL [R1+0xc0c], R32 ;  /* 0x000c0c2001007387 */ /* 0x0001e20000100800 */
[----:B------:R-:W-:-:S03]  /*3250*/  @!P5 FMUL R220, R18, R0 ;  /* 0x0000000012dcd220 */ /* 0x000fc60000400000 */
[----:B------:R-:W-:Y:S01]  /*3260*/  STL [R1+0xc10], R31 ;  /* 0x000c101f01007387 */ /* 0x000fe20000100800 */
[----:B------:R-:W-:-:S03]  /*3270*/  @!P5 HADD2.F32 R0, -RZ, R11.H0_H0 ;  /* 0x2000000bff00d230 */ /* 0x000fc60000004100 */
[----:B------:R1:W-:Y:S01]  /*3280*/  STL [R1+0xc14], R30 ;  /* 0x000c141e01007387 */ /* 0x0003e20000100800 */
[----:B------:R-:W-:Y:S01]  /*3290*/  @!P5 HADD2.F32 R10, -RZ, R10.H1_H1 ;  /* 0x3000000aff0ad230 */ /* 0x000fe20000004100 */
[----:B0-----:R-:W-:Y:S02]  /*32a0*/  CS2R R32, SRZ ;  /* 0x0000000000207805 */ /* 0x001fe4000001ff00 */
[----:B------:R-:W-:Y:S01]  /*32b0*/  STL [R1+0xbf8], R223 ;  /* 0x000bf8df01007387 */ /* 0x000fe20000100800 */
[----:B------:R-:W-:-:S03]  /*32c0*/  @!P5 HADD2.F32 R32, -RZ, R12.H1_H1 ;  /* 0x3000000cff20d230 */ /* 0x000fc60000004100 */
[----:B------:R-:W-:Y:S01]  /*32d0*/  STL [R1+0x93c], R19 ;  /* 0x00093c1301007387 */ /* 0x000fe20000100800 */
[----:B------:R-:W-:Y:S01]  /*32e0*/  @!P5 HADD2.F32 R11, -RZ, R11.H1_H1 ;  /* 0x3000000bff0bd230 */ /* 0x000fe20000004100 */
[----:B-1----:R-:W-:Y:S01]  /*32f0*/  CS2R R30, SRZ ;  /* 0x00000000001e7805 */ /* 0x002fe2000001ff00 */
[--C-:B------:R-:W-:Y:S01]  /*3300*/  @!P5 HADD2.F32 R31, -RZ, R13.reuse.H0_H0 ;  /* 0x2000000dff1fd230 */ /* 0x100fe20000004100 */
[----:B------:R-:W-:Y:S01]  /*3310*/  STL [R1+0xe6c], R223 ;  /* 0x000e6cdf01007387 */ /* 0x000fe20000100800 */
[----:B------:R-:W-:Y:S01]  /*3320*/  @!P5 HADD2.F32 R30, -RZ, R13.H1_H1 ;  /* 0x3000000dff1ed230 */ /* 0x000fe20000004100 */
[----:B------:R-:W-:Y:S02]  /*3330*/  IADD3 R12, R110, 0x200, RZ ;  /* 0x000002006e0c7810 */ /* 0x000fe40007ffe0ff */
[----:B------:R-:W-:Y:S01]  /*3340*/  STL [R1+0xbd8], R222 ;  /* 0x000bd8de01007387 */ /* 0x000fe20000100800 */
[----:B------:R-:W-:-:S03]  /*3350*/  CS2R R218, SRZ ;  /* 0x0000000000da7805 */ /* 0x000fc6000001ff00 */
[----:B------:R-:W-:Y:S01]  /*3360*/  STL [R1+0xe70], R222 ;  /* 0x000e70de01007387 */ /* 0x000fe20000100800 */
[----:B------:R-:W-:-:S03]  /*3370*/  @!P5 FMUL R219, R32, R10 ;  /* 0x0000000a20dbd220 */ /* 0x000fc60000400000 */
[----:B------:R-:W-:Y:S01]  /*3380*/  STL [R1+0xbdc], R208 ;  /* 0x000bdcd001007387 */ /* 0x000fe20000100800 */
[----:B------:R-:W-:Y:S01]  /*3390*/  @!P5 FMUL R209, R31, R0 ;  /* 0x000000001fd1d220 */ /* 0x000fe20000400000 */
[----:B------:R-:W-:Y:S02]  /*33a0*/  @!P5 FMUL R218, R30, R11 ;  /* 0x0000000b1edad220 */ /* 0x000fe40000400000 */
[----:B------:R-:W-:Y:S01]  /*33b0*/  STL [R1+0xe74], R208 ;  /* 0x000e74d001007387 */ /* 0x000fe20000100800 */
[----:B------:R-:W-:-:S03]  /*33c0*/  ISETP.GE.AND P5, PT, R12, R138, PT ;  /* 0x0000008a0c00720c */ /* 0x000fc60003fa6270 */
[----:B------:R-:W-:Y:S04]  /*33d0*/  STL [R1+0xbe0], R221 ;  /* 0x000be0dd01007387 */ /* 0x000fe80000100800 */
[----:B------:R-:W-:Y:S04]  /*33e0*/  STL [R1+0xe78], R221 ;  /* 0x000e78dd01007387 */ /* 0x000fe80000100800 */
[----:B------:R0:W-:Y:S04]  /*33f0*/  STL [R1+0xbe4], R18 ;  /* 0x000be41201007387 */ /* 0x0001e80000100800 */
[----:B------:R-:W4:Y:S04]  /*3400*/  @!P4 LDG.E.64 R20, desc[UR4][R112.64+0x300] ;  /* 0x000300047014c981 */ /* 0x000f28000c1e1b00 */
[----:B------:R-:W4:Y:S04]  /*3410*/  @!P5 LDG.E.64 R10, desc[UR4][R126.64+0x400] ;  /* 0x000400047e0ad981 */ /* 0x000f28000c1e1b00 */
[----:B0-----:R-:W4:Y:S04]  /*3420*/  @!P4 LDG.E.64 R18, desc[UR4][R126.64+0x300] ;  /* 0x000300047e12c981 */ /* 0x001f28000c1e1b00 */
[----:B------:R-:W-:Y:S04]  /*3430*/  STL [R1+0xbe8], R32 ;  /* 0x000be82001007387 */ /* 0x000fe80000100800 */
[----:B------:R-:W-:Y:S04]  /*3440*/  STL [R1+0xbec], R31 ;  /* 0x000bec1f01007387 */ /* 0x000fe80000100800 */
[----:B------:R-:W-:Y:S04]  /*3450*/  STL [R1+0xbf0], R30 ;  /* 0x000bf01e01007387 */ /* 0x000fe80000100800 */
[----:B------:R-:W-:Y:S04]  /*3460*/  STL [R1+0xbf4], R220 ;  /* 0x000bf4dc01007387 */ /* 0x000fe80000100800 */
[----:B------:R-:W-:Y:S04]  /*3470*/  STL [R1+0xe7c], R220 ;  /* 0x000e7cdc01007387 */ /* 0x000fe80000100800 */
[----:B------:R0:W-:Y:S04]  /*3480*/  STL [R1+0x948], R12 ;  /* 0x0009480c01007387 */ /* 0x0001e80000100800 */
[----:B0-----:R-:W4:Y:S01]  /*3490*/  @!P5 LDG.E.64 R12, desc[UR4][R112.64+0x400] ;  /* 0x00040004700cd981 */ /* 0x001f22000c1e1b00 */
[----:B------:R-:W-:Y:S01]  /*34a0*/  MOV R32, RZ ;  /* 0x000000ff00207202 */ /* 0x000fe20000000f00 */
[--C-:B--2---:R-:W-:Y:S01]  /*34b0*/  @!P6 HADD2.F32 R33, -RZ, R2.reuse.H0_H0 ;  /* 0x20000002ff21e230 */ /* 0x104fe20000004100 */
[----:B------:R-:W-:Y:S01]  /*34c0*/  CS2R R30, SRZ ;  /* 0x00000000001e7805 */ /* 0x000fe2000001ff00 */
[----:B------:R-:W-:-:S02]  /*34d0*/  @!P6 HADD2.F32 R32, -RZ, R2.H1_H1 ;  /* 0x30000002ff20e230 */ /* 0x000fc40000004100 */
[--C-:B------:R-:W-:Y:S02]  /*34e0*/  @!P6 HADD2.F32 R2, -RZ, R4.reuse.H0_H0 ;  /* 0x20000004ff02e230 */ /* 0x100fe40000004100 */
[----:B------:R-:W-:Y:S02]  /*34f0*/  @!P6 HADD2.F32 R0, -RZ, R5.H0_H0 ;  /* 0x20000005ff00e230 */ /* 0x000fe40000004100 */
[--C-:B------:R-:W-:Y:S02]  /*3500*/  @!P6 HADD2.F32 R31, -RZ, R3.reuse.H0_H0 ;  /* 0x20000003ff1fe230 */ /* 0x100fe40000004100 */
[----:B------:R-:W-:Y:S02]  /*3510*/  @!P6 HADD2.F32 R30, -RZ, R3.H1_H1 ;  /* 0x30000003ff1ee230 */ /* 0x000fe40000004100 */
[----:B------:R-:W-:Y:S02]  /*3520*/  @!P6 HADD2.F32 R4, -RZ, R4.H1_H1 ;  /* 0x30000004ff04e230 */ /* 0x000fe40000004100 */
[----:B------:R-:W-:Y:S01]  /*3530*/  @!P6 HADD2.F32 R5, -RZ, R5.H1_H1 ;  /* 0x30000005ff05e230 */ /* 0x000fe20000004100 */
[----:B------:R-:W-:-:S02]  /*3540*/  IADD3 R3, R110, 0x280, RZ ;  /* 0x000002806e037810 */ /* 0x000fc40007ffe0ff */
        /* <DEDUP_REMOVED lines=21> */
[----:B------:R-:W-:Y:S01]  /*36a0*/  HFMA2.MMA R33, -RZ, RZ, 0, 0 ;  /* 0x00000000ff217435 */ /* 0x000fe200000001ff */
[----:B------:R-:W-:Y:S01]  /*36b0*/  MOV R32, RZ ;  /* 0x000000ff00207202 */ /* 0x000fe20000000f00 */
[----:B---3--:R-:W-:Y:S01]  /*36c0*/  @!P0 HADD2.F32 R32, -RZ, R14.H1_H1 ;  /* 0x3000000eff208230 */ /* 0x008fe20000004100 */
[----:B------:R-:W-:Y:S01]  /*36d0*/  CS2R R30, SRZ ;  /* 0x00000000001e7805 */ /* 0x000fe2000001ff00 */
[----:B----4-:R-:W-:-:S02]  /*36e0*/  @!P0 HADD2.F32 R0, -RZ, R17.H0_H0 ;  /* 0x20000011ff008230 */ /* 0x010fc40000004100 */
[----:B------:R-:W-:Y:S02]  /*36f0*/  @!P0 HADD2.F32 R33, -RZ, R14.H0_H0 ;  /* 0x2000000eff218230 */ /* 0x000fe40000004100 */
[--C-:B------:R-:W-:Y:S02]  /*3700*/  @!P0 HADD2.F32 R14, -RZ, R16.reuse.H0_H0 ;  /* 0x20000010ff0e8230 */ /* 0x100fe40000004100 */
        /* <DEDUP_REMOVED lines=19> */
[----:B------:R-:W-:Y:S01]  /*3840*/  STL [R1+0xb94], R33 ;  /* 0x000b942101007387 */ /* 0x000fe20000100800 */
[----:B------:R-:W-:-:S03]  /*3850*/  CS2R R106, SRZ ;  /* 0x00000000006a7805 */ /* 0x000fc6000001ff00 */
[----:B------:R-:W-:Y:S01]  /*3860*/  STL [R1+0xb98], R32 ;  /* 0x000b982001007387 */ /* 0x000fe20000100800 */
[----:B------:R-:W-:-:S03]  /*3870*/  CS2R R104, SRZ ;  /* 0x0000000000687805 */ /* 0x000fc6000001ff00 */
[----:B------:R-:W-:Y:S01]  /*3880*/  STL [R1+0xba0], R31 ;  /* 0x000ba01f01007387 */ /* 0x000fe20000100800 */
[----:B------:R-:W-:-:S03]  /*3890*/  @!P1 HADD2.F32 R107, -RZ, R8.H0_H0 ;  /* 0x20000008ff6b9230 */ /* 0x000fc60000004100 */
[----:B------:R-:W-:Y:S01]  /*38a0*/  STL [R1+0xba4], R30 ;  /* 0x000ba41e01007387 */ /* 0x000fe20000100800 */
[----:B------:R-:W-:Y:S02]  /*38b0*/  @!P1 HADD2.F32 R106, -RZ, R8.H1_H1 ;  /* 0x30000008ff6a9230 */ /* 0x000fe40000004100 */
[--C-:B------:R-:W-:Y:S01]  /*38c0*/  @!P1 HADD2.F32 R105, -RZ, R9.reuse.H0_H0 ;  /* 0x20000009ff699230 */ /* 0x100fe20000004100 */
[----:B------:R-:W-:Y:S01]  /*38d0*/  STL [R1+0xb8c], R215 ;  /* 0x000b8cd701007387 */ /* 0x000fe20000100800 */
[----:B------:R-:W-:Y:S02]  /*38e0*/  @!P1 HADD2.F32 R104, -RZ, R9.H1_H1 ;  /* 0x30000009ff689230 */ /* 0x000fe40000004100 */
[--C-:B------:R-:W-:Y:S01]  /*38f0*/  @!P1 HADD2.F32 R14, -RZ, R6.reuse.H0_H0 ;  /* 0x20000006ff0e9230 */ /* 0x100fe20000004100 */
[----:B------:R0:W-:Y:S01]  /*3900*/  STL [R1+0x950], R15 ;  /* 0x0009500f01007387 */ /* 0x0001e20000100800 */
[--C-:B------:R-:W-:Y:S02]  /*3910*/  @!P1 HADD2.F32 R0, -RZ, R7.reuse.H0_H0 ;  /* 0x20000007ff009230 */ /* 0x100fe40000004100 */
[----:B------:R-:W-:Y:S01]  /*3920*/  @!P1 HADD2.F32 R16, -RZ, R7.H1_H1 ;  /* 0x30000007ff109230 */ /* 0x000fe20000004100 */
[----:B------:R-:W3:Y:S01]  /*3930*/  @!P0 LDG.E.64 R8, desc[UR4][R112.64+0x600] ;  /* 0x0006000470088981 */ /* 0x000ee2000c1e1b00 */
[----:B0-----:R-:W-:-:S03]  /*3940*/  @!P1 HADD2.F32 R15, -RZ, R6.H1_H1 ;  /* 0x30000006ff0f9230 */ /* 0x001fc60000004100 */
[----:B------:R-:W4:Y:S01]  /*3950*/  @!P0 LDG.E.64 R6, desc[UR4][R126.64+0x600] ;  /* 0x000600047e068981 */ /* 0x000f22000c1e1b00 */
[----:B------:R-:W-:Y:S02]  /*3960*/  IADD3 R17, R110, 0x380, RZ ;  /* 0x000003806e117810 */ /* 0x000fe40007ffe0ff */
        /* <DEDUP_REMOVED lines=17> */
[----:B------:R0:W-:Y:S01]  /*3a80*/  STL [R1+0x954], R17 ;  /* 0x0009541101007387 */ /* 0x0001e20000100800 */
[----:B------:R-:W-:-:S03]  /*3a90*/  @!P2 HADD2.F32 R99, -RZ, R24.H0_H0 ;  /* 0x20000018ff63a230 */ /* 0x000fc60000004100 */
[----:B------:R-:W4:Y:S01]  /*3aa0*/  @!P1 LDG.E.64 R14, desc[UR4][R126.64+0x700] ;  /* 0x000700047e0e9981 */ /* 0x000f22000c1e1b00 */
[----:B------:R-:W-:Y:S01]  /*3ab0*/  @!P2 HADD2.F32 R98, -RZ, R24.H1_H1 ;  /* 0x30000018ff62a230 */ /* 0x000fe20000004100 */
[----:B------:R-:W-:Y:S02]  /*3ac0*/  CS2R R96, SRZ ;  /* 0x0000000000607805 */ /* 0x000fe4000001ff00 */
[----:B0-----:R-:W4:Y:S01]  /*3ad0*/  @!P1 LDG.E.64 R16, desc[UR4][R112.64+0x700] ;  /* 0x0007000470109981 */ /* 0x001f22000c1e1b00 */
[----:B------:R-:W-:Y:S02]  /*3ae0*/  @!P2 HADD2.F32 R24, -RZ, R22.H0_H0 ;  /* 0x20000016ff18a230 */ /* 0x000fe40000004100 */
[----:B------:R-:W-:Y:S02]  /*3af0*/  @!P2 HADD2.F32 R0, -RZ, R23.H0_H0 ;  /* 0x20000017ff00a230 */ /* 0x000fe40000004100 */
[--C-:B------:R-:W-:Y:S02]  /*3b00*/  @!P2 HADD2.F32 R97, -RZ, R25.reuse.H0_H0 ;  /* 0x20000019ff61a230 */ /* 0x100fe40000004100 */
[----:B------:R-:W-:-:S02]  /*3b10*/  @!P2 HADD2.F32 R96, -RZ, R25.H1_H1 ;  /* 0x30000019ff60a230 */ /* 0x000fc40000004100 */
[----:B------:R-:W-:Y:S02]  /*3b20*/  @!P2 HADD2.F32 R22, -RZ, R22.H1_H1 ;  /* 0x30000016ff16a230 */ /* 0x000fe40000004100 */
[----:B------:R-:W-:Y:S01]  /*3b30*/  @!P2 HADD2.F32 R23, -RZ, R23.H1_H1 ;  /* 0x30000017ff17a230 */ /* 0x000fe20000004100 */
[----:B------:R-:W-:Y:S02]  /*3b40*/  IADD3 R30, R110, 0x400, RZ ;  /* 0x000004006e1e7810 */ /* 0x000fe40007ffe0ff */
[----:B------:R-:W-:Y:S02]  /*3b50*/  CS2R R94, SRZ ;  /* 0x00000000005e7805 */ /* 0x000fe4000001ff00 */
[----:B------:R-:W-:Y:S01]  /*3b60*/  CS2R R92, SRZ ;  /* 0x00000000005c7805 */ /* 0x000fe2000001ff00 */
[----:B------:R-:W-:Y:S01]  /*3b70*/  @!P2 FMUL R95, R99, R24 ;  /* 0x00000018635fa220 */ /* 0x000fe20000400000 */
[----:B------:R-:W-:Y:S01]  /*3b80*/  @!P2 FMUL R94, R98, R22 ;  /* 0x00000016625ea220 */ /* 0x000fe20000400000 */
[----:B------:R-:W-:Y:S01]  /*3b90*/  @!P2 FMUL R93, R97, R0 ;  /* 0x00000000615da220 */ /* 0x000fe20000400000 */
[----:B------:R-:W-:Y:S01]  /*3ba0*/  @!P2 FMUL R92, R96, R23 ;  /* 0x00000017605ca220 */ /* 0x000fe20000400000 */
[----:B------:R-:W-:-:S13]  /*3bb0*/  ISETP.GE.AND P2, PT, R30, R138, PT ;  /* 0x0000008a1e00720c */ /* 0x000fda0003f46270 */
[----:B------:R-:W4:Y:S04]  /*3bc0*/  @!P2 LDG.E.64 R24, desc[UR4][R112.64+0x800] ;  /* 0x000800047018a981 */ /* 0x000f28000c1e1b00 */
[----:B------:R-:W4:Y:S01]  /*3bd0*/  @!P2 LDG.E.64 R22, desc[UR4][R126.64+0x800] ;  /* 0x000800047e16a981 */ /* 0x000f22000c1e1b00 */
[----:B------:R-:W-:Y:S01]  /*3be0*/  CS2R R90, SRZ ;  /* 0x00000000005a7805 */ /* 0x000fe2000001ff00 */
[--C-:B------:R-:W-:Y:S02]  /*3bf0*/  @!P3 HADD2.F32 R91, -RZ, R28.reuse.H0_H0 ;  /* 0x2000001cff5bb230 */ /* 0x100fe40000004100 */
[----:B------:R-:W-:Y:S01]  /*3c00*/  STL [R1+0xeb4], R105 ;  /* 0x000eb46901007387 */ /* 0x000fe20000100800 */
[----:B------:R-:W-:Y:S01]  /*3c10*/  @!P3 HADD2.F32 R90, -RZ, R28.H1_H1 ;  /* 0x3000001cff5ab230 */ /* 0x000fe20000004100 */
[----:B------:R-:W-:Y:S01]  /*3c20*/  CS2R R88, SRZ ;  /* 0x0000000000587805 */ /* 0x000fe2000001ff00 */
[----:B------:R-:W-:Y:S01]  /*3c30*/  @!P3 HADD2.F32 R28, -RZ, R26.H0_H0 ;  /* 0x2000001aff1cb230 */ /* 0x000fe20000004100 */
[----:B------:R-:W-:Y:S01]  /*3c40*/  STL [R1+0xeb8], R104 ;  /* 0x000eb86801007387 */ /* 0x000fe20000100800 */
[----:B------:R-:W-:-:S02]  /*3c50*/  @!P3 HADD2.F32 R0, -RZ, R27.H0_H0 ;  /* 0x2000001bff00b230 */ /* 0x000fc40000004100 */
[--C-:B------:R-:W-:Y:S01]  /*3c60*/  @!P3 HADD2.F32 R89, -RZ, R29.reuse.H0_H0 ;  /* 0x2000001dff59b230 */ /* 0x100fe20000004100 */
[----:B------:R-:W-:Y:S01]  /*3c70*/  STL [R1+0xebc], R99 ;  /* 0x000ebc6301007387 */ /* 0x000fe20000100800 */
[----:B------:R-:W-:Y:S02]  /*3c80*/  @!P3 HADD2.F32 R88, -RZ, R29.H1_H1 ;  /* 0x3000001dff58b230 */ /* 0x000fe40000004100 */
[----:B------:R-:W-:Y:S01]  /*3c90*/  @!P3 HADD2.F32 R26, -RZ, R26.H1_H1 ;  /* 0x3000001aff1ab230 */ /* 0x000fe20000004100 */
[----:B------:R-:W-:Y:S01]  /*3ca0*/  STL [R1+0xec0], R98 ;  /* 0x000ec06201007387 */ /* 0x000fe20000100800 */
[----:B------:R-:W-:Y:S01]  /*3cb0*/  @!P3 HADD2.F32 R27, -RZ, R27.H1_H1 ;  /* 0x3000001bff1bb230 */ /* 0x000fe20000004100 */
[----:B------:R-:W-:Y:S02]  /*3cc0*/  CS2R R86, SRZ ;  /* 0x0000000000567805 */ /* 0x000fe4000001ff00 */
[----:B------:R0:W-:Y:S01]  /*3cd0*/  STL [R1+0x970], R30 ;  /* 0x0009701e01007387 */ /* 0x0001e20000100800 */
[----:B------:R-:W-:Y:S01]  /*3ce0*/  CS2R R84, SRZ ;  /* 0x0000000000547805 */ /* 0x000fe2000001ff00 */
[----:B------:R-:W-:Y:S01]  /*3cf0*/  @!P3 FMUL R87, R91, R28 ;  /* 0x0000001c5b57b220 */ /* 0x000fe20000400000 */
[----:B------:R-:W-:Y:S01]  /*3d00*/  @!P3 FMUL R86, R90, R26 ;  /* 0x0000001a5a56b220 */ /* 0x000fe20000400000 */
[----:B------:R-:W-:Y:S01]  /*3d10*/  @!P3 FMUL R85, R89, R0 ;  /* 0x000000005955b220 */ /* 0x000fe20000400000 */
[----:B------:R-:W-:Y:S01]  /*3d20*/  @!P3 FMUL R84, R88, R27 ;  /* 0x0000001b5854b220 */ /* 0x000fe20000400000 */
[----:B0-----:R-:W-:-:S04]  /*3d30*/  IADD3 R30, R110, 0x480, RZ ;  /* 0x000004806e1e7810 */ /* 0x001fc80007ffe0ff */
[----:B------:R-:W-:Y:S02]  /*3d40*/  ISETP.GE.AND P3, PT, R30, R138, PT ;  /* 0x0000008a1e00720c */ /* 0x000fe40003f66270 */
[----:B------:R-:W-:Y:S01]  /*3d50*/  CS2R R82, SRZ ;  /* 0x0000000000527805 */ /* 0x000fe2000001ff00 */
[----:B------:R-:W-:Y:S01]  /*3d60*/  STL [R1+0xec4], R97 ;  /* 0x000ec46101007387 */ /* 0x000fe20000100800 */
[--C-:B------:R-:W-:Y:S01]  /*3d70*/  @!P4 HADD2.F32 R83, -RZ, R20.reuse.H0_H0 ;  /* 0x20000014ff53c230 */ /* 0x100fe20000004100 */
[----:B------:R-:W-:Y:S01]  /*3d80*/  CS2R R80, SRZ ;  /* 0x0000000000507805 */ /* 0x000fe2000001ff00 */
[----:B------:R-:W-:Y:S01]  /*3d90*/  @!P4 HADD2.F32 R82, -RZ, R20.H1_H1 ;  /* 0x30000014ff52c230 */ /* 0x000fe20000004100 */
[----:B------:R-:W-:Y:S01]  /*3da0*/  STL [R1+0xec8], R96 ;  /* 0x000ec86001007387 */ /* 0x000fe20000100800 */
[----:B------:R-:W-:Y:S02]  /*3db0*/  @!P4 HADD2.F32 R20, -RZ, R18.H0_H0 ;  /* 0x20000012ff14c230 */ /* 0x000fe40000004100 */
[----:B------:R-:W-:Y:S01]  /*3dc0*/  @!P4 HADD2.F32 R0, -RZ, R19.H0_H0 ;  /* 0x20000013ff00c230 */ /* 0x000fe20000004100 */
[----:B------:R-:W-:Y:S01]  /*3dd0*/  STL [R1+0xecc], R91 ;  /* 0x000ecc5b01007387 */ /* 0x000fe20000100800 */
[----:B------:R-:W-:-:S02]  /*3de0*/  @!P4 HADD2.F32 R81, -RZ, R21.H0_H0 ;  /* 0x20000015ff51c230 */ /* 0x000fc40000004100 */
[----:B------:R-:W-:Y:S01]  /*3df0*/  @!P4 HADD2.F32 R80, -RZ, R21.H1_H1 ;  /* 0x30000015ff50c230 */ /* 0x000fe20000004100 */
[----:B------:R-:W-:Y:S01]  /*3e00*/  STL [R1+0xed0], R90 ;  /* 0x000ed05a01007387 */ /* 0x000fe20000100800 */
[----:B------:R-:W-:Y:S02]  /*3e10*/  @!P4 HADD2.F32 R18, -RZ, R18.H1_H1 ;  /* 0x30000012ff12c230 */ /* 0x000fe40000004100 */
[----:B------:R-:W-:Y:S01]  /*3e20*/  @!P4 HADD2.F32 R19, -RZ, R19.H1_H1 ;  /* 0x30000013ff13c230 */ /* 0x000fe20000004100 */
[----:B------:R0:W-:Y:S01]  /*3e30*/  STL [R1+0x96c], R30 ;  /* 0x00096c1e01007387 */ /* 0x0001e20000100800 */
[----:B------:R-:W-:Y:S02]  /*3e40*/  IADD3 R26, R110, 0x500, RZ ;  /* 0x000005006e1a7810 */ /* 0x000fe40007ffe0ff */
[----:B------:R-:W-:Y:S02]  /*3e50*/  CS2R R78, SRZ ;  /* 0x00000000004e7805 */ /* 0x000fe4000001ff00 */
[----:B------:R-:W-:Y:S01]  /*3e60*/  CS2R R76, SRZ ;  /* 0x00000000004c7805 */ /* 0x000fe2000001ff00 */
[----:B------:R-:W4:Y:S01]  /*3e70*/  @!P3 LDG.E.64 R32, desc[UR4][R112.64+0x900] ;  /* 0x000900047020b981 */ /* 0x000f22000c1e1b00 */
[----:B------:R-:W-:Y:S01]  /*3e80*/  @!P4 FMUL R79, R83, R20 ;  /* 0x00000014534fc220 */ /* 0x000fe20000400000 */
[----:B------:R-:W-:Y:S01]  /*3e90*/  @!P4 FMUL R78, R82, R18 ;  /* 0x00000012524ec220 */ /* 0x000fe20000400000 */
[----:B------:R-:W-:Y:S01]  /*3ea0*/  @!P4 FMUL R77, R81, R0 ;  /* 0x00000000514dc220 */ /* 0x000fe20000400000 */
[----:B------:R-:W-:Y:S01]  /*3eb0*/  @!P4 FMUL R76, R80, R19 ;  /* 0x00000013504cc220 */ /* 0x000fe20000400000 */
[----:B0-----:R-:W4:Y:S01]  /*3ec0*/  @!P3 LDG.E.64 R30, desc[UR4][R126.64+0x900] ;  /* 0x000900047e1eb981 */ /* 0x001f22000c1e1b00 */
[----:B------:R-:W-:-:S02]  /*3ed0*/  ISETP.GE.AND P4, PT, R26, R138, PT ;  /* 0x0000008a1a00720c */ /* 0x000fc40003f86270 */
[----:B------:R-:W-:Y:S01]  /*3ee0*/  CS2R R74, SRZ ;  /* 0x00000000004a7805 */ /* 0x000fe2000001ff00 */
[----:B------:R-:W-:Y:S02]  /*3ef0*/  @!P5 HADD2.F32 R75, -RZ, R12.H0_H0 ;  /* 0x2000000cff4bd230 */ /* 0x000fe40000004100 */
[----:B------:R-:W-:Y:S01]  /*3f00*/  @!P5 HADD2.F32 R0, -RZ, R10.H0_H0 ;  /* 0x2000000aff00d230 */ /* 0x000fe20000004100 */
[----:B------:R-:W-:Y:S02]  /*3f10*/  CS2R R72, SRZ ;  /* 0x0000000000487805 */ /* 0x000fe4000001ff00 */
[----:B------:R-:W-:Y:S01]  /*3f20*/  CS2R R70, SRZ ;  /* 0x0000000000467805 */ /* 0x000fe2000001ff00 */
[----:B------:R-:W-:Y:S02]  /*3f30*/  @!P5 HADD2.F32 R74, -RZ, R12.H1_H1 ;  /* 0x3000000cff4ad230 */ /* 0x000fe40000004100 */
[----:B------:R-:W-:Y:S01]  /*3f40*/  @!P5 FMUL R73, R75, R0 ;  /* 0x000000004b49d220 */ /* 0x000fe20000400000 */
[----:B------:R-:W-:-:S02]  /*3f50*/  @!P5 HADD2.F32 R0, -RZ, R11.H0_H0 ;  /* 0x2000000bff00d230 */ /* 0x000fc40000004100 */
[--C-:B------:R-:W-:Y:S01]  /*3f60*/  @!P5 HADD2.F32 R72, -RZ, R13.reuse.H0_H0 ;  /* 0x2000000dff48d230 */ /* 0x100fe20000004100 */
[----:B------:R-:W4:Y:S01]  /*3f70*/  @!P4 LDG.E.64 R40, desc[UR4][R112.64+0xa00] ;  /* 0x000a00047028c981 */ /* 0x000f22000c1e1b00 */
[----:B------:R-:W-:Y:S02]  /*3f80*/  @!P5 HADD2.F32 R71, -RZ, R13.H1_H1 ;  /* 0x3000000dff47d230 */ /* 0x000fe40000004100 */
[----:B------:R-:W-:Y:S01]  /*3f90*/  @!P5 HADD2.F32 R10, -RZ, R10.H1_H1 ;  /* 0x3000000aff0ad230 */ /* 0x000fe20000004100 */
[----:B------:R-:W4:Y:S01]  /*3fa0*/  @!P4 LDG.E.64 R38, desc[UR4][R126.64+0xa00] ;  /* 0x000a00047e26c981 */ /* 0x000f22000c1e1b00 */
[----:B------:R-:W-:Y:S01]  /*3fb0*/  @!P5 HADD2.F32 R11, -RZ, R11.H1_H1 ;  /* 0x3000000bff0bd230 */ /* 0x000fe20000004100 */
[----:B------:R-:W-:Y:S02]  /*3fc0*/  IADD3 R18, R110, 0x580, RZ ;  /* 0x000005806e127810 */ /* 0x000fe40007ffe0ff */
[----:B------:R-:W-:Y:S01]  /*3fd0*/  CS2R R68, SRZ ;  /* 0x0000000000447805 */ /* 0x000fe2000001ff00 */
[----:B------:R-:W-:Y:S01]  /*3fe0*/  @!P5 FMUL R70, R74, R10 ;  /* 0x0000000a4a46d220 */ /* 0x000fe20000400000 */
[----:B------:R-:W-:Y:S01]  /*3ff0*/  @!P5 FMUL R69, R72, R0 ;  /* 0x000000004845d220 */ /* 0x000fe20000400000 */
[----:B------:R-:W-:Y:S01]  /*4000*/  @!P5 FMUL R68, R71, R11 ;  /* 0x0000000b4744d220 */ /* 0x000fe20000400000 */
[----:B------:R-:W-:-:S02]  /*4010*/  ISETP.GE.AND P5, PT, R18, R138, PT ;  /* 0x0000008a1200720c */ /* 0x000fc40003fa6270 */
[----:B------:R-:W-:Y:S02]  /*4020*/  CS2R R66, SRZ ;  /* 0x0000000000427805 */ /* 0x000fe4000001ff00 */
[----:B------:R-:W-:Y:S02]  /*4030*/  CS2R R64, SRZ ;  /* 0x0000000000407805 */ /* 0x000fe4000001ff00 */
[----:B------:R-:W-:-:S07]  /*4040*/  IADD3 R10, R110, 0x600, RZ ;  /* 0x000006006e0a7810 */ /* 0x000fce0007ffe0ff */
[----:B------:R-:W4:Y:S04]  /*4050*/  @!P5 LDG.E.64 R48, desc[UR4][R112.64+0xb00] ;  /* 0x000b00047030d981 */ /* 0x000f28000c1e1b00 */
[----:B------:R-:W4:Y:S01]  /*4060*/  @!P5 LDG.E.64 R46, desc[UR4][R126.64+0xb00] ;  /* 0x000b00047e2ed981 */ /* 0x000f22000c1e1b00 */
[----:B------:R-:W-:Y:S02]  /*4070*/  CS2R R62, SRZ ;  /* 0x00000000003e7805 */ /* 0x000fe4000001ff00 */
[----:B------:R-:W-:Y:S01]  /*4080*/  CS2R R60, SRZ ;  /* 0x00000000003c7805 */ /* 0x000fe2000001ff00 */
[--C-:B--2---:R-:W-:Y:S02]  /*4090*/  @!P6 HADD2.F32 R67, -RZ, R4.reuse.H0_H0 ;  /* 0x20000004ff43e230 */ /* 0x104fe40000004100 */
[----:B------:R-:W-:-:S02]  /*40a0*/  @!P6 HADD2.F32 R66, -RZ, R4.H1_H1 ;  /* 0x30000004ff42e230 */ /* 0x000fc40000004100 */
[----:B------:R-:W-:Y:S02]  /*40b0*/  @!P6 HADD2.F32 R65, -RZ, R5.H0_H0 ;  /* 0x20000005ff41e230 */ /* 0x000fe40000004100 */
[--C-:B------:R-:W-:Y:S02]  /*40c0*/  @!P6 HADD2.F32 R4, -RZ, R2.reuse.H0_H0 ;  /* 0x20000002ff04e230 */ /* 0x100fe40000004100 */
[----:B------:R-:W-:Y:S02]  /*40d0*/  @!P6 HADD2.F32 R0, -RZ, R3.H0_H0 ;  /* 0x20000003ff00e230 */ /* 0x000fe40000004100 */
[----:B------:R-:W-:Y:S02]  /*40e0*/  @!P6 HADD2.F32 R64, -RZ, R5.H1_H1 ;  /* 0x30000005ff40e230 */ /* 0x000fe40000004100 */
[----:B------:R-:W-:Y:S02]  /*40f0*/  @!P6 HADD2.F32 R2, -RZ, R2.H1_H1 ;  /* 0x30000002ff02e230 */ /* 0x000fe40000004100 */
[----:B------:R-:W-:-:S02]  /*4100*/  @!P6 HADD2.F32 R3, -RZ, R3.H1_H1 ;  /* 0x30000003ff03e230 */ /* 0x000fc40000004100 */
[----:B------:R-:W-:Y:S01]  /*4110*/  @!P6 FMUL R63, R67, R4 ;  /* 0x00000004433fe220 */ /* 0x000fe20000400000 */
[----:B------:R-:W-:Y:S01]  /*4120*/  @!P6 FMUL R61, R65, R0 ;  /* 0x00000000413de220 */ /* 0x000fe20000400000 */
[----:B------:R-:W-:Y:S01]  /*4130*/  @!P6 FMUL R62, R66, R2 ;  /* 0x00000002423ee220 */ /* 0x000fe20000400000 */
[----:B------:R-:W-:Y:S01]  /*4140*/  @!P6 FMUL R60, R64, R3 ;  /* 0x00000003403ce220 */ /* 0x000fe20000400000 */
[----:B------:R-:W-:Y:S01]  /*4150*/  ISETP.GE.AND P6, PT, R10, R138, PT ;  /* 0x0000008a0a00720c */ /* 0x000fe20003fc6270 */
[----:B------:R-:W-:Y:S04]  /*4160*/  STL [R1+0xed4], R89 ;  /* 0x000ed45901007387 */ /* 0x000fe80000100800 */
[----:B------:R-:W-:Y:S08]  /*4170*/  STL [R1+0xed8], R88 ;  /* 0x000ed85801007387 */ /* 0x000ff00000100800 */
[----:B------:R-:W2:Y:S04]  /*4180*/  @!P6 LDG.E.64 R122, desc[UR4][R112.64+0xc00] ;  /* 0x000c0004707ae981 */ /* 0x000ea8000c1e1b00 */
[----:B------:R-:W2:Y:S04]  /*4190*/  @!P6 LDG.E.64 R118, desc[UR4][R126.64+0xc00] ;  /* 0x000c00047e76e981 */ /* 0x000ea8000c1e1b00 */
[----:B------:R-:W-:Y:S04]  /*41a0*/  STL [R1+0xedc], R83 ;  /* 0x000edc5301007387 */ /* 0x000fe80000100800 */
[----:B------:R-:W-:Y:S01]  /*41b0*/  STL [R1+0xee0], R82 ;  /* 0x000ee05201007387 */ /* 0x000fe20000100800 */
[----:B------:R-:W-:-:S03]  /*41c0*/  HFMA2.MMA R3, -RZ, RZ, 0, 0 ;  /* 0x00000000ff037435 */ /* 0x000fc600000001ff */
[----:B------:R-:W-:Y:S04]  /*41d0*/  STL [R1+0x968], R26 ;  /* 0x0009681a01007387 */ /* 0x000fe80000100800 */
[----:B------:R-:W-:Y:S04]  /*41e0*/  STL [R1+0xee4], R81 ;  /* 0x000ee45101007387 */ /* 0x000fe80000100800 */
[----:B------:R-:W-:Y:S01]  /*41f0*/  STL [R1+0xee8], R80 ;  /* 0x000ee85001007387 */ /* 0x000fe20000100800 */
[----:B------:R-:W-:-:S03]  /*4200*/  HFMA2.MMA R0, -RZ, RZ, 0, 0 ;  /* 0x00000000ff007435 */ /* 0x000fc600000001ff */
[----:B------:R-:W-:Y:S01]  /*4210*/  STL [R1+0xeec], R75 ;  /* 0x000eec4b01007387 */ /* 0x000fe20000100800 */
[----:B------:R-:W-:-:S03]  /*4220*/  MOV R4, RZ ;  /* 0x000000ff00047202 */ /* 0x000fc60000000f00 */
[----:B------:R-:W-:Y:S04]  /*4230*/  STL [R1+0xef0], R74 ;  /* 0x000ef04a01007387 */ /* 0x000fe80000100800 */
[----:B------:R-:W-:Y:S04]  /*4240*/  STL [R1+0x964], R18 ;  /* 0x0009641201007387 */ /* 0x000fe80000100800 */
[----:B------:R-:W-:Y:S01]  /*4250*/  STL [R1+0xef4], R72 ;  /* 0x000ef44801007387 */ /* 0x000fe20000100800 */
[----:B------:R-:W-:-:S03]  /*4260*/  MOV R2, RZ ;  /* 0x000000ff00027202 */ /* 0x000fc60000000f00 */
[----:B------:R-:W-:Y:S01]  /*4270*/  STL [R1+0xef8], R71 ;  /* 0x000ef84701007387 */ /* 0x000fe20000100800 */
[----:B------:R-:W-:-:S03]  /*4280*/  HFMA2.MMA R5, -RZ, RZ, 0, 0 ;  /* 0x00000000ff057435 */ /* 0x000fc600000001ff */
[----:B------:R-:W-:Y:S01]  /*4290*/  STL [R1+0xefc], R67 ;  /* 0x000efc4301007387 */ /* 0x000fe20000100800 */
[--C-:B---3--:R-:W-:Y:S02]  /*42a0*/  @!P0 HADD2.F32 R3, -RZ, R9.reuse.H0_H0 ;  /* 0x20000009ff038230 */ /* 0x108fe40000004100 */
[----:B------:R-:W-:Y:S01]  /*42b0*/  @!P0 HADD2.F32 R4, -RZ, R9.H1_H1 ;  /* 0x30000009ff048230 */ /* 0x000fe20000004100 */
[----:B------:R-:W-:Y:S01]  /*42c0*/  STL [R1+0xf00], R66 ;  /* 0x000f004201007387 */ /* 0x000fe20000100800 */
[--C-:B------:R-:W-:Y:S02]  /*42d0*/  @!P0 HADD2.F32 R0, -RZ, R8.reuse.H0_H0 ;  /* 0x20000008ff008230 */ /* 0x100fe40000004100 */
[----:B------:R-:W-:Y:S01]  /*42e0*/  @!P0 HADD2.F32 R2, -RZ, R8.H1_H1 ;  /* 0x30000008ff028230 */ /* 0x000fe20000004100 */
[----:B------:R0:W-:Y:S01]  /*42f0*/  STL [R1+0x960], R10 ;  /* 0x0009600a01007387 */ /* 0x0001e20000100800 */
[--C-:B----4-:R-:W-:Y:S02]  /*4300*/  @!P0 HADD2.F32 R9, -RZ, R7.reuse.H0_H0 ;  /* 0x20000007ff098230 */ /* 0x110fe40000004100 */
[----:B------:R-:W-:Y:S01]  /*4310*/  @!P0 HADD2.F32 R12, -RZ, R7.H1_H1 ;  /* 0x30000007ff0c8230 */ /* 0x000fe20000004100 */
[----:B------:R-:W-:Y:S01]  /*4320*/  HFMA2.MMA R7, -RZ, RZ, 0, 0 ;  /* 0x00000000ff077435 */ /* 0x000fe200000001ff */
[--C-:B------:R-:W-:Y:S01]  /*4330*/  @!P0 HADD2.F32 R11, -RZ, R6.reuse.H1_H1 ;  /* 0x30000006ff0b8230 */ /* 0x100fe20000004100 */
[----:B------:R-:W-:Y:S01]  /*4340*/  IADD3 R13, R110, 0x680, RZ ;  /* 0x000006806e0d7810 */ /* 0x000fe20007ffe0ff */
[----:B0-----:R-:W-:Y:S01]  /*4350*/  @!P0 HADD2.F32 R10, -RZ, R6.H0_H0 ;  /* 0x20000006ff0a8230 */ /* 0x001fe20000004100 */
[----:B------:R-:W-:-:S02]  /*4360*/  MOV R6, RZ ;  /* 0x000000ff00067202 */ /* 0x000fc40000000f00 */
[----:B------:R-:W-:Y:S01]  /*4370*/  @!P0 FMUL R6, R2, R11 ;  /* 0x0000000b02068220 */ /* 0x000fe20000400000 */
[----:B------:R-:W-:Y:S01]  /*4380*/  MOV R8, RZ ;  /* 0x000000ff00087202 */ /* 0x000fe20000000f00 */
[----:B------:R-:W-:Y:S01]  /*4390*/  @!P0 FMUL R7, R3, R9 ;  /* 0x0000000903078220 */ /* 0x000fe20000400000 */
[----:B------:R-:W-:Y:S01]  /*43a0*/  @!P0 FMUL R5, R0, R10 ;  /* 0x0000000a00058220 */ /* 0x000fe20000400000 */
[----:B------:R-:W-:Y:S01]  /*43b0*/  @!P0 FMUL R8, R4, R12 ;  /* 0x0000000c04088220 */ /* 0x000fe20000400000 */
[----:B------:R-:W-:Y:S01]  /*43c0*/  ISETP.GE.AND P0, PT, R13, R138, PT ;  /* 0x0000008a0d00720c */ /* 0x000fe20003f06270 */
[----:B------:R-:W-:Y:S01]  /*43d0*/  STL [R1+0xf04], R65 ;  /* 0x000f044101007387 */ /* 0x000fe20000100800 */
[----:B------:R-:W-:-:S03]  /*43e0*/  HFMA2.MMA R9, -RZ, RZ, 0, 0 ;  /* 0x00000000ff097435 */ /* 0x000fc600000001ff */
[----:B------:R-:W-:Y:S01]  /*43f0*/  STL [R1+0xf08], R64 ;  /* 0x000f084001007387 */ /* 0x000fe20000100800 */
[----:B------:R-:W-:Y:S02]  /*4400*/  CS2R R10, SRZ ;  /* 0x00000000000a7805 */ /* 0x000fe4000001ff00 */
[----:B------:R-:W-:Y:S01]  /*4410*/  MOV R12, RZ ;  /* 0x000000ff000c7202 */ /* 0x000fe20000000f00 */
[----:B------:R0:W-:Y:S04]  /*4420*/  STL [R1+0xf0c], R0 ;  /* 0x000f0c0001007387 */ /* 0x0001e80000100800 */
[----:B------:R-:W-:Y:S04]  /*4430*/  STL [R1+0xf10], R2 ;  /* 0x000f100201007387 */ /* 0x000fe80000100800 */
[----:B------:R1:W-:Y:S04]  /*4440*/  STL [R1+0x95c], R13 ;  /* 0x00095c0d01007387 */ /* 0x0003e80000100800 */
[----:B------:R-:W3:Y:S01]  /*4450*/  @!P0 LDG.E.64 R130, desc[UR4][R112.64+0xd00] ;  /* 0x000d000470828981 */ /* 0x000ee2000c1e1b00 */
[----:B0-----:R-:W-:-:S03]  /*4460*/  IADD3 R0, R110, 0x700, RZ ;  /* 0x000007006e007810 */ /* 0x001fc60007ffe0ff */
[----:B------:R-:W4:Y:S01]  /*4470*/  @!P0 LDG.E.64 R128, desc[UR4][R126.64+0xd00] ;  /* 0x000d00047e808981 */ /* 0x000f22000c1e1b00 */
[----:B-1----:R-:W-:Y:S01]  /*4480*/  HFMA2.MMA R13, -RZ, RZ, 0, 0 ;  /* 0x00000000ff0d7435 */ /* 0x002fe200000001ff */
[--C-:B------:R-:W-:Y:S02]  /*4490*/  @!P1 HADD2.F32 R18, -RZ, R14.reuse.H0_H0 ;  /* 0x2000000eff129230 */ /* 0x100fe40000004100 */
[----:B------:R-:W-:Y:S02]  /*44a0*/  @!P1 HADD2.F32 R19, -RZ, R14.H1_H1 ;  /* 0x3000000eff139230 */ /* 0x000fe40000004100 */
[----:B------:R-:W-:Y:S02]  /*44b0*/  @!P1 HADD2.F32 R20, -RZ, R15.H1_H1 ;  /* 0x3000000fff149230 */ /* 0x000fe40000004100 */
[--C-:B------:R-:W-:Y:S02]  /*44c0*/  @!P1 HADD2.F32 R11, -RZ, R17.reuse.H0_H0 ;  /* 0x20000011ff0b9230 */ /* 0x100fe40000004100 */
[----:B------:R-:W-:-:S02]  /*44d0*/  @!P1 HADD2.F32 R12, -RZ, R17.H1_H1 ;  /* 0x30000011ff0c9230 */ /* 0x000fc40000004100 */
[--C-:B------:R-:W-:Y:S02]  /*44e0*/  @!P1 HADD2.F32 R9, -RZ, R16.reuse.H0_H0 ;  /* 0x20000010ff099230 */ /* 0x100fe40000004100 */
[----:B------:R-:W-:Y:S02]  /*44f0*/  @!P1 HADD2.F32 R10, -RZ, R16.H1_H1 ;  /* 0x30000010ff0a9230 */ /* 0x000fe40000004100 */
[----:B------:R-:W-:Y:S01]  /*4500*/  @!P1 HADD2.F32 R17, -RZ, R15.H0_H0 ;  /* 0x2000000fff119230 */ /* 0x000fe20000004100 */
[----:B------:R-:W-:Y:S02]  /*4510*/  CS2R R14, SRZ ;  /* 0x00000000000e7805 */ /* 0x000fe4000001ff00 */
[----:B------:R-:W-:Y:S01]  /*4520*/  MOV R16, RZ ;  /* 0x000000ff00107202 */ /* 0x000fe20000000f00 */
[----:B------:R-:W-:Y:S01]  /*4530*/  @!P1 FMUL R13, R9, R18 ;  /* 0x00000012090d9220 */ /* 0x000fe20000400000 */
[----:B------:R-:W-:Y:S01]  /*4540*/  @!P1 FMUL R14, R10, R19 ;  /* 0x000000130a0e9220 */ /* 0x000fe20000400000 */
[----:B------:R-:W-:Y:S01]  /*4550*/  @!P1 FMUL R15, R11, R17 ;  /* 0x000000110b0f9220 */ /* 0x000fe20000400000 */
[----:B------:R-:W-:Y:S01]  /*4560*/  @!P1 FMUL R16, R12, R20 ;  /* 0x000000140c109220 */ /* 0x000fe20000400000 */
[----:B------:R-:W-:Y:S01]  /*4570*/  ISETP.GE.AND P1, PT, R0, R138, PT ;  /* 0x0000008a0000720c */ /* 0x000fe20003f26270 */
[----:B------:R-:W-:Y:S01]  /*4580*/  HFMA2.MMA R17, -RZ, RZ, 0, 0 ;  /* 0x00000000ff117435 */ /* 0x000fe200000001ff */
[----:B------:R-:W-:Y:S01]  /*4590*/  STL [R1+0xf14], R3 ;  /* 0x000f140301007387 */ /* 0x000fe20000100800 */
[----:B------:R-:W-:-:S02]  /*45a0*/  CS2R R18, SRZ ;  /* 0x0000000000127805 */ /* 0x000fc4000001ff00 */
[----:B------:R-:W-:Y:S01]  /*45b0*/  CS2R R20, SRZ ;  /* 0x0000000000147805 */ /* 0x000fe2000001ff00 */
[----:B------:R-:W-:Y:S07]  /*45c0*/  STL [R1+0xf18], R4 ;  /* 0x000f180401007387 */ /* 0x000fee0000100800 */
[----:B------:R-:W4:Y:S04]  /*45d0*/  @!P1 LDG.E.64 R124, desc[UR4][R112.64+0xe00] ;  /* 0x000e0004707c9981 */ /* 0x000f28000c1e1b00 */
[----:B------:R-:W4:Y:S01]  /*45e0*/  @!P1 LDG.E.64 R116, desc[UR4][R126.64+0xe00] ;  /* 0x000e00047e749981 */ /* 0x000f22000c1e1b00 */
[----:B------:R-:W-:-:S02]  /*45f0*/  @!P2 HADD2.F32 R19, -RZ, R25.H0_H0 ;  /* 0x20000019ff13a230 */ /* 0x000fc40000004100 */
[----:B------:R-:W-:Y:S01]  /*4600*/  @!P2 HADD2.F32 R20, -RZ, R25.H1_H1 ;  /* 0x30000019ff14a230 */ /* 0x000fe20000004100 */
[----:B------:R-:W-:Y:S01]  /*4610*/  STL [R1+0xf1c], R9 ;  /* 0x000f1c0901007387 */ /* 0x000fe20000100800 */
[--C-:B------:R-:W-:Y:S02]  /*4620*/  @!P2 HADD2.F32 R17, -RZ, R24.reuse.H0_H0 ;  /* 0x20000018ff11a230 */ /* 0x100fe40000004100 */
[----:B------:R-:W-:Y:S01]  /*4630*/  @!P2 HADD2.F32 R18, -RZ, R24.H1_H1 ;  /* 0x30000018ff12a230 */ /* 0x000fe20000004100 */
[----:B------:R-:W-:Y:S01]  /*4640*/  STL [R1+0xf20], R10 ;  /* 0x000f200a01007387 */ /* 0x000fe20000100800 */
[--C-:B------:R-:W-:Y:S02]  /*4650*/  @!P2 HADD2.F32 R26, -RZ, R22.reuse.H0_H0 ;  /* 0x20000016ff1aa230 */ /* 0x100fe40000004100 */
[----:B------:R-:W-:Y:S01]  /*4660*/  @!P2 HADD2.F32 R27, -RZ, R22.H1_H1 ;  /* 0x30000016ff1ba230 */ /* 0x000fe20000004100 */
[----:B------:R0:W-:Y:S01]  /*4670*/  STL [R1+0x958], R0 ;  /* 0x0009580001007387 */ /* 0x0001e20000100800 */
[----:B------:R-:W-:-:S02]  /*4680*/  @!P2 HADD2.F32 R25, -RZ, R23.H0_H0 ;  /* 0x20000017ff19a230 */ /* 0x000fc40000004100 */
[----:B------:R-:W-:Y:S01]  /*4690*/  @!P2 HADD2.F32 R28, -RZ, R23.H1_H1 ;  /* 0x30000017ff1ca230 */ /* 0x000fe20000004100 */
[----:B------:R-:W-:Y:S02]  /*46a0*/  CS2R R22, SRZ ;  /* 0x0000000000167805 */ /* 0x000fe4000001ff00 */
[----:B------:R-:W-:Y:S01]  /*46b0*/  MOV R24, RZ ;  /* 0x000000ff00187202 */ /* 0x000fe20000000f00 */
[----:B------:R-:W-:Y:S01]  /*46c0*/  @!P2 FMUL R21, R17, R26 ;  /* 0x0000001a1115a220 */ /* 0x000fe20000400000 */
[----:B------:R-:W-:Y:S01]  /*46d0*/  @!P2 FMUL R22, R18, R27 ;  /* 0x0000001b1216a220 */ /* 0x000fe20000400000 */
[----:B0-----:R-:W-:Y:S01]  /*46e0*/  IADD3 R0, R110, 0x780, RZ ;  /* 0x000007806e007810 */ /* 0x001fe20007ffe0ff */
[----:B------:R-:W-:Y:S01]  /*46f0*/  @!P2 FMUL R23, R19, R25 ;  /* 0x000000191317a220 */ /* 0x000fe20000400000 */
[----:B------:R-:W-:Y:S02]  /*4700*/  @!P2 FMUL R24, R20, R28 ;  /* 0x0000001c1418a220 */ /* 0x000fe40000400000 */
[----:B------:R-:W-:-:S13]  /*4710*/  ISETP.GE.AND P2, PT, R0, R138, PT ;  /* 0x0000008a0000720c */ /* 0x000fda0003f46270 */
[----:B------:R-:W4:Y:S04]  /*4720*/  @!P2 LDG.E.64 R58, desc[UR4][R112.64+0xf00] ;  /* 0x000f0004703aa981 */ /* 0x000f28000c1e1b00 */
[----:B------:R-:W4:Y:S01]  /*4730*/  @!P2 LDG.E.64 R114, desc[UR4][R126.64+0xf00] ;  /* 0x000f00047e72a981 */ /* 0x000f22000c1e1b00 */
[----:B------:R-:W-:Y:S01]  /*4740*/  HFMA2.MMA R25, -RZ, RZ, 0, 0 ;  /* 0x00000000ff197435 */ /* 0x000fe200000001ff */
[----:B------:R-:W-:Y:S02]  /*4750*/  CS2R R26, SRZ ;  /* 0x00000000001a7805 */ /* 0x000fe4000001ff00 */
[----:B------:R-:W-:Y:S01]  /*4760*/  CS2R R28, SRZ ;  /* 0x00000000001c7805 */ /* 0x000fe2000001ff00 */
[----:B------:R-:W-:Y:S04]  /*4770*/  STL [R1+0xf24], R11 ;  /* 0x000f240b01007387 */ /* 0x000fe80000100800 */
[----:B------:R-:W-:Y:S04]  /*4780*/  STL [R1+0xf28], R12 ;  /* 0x000f280c01007387 */ /* 0x000fe80000100800 */
[----:B------:R-:W-:Y:S04]  /*4790*/  STL [R1+0xf2c], R17 ;  /* 0x000f2c1101007387 */ /* 0x000fe80000100800 */
[----:B------:R-:W-:Y:S01]  /*47a0*/  STL [R1+0xf30], R18 ;  /* 0x000f301201007387 */ /* 0x000fe20000100800 */
[----:B------:R-:W-:-:S02]  /*47b0*/  @!P3 HADD2.F32 R27, -RZ, R33.H0_H0 ;  /* 0x20000021ff1bb230 */ /* 0x000fc40000004100 */
[----:B------:R-:W-:Y:S01]  /*47c0*/  @!P3 HADD2.F32 R28, -RZ, R33.H1_H1 ;  /* 0x30000021ff1cb230 */ /* 0x000fe20000004100 */
[----:B------:R0:W-:Y:S01]  /*47d0*/  STL [R1+0x978], R0 ;  /* 0x0009780001007387 */ /* 0x0001e20000100800 */
[--C-:B------:R-:W-:Y:S02]  /*47e0*/  @!P3 HADD2.F32 R25, -RZ, R32.reuse.H0_H0 ;  /* 0x20000020ff19b230 */ /* 0x100fe40000004100 */
[----:B------:R-:W-:Y:S02]  /*47f0*/  @!P3 HADD2.F32 R26, -RZ, R32.H1_H1 ;  /* 0x30000020ff1ab230 */ /* 0x000fe40000004100 */
[--C-:B------:R-:W-:Y:S02]  /*4800*/  @!P3 HADD2.F32 R34, -RZ, R30.reuse.H0_H0 ;  /* 0x2000001eff22b230 */ /* 0x100fe40000004100 */
[----:B------:R-:W-:Y:S02]  /*4810*/  @!P3 HADD2.F32 R35, -RZ, R30.H1_H1 ;  /* 0x3000001eff23b230 */ /* 0x000fe40000004100 */
[----:B------:R-:W-:-:S02]  /*4820*/  @!P3 HADD2.F32 R33, -RZ, R31.H0_H0 ;  /* 0x2000001fff21b230 */ /* 0x000fc40000004100 */
[----:B------:R-:W-:Y:S01]  /*4830*/  @!P3 HADD2.F32 R36, -RZ, R31.H1_H1 ;  /* 0x3000001fff24b230 */ /* 0x000fe20000004100 */
[----:B0-----:R-:W-:Y:S02]  /*4840*/  IADD3 R0, R110, 0x800, RZ ;  /* 0x000008006e007810 */ /* 0x001fe40007ffe0ff */
        /* <DEDUP_REMOVED lines=11> */
[--C-:B------:R-:W-:Y:S01]  /*4900*/  @!P4 HADD2.F32 R35, -RZ, R41.reuse.H0_H0 ;  /* 0x20000029ff23c230 */ /* 0x100fe20000004100 */
[----:B------:R-:W-:Y:S01]  /*4910*/  STL [R1+0xf38], R20 ;  /* 0x000f381401007387 */ /* 0x000fe20000100800 */
[----:B------:R-:W-:Y:S02]  /*4920*/  @!P4 HADD2.F32 R36, -RZ, R41.H1_H1 ;  /* 0x30000029ff24c230 */ /* 0x000fe40000004100 */
[--C-:B------:R-:W-:Y:S01]  /*4930*/  @!P4 HADD2.F32 R33, -RZ, R40.reuse.H0_H0 ;  /* 0x20000028ff21c230 */ /* 0x100fe20000004100 */
[----:B------:R-:W-:Y:S01]  /*4940*/  STL [R1+0xf3c], R25 ;  /* 0x000f3c1901007387 */ /* 0x000fe20000100800 */
[----:B------:R-:W-:Y:S02]  /*4950*/  @!P4 HADD2.F32 R34, -RZ, R40.H1_H1 ;  /* 0x30000028ff22c230 */ /* 0x000fe40000004100 */
[--C-:B------:R-:W-:Y:S01]  /*4960*/  @!P4 HADD2.F32 R42, -RZ, R38.reuse.H0_H0 ;  /* 0x20000026ff2ac230 */ /* 0x100fe20000004100 */
[----:B------:R-:W-:Y:S01]  /*4970*/  STL [R1+0xf40], R26 ;  /* 0x000f401a01007387 */ /* 0x000fe20000100800 */
[----:B------:R-:W-:-:S02]  /*4980*/  @!P4 HADD2.F32 R43, -RZ, R38.H1_H1 ;  /* 0x30000026ff2bc230 */ /* 0x000fc40000004100 */
[--C-:B------:R-:W-:Y:S01]  /*4990*/  @!P4 HADD2.F32 R41, -RZ, R39.reuse.H0_H0 ;  /* 0x20000027ff29c230 */ /* 0x100fe20000004100 */
[----:B------:R0:W-:Y:S01]  /*49a0*/  STL [R1+0x97c], R0 ;  /* 0x00097c0001007387 */ /* 0x0001e20000100800 */
[----:B------:R-:W-:Y:S01]  /*49b0*/  @!P4 HADD2.F32 R44, -RZ, R39.H1_H1 ;  /* 0x30000027ff2cc230 */ /* 0x000fe20000004100 */
[----:B------:R-:W-:Y:S02]  /*49c0*/  CS2R R38, SRZ ;  /* 0x0000000000267805 */ /* 0x000fe4000001ff00 */
[----:B------:R-:W4:Y:S01]  /*49d0*/  @!P3 LDG.E.64 R54, desc[UR4][R112.64+0x1000] ;  /* 0x001000047036b981 */ /* 0x000f22000c1e1b00 */
[----:B------:R-:W-:Y:S01]  /*49e0*/  MOV R40, RZ ;  /* 0x000000ff00287202 */ /* 0x000fe20000000f00 */
[----:B------:R-:W-:Y:S02]  /*49f0*/  @!P4 FMUL R37, R33, R42 ;  /* 0x0000002a2125c220 */ /* 0x000fe40000400000 */
[----:B------:R-:W4:Y:S01]  /*4a00*/  @!P3 LDG.E.64 R56, desc[UR4][R126.64+0x1000] ;  /* 0x001000047e38b981 */ /* 0x000f22000c1e1b00 */
[----:B0-----:R-:W-:Y:S01]  /*4a10*/  IADD3 R0, R110, 0x880, RZ ;  /* 0x000008806e007810 */ /* 0x001fe20007ffe0ff */
[----:B------:R-:W-:Y:S01]  /*4a20*/  @!P4 FMUL R38, R34, R43 ;  /* 0x0000002b2226c220 */ /* 0x000fe20000400000 */
[----:B------:R-:W-:Y:S01]  /*4a30*/  @!P4 FMUL R39, R35, R41 ;  /* 0x000000292327c220 */ /* 0x000fe20000400000 */
[----:B------:R-:W-:Y:S01]  /*4a40*/  @!P4 FMUL R40, R36, R44 ;  /* 0x0000002c2428c220 */ /* 0x000fe20000400000 */
[----:B------:R-:W-:Y:S01]  /*4a50*/  ISETP.GE.AND P4, PT, R0, R138, PT ;  /* 0x0000008a0000720c */ /* 0x000fe20003f86270 */
[----:B------:R-:W-:Y:S01]  /*4a60*/  HFMA2.MMA R41, -RZ, RZ, 0, 0 ;  /* 0x00000000ff297435 */ /* 0x000fe200000001ff */
[----:B------:R-:W-:Y:S01]  /*4a70*/  @!P5 HADD2.F32 R50, -RZ, R46.H0_H0 ;  /* 0x2000002eff32d230 */ /* 0x000fe20000004100 */
[----:B------:R-:W-:Y:S03]  /*4a80*/  STL [R1+0xf44], R27 ;  /* 0x000f441b01007387 */ /* 0x000fe60000100800 */
[----:B------:R-:W-:Y:S01]  /*4a90*/  @!P5 HADD2.F32 R41, -RZ, R48.H0_H0 ;  /* 0x20000030ff29d230 */ /* 0x000fe20000004100 */
[----:B------:R-:W-:Y:S01]  /*4aa0*/  CS2R R42, SRZ ;  /* 0x00000000002a7805 */ /* 0x000fe2000001ff00 */
[----:B------:R-:W-:Y:S01]  /*4ab0*/  STL [R1+0xf48], R28 ;  /* 0x000f481c01007387 */ /* 0x000fe20000100800 */
[----:B------:R-:W-:Y:S01]  /*4ac0*/  CS2R R44, SRZ ;  /* 0x00000000002c7805 */ /* 0x000fe2000001ff00 */
[----:B------:R-:W-:-:S03]  /*4ad0*/  @!P5 HADD2.F32 R44, -RZ, R49.H0_H0 ;  /* 0x20000031ff2cd230 */ /* 0x000fc60000004100 */
[----:B------:R-:W4:Y:S01]  /*4ae0*/  @!P4 LDG.E.64 R120, desc[UR4][R112.64+0x1100] ;  /* 0x001100047078c981 */ /* 0x000f22000c1e1b00 */
[----:B------:R-:W-:Y:S02]  /*4af0*/  @!P5 HADD2.F32 R45, -RZ, R49.H1_H1 ;  /* 0x30000031ff2dd230 */ /* 0x000fe40000004100 */
[----:B------:R-:W-:Y:S01]  /*4b00*/  @!P5 FMUL R43, R41, R50 ;  /* 0x00000032292bd220 */ /* 0x000fe20000400000 */
[----:B------:R-:W4:Y:S01]  /*4b10*/  @!P4 LDG.E.64 R134, desc[UR4][R126.64+0x1100] ;  /* 0x001100047e86c981 */ /* 0x000f22000c1e1b00 */
[----:B------:R-:W-:Y:S02]  /*4b20*/  @!P5 HADD2.F32 R42, -RZ, R48.H1_H1 ;  /* 0x30000030ff2ad230 */ /* 0x000fe40000004100 */
[----:B------:R-:W-:Y:S01]  /*4b30*/  @!P5 HADD2.F32 R49, -RZ, R46.H1_H1 ;  /* 0x3000002eff31d230 */ /* 0x000fe20000004100 */
[----:B------:R-:W-:Y:S01]  /*4b40*/  STL [R1+0xf4c], R33 ;  /* 0x000f4c2101007387 */ /* 0x000fe20000100800 */
[--C-:B------:R-:W-:Y:S02]  /*4b50*/  @!P5 HADD2.F32 R50, -RZ, R47.reuse.H0_H0 ;  /* 0x2000002fff32d230 */ /* 0x100fe40000004100 */
[----:B------:R-:W-:Y:S01]  /*4b60*/  @!P5 HADD2.F32 R51, -RZ, R47.H1_H1 ;  /* 0x3000002fff33d230 */ /* 0x000fe20000004100 */
        /* <DEDUP_REMOVED lines=10> */
[----:B------:R-:W-:Y:S02]  /*4c10*/  CS2R R50, SRZ ;  /* 0x0000000000327805 */ /* 0x000fe4000001ff00 */
[----:B------:R-:W-:Y:S01]  /*4c20*/  CS2R R52, SRZ ;  /* 0x0000000000347805 */ /* 0x000fe2000001ff00 */
[----:B------:R-:W-:Y:S01]  /*4c30*/  STL [R1+0xf54], R35 ;  /* 0x000f542301007387 */ /* 0x000fe20000100800 */
[--C-:B--2---:R-:W-:Y:S02]  /*4c40*/  @!P6 HADD2.F32 R50, -RZ, R122.reuse.H1_H1 ;  /* 0x3000007aff32e230 */ /* 0x104fe40000004100 */
[----:B------:R-:W-:Y:S01]  /*4c50*/  @!P6 HADD2.F32 R49, -RZ, R122.H0_H0 ;  /* 0x2000007aff31e230 */ /* 0x000fe20000004100 */
[----:B------:R-:W-:Y:S01]  /*4c60*/  STL [R1+0xf58], R36 ;  /* 0x000f582401007387 */ /* 0x000fe20000100800 */
[----:B------:R-:W-:-:S02]  /*4c70*/  @!P6 HADD2.F32 R51, -RZ, R123.H0_H0 ;  /* 0x2000007bff33e230 */ /* 0x000fc40000004100 */
[----:B------:R-:W-:Y:S01]  /*4c80*/  @!P6 HADD2.F32 R52, -RZ, R123.H1_H1 ;  /* 0x3000007bff34e230 */ /* 0x000fe20000004100 */
[----:B------:R-:W2:Y:S01]  /*4c90*/  @!P5 LDG.E.64 R136, desc[UR4][R112.64+0x1200] ;  /* 0x001200047088d981 */ /* 0x000ea2000c1e1b00 */
[----:B------:R-:W-:-:S03]  /*4ca0*/  @!P6 HADD2.F32 R122, -RZ, R118.H0_H0 ;  /* 0x20000076ff7ae230 */ /* 0x000fc60000004100 */
[----:B------:R-:W2:Y:S01]  /*4cb0*/  @!P5 LDG.E.64 R132, desc[UR4][R126.64+0x1200] ;  /* 0x001200047e84d981 */ /* 0x000ea2000c1e1b00 */
[----:B------:R-:W-:Y:S02]  /*4cc0*/  @!P6 HADD2.F32 R123, -RZ, R118.H1_H1 ;  /* 0x30000076ff7be230 */ /* 0x000fe40000004100 */
[--C-:B------:R-:W-:Y:S01]  /*4cd0*/  @!P6 HADD2.F32 R118, -RZ, R119.reuse.H0_H0 ;  /* 0x20000077ff76e230 */ /* 0x100fe20000004100 */
[----:B------:R-:W-:Y:S01]  /*4ce0*/  STL [R1+0xf5c], R41 ;  /* 0x000f5c2901007387 */ /* 0x000fe20000100800 */
[----:B------:R-:W-:-:S03]  /*4cf0*/  @!P6 HADD2.F32 R119, -RZ, R119.H1_H1 ;  /* 0x30000077ff77e230 */ /* 0x000fc60000004100 */
        /* <DEDUP_REMOVED lines=10> */
[----:B------:R-:W2:Y:S01]  /*4da0*/  @!P6 LDG.E.64 R122, desc[UR4][R126.64+0x1300] ;  /* 0x001300047e7ae981 */ /* 0x000ea2000c1e1b00 */
[----:B------:R-:W-:Y:S02]  /*4db0*/  MOV R12, RZ ;  /* 0x000000ff000c7202 */ /* 0x000fe40000000f00 */
[----:B------:R-:W-:Y:S01]  /*4dc0*/  CS2R R10, SRZ ;  /* 0x00000000000a7805 */ /* 0x000fe2000001ff00 */
[----:B------:R-:W-:Y:S01]  /*4dd0*/  HFMA2.MMA R9, -RZ, RZ, 0, 0 ;  /* 0x00000000ff097435 */ /* 0x000fe200000001ff */
[----:B------:R-:W-:Y:S01]  /*4de0*/  STL [R1+0xf64], R44 ;  /* 0x000f642c01007387 */ /* 0x000fe20000100800 */
[----:B------:R-:W-:-:S03]  /*4df0*/  CS2R R2, SRZ ;  /* 0x0000000000027805 */ /* 0x000fc6000001ff00 */
[----:B------:R-:W-:Y:S04]  /*4e00*/  STL [R1+0xf68], R45 ;  /* 0x000f682d01007387 */ /* 0x000fe80000100800 */
[----:B------:R-:W-:Y:S04]  /*4e10*/  STL [R1+0xf6c], R49 ;  /* 0x000f6c3101007387 */ /* 0x000fe80000100800 */
[----:B------:R-:W-:Y:S04]  /*4e20*/  STL [R1+0xf70], R50 ;  /* 0x000f703201007387 */ /* 0x000fe80000100800 */
[----:B------:R0:W-:Y:S04]  /*4e30*/  STL [R1+0x988], R0 ;  /* 0x0009880001007387 */ /* 0x0001e80000100800 */
[----:B------:R-:W-:Y:S01]  /*4e40*/  STL [R1+0xf74], R51 ;  /* 0x000f743301007387 */ /* 0x000fe20000100800 */
[----:B---3--:R-:W-:-:S02]  /*4e50*/  @!P0 HADD2.F32 R12, -RZ, R130.H0_H0 ;  /* 0x20000082ff0c8230 */ /* 0x008fc40000004100 */
[----:B------:R-:W-:Y:S02]  /*4e60*/  @!P0 HADD2.F32 R11, -RZ, R130.H1_H1 ;  /* 0x30000082ff0b8230 */ /* 0x000fe40000004100 */
[--C-:B----4-:R-:W-:Y:S01]  /*4e70*/  @!P0 HADD2.F32 R130, -RZ, R128.reuse.H0_H0 ;  /* 0x20000080ff828230 */ /* 0x110fe20000004100 */
[----:B0-----:R-:W-:Y:S01]  /*4e80*/  MOV R0, RZ ;  /* 0x000000ff00007202 */ /* 0x001fe20000000f00 */
[--C-:B------:R-:W-:Y:S01]  /*4e90*/  @!P0 HADD2.F32 R9, -RZ, R131.reuse.H0_H0 ;  /* 0x20000083ff098230 */ /* 0x100fe20000004100 */
[----:B------:R-:W-:Y:S01]  /*4ea0*/  STL [R1+0xf78], R52 ;  /* 0x000f783401007387 */ /* 0x000fe20000100800 */
[----:B------:R-:W-:Y:S02]  /*4eb0*/  @!P0 HADD2.F32 R3, -RZ, R131.H1_H1 ;  /* 0x30000083ff038230 */ /* 0x000fe40000004100 */
[----:B------:R-:W-:Y:S01]  /*4ec0*/  @!P0 FMUL R0, R12, R130 ;  /* 0x000000820c008220 */ /* 0x000fe20000400000 */
[----:B------:R-:W-:Y:S01]  /*4ed0*/  @!P0 HADD2.F32 R131, -RZ, R128.H1_H1 ;  /* 0x30000080ff838230 */ /* 0x000fe20000004100 */
[----:B------:R-:W-:Y:S01]  /*4ee0*/  STL [R1+0x1bc], R12 ;  /* 0x0001bc0c01007387 */ /* 0x000fe20000100800 */
[----:B------:R-:W-:Y:S01]  /*4ef0*/  @!P0 HADD2.F32 R128, -RZ, R129.H0_H0 ;  /* 0x20000081ff808230 */ /* 0x000fe20000004100 */
[----:B------:R-:W-:-:S02]  /*4f00*/  HFMA2.MMA R4, -RZ, RZ, 0, 0 ;  /* 0x00000000ff047435 */ /* 0x000fc400000001ff */
[----:B------:R-:W-:Y:S01]  /*4f10*/  STL [R1+0x1c4], R11 ;  /* 0x0001c40b01007387 */ /* 0x000fe20000100800 */
[----:B------:R-:W-:-:S03]  /*4f20*/  @!P0 HADD2.F32 R129, -RZ, R129.H1_H1 ;  /* 0x30000081ff818230 */ /* 0x000fc60000004100 */
[----:B------:R-:W-:Y:S04]  /*4f30*/  STL [R1+0x1d4], R9 ;  /* 0x0001d40901007387 */ /* 0x000fe80000100800 */
[----:B------:R-:W-:Y:S04]  /*4f40*/  STL [R1+0x1e0], R3 ;  /* 0x0001e00301007387 */ /* 0x000fe80000100800 */
[----:B------:R0:W-:Y:S01]  /*4f50*/  STL [R1+0x198], R0 ;  /* 0x0001980001007387 */ /* 0x0001e20000100800 */
[----:B------:R-:W-:Y:S01]  /*4f60*/  @!P0 FMUL R10, R11, R131 ;  /* 0x000000830b0a8220 */ /* 0x000fe20000400000 */
[----:B------:R-:W-:Y:S01]  /*4f70*/  @!P0 FMUL R4, R9, R128 ;  /* 0x0000008009048220 */ /* 0x000fe20000400000 */
[----:B------:R-:W-:Y:S01]  /*4f80*/  @!P0 FMUL R2, R3, R129 ;  /* 0x0000008103028220 */ /* 0x000fe20000400000 */
[----:B0-----:R-:W-:Y:S01]  /*4f90*/  IADD3 R0, R110, 0xa00, RZ ;  /* 0x00000a006e007810 */ /* 0x001fe20007ffe0ff */
[----:B------:R-:W-:-:S03]  /*4fa0*/  HFMA2.MMA R9, -RZ, RZ, 0, 0 ;  /* 0x00000000ff097435 */ /* 0x000fc600000001ff */
[----:B------:R-:W-:Y:S01]  /*4fb0*/  ISETP.GE.AND P0, PT, R0, R138, PT ;  /* 0x0000008a0000720c */ /* 0x000fe20003f06270 */
[----:B------:R0:W-:Y:S01]  /*4fc0*/  STL [R1+0x98c], R0 ;  /* 0x00098c0001007387 */ /* 0x0001e20000100800 */
[----:B------:R-:W-:-:S03]  /*4fd0*/  MOV R12, RZ ;  /* 0x000000ff000c7202 */ /* 0x000fc60000000f00 */
[----:B------:R1:W-:Y:S01]  /*4fe0*/  STL [R1+0x19c], R10 ;  /* 0x00019c0a01007387 */ /* 0x0003e20000100800 */
[----:B------:R-:W-:Y:S02]  /*4ff0*/  @!P1 HADD2.F32 R12, -RZ, R124.H0_H0 ;  /* 0x2000007cff0c9230 */ /* 0x000fe40000004100 */
[----:B------:R-:W-:Y:S01]  /*5000*/  @!P1 HADD2.F32 R130, -RZ, R116.H0_H0 ;  /* 0x20000074ff829230 */ /* 0x000fe20000004100 */
[----:B------:R-:W-:Y:S01]  /*5010*/  STL [R1+0x1a8], R4 ;  /* 0x0001a80401007387 */ /* 0x000fe20000100800 */
[----:B------:R-:W-:Y:S01]  /*5020*/  @!P1 HADD2.F32 R9, -RZ, R125.H0_H0 ;  /* 0x2000007dff099230 */ /* 0x000fe20000004100 */
[----:B0-----:R-:W-:Y:S02]  /*5030*/  MOV R0, RZ ;  /* 0x000000ff00007202 */ /* 0x001fe40000000f00 */
[----:B------:R0:W-:Y:S01]  /*5040*/  STL [R1+0x1ac], R2 ;  /* 0x0001ac0201007387 */ /* 0x0001e20000100800 */
[----:B-1----:R-:W-:Y:S01]  /*5050*/  CS2R R10, SRZ ;  /* 0x00000000000a7805 */ /* 0x002fe2000001ff00 */
[----:B------:R-:W-:-:S02]  /*5060*/  @!P1 HADD2.F32 R11, -RZ, R124.H1_H1 ;  /* 0x3000007cff0b9230 */ /* 0x000fc40000004100 */
[----:B------:R-:W-:Y:S01]  /*5070*/  @!P1 FMUL R0, R12, R130 ;  /* 0x000000820c009220 */ /* 0x000fe20000400000 */
[----:B------:R-:W-:Y:S01]  /*5080*/  STL [R1+0x1d0], R12 ;  /* 0x0001d00c01007387 */ /* 0x000fe20000100800 */
[----:B------:R-:W-:-:S03]  /*5090*/  @!P1 HADD2.F32 R131, -RZ, R116.H1_H1 ;  /* 0x30000074ff839230 */ /* 0x000fc60000004100 */
[----:B------:R-:W3:Y:S01]  /*50a0*/  @!P0 LDG.E.64 R128, desc[UR4][R126.64+0x1400] ;  /* 0x001400047e808981 */ /* 0x000ee2000c1e1b00 */
[----:B0-----:R-:W-:Y:S01]  /*50b0*/  CS2R R2, SRZ ;  /* 0x0000000000027805 */ /* 0x001fe2000001ff00 */
[----:B------:R-:W-:Y:S02]  /*50c0*/  @!P1 HADD2.F32 R3, -RZ, R125.H1_H1 ;  /* 0x3000007dff039230 */ /* 0x000fe40000004100 */
[----:B------:R-:W-:Y:S01]  /*50d0*/  STL [R1+0x1d8], R11 ;  /* 0x0001d80b01007387 */ /* 0x000fe20000100800 */
[--C-:B------:R-:W-:Y:S01]  /*50e0*/  @!P1 HADD2.F32 R116, -RZ, R117.reuse.H0_H0 ;  /* 0x20000075ff749230 */ /* 0x100fe20000004100 */
[----:B------:R-:W-:Y:S01]  /*50f0*/  HFMA2.MMA R4, -RZ, RZ, 0, 0 ;  /* 0x00000000ff047435 */ /* 0x000fe200000001ff */
[----:B------:R-:W-:Y:S01]  /*5100*/  @!P1 HADD2.F32 R117, -RZ, R117.H1_H1 ;  /* 0x30000075ff759230 */ /* 0x000fe20000004100 */
[----:B------:R-:W4:Y:S04]  /*5110*/  @!P0 LDG.E.64 R124, desc[UR4][R112.64+0x1400] ;  /* 0x00140004707c8981 */ /* 0x000f28000c1e1b00 */
        /* <DEDUP_REMOVED lines=8> */
[----:B------:R0:W-:Y:S04]  /*51a0*/  STL [R1+0x990], R0 ;  /* 0x0009900001007387 */ /* 0x0001e80000100800 */
[----:B------:R1:W-:Y:S04]  /*51b0*/  STL [R1+0x1a4], R10 ;  /* 0x0001a40a01007387 */ /* 0x0003e80000100800 */
[----:B------:R1:W-:Y:S01]  /*51c0*/  STL [R1+0x1b8], R4 ;  /* 0x0001b80401007387 */ /* 0x0003e20000100800 */
[----:B0-----:R-:W-:-:S03]  /*51d0*/  MOV R0, RZ ;  /* 0x000000ff00007202 */ /* 0x001fc60000000f00 */
[----:B------:R0:W-:Y:S01]  /*51e0*/  STL [R1+0x1c0], R2 ;  /* 0x0001c00201007387 */ /* 0x0001e20000100800 */
[----:B-1----:R-:W-:Y:S01]  /*51f0*/  HFMA2.MMA R10, -RZ, RZ, 0, 0 ;  /* 0x00000000ff0a7435 */ /* 0x002fe200000001ff */
[----:B------:R-:W-:Y:S02]  /*5200*/  @!P2 HADD2.F32 R0, -RZ, R58.H0_H0 ;  /* 0x2000003aff00a230 */ /* 0x000fe40000004100 */
[----:B------:R-:W3:Y:S01]  /*5210*/  @!P1 LDG.E.64 R130, desc[UR4][R112.64+0x1500] ;  /* 0x0015000470829981 */ /* 0x000ee2000c1e1b00 */
[----:B------:R-:W-:Y:S01]  /*5220*/  MOV R4, RZ ;  /* 0x000000ff00047202 */ /* 0x000fe20000000f00 */
[--C-:B------:R-:W-:Y:S01]  /*5230*/  @!P2 HADD2.F32 R4, -RZ, R59.reuse.H0_H0 ;  /* 0x2000003bff04a230 */ /* 0x100fe20000004100 */
[----:B------:R-:W-:Y:S01]  /*5240*/  CS2R R148, SRZ ;  /* 0x0000000000947805 */ /* 0x000fe2000001ff00 */
[----:B------:R-:W-:Y:S01]  /*5250*/  HFMA2.MMA R9, -RZ, RZ, 0, 0 ;  /* 0x00000000ff097435 */ /* 0x000fe200000001ff */
[----:B0-----:R-:W-:Y:S01]  /*5260*/  CS2R R2, SRZ ;  /* 0x0000000000027805 */ /* 0x001fe2000001ff00 */
[----:B------:R-:W-:Y:S01]  /*5270*/  @!P2 HADD2.F32 R2, -RZ, R59.H1_H1 ;  /* 0x3000003bff02a230 */ /* 0x000fe20000004100 */
[----:B------:R-:W3:Y:S01]  /*5280*/  @!P1 LDG.E.64 R116, desc[UR4][R126.64+0x1500] ;  /* 0x001500047e749981 */ /* 0x000ee2000c1e1b00 */
[----:B------:R-:W-:-:S02]  /*5290*/  @!P2 HADD2.F32 R59, -RZ, R114.H0_H0 ;  /* 0x20000072ff3ba230 */ /* 0x000fc40000004100 */
[----:B------:R-:W-:Y:S02]  /*52a0*/  @!P2 HADD2.F32 R10, -RZ, R58.H1_H1 ;  /* 0x3000003aff0aa230 */ /* 0x000fe40000004100 */
[--C-:B------:R-:W-:Y:S01]  /*52b0*/  @!P2 HADD2.F32 R58, -RZ, R115.reuse.H0_H0 ;  /* 0x20000073ff3aa230 */ /* 0x100fe20000004100 */
[----:B------:R0:W-:Y:S01]  /*52c0*/  STL [R1+0x1f0], R0 ;  /* 0x0001f00001007387 */ /* 0x0001e20000100800 */
[----:B------:R-:W-:Y:S02]  /*52d0*/  @!P2 HADD2.F32 R114, -RZ, R114.H1_H1 ;  /* 0x30000072ff72a230 */ /* 0x000fe40000004100 */
[----:B------:R-:W-:Y:S01]  /*52e0*/  @!P2 FMUL R149, R0, R59 ;  /* 0x0000003b0095a220 */ /* 0x000fe20000400000 */
[----:B------:R-:W-:Y:S01]  /*52f0*/  @!P2 HADD2.F32 R115, -RZ, R115.H1_H1 ;  /* 0x30000073ff73a230 */ /* 0x000fe20000004100 */
[----:B------:R-:W-:Y:S01]  /*5300*/  CS2R R144, SRZ ;  /* 0x0000000000907805 */ /* 0x000fe2000001ff00 */
[----:B------:R-:W-:Y:S01]  /*5310*/  @!P2 FMUL R3, R4, R58 ;  /* 0x0000003a0403a220 */ /* 0x000fe20000400000 */
[----:B------:R-:W-:Y:S01]  /*5320*/  @!P2 FMUL R9, R10, R114 ;  /* 0x000000720a09a220 */ /* 0x000fe20000400000 */
[----:B0-----:R-:W-:Y:S01]  /*5330*/  IADD3 R0, R110, 0xb00, RZ ;  /* 0x00000b006e007810 */ /* 0x001fe20007ffe0ff */
[----:B------:R-:W-:-:S03]  /*5340*/  @!P2 FMUL R145, R2, R115 ;  /* 0x000000730291a220 */ /* 0x000fc60000400000 */
[----:B------:R-:W-:-:S13]  /*5350*/  ISETP.GE.AND P2, PT, R0, R138, PT ;  /* 0x0000008a0000720c */ /* 0x000fda0003f46270 */
[----:B------:R-:W3:Y:S04]  /*5360*/  @!P2 LDG.E.64 R58, desc[UR4][R112.64+0x1600] ;  /* 0x00160004703aa981 */ /* 0x000ee8000c1e1b00 */
[----:B------:R-:W3:Y:S04]  /*5370*/  @!P2 LDG.E.64 R114, desc[UR4][R126.64+0x1600] ;  /* 0x001600047e72a981 */ /* 0x000ee8000c1e1b00 */
[----:B------:R0:W-:Y:S04]  /*5380*/  STL [R1+0x1fc], R10 ;  /* 0x0001fc0a01007387 */ /* 0x0001e80000100800 */
[----:B------:R-:W-:Y:S04]  /*5390*/  STL [R1+0x214], R4 ;  /* 0x0002140401007387 */ /* 0x000fe80000100800 */
[----:B------:R-:W-:Y:S04]  /*53a0*/  STL [R1+0x220], R2 ;  /* 0x0002200201007387 */ /* 0x000fe80000100800 */
[----:B------:R-:W-:Y:S04]  /*53b0*/  STL [R1+0x1c8], R149 ;  /* 0x0001c89501007387 */ /* 0x000fe80000100800 */
[----:B------:R-:W-:Y:S04]  /*53c0*/  STL [R1+0x994], R0 ;  /* 0x0009940001007387 */ /* 0x000fe80000100800 */
[----:B------:R1:W-:Y:S01]  /*53d0*/  STL [R1+0x1b0], R9 ;  /* 0x0001b00901007387 */ /* 0x0003e20000100800 */
[----:B0-----:R-:W-:-:S03]  /*53e0*/  CS2R R10, SRZ ;  /* 0x00000000000a7805 */ /* 0x001fc6000001ff00 */
[----:B------:R0:W-:Y:S01]  /*53f0*/  STL [R1+0x1b4], R3 ;  /* 0x0001b40301007387 */ /* 0x0001e20000100800 */
[----:B-1----:R-:W-:Y:S01]  /*5400*/  HFMA2.MMA R9, -RZ, RZ, 0, 0 ;  /* 0x00000000ff097435 */ /* 0x002fe200000001ff */
[----:B------:R-:W-:Y:S01]  /*5410*/  MOV R0, RZ ;  /* 0x000000ff00007202 */ /* 0x000fe20000000f00 */
[----:B------:R-:W-:Y:S01]  /*5420*/  @!P3 HADD2.F32 R0, -RZ, R54.H0_H0 ;  /* 0x20000036ff00b230 */ /* 0x000fe20000004100 */
[----:B0-----:R-:W-:Y:S02]  /*5430*/  CS2R R2, SRZ ;  /* 0x0000000000027805 */ /* 0x001fe4000001ff00 */
[--C-:B------:R-:W-:Y:S02]  /*5440*/  @!P3 HADD2.F32 R9, -RZ, R55.reuse.H0_H0 ;  /* 0x20000037ff09b230 */ /* 0x100fe40000004100 */
[----:B------:R-:W-:Y:S02]  /*5450*/  @!P3 HADD2.F32 R3, -RZ, R55.H1_H1 ;  /* 0x30000037ff03b230 */ /* 0x000fe40000004100 */
[----:B------:R-:W-:-:S02]  /*5460*/  @!P3 HADD2.F32 R55, -RZ, R56.H0_H0 ;  /* 0x20000038ff37b230 */ /* 0x000fc40000004100 */
[----:B------:R-:W-:Y:S01]  /*5470*/  @!P3 HADD2.F32 R10, -RZ, R54.H1_H1 ;  /* 0x30000036ff0ab230 */ /* 0x000fe20000004100 */
[----:B------:R-:W-:Y:S01]  /*5480*/  CS2R R182, SRZ ;  /* 0x0000000000b67805 */ /* 0x000fe2000001ff00 */
[--C-:B------:R-:W-:Y:S01]  /*5490*/  @!P3 HADD2.F32 R54, -RZ, R57.reuse.H0_H0 ;  /* 0x20000039ff36b230 */ /* 0x100fe20000004100 */
[----:B------:R-:W-:Y:S01]  /*54a0*/  STL [R1+0x1dc], R145 ;  /* 0x0001dc9101007387 */ /* 0x000fe20000100800 */
[----:B------:R-:W-:Y:S02]  /*54b0*/  @!P3 HADD2.F32 R56, -RZ, R56.H1_H1 ;  /* 0x30000038ff38b230 */ /* 0x000fe40000004100 */
[----:B------:R-:W-:Y:S01]  /*54c0*/  @!P3 FMUL R182, R0, R55 ;  /* 0x0000003700b6b220 */ /* 0x000fe20000400000 */
[----:B------:R-:W-:Y:S01]  /*54d0*/  @!P3 HADD2.F32 R57, -RZ, R57.H1_H1 ;  /* 0x30000039ff39b230 */ /* 0x000fe20000004100 */
[----:B------:R0:W-:Y:S01]  /*54e0*/  STL [R1+0x210], R0 ;  /* 0x0002100001007387 */ /* 0x0001e20000100800 */
[----:B------:R-:W-:Y:S02]  /*54f0*/  CS2R R178, SRZ ;  /* 0x0000000000b27805 */ /* 0x000fe4000001ff00 */
[----:B------:R-:W-:Y:S01]  /*5500*/  MOV R4, RZ ;  /* 0x000000ff00047202 */ /* 0x000fe20000000f00 */
[----:B------:R-:W-:Y:S01]  /*5510*/  @!P3 FMUL R4, R9, R54 ;  /* 0x000000360904b220 */ /* 0x000fe20000400000 */
[----:B------:R-:W-:Y:S01]  /*5520*/  STL [R1+0x218], R10 ;  /* 0x0002180a01007387 */ /* 0x000fe20000100800 */
[----:B------:R-:W-:Y:S01]  /*5530*/  @!P3 FMUL R179, R10, R56 ;  /* 0x000000380ab3b220 */ /* 0x000fe20000400000 */
[----:B------:R-:W-:-:S02]  /*5540*/  @!P3 FMUL R2, R3, R57 ;  /* 0x000000390302b220 */ /* 0x000fc40000400000 */
[----:B------:R1:W-:Y:S01]  /*5550*/  STL [R1+0x230], R9 ;  /* 0x0002300901007387 */ /* 0x0003e20000100800 */
[----:B0-----:R-:W-:-:S03]  /*5560*/  IADD3 R0, R110, 0xb80, RZ ;  /* 0x00000b806e007810 */ /* 0x001fc60007ffe0ff */
[----:B------:R-:W-:Y:S01]  /*5570*/  STL [R1+0x23c], R3 ;  /* 0x00023c0301007387 */ /* 0x000fe20000100800 */
[----:B------:R-:W-:-:S03]  /*5580*/  HFMA2.MMA R12, -RZ, RZ, 0, 0 ;  /* 0x00000000ff0c7435 */ /* 0x000fc600000001ff */
[----:B------:R-:W-:Y:S01]  /*5590*/  STL [R1+0x1e8], R182 ;  /* 0x0001e8b601007387 */ /* 0x000fe20000100800 */
[----:B------:R-:W-:-:S03]  /*55a0*/  ISETP.GE.AND P3, PT, R0, R138, PT ;  /* 0x0000008a0000720c */ /* 0x000fc60003f66270 */
[----:B------:R0:W-:Y:S01]  /*55b0*/  STL [R1+0x998], R0 ;  /* 0x0009980001007387 */ /* 0x0001e20000100800 */
[----:B-1----:R-:W-:-:S03]  /*55c0*/  MOV R9, RZ ;  /* 0x000000ff00097202 */ /* 0x002fc60000000f00 */
[----:B------:R-:W-:Y:S01]  /*55d0*/  STL [R1+0x1ec], R4 ;  /* 0x0001ec0401007387 */ /* 0x000fe20000100800 */
[----:B------:R-:W-:-:S03]  /*55e0*/  @!P4 HADD2.F32 R9, -RZ, R121.H0_H0 ;  /* 0x20000079ff09c230 */ /* 0x000fc60000004100 */
[----:B------:R-:W-:Y:S01]  /*55f0*/  STL [R1+0x194], R179 ;  /* 0x000194b301007387 */ /* 0x000fe20000100800 */
[--C-:B------:R-:W-:Y:S01]  /*5600*/  @!P4 HADD2.F32 R12, -RZ, R120.reuse.H0_H0 ;  /* 0x20000078ff0cc230 */ /* 0x100fe20000004100 */
[----:B0-----:R-:W-:Y:S02]  /*5610*/  HFMA2.MMA R0, -RZ, RZ, 0, 0 ;  /* 0x00000000ff007435 */ /* 0x001fe400000001ff */
[----:B------:R0:W-:Y:S01]  /*5620*/  STL [R1+0x1f8], R2 ;  /* 0x0001f80201007387 */ /* 0x0001e20000100800 */
[----:B------:R-:W-:Y:S01]  /*5630*/  @!P4 HADD2.F32 R11, -RZ, R120.H1_H1 ;  /* 0x30000078ff0bc230 */ /* 0x000fe20000004100 */
[----:B------:R-:W-:Y:S02]  /*5640*/  MOV R10, RZ ;  /* 0x000000ff000a7202 */ /* 0x000fe40000000f00 */
[----:B------:R-:W3:Y:S04]  /*5650*/  @!P3 LDG.E.64 R54, desc[UR4][R112.64+0x1700] ;  /* 0x001700047036b981 */ /* 0x000ee8000c1e1b00 */
[----:B------:R-:W3:Y:S01]  /*5660*/  @!P3 LDG.E.64 R56, desc[UR4][R126.64+0x1700] ;  /* 0x001700047e38b981 */ /* 0x000ee2000c1e1b00 */
[----:B0-----:R-:W-:Y:S01]  /*5670*/  CS2R R2, SRZ ;  /* 0x0000000000027805 */ /* 0x001fe2000001ff00 */
[----:B------:R-:W-:-:S02]  /*5680*/  @!P4 HADD2.F32 R3, -RZ, R121.H1_H1 ;  /* 0x30000079ff03c230 */ /* 0x000fc40000004100 */
[--C-:B------:R-:W-:Y:S01]  /*5690*/  @!P4 HADD2.F32 R121, -RZ, R134.reuse.H0_H0 ;  /* 0x20000086ff79c230 */ /* 0x100fe20000004100 */
[----:B------:R-:W-:Y:S01]  /*56a0*/  STL [R1+0x22c], R12 ;  /* 0x00022c0c01007387 */ /* 0x000fe20000100800 */
[----:B------:R-:W-:-:S03]  /*56b0*/  @!P4 HADD2.F32 R134, -RZ, R134.H1_H1 ;  /* 0x30000086ff86c230 */ /* 0x000fc60000004100 */
[----:B------:R-:W-:Y:S01]  /*56c0*/  @!P4 FMUL R0, R12, R121 ;  /* 0x000000790c00c220 */ /* 0x000fe20000400000 */
[----:B------:R-:W-:Y:S01]  /*56d0*/  STL [R1+0x238], R11 ;  /* 0x0002380b01007387 */ /* 0x000fe20000100800 */
[--C-:B------:R-:W-:Y:S01]  /*56e0*/  @!P4 HADD2.F32 R120, -RZ, R135.reuse.H0_H0 ;  /* 0x20000087ff78c230 */ /* 0x100fe20000004100 */
[----:B------:R-:W-:Y:S01]  /*56f0*/  HFMA2.MMA R4, -RZ, RZ, 0, 0 ;  /* 0x00000000ff047435 */ /* 0x000fe200000001ff */
[----:B------:R-:W-:Y:S01]  /*5700*/  @!P4 HADD2.F32 R135, -RZ, R135.H1_H1 ;  /* 0x30000087ff87c230 */ /* 0x000fe20000004100 */
[----:B------:R-:W-:Y:S04]  /*5710*/  STL [R1+0x254], R9 ;  /* 0x0002540901007387 */ /* 0x000fe80000100800 */
[----:B------:R-:W-:Y:S01]  /*5720*/  STL [R1+0x260], R3 ;  /* 0x0002600301007387 */ /* 0x000fe20000100800 */
[----:B------:R-:W-:-:S03]  /*5730*/  @!P4 FMUL R10, R11, R134 ;  /* 0x000000860b0ac220 */ /* 0x000fc60000400000 */
[----:B------:R0:W-:Y:S01]  /*5740*/  STL [R1+0x208], R0 ;  /* 0x0002080001007387 */ /* 0x0001e20000100800 */
[----:B------:R-:W-:Y:S01]  /*5750*/  @!P4 FMUL R4, R9, R120 ;  /* 0x000000780904c220 */ /* 0x000fe20000400000 */
[----:B------:R-:W-:Y:S01]  /*5760*/  @!P4 FMUL R2, R3, R135 ;  /* 0x000000870302c220 */ /* 0x000fe20000400000 */
[----:B0-----:R-:W-:-:S04]  /*5770*/  IADD3 R0, R110, 0xc00, RZ ;  /* 0x00000c006e007810 */ /* 0x001fc80007ffe0ff */
[----:B------:R-:W-:Y:S01]  /*5780*/  ISETP.GE.AND P4, PT, R0, R138, PT ;  /* 0x0000008a0000720c */ /* 0x000fe20003f86270 */
[----:B------:R-:W-:Y:S04]  /*5790*/  STL [R1+0x99c], R0 ;  /* 0x00099c0001007387 */ /* 0x000fe80000100800 */
[----:B------:R0:W-:Y:S01]  /*57a0*/  STL [R1+0x1e4], R10 ;  /* 0x0001e40a01007387 */ /* 0x0001e20000100800 */
[----:B--2---:R-:W-:-:S03]  /*57b0*/  @!P5 HADD2.F32 R120, -RZ, R132.H0_H0 ;  /* 0x20000084ff78d230 */ /* 0x004fc60000004100 */
[----:B------:R1:W-:Y:S04]  /*57c0*/  STL [R1+0x20c], R4 ;  /* 0x00020c0401007387 */ /* 0x0003e80000100800 */
[----:B------:R2:W-:Y:S01]  /*57d0*/  STL [R1+0x21c], R2 ;  /* 0x00021c0201007387 */ /* 0x0005e20000100800 */
[----:B0-----:R-:W-:-:S03]  /*57e0*/  CS2R R10, SRZ ;  /* 0x00000000000a7805 */ /* 0x001fc6000001ff00 */
[----:B------:R-:W3:Y:S01]  /*57f0*/  @!P4 LDG.E.64 R134, desc[UR4][R126.64+0x1800] ;  /* 0x001800047e86c981 */ /* 0x000ee2000c1e1b00 */
[----:B-1----:R-:W-:Y:S01]  /*5800*/  HFMA2.MMA R4, -RZ, RZ, 0, 0 ;  /* 0x00000000ff047435 */ /* 0x002fe200000001ff */
[----:B--2---:R-:W-:Y:S01]  /*5810*/  CS2R R2, SRZ ;  /* 0x0000000000027805 */ /* 0x004fe2000001ff00 */
[--C-:B------:R-:W-:Y:S01]  /*5820*/  @!P5 HADD2.F32 R2, -RZ, R136.reuse.H0_H0 ;  /* 0x20000088ff02d230 */ /* 0x100fe20000004100 */
[----:B------:R-:W-:Y:S01]  /*5830*/  MOV R0, RZ ;  /* 0x000000ff00007202 */ /* 0x000fe20000000f00 */
[----:B------:R-:W-:Y:S02]  /*5840*/  @!P5 HADD2.F32 R10, -RZ, R136.H1_H1 ;  /* 0x30000088ff0ad230 */ /* 0x000fe40000004100 */
[----:B------:R-:W-:Y:S02]  /*5850*/  @!P5 HADD2.F32 R4, -RZ, R137.H0_H0 ;  /* 0x20000089ff04d230 */ /* 0x000fe40000004100 */
[----:B------:R-:W-:Y:S01]  /*5860*/  @!P5 FMUL R0, R2, R120 ;  /* 0x000000780200d220 */ /* 0x000fe20000400000 */
[----:B------:R0:W-:Y:S01]  /*5870*/  STL [R1+0x24c], R2 ;  /* 0x00024c0201007387 */ /* 0x0001e20000100800 */
[----:B------:R-:W-:-:S02]  /*5880*/  @!P5 HADD2.F32 R132, -RZ, R132.H1_H1 ;  /* 0x30000084ff84d230 */ /* 0x000fc40000004100 */
[----:B------:R-:W-:Y:S01]  /*5890*/  @!P5 HADD2.F32 R136, -RZ, R133.H0_H0 ;  /* 0x20000085ff88d230 */ /* 0x000fe20000004100 */
[----:B------:R-:W2:Y:S01]  /*58a0*/  @!P4 LDG.E.64 R120, desc[UR4][R112.64+0x1800] ;  /* 0x001800047078c981 */ /* 0x000ea2000c1e1b00 */
[----:B------:R-:W-:Y:S02]  /*58b0*/  @!P5 HADD2.F32 R3, -RZ, R137.H1_H1 ;  /* 0x30000089ff03d230 */ /* 0x000fe40000004100 */
[----:B------:R-:W-:Y:S01]  /*58c0*/  @!P5 HADD2.F32 R133, -RZ, R133.H1_H1 ;  /* 0x30000085ff85d230 */ /* 0x000fe20000004100 */
[----:B------:R-:W-:Y:S01]  /*58d0*/  STL [R1+0x258], R10 ;  /* 0x0002580a01007387 */ /* 0x000fe20000100800 */
[----:B0-----:R-:W-:-:S03]  /*58e0*/  HFMA2.MMA R2, -RZ, RZ, 0, 0 ;  /* 0x00000000ff027435 */ /* 0x001fc600000001ff */
[----:B------:R-:W-:Y:S01]  /*58f0*/  STL [R1+0x278], R4 ;  /* 0x0002780401007387 */ /* 0x000fe20000100800 */
[----:B------:R-:W-:Y:S01]  /*5900*/  MOV R9, RZ ;  /* 0x000000ff00097202 */ /* 0x000fe20000000f00 */
[----:B------:R-:W-:Y:S02]  /*5910*/  @!P5 FMUL R9, R10, R132 ;  /* 0x000000840a09d220 */ /* 0x000fe40000400000 */
[----:B------:R0:W-:Y:S01]  /*5920*/  STL [R1+0x250], R0 ;  /* 0x0002500001007387 */ /* 0x0001e20000100800 */
[----:B------:R-:W-:Y:S01]  /*5930*/  @!P5 FMUL R2, R3, R133 ;  /* 0x000000850302d220 */ /* 0x000fe20000400000 */
[----:B------:R-:W-:Y:S02]  /*5940*/  @!P5 FMUL R144, R4, R136 ;  /* 0x000000880490d220 */ /* 0x000fe40000400000 */
[----:B------:R1:W-:Y:S01]  /*5950*/  STL [R1+0x288], R3 ;  /* 0x0002880301007387 */ /* 0x0003e20000100800 */
[----:B0-----:R-:W-:-:S04]  /*5960*/  IADD3 R0, R110, 0xc80, RZ ;  /* 0x00000c806e007810 */ /* 0x001fc80007ffe0ff */
[----:B------:R-:W-:Y:S01]  /*5970*/  ISETP.GE.AND P5, PT, R0, R138, PT ;  /* 0x0000008a0000720c */ /* 0x000fe20003fa6270 */
[----:B------:R-:W-:Y:S04]  /*5980*/  STL [R1+0x9a0], R0 ;  /* 0x0009a00001007387 */ /* 0x000fe80000100800 */
[----:B------:R-:W-:Y:S04]  /*5990*/  STL [R1+0x204], R9 ;  /* 0x0002040901007387 */ /* 0x000fe80000100800 */
[----:B------:R0:W-:Y:S01]  /*59a0*/  STL [R1+0x234], R2 ;  /* 0x0002340201007387 */ /* 0x0001e20000100800 */
[----:B------:R-:W-:Y:S01]  /*59b0*/  HFMA2.MMA R4, -RZ, RZ, 0, 0 ;  /* 0x00000000ff047435 */ /* 0x000fe200000001ff */
[----:B-1----:R-:W-:Y:S01]  /*59c0*/  MOV R3, RZ ;  /* 0x000000ff00037202 */ /* 0x002fe20000000f00 */
[----:B------:R-:W-:Y:S01]  /*59d0*/  @!P6 HADD2.F32 R3, -RZ, R119.H0_H0 ;  /* 0x20000077ff03e230 */ /* 0x000fe20000004100 */
[----:B------:R-:W2:Y:S04]  /*59e0*/  @!P5 LDG.E.64 R136, desc[UR4][R112.64+0x1900] ;  /* 0x001900047088d981 */ /* 0x000ea8000c1e1b00 */
[----:B------:R-:W2:Y:S01]  /*59f0*/  @!P5 LDG.E.64 R132, desc[UR4][R126.64+0x1900] ;  /* 0x001900047e84d981 */ /* 0x000ea2000c1e1b00 */
[----:B0-----:R-:W-:Y:S01]  /*5a00*/  HFMA2.MMA R2, -RZ, RZ, 0, 0 ;  /* 0x00000000ff027435 */ /* 0x001fe200000001ff */
[----:B------:R-:W-:Y:S01]  /*5a10*/  MOV R9, RZ ;  /* 0x000000ff00097202 */ /* 0x000fe20000000f00 */
[----:B------:R-:W-:-:S03]  /*5a20*/  @!P6 HADD2.F32 R9, -RZ, R118.H0_H0 ;  /* 0x20000076ff09e230 */ /* 0x000fc60000004100 */
[----:B------:R-:W-:Y:S02]  /*5a30*/  @!P6 HADD2.F32 R2, -RZ, R119.H1_H1 ;  /* 0x30000077ff02e230 */ /* 0x000fe40000004100 */
[----:B------:R-:W-:Y:S02]  /*5a40*/  @!P6 HADD2.F32 R119, -RZ, R122.H0_H0 ;  /* 0x2000007aff77e230 */ /* 0x000fe40000004100 */
[----:B------:R-:W-:Y:S01]  /*5a50*/  @!P6 HADD2.F32 R4, -RZ, R118.H1_H1 ;  /* 0x30000076ff04e230 */ /* 0x000fe20000004100 */
[----:B------:R-:W-:Y:S01]  /*5a60*/  STL [R1+0x228], R144 ;  /* 0x0002289001007387 */ /* 0x000fe20000100800 */
[----:B------:R-:W-:Y:S01]  /*5a70*/  MOV R0, RZ ;  /* 0x000000ff00007202 */ /* 0x000fe20000000f00 */
[----:B------:R-:W-:Y:S02]  /*5a80*/  @!P6 FMUL R0, R9, R119 ;  /* 0x000000770900e220 */ /* 0x000fe40000400000 */
[----:B------:R-:W-:Y:S01]  /*5a90*/  STL [R1+0xf9c], R144 ;  /* 0x000f9c9001007387 */ /* 0x000fe20000100800 */
[----:B------:R-:W-:-:S03]  /*5aa0*/  @!P6 HADD2.F32 R118, -RZ, R123.H0_H0 ;  /* 0x2000007bff76e230 */ /* 0x000fc60000004100 */
[----:B------:R-:W-:Y:S01]  /*5ab0*/  STL [R1+0x274], R9 ;  /* 0x0002740901007387 */ /* 0x000fe20000100800 */
[----:B------:R-:W-:-:S03]  /*5ac0*/  @!P6 HADD2.F32 R122, -RZ, R122.H1_H1 ;  /* 0x3000007aff7ae230 */ /* 0x000fc60000004100 */
[----:B------:R-:W-:Y:S01]  /*5ad0*/  STL [R1+0x284], R4 ;  /* 0x0002840401007387 */ /* 0x000fe20000100800 */
[----:B------:R-:W-:-:S03]  /*5ae0*/  @!P6 HADD2.F32 R123, -RZ, R123.H1_H1 ;  /* 0x3000007bff7be230 */ /* 0x000fc60000004100 */
[----:B------:R-:W-:Y:S01]  /*5af0*/  STL [R1+0x290], R3 ;  /* 0x0002900301007387 */ /* 0x000fe20000100800 */
[----:B------:R-:W-:-:S03]  /*5b00*/  CS2R R180, SRZ ;  /* 0x0000000000b47805 */ /* 0x000fc6000001ff00 */
[----:B------:R-:W-:Y:S04]  /*5b10*/  STL [R1+0x298], R2 ;  /* 0x0002980201007387 */ /* 0x000fe80000100800 */
[----:B------:R0:W-:Y:S01]  /*5b20*/  STL [R1+0x244], R0 ;  /* 0x0002440001007387 */ /* 0x0001e20000100800 */
[----:B------:R-:W-:Y:S01]  /*5b30*/  @!P6 FMUL R148, R4, R122 ;  /* 0x0000007a0494e220 */ /* 0x000fe20000400000 */
[----:B------:R-:W-:Y:S01]  /*5b40*/  @!P6 FMUL R180, R3, R118 ;  /* 0x0000007603b4e220 */ /* 0x000fe20000400000 */
[----:B------:R-:W-:Y:S01]  /*5b50*/  @!P6 FMUL R178, R2, R123 ;  /* 0x0000007b02b2e220 */ /* 0x000fe20000400000 */
[----:B0-----:R-:W-:-:S04]  /*5b60*/  IADD3 R0, R110, 0xd00, RZ ;  /* 0x00000d006e007810 */ /* 0x001fc80007ffe0ff */
[----:B------:R-:W-:Y:S01]  /*5b70*/  ISETP.GE.AND P6, PT, R0, R138, PT ;  /* 0x0000008a0000720c */ /* 0x000fe20003fc6270 */
[----:B------:R-:W-:-:S12]  /*5b80*/  HFMA2.MMA R3, -RZ, RZ, 0, 0 ;  /* 0x00000000ff037435 */ /* 0x000fd800000001ff */
[----:B------:R-:W2:Y:S04]  /*5b90*/  @!P6 LDG.E.64 R118, desc[UR4][R112.64+0x1a00] ;  /* 0x001a00047076e981 */ /* 0x000ea8000c1e1b00 */
[----:B------:R-:W2:Y:S01]  /*5ba0*/  @!P6 LDG.E.64 R122, desc[UR4][R126.64+0x1a00] ;  /* 0x001a00047e7ae981 */ /* 0x000ea2000c1e1b00 */
[----:B------:R-:W-:Y:S01]  /*5bb0*/  HFMA2.MMA R10, -RZ, RZ, 0, 0 ;  /* 0x00000000ff0a7435 */ /* 0x000fe200000001ff */
[----:B------:R-:W-:Y:S01]  /*5bc0*/  MOV R9, RZ ;  /* 0x000000ff00097202 */ /* 0x000fe20000000f00 */
[--C-:B----4-:R-:W-:Y:S01]  /*5bd0*/  @!P0 HADD2.F32 R9, -RZ, R125.reuse.H0_H0 ;  /* 0x2000007dff098230 */ /* 0x110fe20000004100 */
[----:B------:R0:W-:Y:S01]  /*5be0*/  STL [R1+0x9a4], R0 ;  /* 0x0009a40001007387 */ /* 0x0001e20000100800 */
[----:B------:R-:W-:Y:S02]  /*5bf0*/  @!P0 HADD2.F32 R3, -RZ, R125.H1_H1 ;  /* 0x3000007dff038230 */ /* 0x000fe40000004100 */
[----:B------:R-:W-:Y:S01]  /*5c00*/  @!P0 HADD2.F32 R11, -RZ, R124.H0_H0 ;  /* 0x2000007cff0b8230 */ /* 0x000fe20000004100 */
[----:B------:R-:W-:Y:S01]  /*5c10*/  STL [R1+0x224], R148 ;  /* 0x0002249401007387 */ /* 0x000fe20000100800 */
[----:B---3--:R-:W-:-:S02]  /*5c20*/  @!P0 HADD2.F32 R125, -RZ, R128.H0_H0 ;  /* 0x20000080ff7d8230 */ /* 0x008fc40000004100 */
[----:B------:R-:W-:Y:S01]  /*5c30*/  @!P0 HADD2.F32 R10, -RZ, R124.H1_H1 ;  /* 0x3000007cff0a8230 */ /* 0x000fe20000004100 */
[----:B------:R-:W-:Y:S01]  /*5c40*/  STL [R1+0xfa0], R148 ;  /* 0x000fa09401007387 */ /* 0x000fe20000100800 */
[----:B0-----:R-:W-:-:S03]  /*5c50*/  MOV R0, RZ ;  /* 0x000000ff00007202 */ /* 0x001fc60000000f00 */
[----:B------:R-:W-:Y:S01]  /*5c60*/  STL [R1+0x248], R180 ;  /* 0x000248b401007387 */ /* 0x000fe20000100800 */
[----:B------:R-:W-:Y:S01]  /*5c70*/  @!P0 FMUL R0, R11, R125 ;  /* 0x0000007d0b008220 */ /* 0x000fe20000400000 */
[----:B------:R-:W-:Y:S02]  /*5c80*/  HFMA2.MMA R4, -RZ, RZ, 0, 0 ;  /* 0x00000000ff047435 */ /* 0x000fe400000001ff */
[----:B------:R-:W-:Y:S01]  /*5c90*/  STL [R1+0xfa4], R180 ;  /* 0x000fa4b401007387 */ /* 0x000fe20000100800 */
[----:B------:R-:W-:-:S03]  /*5ca0*/  @!P0 HADD2.F32 R124, -RZ, R129.H0_H0 ;  /* 0x20000081ff7c8230 */ /* 0x000fc60000004100 */
[----:B------:R-:W-:Y:S04]  /*5cb0*/  STL [R1+0x25c], R178 ;  /* 0x00025cb201007387 */ /* 0x000fe80000100800 */
[----:B------:R-:W-:Y:S04]  /*5cc0*/  STL [R1+0x28c], R11 ;  /* 0x00028c0b01007387 */ /* 0x000fe80000100800 */
[----:B------:R-:W-:Y:S01]  /*5cd0*/  STL [R1+0x294], R10 ;  /* 0x0002940a01007387 */ /* 0x000fe20000100800 */
[----:B------:R-:W-:-:S03]  /*5ce0*/  @!P0 HADD2.F32 R128, -RZ, R128.H1_H1 ;  /* 0x30000080ff808230 */ /* 0x000fc60000004100 */
[----:B------:R0:W-:Y:S01]  /*5cf0*/  STL [R1+0x29c], R9 ;  /* 0x00029c0901007387 */ /* 0x0001e20000100800 */
[----:B------:R-:W-:-:S03]  /*5d00*/  @!P0 HADD2.F32 R129, -RZ, R129.H1_H1 ;  /* 0x30000081ff818230 */ /* 0x000fc60000004100 */
[----:B------:R-:W-:Y:S01]  /*5d10*/  STL [R1+0x2a8], R3 ;  /* 0x0002a80301007387 */ /* 0x000fe20000100800 */
[----:B------:R-:W-:-:S03]  /*5d20*/  @!P0 FMUL R4, R9, R124 ;  /* 0x0000007c09048220 */ /* 0x000fc60000400000 */
[----:B------:R1:W-:Y:S01]  /*5d30*/  STL [R1+0x26c], R0 ;  /* 0x00026c0001007387 */ /* 0x0003e20000100800 */
[----:B------:R-:W-:Y:S01]  /*5d40*/  CS2R R176, SRZ ;  /* 0x0000000000b07805 */ /* 0x000fe2000001ff00 */
[----:B0-----:R-:W-:Y:S01]  /*5d50*/  HFMA2.MMA R9, -RZ, RZ, 0, 0 ;  /* 0x00000000ff097435 */ /* 0x001fe200000001ff */
[----:B------:R-:W-:Y:S01]  /*5d60*/  MOV R2, RZ ;  /* 0x000000ff00027202 */ /* 0x000fe20000000f00 */
[----:B------:R-:W-:Y:S01]  /*5d70*/  @!P0 FMUL R177, R10, R128 ;  /* 0x000000800ab18220 */ /* 0x000fe20000400000 */
[----:B-1----:R-:W-:Y:S01]  /*5d80*/  IADD3 R0, R110, 0xd80, RZ ;  /* 0x00000d806e007810 */ /* 0x002fe20007ffe0ff */
[----:B------:R-:W-:Y:S01]  /*5d90*/  @!P0 FMUL R2, R3, R129 ;  /* 0x0000008103028220 */ /* 0x000fe20000400000 */
[----:B------:R-:W-:-:S03]  /*5da0*/  HFMA2.MMA R3, -RZ, RZ, 0, 0 ;  /* 0x00000000ff037435 */ /* 0x000fc600000001ff */
[----:B------:R0:W-:Y:S01]  /*5db0*/  STL [R1+0x9a8], R0 ;  /* 0x0009a80001007387 */ /* 0x0001e20000100800 */
[----:B------:R-:W-:Y:S01]  /*5dc0*/  ISETP.GE.AND P0, PT, R0, R138, PT ;  /* 0x0000008a0000720c */ /* 0x000fe20003f06270 */
[----:B------:R-:W-:Y:S02]  /*5dd0*/  @!P1 HADD2.F32 R9, -RZ, R130.H0_H0 ;  /* 0x20000082ff099230 */ /* 0x000fe40000004100 */
[----:B------:R1:W-:Y:S01]  /*5de0*/  STL [R1+0x270], R4 ;  /* 0x0002700401007387 */ /* 0x0003e20000100800 */
[----:B------:R-:W-:-:S03]  /*5df0*/  @!P1 HADD2.F32 R3, -RZ, R131.H0_H0 ;  /* 0x20000083ff039230 */ /* 0x000fc60000004100 */
[----:B------:R-:W-:Y:S01]  /*5e00*/  STL [R1+0x240], R177 ;  /* 0x000240b101007387 */ /* 0x000fe20000100800 */
[----:B0-----:R-:W-:Y:S01]  /*5e10*/  HFMA2.MMA R0, -RZ, RZ, 0, 0 ;  /* 0x00000000ff007435 */ /* 0x001fe200000001ff */
[----:B-1----:R-:W-:Y:S01]  /*5e20*/  MOV R4, RZ ;  /* 0x000000ff00047202 */ /* 0x002fe20000000f00 */
[----:B------:R-:W-:Y:S01]  /*5e30*/  @!P1 HADD2.F32 R4, -RZ, R130.H1_H1 ;  /* 0x30000082ff049230 */ /* 0x000fe20000004100 */
[----:B------:R-:W-:Y:S01]  /*5e40*/  CS2R R174, SRZ ;  /* 0x0000000000ae7805 */ /* 0x000fe2000001ff00 */
[----:B------:R-:W-:Y:S01]  /*5e50*/  @!P1 HADD2.F32 R130, -RZ, R116.H0_H0 ;  /* 0x20000074ff829230 */ /* 0x000fe20000004100 */
[----:B------:R0:W-:Y:S04]  /*5e60*/  STL [R1+0x27c], R2 ;  /* 0x00027c0201007387 */ /* 0x0001e80000100800 */
[----:B------:R-:W-:Y:S01]  /*5e70*/  @!P1 FMUL R0, R9, R130 ;  /* 0x0000008209009220 */ /* 0x000fe20000400000 */
[----:B------:R1:W-:Y:S01]  /*5e80*/  STL [R1+0x2a0], R9 ;  /* 0x0002a00901007387 */ /* 0x0003e20000100800 */
[----:B------:R-:W-:-:S02]  /*5e90*/  CS2R R168, SRZ ;  /* 0x0000000000a87805 */ /* 0x000fc4000001ff00 */
[----:B------:R-:W-:Y:S01]  /*5ea0*/  MOV R10, RZ ;  /* 0x000000ff000a7202 */ /* 0x000fe20000000f00 */
[----:B------:R-:W3:Y:S01]  /*5eb0*/  @!P0 LDG.E.64 R124, desc[UR4][R112.64+0x1b00] ;  /* 0x001b0004707c8981 */ /* 0x000ee2000c1e1b00 */
[----:B0-----:R-:W-:Y:S01]  /*5ec0*/  MOV R2, RZ ;  /* 0x000000ff00027202 */ /* 0x001fe20000000f00 */
[----:B------:R-:W-:Y:S02]  /*5ed0*/  @!P1 HADD2.F32 R2, -RZ, R131.H1_H1 ;  /* 0x30000083ff029230 */ /* 0x000fe40000004100 */
[----:B------:R-:W-:Y:S01]  /*5ee0*/  STL [R1+0x2a4], R4 ;  /* 0x0002a40401007387 */ /* 0x000fe20000100800 */
[----:B------:R-:W-:Y:S02]  /*5ef0*/  @!P1 HADD2.F32 R131, -RZ, R116.H1_H1 ;  /* 0x30000074ff839230 */ /* 0x000fe40000004100 */
[--C-:B------:R-:W-:Y:S01]  /*5f00*/  @!P1 HADD2.F32 R116, -RZ, R117.reuse.H0_H0 ;  /* 0x20000075ff749230 */ /* 0x100fe20000004100 */
[----:B------:R-:W-:Y:S01]  /*5f10*/  STL [R1+0x2b8], R3 ;  /* 0x0002b80301007387 */ /* 0x000fe20000100800 */
[----:B------:R-:W-:-:S03]  /*5f20*/  @!P1 HADD2.F32 R117, -RZ, R117.H1_H1 ;  /* 0x30000075ff759230 */ /* 0x000fc60000004100 */
[----:B------:R-:W-:Y:S04]  /*5f30*/  STL [R1+0x2bc], R2 ;  /* 0x0002bc0201007387 */ /* 0x000fe80000100800 */
[----:B------:R0:W-:Y:S01]  /*5f40*/  STL [R1+0x18c], R0 ;  /* 0x00018c0001007387 */ /* 0x0001e20000100800 */
[----:B------:R-:W-:Y:S01]  /*5f50*/  @!P1 FMUL R176, R4, R131 ;  /* 0x0000008304b09220 */ /* 0x000fe20000400000 */
[----:B------:R-:W-:Y:S01]  /*5f60*/  @!P1 FMUL R175, R3, R116 ;  /* 0x0000007403af9220 */ /* 0x000fe20000400000 */
[----:B------:R-:W-:Y:S01]  /*5f70*/  @!P1 FMUL R168, R2, R117 ;  /* 0x0000007502a89220 */ /* 0x000fe20000400000 */
[----:B-1----:R-:W-:Y:S01]  /*5f80*/  HFMA2.MMA R9, -RZ, RZ, 0, 0 ;  /* 0x00000000ff097435 */ /* 0x002fe200000001ff */
[----:B------:R-:W4:Y:S01]  /*5f90*/  @!P0 LDG.E.64 R128, desc[UR4][R126.64+0x1b00] ;  /* 0x001b00047e808981 */ /* 0x000f22000c1e1b00 */
[----:B0-----:R-:W-:-:S02]  /*5fa0*/  IADD3 R0, R110, 0xe00, RZ ;  /* 0x00000e006e007810 */ /* 0x001fc40007ffe0ff */
[----:B------:R-:W-:Y:S02]  /*5fb0*/  CS2R R2, SRZ ;  /* 0x0000000000027805 */ /* 0x000fe4000001ff00 */
[----:B------:R-:W-:Y:S01]  /*5fc0*/  ISETP.GE.AND P1, PT, R0, R138, PT ;  /* 0x0000008a0000720c */ /* 0x000fe20003f26270 */
[----:B------:R0:W-:Y:S01]  /*5fd0*/  STL [R1+0x9ac], R0 ;  /* 0x0009ac0001007387 */ /* 0x0001e20000100800 */
[----:B------:R-:W-:Y:S01]  /*5fe0*/  MOV R4, RZ ;  /* 0x000000ff00047202 */ /* 0x000fe20000000f00 */
[--C-:B------:R-:W-:Y:S02]  /*5ff0*/  @!P2 HADD2.F32 R4, -RZ, R59.reuse.H0_H0 ;  /* 0x2000003bff04a230 */ /* 0x100fe40000004100 */
[----:B------:R-:W-:Y:S02]  /*6000*/  @!P2 HADD2.F32 R2, -RZ, R59.H1_H1 ;  /* 0x3000003bff02a230 */ /* 0x000fe40000004100 */
[----:B------:R-:W-:Y:S02]  /*6010*/  @!P2 HADD2.F32 R10, -RZ, R58.H0_H0 ;  /* 0x2000003aff0aa230 */ /* 0x000fe40000004100 */
[----:B------:R-:W-:Y:S01]  /*6020*/  @!P2 HADD2.F32 R59, -RZ, R114.H0_H0 ;  /* 0x20000072ff3ba230 */ /* 0x000fe20000004100 */
[----:B0-----:R-:W-:Y:S01]  /*6030*/  HFMA2.MMA R0, -RZ, RZ, 0, 0 ;  /* 0x00000000ff007435 */ /* 0x001fe200000001ff */
[----:B------:R-:W-:Y:S01]  /*6040*/  @!P2 HADD2.F32 R9, -RZ, R58.H1_H1 ;  /* 0x3000003aff09a230 */ /* 0x000fe20000004100 */
[----:B------:R-:W-:Y:S04]  /*6050*/  STL [R1+0x264], R176 ;  /* 0x000264b001007387 */ /* 0x000fe80000100800 */
[----:B------:R-:W-:Y:S01]  /*6060*/  STL [R1+0x268], R175 ;  /* 0x000268af01007387 */ /* 0x000fe20000100800 */
[----:B------:R-:W-:-:S03]  /*6070*/  @!P2 FMUL R0, R10, R59 ;  /* 0x0000003b0a00a220 */ /* 0x000fc60000400000 */
[----:B------:R-:W-:Y:S01]  /*6080*/  STL [R1+0x280], R168 ;  /* 0x000280a801007387 */ /* 0x000fe20000100800 */
[----:B------:R-:W-:-:S03]  /*6090*/  @!P2 HADD2.F32 R58, -RZ, R115.H0_H0 ;  /* 0x20000073ff3aa230 */ /* 0x000fc60000004100 */
[----:B------:R-:W-:Y:S01]  /*60a0*/  STL [R1+0x2c4], R10 ;  /* 0x0002c40a01007387 */ /* 0x000fe20000100800 */
[----:B------:R-:W-:-:S03]  /*60b0*/  @!P2 HADD2.F32 R114, -RZ, R114.H1_H1 ;  /* 0x30000072ff72a230 */ /* 0x000fc60000004100 */
[----:B------:R-:W-:Y:S01]  /*60c0*/  STL [R1+0x2c8], R9 ;  /* 0x0002c80901007387 */ /* 0x000fe20000100800 */
[----:B------:R-:W-:-:S03]  /*60d0*/  @!P2 HADD2.F32 R115, -RZ, R115.H1_H1 ;  /* 0x30000073ff73a230 */ /* 0x000fc60000004100 */
[----:B------:R-:W4:Y:S04]  /*60e0*/  @!P1 LDG.E.64 R130, desc[UR4][R112.64+0x1c00] ;  /* 0x001c000470829981 */ /* 0x000f28000c1e1b00 */
[----:B------:R-:W-:Y:S01]  /*60f0*/  STL [R1+0x2d4], R4 ;  /* 0x0002d40401007387 */ /* 0x000fe20000100800 */
[----:B------:R-:W-:-:S03]  /*6100*/  CS2R R170, SRZ ;  /* 0x0000000000aa7805 */ /* 0x000fc6000001ff00 */
[----:B------:R-:W4:Y:S04]  /*6110*/  @!P1 LDG.E.64 R116, desc[UR4][R126.64+0x1c00] ;  /* 0x001c00047e749981 */ /* 0x000f28000c1e1b00 */
[----:B------:R-:W-:Y:S04]  /*6120*/  STL [R1+0x2dc], R2 ;  /* 0x0002dc0201007387 */ /* 0x000fe80000100800 */
[----:B------:R0:W-:Y:S01]  /*6130*/  STL [R1+0x2c0], R0 ;  /* 0x0002c00001007387 */ /* 0x0001e20000100800 */
[----:B------:R-:W-:Y:S01]  /*6140*/  @!P2 FMUL R170, R9, R114 ;  /* 0x0000007209aaa220 */ /* 0x000fe20000400000 */
[----:B------:R-:W-:Y:S01]  /*6150*/  @!P2 FMUL R3, R4, R58 ;  /* 0x0000003a0403a220 */ /* 0x000fe20000400000 */
[----:B------:R-:W-:Y:S01]  /*6160*/  @!P2 FMUL R169, R2, R115 ;  /* 0x0000007302a9a220 */ /* 0x000fe20000400000 */
[----:B0-----:R-:W-:-:S04]  /*6170*/  IADD3 R0, R110, 0xe80, RZ ;  /* 0x00000e806e007810 */ /* 0x001fc80007ffe0ff */
[----:B------:R-:W-:-:S13]  /*6180*/  ISETP.GE.AND P2, PT, R0, R138, PT ;  /* 0x0000008a0000720c */ /* 0x000fda0003f46270 */
[----:B------:R-:W4:Y:S04]  /*6190*/  @!P2 LDG.E.64 R58, desc[UR4][R112.64+0x1d00] ;  /* 0x001d0004703aa981 */ /* 0x000f28000c1e1b00 */
[----:B------:R-:W4:Y:S01]  /*61a0*/  @!P2 LDG.E.64 R114, desc[UR4][R126.64+0x1d00] ;  /* 0x001d00047e72a981 */ /* 0x000f22000c1e1b00 */
[----:B------:R-:W-:Y:S02]  /*61b0*/  CS2R R10, SRZ ;  /* 0x00000000000a7805 */ /* 0x000fe4000001ff00 */
[----:B------:R-:W-:Y:S01]  /*61c0*/  MOV R9, RZ ;  /* 0x000000ff00097202 */ /* 0x000fe20000000f00 */
[--C-:B------:R-:W-:Y:S01]  /*61d0*/  @!P3 HADD2.F32 R10, -RZ, R54.reuse.H0_H0 ;  /* 0x20000036ff0ab230 */ /* 0x100fe20000004100 */
[----:B------:R0:W-:Y:S01]  /*61e0*/  STL [R1+0x9b0], R0 ;  /* 0x0009b00001007387 */ /* 0x0001e20000100800 */
[----:B------:R-:W-:-:S02]  /*61f0*/  @!P3 HADD2.F32 R9, -RZ, R54.H1_H1 ;  /* 0x30000036ff09b230 */ /* 0x000fc40000004100 */
[----:B------:R-:W-:Y:S01]  /*6200*/  @!P3 HADD2.F32 R54, -RZ, R56.H0_H0 ;  /* 0x20000038ff36b230 */ /* 0x000fe20000004100 */
[----:B------:R1:W-:Y:S01]  /*6210*/  STL [R1+0x2b0], R3 ;  /* 0x0002b00301007387 */ /* 0x0003e20000100800 */
[----:B0-----:R-:W-:-:S03]  /*6220*/  HFMA2.MMA R0, -RZ, RZ, 0, 0 ;  /* 0x00000000ff007435 */ /* 0x001fc600000001ff */
[----:B------:R-:W-:Y:S01]  /*6230*/  STL [R1+0x2ac], R170 ;  /* 0x0002acaa01007387 */ /* 0x000fe20000100800 */
[----:B-1----:R-:W-:Y:S01]  /*6240*/  CS2R R2, SRZ ;  /* 0x0000000000027805 */ /* 0x002fe2000001ff00 */
[--C-:B------:R-:W-:Y:S02]  /*6250*/  @!P3 HADD2.F32 R3, -RZ, R55.reuse.H0_H0 ;  /* 0x20000037ff03b230 */ /* 0x100fe40000004100 */
[----:B------:R-:W-:Y:S01]  /*6260*/  STL [R1+0x2b4], R169 ;  /* 0x0002b4a901007387 */ /* 0x000fe20000100800 */
[----:B------:R-:W-:Y:S02]  /*6270*/  @!P3 HADD2.F32 R2, -RZ, R55.H1_H1 ;  /* 0x30000037ff02b230 */ /* 0x000fe40000004100 */
[----:B------:R-:W-:Y:S01]  /*6280*/  @!P3 FMUL R0, R10, R54 ;  /* 0x000000360a00b220 */ /* 0x000fe20000400000 */
[----:B------:R-:W-:Y:S01]  /*6290*/  STL [R1+0x2e4], R10 ;  /* 0x0002e40a01007387 */ /* 0x000fe20000100800 */
[----:B------:R-:W-:-:S03]  /*62a0*/  @!P3 HADD2.F32 R55, -RZ, R57.H0_H0 ;  /* 0x20000039ff37b230 */ /* 0x000fc60000004100 */
[----:B------:R-:W-:Y:S01]  /*62b0*/  STL [R1+0x2e8], R9 ;  /* 0x0002e80901007387 */ /* 0x000fe20000100800 */
[----:B------:R-:W-:-:S03]  /*62c0*/  @!P3 HADD2.F32 R56, -RZ, R56.H1_H1 ;  /* 0x30000038ff38b230 */ /* 0x000fc60000004100 */
[----:B------:R-:W-:Y:S01]  /*62d0*/  STL [R1+0x2f8], R3 ;  /* 0x0002f80301007387 */ /* 0x000fe20000100800 */
[----:B------:R-:W-:-:S03]  /*62e0*/  @!P3 HADD2.F32 R57, -RZ, R57.H1_H1 ;  /* 0x30000039ff39b230 */ /* 0x000fc60000004100 */
[----:B------:R-:W-:Y:S01]  /*62f0*/  STL [R1+0x2fc], R2 ;  /* 0x0002fc0201007387 */ /* 0x000fe20000100800 */
[----:B------:R-:W-:-:S03]  /*6300*/  HFMA2.MMA R12, -RZ, RZ, 0, 0 ;  /* 0x00000000ff0c7435 */ /* 0x000fc600000001ff */
[----:B------:R0:W-:Y:S01]  /*6310*/  STL [R1+0x2e0], R0 ;  /* 0x0002e00001007387 */ /* 0x0001e20000100800 */
[----:B------:R-:W-:Y:S02]  /*6320*/  CS2R R244, SRZ ;  /* 0x0000000000f47805 */ /* 0x000fe4000001ff00 */
[----:B------:R-:W-:Y:S01]  /*6330*/  MOV R4, RZ ;  /* 0x000000ff00047202 */ /* 0x000fe20000000f00 */
[----:B------:R-:W-:Y:S01]  /*6340*/  @!P3 FMUL R4, R9, R56 ;  /* 0x000000380904b220 */ /* 0x000fe20000400000 */
[----:B------:R-:W-:Y:S01]  /*6350*/  @!P3 FMUL R244, R3, R55 ;  /* 0x0000003703f4b220 */ /* 0x000fe20000400000 */
[----:B------:R-:W-:Y:S01]  /*6360*/  @!P3 FMUL R171, R2, R57 ;  /* 0x0000003902abb220 */ /* 0x000fe20000400000 */
[----:B0-----:R-:W-:Y:S01]  /*6370*/  IADD3 R0, R110, 0xf00, RZ ;  /* 0x00000f006e007810 */ /* 0x001fe20007ffe0ff */
[--C-:B--2---:R-:W-:Y:S02]  /*6380*/  @!P4 HADD2.F32 R12, -RZ, R120.reuse.H0_H0 ;  /* 0x20000078ff0cc230 */ /* 0x104fe40000004100 */
[----:B------:R-:W-:Y:S01]  /*6390*/  @!P4 HADD2.F32 R11, -RZ, R120.H1_H1 ;  /* 0x30000078ff0bc230 */ /* 0x000fe20000004100 */
[----:B------:R-:W-:Y:S01]  /*63a0*/  ISETP.GE.AND P3, PT, R0, R138, PT ;  /* 0x0000008a0000720c */ /* 0x000fe20003f66270 */
[----:B------:R0:W-:Y:S01]  /*63b0*/  STL [R1+0x9b4], R0 ;  /* 0x0009b40001007387 */ /* 0x0001e20000100800 */
[----:B------:R-:W-:Y:S01]  /*63c0*/  @!P4 HADD2.F32 R120, -RZ, R134.H0_H0 ;  /* 0x20000086ff78c230 */ /* 0x000fe20000004100 */
[----:B------:R-:W-:-:S02]  /*63d0*/  MOV R9, RZ ;  /* 0x000000ff00097202 */ /* 0x000fc40000000f00 */
[----:B------:R-:W-:Y:S01]  /*63e0*/  CS2R R2, SRZ ;  /* 0x0000000000027805 */ /* 0x000fe2000001ff00 */
[----:B------:R1:W-:Y:S01]  /*63f0*/  STL [R1+0x2cc], R4 ;  /* 0x0002cc0401007387 */ /* 0x0003e20000100800 */
[--C-:B------:R-:W-:Y:S01]  /*6400*/  @!P4 HADD2.F32 R9, -RZ, R121.reuse.H0_H0 ;  /* 0x20000079ff09c230 */ /* 0x100fe20000004100 */
[----:B0-----:R-:W-:Y:S02]  /*6410*/  HFMA2.MMA R0, -RZ, RZ, 0, 0 ;  /* 0x00000000ff007435 */ /* 0x001fe400000001ff */
[----:B------:R-:W-:Y:S01]  /*6420*/  STL [R1+0x2d0], R244 ;  /* 0x0002d0f401007387 */ /* 0x000fe20000100800 */
[----:B------:R-:W-:-:S03]  /*6430*/  @!P4 HADD2.F32 R3, -RZ, R121.H1_H1 ;  /* 0x30000079ff03c230 */ /* 0x000fc60000004100 */
[----:B------:R-:W-:Y:S01]  /*6440*/  STL [R1+0x2d8], R171 ;  /* 0x0002d8ab01007387 */ /* 0x000fe20000100800 */
[----:B------:R-:W-:Y:S01]  /*6450*/  @!P4 FMUL R0, R12, R120 ;  /* 0x000000780c00c220 */ /* 0x000fe20000400000 */
[----:B------:R-:W-:Y:S01]  /*6460*/  @!P4 HADD2.F32 R134, -RZ, R134.H1_H1 ;  /* 0x30000086ff86c230 */ /* 0x000fe20000004100 */
[----:B-1----:R-:W-:Y:S01]  /*6470*/  HFMA2.MMA R4, -RZ, RZ, 0, 0 ;  /* 0x00000000ff047435 */ /* 0x002fe200000001ff */
[----:B------:R-:W-:Y:S01]  /*6480*/  STL [R1+0x304], R12 ;  /* 0x0003040c01007387 */ /* 0x000fe20000100800 */
[----:B------:R-:W-:-:S03]  /*6490*/  @!P4 HADD2.F32 R121, -RZ, R135.H0_H0 ;  /* 0x20000087ff79c230 */ /* 0x000fc60000004100 */
[----:B------:R-:W-:Y:S01]  /*64a0*/  STL [R1+0x308], R11 ;  /* 0x0003080b01007387 */ /* 0x000fe20000100800 */
[----:B------:R-:W-:-:S03]  /*64b0*/  @!P4 HADD2.F32 R135, -RZ, R135.H1_H1 ;  /* 0x30000087ff87c230 */ /* 0x000fc60000004100 */
[----:B------:R-:W-:Y:S01]  /*64c0*/  STL [R1+0x314], R9 ;  /* 0x0003140901007387 */ /* 0x000fe20000100800 */
[----:B------:R-:W-:-:S03]  /*64d0*/  MOV R10, RZ ;  /* 0x000000ff000a7202 */ /* 0x000fc60000000f00 */
[----:B------:R-:W-:Y:S01]  /*64e0*/  STL [R1+0x31c], R3 ;  /* 0x00031c0301007387 */ /* 0x000fe20000100800 */
[----:B------:R-:W-:-:S03]  /*64f0*/  @!P4 FMUL R10, R11, R134 ;  /* 0x000000860b0ac220 */ /* 0x000fc60000400000 */
[----:B------:R0:W-:Y:S01]  /*6500*/  STL [R1+0x300], R0 ;  /* 0x0003000001007387 */ /* 0x0001e20000100800 */
[----:B------:R-:W-:Y:S01]  /*6510*/  @!P4 FMUL R4, R9, R121 ;  /* 0x000000790904c220 */ /* 0x000fe20000400000 */
[----:B------:R-:W-:Y:S02]  /*6520*/  @!P4 FMUL R2, R3, R135 ;  /* 0x000000870302c220 */ /* 0x000fe40000400000 */
[----:B------:R-:W2:Y:S04]  /*6530*/  @!P3 LDG.E.64 R54, desc[UR4][R112.64+0x1e00] ;  /* 0x001e00047036b981 */ /* 0x000ea8000c1e1b00 */
[----:B------:R-:W2:Y:S01]  /*6540*/  @!P3 LDG.E.64 R56, desc[UR4][R126.64+0x1e00] ;  /* 0x001e00047e38b981 */ /* 0x000ea2000c1e1b00 */
[----:B0-----:R-:W-:-:S05]  /*6550*/  IADD3 R0, R110, 0xf80, RZ ;  /* 0x00000f806e007810 */ /* 0x001fca0007ffe0ff */
[----:B------:R0:W-:Y:S01]  /*6560*/  STL [R1+0x9b8], R0 ;  /* 0x0009b80001007387 */ /* 0x0001e20000100800 */
[----:B------:R-:W-:-:S03]  /*6570*/  ISETP.GE.AND P4, PT, R0, R138, PT ;  /* 0x0000008a0000720c */ /* 0x000fc60003f86270 */
[----:B------:R-:W-:Y:S01]  /*6580*/  STL [R1+0x2ec], R10 ;  /* 0x0002ec0a01007387 */ /* 0x000fe20000100800 */
[----:B------:R-:W-:-:S03]  /*6590*/  @!P5 HADD2.F32 R120, -RZ, R132.H0_H0 ;  /* 0x20000084ff78d230 */ /* 0x000fc60000004100 */
[----:B------:R-:W-:Y:S01]  /*65a0*/  STL [R1+0x2f0], R4 ;  /* 0x0002f00401007387 */ /* 0x000fe20000100800 */
[----:B0-----:R-:W-:-:S03]  /*65b0*/  HFMA2.MMA R0, -RZ, RZ, 0, 0 ;  /* 0x00000000ff007435 */ /* 0x001fc600000001ff */
[----:B------:R0:W-:Y:S01]  /*65c0*/  STL [R1+0x2f4], R2 ;  /* 0x0002f40201007387 */ /* 0x0001e20000100800 */
[----:B------:R-:W-:Y:S01]  /*65d0*/  MOV R11, RZ ;  /* 0x000000ff000b7202 */ /* 0x000fe20000000f00 */
[--C-:B------:R-:W-:Y:S01]  /*65e0*/  @!P5 HADD2.F32 R11, -RZ, R136.reuse.H1_H1 ;  /* 0x30000088ff0bd230 */ /* 0x100fe20000004100 */
[----:B------:R-:W-:Y:S01]  /*65f0*/  MOV R9, RZ ;  /* 0x000000ff00097202 */ /* 0x000fe20000000f00 */
[----:B------:R-:W-:Y:S01]  /*6600*/  @!P5 HADD2.F32 R9, -RZ, R137.H0_H0 ;  /* 0x20000089ff09d230 */ /* 0x000fe20000004100 */
[----:B------:R-:W2:Y:S01]  /*6610*/  @!P4 LDG.E.64 R134, desc[UR4][R126.64+0x1f00] ;  /* 0x001f00047e86c981 */ /* 0x000ea2000c1e1b00 */
[----:B0-----:R-:W-:Y:S01]  /*6620*/  CS2R R2, SRZ ;  /* 0x0000000000027805 */ /* 0x001fe2000001ff00 */
[----:B------:R-:W-:Y:S01]  /*6630*/  @!P5 HADD2.F32 R2, -RZ, R136.H0_H0 ;  /* 0x20000088ff02d230 */ /* 0x000fe20000004100 */
[----:B------:R-:W-:Y:S01]  /*6640*/  HFMA2.MMA R10, -RZ, RZ, 0, 0 ;  /* 0x00000000ff0a7435 */ /* 0x000fe200000001ff */
[----:B------:R-:W-:-:S03]  /*6650*/  @!P5 HADD2.F32 R132, -RZ, R132.H1_H1 ;  /* 0x30000084ff84d230 */ /* 0x000fc60000004100 */
[----:B------:R-:W-:Y:S01]  /*6660*/  @!P5 FMUL R0, R2, R120 ;  /* 0x000000780200d220 */ /* 0x000fe20000400000 */
[----:B------:R0:W-:Y:S01]  /*6670*/  STL [R1+0x320], R2 ;  /* 0x0003200201007387 */ /* 0x0001e20000100800 */
[----:B------:R-:W-:Y:S02]  /*6680*/  @!P5 HADD2.F32 R136, -RZ, R133.H0_H0 ;  /* 0x20000085ff88d230 */ /* 0x000fe40000004100 */
[----:B------:R-:W-:Y:S01]  /*6690*/  @!P5 HADD2.F32 R3, -RZ, R137.H1_H1 ;  /* 0x30000089ff03d230 */ /* 0x000fe20000004100 */
[----:B------:R-:W-:Y:S01]  /*66a0*/  STL [R1+0x324], R11 ;  /* 0x0003240b01007387 */ /* 0x000fe20000100800 */
[----:B------:R-:W-:-:S03]  /*66b0*/  @!P5 HADD2.F32 R133, -RZ, R133.H1_H1 ;  /* 0x30000085ff85d230 */ /* 0x000fc60000004100 */
[----:B------:R-:W-:Y:S01]  /*66c0*/  STL [R1+0x330], R9 ;  /* 0x0003300901007387 */ /* 0x000fe20000100800 */
[----:B0-----:R-:W-:-:S03]  /*66d0*/  HFMA2.MMA R2, -RZ, RZ, 0, 0 ;  /* 0x00000000ff027435 */ /* 0x001fc600000001ff */
[----:B------:R0:W-:Y:S01]  /*66e0*/  STL [R1+0x328], R0 ;  /* 0x0003280001007387 */ /* 0x0001e20000100800 */
[----:B------:R-:W-:Y:S01]  /*66f0*/  MOV R4, RZ ;  /* 0x000000ff00047202 */ /* 0x000fe20000000f00 */
[----:B------:R-:W-:Y:S02]  /*6700*/  @!P5 FMUL R10, R11, R132 ;  /* 0x000000840b0ad220 */ /* 0x000fe40000400000 */
[----:B------:R-:W2:Y:S01]  /*6710*/  @!P4 LDG.E.64 R120, desc[UR4][R112.64+0x1f00] ;  /* 0x001f00047078c981 */ /* 0x000ea2000c1e1b00 */
[----:B------:R-:W-:Y:S01]  /*6720*/  @!P5 FMUL R4, R9, R136 ;  /* 0x000000880904d220 */ /* 0x000fe20000400000 */
[----:B------:R-:W-:Y:S01]  /*6730*/  @!P5 FMUL R2, R3, R133 ;  /* 0x000000850302d220 */ /* 0x000fe20000400000 */
[----:B0-----:R-:W-:Y:S01]  /*6740*/  IADD3 R0, R110, 0x1000, RZ ;  /* 0x000010006e007810 */ /* 0x001fe20007ffe0ff */
[----:B------:R0:W-:Y:S03]  /*6750*/  STL [R1+0x334], R3 ;  /* 0x0003340301007387 */ /* 0x0001e60000100800 */
[----:B------:R-:W-:Y:S01]  /*6760*/  ISETP.GE.AND P5, PT, R0, R138, PT ;  /* 0x0000008a0000720c */ /* 0x000fe20003fa6270 */
[----:B------:R-:W-:Y:S04]  /*6770*/  STL [R1+0x9bc], R0 ;  /* 0x0009bc0001007387 */ /* 0x000fe80000100800 */
[----:B------:R-:W-:Y:S04]  /*6780*/  STL [R1+0x30c], R10 ;  /* 0x00030c0a01007387 */ /* 0x000fe80000100800 */
[----:B------:R1:W-:Y:S01]  /*6790*/  STL [R1+0x310], R4 ;  /* 0x0003100401007387 */ /* 0x0003e20000100800 */
[----:B------:R-:W-:Y:S01]  /*67a0*/  MOV R9, RZ ;  /* 0x000000ff00097202 */ /* 0x000fe20000000f00 */
[----:B------:R-:W-:-:S02]  /*67b0*/  @!P6 HADD2.F32 R9, -RZ, R118.H0_H0 ;  /* 0x20000076ff09e230 */ /* 0x000fc40000004100 */
[----:B------:R3:W-:Y:S01]  /*67c0*/  STL [R1+0x318], R2 ;  /* 0x0003180201007387 */ /* 0x0007e20000100800 */
[----:B0-----:R-:W-:-:S03]  /*67d0*/  MOV R3, RZ ;  /* 0x000000ff00037202 */ /* 0x001fc60000000f00 */
[----:B------:R-:W2:Y:S01]  /*67e0*/  @!P5 LDG.E.64 R136, desc[UR4][R112.64+0x2000] ;  /* 0x002000047088d981 */ /* 0x000ea2000c1e1b00 */
[----:B-1----:R-:W-:-:S03]  /*67f0*/  HFMA2.MMA R4, -RZ, RZ, 0, 0 ;  /* 0x00000000ff047435 */ /* 0x002fc600000001ff */
[----:B------:R-:W2:Y:S01]  /*6800*/  @!P5 LDG.E.64 R132, desc[UR4][R126.64+0x2000] ;  /* 0x002000047e84d981 */ /* 0x000ea2000c1e1b00 */
[----:B---3--:R-:W-:Y:S01]  /*6810*/  HFMA2.MMA R2, -RZ, RZ, 0, 0 ;  /* 0x00000000ff027435 */ /* 0x008fe200000001ff */
[----:B------:R-:W-:Y:S02]  /*6820*/  @!P6 HADD2.F32 R4, -RZ, R118.H1_H1 ;  /* 0x30000076ff04e230 */ /* 0x000fe40000004100 */
[----:B------:R-:W-:Y:S01]  /*6830*/  @!P6 HADD2.F32 R118, -RZ, R122.H0_H0 ;  /* 0x2000007aff76e230 */ /* 0x000fe20000004100 */
[----:B------:R-:W-:Y:S01]  /*6840*/  MOV R0, RZ ;  /* 0x000000ff00007202 */ /* 0x000fe20000000f00 */
[--C-:B------:R-:W-:Y:S02]  /*6850*/  @!P6 HADD2.F32 R3, -RZ, R119.reuse.H0_H0 ;  /* 0x20000077ff03e230 */ /* 0x100fe40000004100 */
[----:B------:R-:W-:Y:S02]  /*6860*/  @!P6 HADD2.F32 R2, -RZ, R119.H1_H1 ;  /* 0x30000077ff02e230 */ /* 0x000fe40000004100 */
[----:B------:R-:W-:Y:S01]  /*6870*/  @!P6 FMUL R0, R9, R118 ;  /* 0x000000760900e220 */ /* 0x000fe20000400000 */
[----:B------:R-:W-:Y:S01]  /*6880*/  STL [R1+0x348], R9 ;  /* 0x0003480901007387 */ /* 0x000fe20000100800 */
[----:B------:R-:W-:-:S03]  /*6890*/  @!P6 HADD2.F32 R119, -RZ, R123.H0_H0 ;  /* 0x2000007bff77e230 */ /* 0x000fc60000004100 */
[----:B------:R-:W-:Y:S01]  /*68a0*/  STL [R1+0x34c], R4 ;  /* 0x00034c0401007387 */ /* 0x000fe20000100800 */
[----:B------:R-:W-:Y:S02]  /*68b0*/  @!P6 HADD2.F32 R122, -RZ, R122.H1_H1 ;  /* 0x3000007aff7ae230 */ /* 0x000fe40000004100 */
[----:B------:R-:W-:Y:S01]  /*68c0*/  @!P6 HADD2.F32 R123, -RZ, R123.H1_H1 ;  /* 0x3000007bff7be230 */ /* 0x000fe20000004100 */
[----:B------:R-:W-:Y:S01]  /*68d0*/  STL [R1+0x484], R3 ;  /* 0x0004840301007387 */ /* 0x000fe20000100800 */
[----:B------:R-:W-:-:S03]  /*68e0*/  CS2R R172, SRZ ;  /* 0x0000000000ac7805 */ /* 0x000fc6000001ff00 */
[----:B------:R-:W-:Y:S01]  /*68f0*/  STL [R1+0x498], R2 ;  /* 0x0004980201007387 */ /* 0x000fe20000100800 */
[----:B------:R-:W-:-:S03]  /*6900*/  CS2R R146, SRZ ;  /* 0x0000000000927805 */ /* 0x000fc6000001ff00 */
[----:B------:R0:W-:Y:S01]  /*6910*/  STL [R1+0x338], R0 ;  /* 0x0003380001007387 */ /* 0x0001e20000100800 */
[----:B------:R-:W-:Y:S01]  /*6920*/  @!P6 FMUL R172, R4, R122 ;  /* 0x0000007a04ace220 */ /* 0x000fe20000400000 */
[----:B------:R-:W-:Y:S01]  /*6930*/  @!P6 FMUL R147, R3, R119 ;  /* 0x000000770393e220 */ /* 0x000fe20000400000 */
[----:B------:R-:W-:Y:S01]  /*6940*/  @!P6 FMUL R146, R2, R123 ;  /* 0x0000007b0292e220 */ /* 0x000fe20000400000 */
[----:B0-----:R-:W-:-:S04]  /*6950*/  IADD3 R0, R110, 0x1080, RZ ;  /* 0x000010806e007810 */ /* 0x001fc80007ffe0ff */
[----:B------:R-:W-:-:S13]  /*6960*/  ISETP.GE.AND P6, PT, R0, R138, PT ;  /* 0x0000008a0000720c */ /* 0x000fda0003fc6270 */
[----:B------:R-:W3:Y:S04]  /*6970*/  @!P6 LDG.E.64 R118, desc[UR4][R112.64+0x2100] ;  /* 0x002100047076e981 */ /* 0x000ee8000c1e1b00 */
[----:B------:R-:W3:Y:S04]  /*6980*/  @!P6 LDG.E.64 R122, desc[UR4][R126.64+0x2100] ;  /* 0x002100047e7ae981 */ /* 0x000ee8000c1e1b00 */
[----:B------:R0:W-:Y:S01]  /*6990*/  STL [R1+0x9c4], R0 ;  /* 0x0009c40001007387 */ /* 0x0001e20000100800 */
[----:B------:R-:W-:Y:S01]  /*69a0*/  HFMA2.MMA R3, -RZ, RZ, 0, 0 ;  /* 0x00000000ff037435 */ /* 0x000fe200000001ff */
[----:B------:R-:W-:Y:S01]  /*69b0*/  MOV R9, RZ ;  /* 0x000000ff00097202 */ /* 0x000fe20000000f00 */
[----:B------:R-:W-:Y:S01]  /*69c0*/  @!P0 HADD2.F32 R9, -RZ, R124.H1_H1 ;  /* 0x3000007cff098230 */ /* 0x000fe20000004100 */
[----:B------:R-:W-:Y:S01]  /*69d0*/  STL [R1+0x32c], R172 ;  /* 0x00032cac01007387 */ /* 0x000fe20000100800 */
[----:B------:R-:W-:-:S02]  /*69e0*/  HFMA2.MMA R109, -RZ, RZ, 0, 0 ;  /* 0x00000000ff6d7435 */ /* 0x000fc400000001ff */
[----:B0-----:R-:W-:Y:S01]  /*69f0*/  HFMA2.MMA R0, -RZ, RZ, 0, 0 ;  /* 0x00000000ff007435 */ /* 0x001fe200000001ff */
[----:B------:R-:W-:Y:S01]  /*6a00*/  STL [R1+0xf90], R172 ;  /* 0x000f90ac01007387 */ /* 0x000fe20000100800 */
[----:B------:R-:W-:-:S03]  /*6a10*/  MOV R2, RZ ;  /* 0x000000ff00027202 */ /* 0x000fc60000000f00 */
[----:B------:R-:W-:Y:S01]  /*6a20*/  @!P0 HADD2.F32 R0, -RZ, R124.H0_H0 ;  /* 0x2000007cff008230 */ /* 0x000fe20000004100 */
[----:B------:R-:W-:Y:S01]  /*6a30*/  STL [R1+0x340], R147 ;  /* 0x0003409301007387 */ /* 0x000fe20000100800 */
[--C-:B----4-:R-:W-:Y:S01]  /*6a40*/  @!P0 HADD2.F32 R124, -RZ, R128.reuse.H0_H0 ;  /* 0x20000080ff7c8230 */ /* 0x110fe20000004100 */
[----:B------:R-:W-:Y:S01]  /*6a50*/  HFMA2.MMA R108, -RZ, RZ, 0, 0 ;  /* 0x00000000ff6c7435 */ /* 0x000fe200000001ff */
[--C-:B------:R-:W-:Y:S01]  /*6a60*/  @!P0 HADD2.F32 R3, -RZ, R125.reuse.H0_H0 ;  /* 0x2000007dff038230 */ /* 0x100fe20000004100 */
[----:B------:R-:W-:Y:S01]  /*6a70*/  STL [R1+0xf94], R147 ;  /* 0x000f949301007387 */ /* 0x000fe20000100800 */
[----:B------:R-:W-:Y:S02]  /*6a80*/  @!P0 HADD2.F32 R2, -RZ, R125.H1_H1 ;  /* 0x3000007dff028230 */ /* 0x000fe40000004100 */
[----:B------:R-:W-:Y:S01]  /*6a90*/  @!P0 HADD2.F32 R128, -RZ, R128.H1_H1 ;  /* 0x30000080ff808230 */ /* 0x000fe20000004100 */
[----:B------:R-:W-:Y:S01]  /*6aa0*/  STL [R1+0x344], R146 ;  /* 0x0003449201007387 */ /* 0x000fe20000100800 */
[--C-:B------:R-:W-:Y:S01]  /*6ab0*/  @!P0 HADD2.F32 R125, -RZ, R129.reuse.H0_H0 ;  /* 0x20000081ff7d8230 */ /* 0x100fe20000004100 */
[----:B------:R-:W-:Y:S01]  /*6ac0*/  HFMA2.MMA R11, -RZ, RZ, 0, 0 ;  /* 0x00000000ff0b7435 */ /* 0x000fe200000001ff */
[----:B------:R-:W-:Y:S01]  /*6ad0*/  @!P0 HADD2.F32 R129, -RZ, R129.H1_H1 ;  /* 0x30000081ff818230 */ /* 0x000fe20000004100 */
[----:B------:R-:W-:Y:S01]  /*6ae0*/  STL [R1+0xf98], R146 ;  /* 0x000f989201007387 */ /* 0x000fe20000100800 */
[----:B------:R-:W-:Y:S01]  /*6af0*/  @!P0 FMUL R109, R0, R124 ;  /* 0x0000007c006d8220 */ /* 0x000fe20000400000 */
[----:B------:R-:W-:-:S02]  /*6b00*/  MOV R4, RZ ;  /* 0x000000ff00047202 */ /* 0x000fc40000000f00 */
[----:B------:R0:W-:Y:S01]  /*6b10*/  STL [R1+0x480], R0 ;  /* 0x0004800001007387 */ /* 0x0001e20000100800 */
[----:B------:R-:W-:Y:S01]  /*6b20*/  @!P0 FMUL R4, R9, R128 ;  /* 0x0000008009048220 */ /* 0x000fe20000400000 */
[----:B------:R-:W-:Y:S01]  /*6b30*/  @!P0 FMUL R108, R3, R125 ;  /* 0x0000007d036c8220 */ /* 0x000fe20000400000 */
[----:B------:R-:W-:Y:S01]  /*6b40*/  MOV R12, RZ ;  /* 0x000000ff000c7202 */ /* 0x000fe20000000f00 */
[----:B------:R1:W-:Y:S01]  /*6b50*/  STL [R1+0x494], R9 ;  /* 0x0004940901007387 */ /* 0x0003e20000100800 */
[--C-:B------:R-:W-:Y:S02]  /*6b60*/  @!P1 HADD2.F32 R12, -RZ, R130.reuse.H0_H0 ;  /* 0x20000082ff0c9230 */ /* 0x100fe40000004100 */
[----:B------:R-:W-:Y:S01]  /*6b70*/  @!P0 FMUL R173, R2, R129 ;  /* 0x0000008102ad8220 */ /* 0x000fe20000400000 */
[----:B------:R-:W-:Y:S01]  /*6b80*/  @!P1 HADD2.F32 R11, -RZ, R130.H1_H1 ;  /* 0x30000082ff0b9230 */ /* 0x000fe20000004100 */
[----:B------:R4:W-:Y:S01]  /*6b90*/  STL [R1+0x4b0], R3 ;  /* 0x0004b00301007387 */ /* 0x0009e20000100800 */
[----:B0-----:R-:W-:Y:S01]  /*6ba0*/  IADD3 R0, R110, 0x1100, RZ ;  /* 0x000011006e007810 */ /* 0x001fe20007ffe0ff */
[----:B------:R-:W-:-:S02]  /*6bb0*/  @!P1 HADD2.F32 R130, -RZ, R116.H0_H0 ;  /* 0x20000074ff829230 */ /* 0x000fc40000004100 */
[----:B------:R-:W-:Y:S01]  /*6bc0*/  STL [R1+0x4c4], R2 ;  /* 0x0004c40201007387 */ /* 0x000fe20000100800 */
[----:B-1----:R-:W-:-:S03]  /*6bd0*/  MOV R9, RZ ;  /* 0x000000ff00097202 */ /* 0x002fc60000000f00 */
[----:B------:R-:W-:Y:S01]  /*6be0*/  STL [R1+0x448], R109 ;  /* 0x0004486d01007387 */ /* 0x000fe20000100800 */
[----:B----4-:R-:W-:-:S03]  /*6bf0*/  HFMA2.MMA R3, -RZ, RZ, 0, 0 ;  /* 0x00000000ff037435 */ /* 0x010fc600000001ff */
[----:B------:R0:W-:Y:S01]  /*6c00*/  STL [R1+0x9c8], R0 ;  /* 0x0009c80001007387 */ /* 0x0001e20000100800 */
[----:B------:R-:W-:Y:S01]  /*6c10*/  ISETP.GE.AND P0, PT, R0, R138, PT ;  /* 0x0000008a0000720c */ /* 0x000fe20003f06270 */
[--C-:B------:R-:W-:Y:S02]  /*6c20*/  @!P1 HADD2.F32 R9, -RZ, R131.reuse.H0_H0 ;  /* 0x20000083ff099230 */ /* 0x100fe40000004100 */
[----:B------:R1:W-:Y:S01]  /*6c30*/  STL [R1+0x408], R4 ;  /* 0x0004080401007387 */ /* 0x0003e20000100800 */
[----:B------:R-:W-:-:S03]  /*6c40*/  @!P1 HADD2.F32 R3, -RZ, R131.H1_H1 ;  /* 0x30000083ff039230 */ /* 0x000fc60000004100 */
[----:B------:R-:W-:Y:S01]  /*6c50*/  STL [R1+0x46c], R108 ;  /* 0x00046c6c01007387 */ /* 0x000fe20000100800 */
[----:B0-----:R-:W-:Y:S01]  /*6c60*/  MOV R0, RZ ;  /* 0x000000ff00007202 */ /* 0x001fe20000000f00 */
[----:B------:R-:W-:Y:S02]  /*6c70*/  @!P1 FMUL R0, R12, R130 ;  /* 0x000000820c009220 */ /* 0x000fe40000400000 */
[----:B------:R-:W-:Y:S01]  /*6c80*/  STL [R1+0xf8c], R108 ;  /* 0x000f8c6c01007387 */ /* 0x000fe20000100800 */
[----:B------:R-:W-:Y:S01]  /*6c90*/  HFMA2.MMA R10, -RZ, RZ, 0, 0 ;  /* 0x00000000ff0a7435 */ /* 0x000fe200000001ff */
[----:B------:R-:W-:Y:S02]  /*6ca0*/  @!P1 HADD2.F32 R131, -RZ, R116.H1_H1 ;  /* 0x30000074ff839230 */ /* 0x000fe40000004100 */
[----:B------:R-:W-:Y:S04]  /*6cb0*/  STL [R1+0x474], R173 ;  /* 0x000474ad01007387 */ /* 0x000fe80000100800 */
[----:B------:R-:W-:Y:S01]  /*6cc0*/  STL [R1+0x4ac], R12 ;  /* 0x0004ac0c01007387 */ /* 0x000fe20000100800 */
[----:B------:R-:W-:-:S03]  /*6cd0*/  @!P1 HADD2.F32 R116, -RZ, R117.H0_H0 ;  /* 0x20000075ff749230 */ /* 0x000fc60000004100 */
[----:B------:R-:W-:Y:S01]  /*6ce0*/  STL [R1+0x4bc], R11 ;  /* 0x0004bc0b01007387 */ /* 0x000fe20000100800 */
[----:B------:R-:W-:-:S03]  /*6cf0*/  HFMA2.MMA R2, -RZ, RZ, 0, 0 ;  /* 0x00000000ff027435 */ /* 0x000fc600000001ff */
[----:B------:R-:W-:Y:S01]  /*6d00*/  STL [R1+0x4d4], R9 ;  /* 0x0004d40901007387 */ /* 0x000fe20000100800 */
[----:B------:R-:W-:-:S03]  /*6d10*/  @!P1 HADD2.F32 R117, -RZ, R117.H1_H1 ;  /* 0x30000075ff759230 */ /* 0x000fc60000004100 */
[----:B------:R-:W-:Y:S01]  /*6d20*/  STL [R1+0x4e8], R3 ;  /* 0x0004e80301007387 */ /* 0x000fe20000100800 */
[----:B------:R-:W-:-:S03]  /*6d30*/  @!P1 FMUL R10, R11, R131 ;  /* 0x000000830b0a9220 */ /* 0x000fc60000400000 */
[----:B------:R0:W-:Y:S01]  /*6d40*/  STL [R1+0x43c], R0 ;  /* 0x00043c0001007387 */ /* 0x0001e20000100800 */
[----:B-1----:R-:W-:Y:S01]  /*6d50*/  MOV R4, RZ ;  /* 0x000000ff00047202 */ /* 0x002fe20000000f00 */
[----:B------:R-:W-:Y:S01]  /*6d60*/  @!P1 FMUL R4, R9, R116 ;  /* 0x0000007409049220 */ /* 0x000fe20000400000 */
[----:B------:R-:W-:Y:S01]  /*6d70*/  @!P1 FMUL R2, R3, R117 ;  /* 0x0000007503029220 */ /* 0x000fe20000400000 */
[----:B------:R-:W4:Y:S04]  /*6d80*/  @!P0 LDG.E.64 R124, desc[UR4][R112.64+0x2200] ;  /* 0x00220004707c8981 */ /* 0x000f28000c1e1b00 */
[----:B------:R-:W4:Y:S01]  /*6d90*/  @!P0 LDG.E.64 R128, desc[UR4][R126.64+0x2200] ;  /* 0x002200047e808981 */ /* 0x000f22000c1e1b00 */
[----:B0-----:R-:W-:Y:S01]  /*6da0*/  IADD3 R0, R110, 0x1180, RZ ;  /* 0x000011806e007810 */ /* 0x001fe20007ffe0ff */
[----:B------:R-:W-:-:S03]  /*6db0*/  HFMA2.MMA R9, -RZ, RZ, 0, 0 ;  /* 0x00000000ff097435 */ /* 0x000fc600000001ff */
[----:B------:R-:W-:Y:S01]  /*6dc0*/  ISETP.GE.AND P1, PT, R0, R138, PT ;  /* 0x0000008a0000720c */ /* 0x000fe20003f26270 */
[----:B------:R0:W-:Y:S04]  /*6dd0*/  STL [R1+0x9cc], R0 ;  /* 0x0009cc0001007387 */ /* 0x0001e80000100800 */
[----:B------:R1:W-:Y:S01]  /*6de0*/  STL [R1+0x470], R10 ;  /* 0x0004700a01007387 */ /* 0x0003e20000100800 */
[----:B------:R-:W-:Y:S01]  /*6df0*/  MOV R3, RZ ;  /* 0x000000ff00037202 */ /* 0x000fe20000000f00 */
[----:B------:R-:W-:Y:S01]  /*6e00*/  @!P2 HADD2.F32 R9, -RZ, R59.H0_H0 ;  /* 0x2000003bff09a230 */ /* 0x000fe20000004100 */
[----:B0-----:R-:W-:Y:S01]  /*6e10*/  MOV R0, RZ ;  /* 0x000000ff00007202 */ /* 0x001fe20000000f00 */
[----:B------:R-:W-:Y:S01]  /*6e20*/  @!P2 HADD2.F32 R0, -RZ, R58.H0_H0 ;  /* 0x2000003aff00a230 */ /* 0x000fe20000004100 */
[----:B------:R-:W-:-:S03]  /*6e30*/  CS2R R158, SRZ ;  /* 0x00000000009e7805 */ /* 0x000fc6000001ff00 */
[----:B------:R-:W4:Y:S01]  /*6e40*/  @!P1 LDG.E.64 R130, desc[UR4][R112.64+0x2300] ;  /* 0x0023000470829981 */ /* 0x000f22000c1e1b00 */
[----:B-1----:R-:W-:Y:S01]  /*6e50*/  CS2R R10, SRZ ;  /* 0x00000000000a7805 */ /* 0x002fe2000001ff00 */
[----:B------:R-:W-:Y:S02]  /*6e60*/  @!P2 HADD2.F32 R10, -RZ, R58.H1_H1 ;  /* 0x3000003aff0aa230 */ /* 0x000fe40000004100 */
[--C-:B------:R-:W-:Y:S01]  /*6e70*/  @!P2 HADD2.F32 R58, -RZ, R114.reuse.H0_H0 ;  /* 0x20000072ff3aa230 */ /* 0x100fe20000004100 */
[----:B------:R0:W-:Y:S01]  /*6e80*/  STL [R1+0x47c], R4 ;  /* 0x00047c0401007387 */ /* 0x0001e20000100800 */
[----:B------:R-:W-:Y:S02]  /*6e90*/  @!P2 HADD2.F32 R3, -RZ, R59.H1_H1 ;  /* 0x3000003bff03a230 */ /* 0x000fe40000004100 */
[----:B------:R-:W-:Y:S01]  /*6ea0*/  @!P2 HADD2.F32 R59, -RZ, R115.H0_H0 ;  /* 0x20000073ff3ba230 */ /* 0x000fe20000004100 */
[----:B------:R1:W-:Y:S01]  /*6eb0*/  STL [R1+0x490], R2 ;  /* 0x0004900201007387 */ /* 0x0003e20000100800 */
[----:B------:R-:W-:-:S02]  /*6ec0*/  @!P2 HADD2.F32 R114, -RZ, R114.H1_H1 ;  /* 0x30000072ff72a230 */ /* 0x000fc40000004100 */
[----:B------:R-:W-:Y:S01]  /*6ed0*/  @!P2 FMUL R174, R0, R58 ;  /* 0x0000003a00aea220 */ /* 0x000fe20000400000 */
[----:B------:R-:W-:Y:S01]  /*6ee0*/  @!P2 HADD2.F32 R115, -RZ, R115.H1_H1 ;  /* 0x30000073ff73a230 */ /* 0x000fe20000004100 */
[----:B------:R1:W-:Y:S01]  /*6ef0*/  STL [R1+0x4d0], R0 ;  /* 0x0004d00001007387 */ /* 0x0003e20000100800 */
[----:B0-----:R-:W-:Y:S01]  /*6f00*/  HFMA2.MMA R4, -RZ, RZ, 0, 0 ;  /* 0x00000000ff047435 */ /* 0x001fe200000001ff */
[----:B------:R-:W-:Y:S02]  /*6f10*/  @!P2 FMUL R159, R10, R114 ;  /* 0x000000720a9fa220 */ /* 0x000fe40000400000 */
[----:B------:R-:W4:Y:S01]  /*6f20*/  @!P1 LDG.E.64 R116, desc[UR4][R126.64+0x2300] ;  /* 0x002300047e749981 */ /* 0x000f22000c1e1b00 */
[----:B-1----:R-:W-:Y:S01]  /*6f30*/  MOV R2, RZ ;  /* 0x000000ff00027202 */ /* 0x002fe20000000f00 */
[----:B------:R-:W-:Y:S01]  /*6f40*/  @!P2 FMUL R2, R3, R115 ;  /* 0x000000730302a220 */ /* 0x000fe20000400000 */
[----:B------:R-:W-:Y:S01]  /*6f50*/  IADD3 R0, R110, 0x1200, RZ ;  /* 0x000012006e007810 */ /* 0x000fe20007ffe0ff */
[----:B------:R-:W-:-:S03]  /*6f60*/  @!P2 FMUL R4, R9, R59 ;  /* 0x0000003b0904a220 */ /* 0x000fc60000400000 */
[----:B------:R-:W-:-:S13]  /*6f70*/  ISETP.GE.AND P2, PT, R0, R138, PT ;  /* 0x0000008a0000720c */ /* 0x000fda0003f46270 */
[----:B------:R-:W4:Y:S04]  /*6f80*/  @!P2 LDG.E.64 R58, desc[UR4][R112.64+0x2400] ;  /* 0x00240004703aa981 */ /* 0x000f28000c1e1b00 */
[----:B------:R-:W4:Y:S04]  /*6f90*/  @!P2 LDG.E.64 R114, desc[UR4][R126.64+0x2400] ;  /* 0x002400047e72a981 */ /* 0x000f28000c1e1b00 */
[----:B------:R-:W-:Y:S04]  /*6fa0*/  STL [R1+0x4e4], R10 ;  /* 0x0004e40a01007387 */ /* 0x000fe80000100800 */
[----:B------:R0:W-:Y:S04]  /*6fb0*/  STL [R1+0x4fc], R9 ;  /* 0x0004fc0901007387 */ /* 0x0001e80000100800 */
[----:B------:R1:W-:Y:S04]  /*6fc0*/  STL [R1+0x514], R3 ;  /* 0x0005140301007387 */ /* 0x0003e80000100800 */
[----:B------:R-:W-:Y:S01]  /*6fd0*/  STL [R1+0x4a4], R174 ;  /* 0x0004a4ae01007387 */ /* 0x000fe20000100800 */
[----:B0-----:R-:W-:-:S03]  /*6fe0*/  HFMA2.MMA R9, -RZ, RZ, 0, 0 ;  /* 0x00000000ff097435 */ /* 0x001fc600000001ff */
[----:B------:R0:W-:Y:S01]  /*6ff0*/  STL [R1+0x9d0], R0 ;  /* 0x0009d00001007387 */ /* 0x0001e20000100800 */
[----:B-1----:R-:W-:-:S03]  /*7000*/  HFMA2.MMA R3, -RZ, RZ, 0, 0 ;  /* 0x00000000ff037435 */ /* 0x002fc600000001ff */
[----:B------:R1:W-:Y:S01]  /*7010*/  STL [R1+0x4a8], R4 ;  /* 0x0004a80401007387 */ /* 0x0003e20000100800 */
[----:B--2---:R-:W-:-:S03]  /*7020*/  @!P3 HADD2.F32 R9, -RZ, R54.H0_H0 ;  /* 0x20000036ff09b230 */ /* 0x004fc60000004100 */
[----:B------:R-:W-:Y:S01]  /*7030*/  STL [R1+0x48c], R159 ;  /* 0x00048c9f01007387 */ /* 0x000fe20000100800 */
[----:B0-----:R-:W-:Y:S01]  /*7040*/  HFMA2.MMA R0, -RZ, RZ, 0, 0 ;  /* 0x00000000ff007435 */ /* 0x001fe200000001ff */
[----:B-1----:R-:W-:Y:S01]  /*7050*/  MOV R4, RZ ;  /* 0x000000ff00047202 */ /* 0x002fe20000000f00 */
[----:B------:R-:W-:Y:S02]  /*7060*/  @!P3 HADD2.F32 R4, -RZ, R54.H1_H1 ;  /* 0x30000036ff04b230 */ /* 0x000fe40000004100 */
[--C-:B------:R-:W-:Y:S01]  /*7070*/  @!P3 HADD2.F32 R54, -RZ, R56.reuse.H0_H0 ;  /* 0x20000038ff36b230 */ /* 0x100fe20000004100 */
[----:B------:R0:W-:Y:S01]  /*7080*/  STL [R1+0x4c0], R2 ;  /* 0x0004c00201007387 */ /* 0x0001e20000100800 */
[--C-:B------:R-:W-:Y:S02]  /*7090*/  @!P3 HADD2.F32 R3, -RZ, R55.reuse.H0_H0 ;  /* 0x20000037ff03b230 */ /* 0x100fe40000004100 */
[----:B------:R-:W-:Y:S02]  /*70a0*/  @!P3 HADD2.F32 R56, -RZ, R56.H1_H1 ;  /* 0x30000038ff38b230 */ /* 0x000fe40000004100 */
[----:B------:R-:W-:Y:S01]  /*70b0*/  @!P3 FMUL R0, R9, R54 ;  /* 0x000000360900b220 */ /* 0x000fe20000400000 */
[----:B------:R-:W-:Y:S01]  /*70c0*/  STL [R1+0x4f8], R9 ;  /* 0x0004f80901007387 */ /* 0x000fe20000100800 */
[----:B0-----:R-:W-:Y:S01]  /*70d0*/  MOV R2, RZ ;  /* 0x000000ff00027202 */ /* 0x001fe20000000f00 */
[----:B------:R-:W-:-:S02]  /*70e0*/  @!P3 HADD2.F32 R2, -RZ, R55.H1_H1 ;  /* 0x30000037ff02b230 */ /* 0x000fc40000004100 */
[----:B------:R0:W-:Y:S01]  /*70f0*/  STL [R1+0x50c], R4 ;  /* 0x00050c0401007387 */ /* 0x0001e20000100800 */
[--C-:B------:R-:W-:Y:S01]  /*7100*/  @!P3 HADD2.F32 R55, -RZ, R57.reuse.H0_H0 ;  /* 0x20000039ff37b230 */ /* 0x100fe20000004100 */
[----:B------:R-:W-:Y:S01]  /*7110*/  MOV R52, RZ ;  /* 0x000000ff00347202 */ /* 0x000fe20000000f00 */
[----:B------:R-:W-:Y:S01]  /*7120*/  @!P3 HADD2.F32 R57, -RZ, R57.H1_H1 ;  /* 0x30000039ff39b230 */ /* 0x000fe20000004100 */
[----:B------:R1:W-:Y:S01]  /*7130*/  STL [R1+0x52c], R3 ;  /* 0x00052c0301007387 */ /* 0x0003e20000100800 */
[----:B------:R-:W-:-:S03]  /*7140*/  @!P3 FMUL R52, R4, R56 ;  /* 0x000000380434b220 */ /* 0x000fc60000400000 */
[----:B------:R2:W-:Y:S01]  /*7150*/  STL [R1+0x54c], R2 ;  /* 0x00054c0201007387 */ /* 0x0005e20000100800 */
[----:B------:R-:W-:Y:S01]  /*7160*/  CS2R R50, SRZ ;  /* 0x0000000000327805 */ /* 0x000fe2000001ff00 */
[----:B0-----:R-:W-:Y:S02]  /*7170*/  HFMA2.MMA R4, -RZ, RZ, 0, 0 ;  /* 0x00000000ff047435 */ /* 0x001fe400000001ff */
[----:B------:R0:W-:Y:S01]  /*7180*/  STL [R1+0x4c8], R0 ;  /* 0x0004c80001007387 */ /* 0x0001e20000100800 */
[----:B------:R-:W-:Y:S01]  /*7190*/  @!P3 FMUL R51, R3, R55 ;  /* 0x000000370333b220 */ /* 0x000fe20000400000 */
[----:B------:R-:W-:Y:S01]  /*71a0*/  @!P3 FMUL R251, R2, R57 ;  /* 0x0000003902fbb220 */ /* 0x000fe20000400000 */
[----:B-1----:R-:W-:Y:S01]  /*71b0*/  MOV R3, RZ ;  /* 0x000000ff00037202 */ /* 0x002fe20000000f00 */
[--C-:B------:R-:W-:Y:S01]  /*71c0*/  @!P4 HADD2.F32 R4, -RZ, R120.reuse.H0_H0 ;  /* 0x20000078ff04c230 */ /* 0x100fe20000004100 */
[----:B--2---:R-:W-:Y:S01]  /*71d0*/  HFMA2.MMA R2, -RZ, RZ, 0, 0 ;  /* 0x00000000ff027435 */ /* 0x004fe200000001ff */
[----:B0-----:R-:W-:Y:S01]  /*71e0*/  IADD3 R0, R110, 0x1280, RZ ;  /* 0x000012806e007810 */ /* 0x001fe20007ffe0ff */
[----:B------:R-:W-:-:S03]  /*71f0*/  @!P4 HADD2.F32 R3, -RZ, R120.H1_H1 ;  /* 0x30000078ff03c230 */ /* 0x000fc60000004100 */
[----:B------:R-:W-:Y:S01]  /*7200*/  ISETP.GE.AND P3, PT, R0, R138, PT ;  /* 0x0000008a0000720c */ /* 0x000fe20003f66270 */
[----:B------:R0:W-:Y:S01]  /*7210*/  STL [R1+0x9d4], R0 ;  /* 0x0009d40001007387 */ /* 0x0001e20000100800 */
[--C-:B------:R-:W-:Y:S01]  /*7220*/  @!P4 HADD2.F32 R120, -RZ, R134.reuse.H0_H0 ;  /* 0x20000086ff78c230 */ /* 0x100fe20000004100 */
[----:B------:R-:W-:Y:S01]  /*7230*/  CS2R R242, SRZ ;  /* 0x0000000000f27805 */ /* 0x000fe2000001ff00 */
[--C-:B------:R-:W-:Y:S01]  /*7240*/  @!P4 HADD2.F32 R2, -RZ, R121.reuse.H0_H0 ;  /* 0x20000079ff02c230 */ /* 0x100fe20000004100 */
[----:B------:R-:W-:Y:S01]  /*7250*/  STL [R1+0x4b8], R52 ;  /* 0x0004b83401007387 */ /* 0x000fe20000100800 */
[----:B------:R-:W-:Y:S01]  /*7260*/  HFMA2.MMA R42, -RZ, RZ, 0, 0 ;  /* 0x00000000ff2a7435 */ /* 0x000fe200000001ff */
[----:B------:R-:W-:Y:S01]  /*7270*/  @!P4 HADD2.F32 R134, -RZ, R134.H1_H1 ;  /* 0x30000086ff86c230 */ /* 0x000fe20000004100 */
[----:B0-----:R-:W-:Y:S01]  /*7280*/  MOV R0, RZ ;  /* 0x000000ff00007202 */ /* 0x001fe20000000f00 */
[----:B------:R-:W-:Y:S01]  /*7290*/  @!P4 HADD2.F32 R0, -RZ, R121.H1_H1 ;  /* 0x30000079ff00c230 */ /* 0x000fe20000004100 */
[----:B------:R-:W-:Y:S01]  /*72a0*/  STL [R1+0xf80], R52 ;  /* 0x000f803401007387 */ /* 0x000fe20000100800 */
[----:B------:R-:W-:-:S02]  /*72b0*/  @!P4 HADD2.F32 R121, -RZ, R135.H0_H0 ;  /* 0x20000087ff79c230 */ /* 0x000fc40000004100 */
[----:B------:R-:W-:Y:S01]  /*72c0*/  @!P4 FMUL R243, R4, R120 ;  /* 0x0000007804f3c220 */ /* 0x000fe20000400000 */
[----:B------:R-:W-:Y:S01]  /*72d0*/  @!P4 HADD2.F32 R135, -RZ, R135.H1_H1 ;  /* 0x30000087ff87c230 */ /* 0x000fe20000004100 */
[----:B------:R-:W-:Y:S01]  /*72e0*/  STL [R1+0x4cc], R51 ;  /* 0x0004cc3301007387 */ /* 0x000fe20000100800 */
[----:B------:R-:W-:Y:S02]  /*72f0*/  IADD3 R120, R110, 0x1300, RZ ;  /* 0x000013006e787810 */ /* 0x000fe40007ffe0ff */
[----:B------:R-:W-:Y:S01]  /*7300*/  CS2R R44, SRZ ;  /* 0x00000000002c7805 */ /* 0x000fe2000001ff00 */
[----:B------:R-:W-:Y:S01]  /*7310*/  STL [R1+0xf84], R51 ;  /* 0x000f843301007387 */ /* 0x000fe20000100800 */
[----:B------:R-:W-:Y:S01]  /*7320*/  MOV R41, RZ ;  /* 0x000000ff00297202 */ /* 0x000fe20000000f00 */
[----:B------:R-:W-:Y:S02]  /*7330*/  @!P4 FMUL R45, R3, R134 ;  /* 0x00000086032dc220 */ /* 0x000fe40000400000 */
[----:B------:R-:W-:Y:S01]  /*7340*/  STL [R1+0x4e0], R251 ;  /* 0x0004e0fb01007387 */ /* 0x000fe20000100800 */
[----:B------:R-:W-:Y:S01]  /*7350*/  @!P4 FMUL R42, R2, R121 ;  /* 0x00000079022ac220 */ /* 0x000fe20000400000 */
[----:B------:R-:W-:-:S02]  /*7360*/  @!P4 FMUL R41, R0, R135 ;  /* 0x000000870029c220 */ /* 0x000fc40000400000 */
[----:B------:R-:W-:Y:S01]  /*7370*/  STL [R1+0xf7c], R251 ;  /* 0x000f7cfb01007387 */ /* 0x000fe20000100800 */
[----:B------:R-:W-:-:S03]  /*7380*/  ISETP.GE.AND P4, PT, R120, R138, PT ;  /* 0x0000008a7800720c */ /* 0x000fc60003f86270 */
[----:B------:R0:W-:Y:S04]  /*7390*/  STL [R1+0x528], R4 ;  /* 0x0005280401007387 */ /* 0x0001e80000100800 */
[----:B------:R-:W2:Y:S04]  /*73a0*/  @!P3 LDG.E.64 R54, desc[UR4][R112.64+0x2500] ;  /* 0x002500047036b981 */ /* 0x000ea8000c1e1b00 */
[----:B------:R-:W2:Y:S01]  /*73b0*/  @!P3 LDG.E.64 R56, desc[UR4][R126.64+0x2500] ;  /* 0x002500047e38b981 */ /* 0x000ea2000c1e1b00 */
[----:B0-----:R-:W-:-:S03]  /*73c0*/  HFMA2.MMA R4, -RZ, RZ, 0, 0 ;  /* 0x00000000ff047435 */ /* 0x001fc600000001ff */
[----:B------:R0:W-:Y:S04]  /*73d0*/  STL [R1+0x548], R3 ;  /* 0x0005480301007387 */ /* 0x0001e80000100800 */
[----:B------:R1:W-:Y:S01]  /*73e0*/  STL [R1+0x564], R2 ;  /* 0x0005640201007387 */ /* 0x0003e20000100800 */
[----:B------:R-:W-:Y:S01]  /*73f0*/  @!P5 HADD2.F32 R4, -RZ, R136.H0_H0 ;  /* 0x20000088ff04d230 */ /* 0x000fe20000004100 */
[----:B------:R-:W-:Y:S01]  /*7400*/  HFMA2.MMA R49, -RZ, RZ, 0, 0 ;  /* 0x00000000ff317435 */ /* 0x000fe200000001ff */
[----:B------:R-:W-:Y:S01]  /*7410*/  @!P5 HADD2.F32 R120, -RZ, R132.H0_H0 ;  /* 0x20000084ff78d230 */ /* 0x000fe20000004100 */
[----:B------:R3:W-:Y:S01]  /*7420*/  STL [R1+0x57c], R0 ;  /* 0x00057c0001007387 */ /* 0x0007e20000100800 */
[----:B0-----:R-:W-:Y:S01]  /*7430*/  MOV R3, RZ ;  /* 0x000000ff00037202 */ /* 0x001fe20000000f00 */
[----:B------:R-:W-:Y:S01]  /*7440*/  @!P5 HADD2.F32 R3, -RZ, R136.H1_H1 ;  /* 0x30000088ff03d230 */ /* 0x000fe20000004100 */
[----:B------:R-:W-:Y:S01]  /*7450*/  CS2R R160, SRZ ;  /* 0x0000000000a07805 */ /* 0x000fe2000001ff00 */
[----:B------:R-:W2:Y:S01]  /*7460*/  @!P4 LDG.E.64 R134, desc[UR4][R126.64+0x2600] ;  /* 0x002600047e86c981 */ /* 0x000ea2000c1e1b00 */
[----:B-1----:R-:W-:Y:S01]  /*7470*/  HFMA2.MMA R2, -RZ, RZ, 0, 0 ;  /* 0x00000000ff027435 */ /* 0x002fe200000001ff */
[----:B------:R-:W-:-:S02]  /*7480*/  @!P5 HADD2.F32 R136, -RZ, R132.H1_H1 ;  /* 0x30000084ff88d230 */ /* 0x000fc40000004100 */
[----:B------:R-:W-:Y:S01]  /*7490*/  @!P5 HADD2.F32 R132, -RZ, R133.H0_H0 ;  /* 0x20000085ff84d230 */ /* 0x000fe20000004100 */
[----:B---3--:R-:W-:Y:S01]  /*74a0*/  MOV R0, RZ ;  /* 0x000000ff00007202 */ /* 0x008fe20000000f00 */
[--C-:B------:R-:W-:Y:S02]  /*74b0*/  @!P5 HADD2.F32 R2, -RZ, R137.reuse.H0_H0 ;  /* 0x20000089ff02d230 */ /* 0x100fe40000004100 */
[----:B------:R-:W-:Y:S02]  /*74c0*/  @!P5 HADD2.F32 R0, -RZ, R137.H1_H1 ;  /* 0x30000089ff00d230 */ /* 0x000fe40000004100 */
[----:B------:R-:W-:Y:S01]  /*74d0*/  @!P5 HADD2.F32 R133, -RZ, R133.H1_H1 ;  /* 0x30000085ff85d230 */ /* 0x000fe20000004100 */
[----:B------:R-:W-:Y:S01]  /*74e0*/  IADD3 R137, R110, 0x1380, RZ ;  /* 0x000013806e897810 */ /* 0x000fe20007ffe0ff */
[----:B------:R-:W-:Y:S01]  /*74f0*/  @!P5 FMUL R50, R4, R120 ;  /* 0x000000780432d220 */ /* 0x000fe20000400000 */
[----:B------:R-:W-:Y:S01]  /*7500*/  @!P5 FMUL R49, R3, R136 ;  /* 0x000000880331d220 */ /* 0x000fe20000400000 */
[----:B------:R-:W3:Y:S01]  /*7510*/  @!P4 LDG.E.64 R120, desc[UR4][R112.64+0x2600] ;  /* 0x002600047078c981 */ /* 0x000ee2000c1e1b00 */
        /* <DEDUP_REMOVED lines=9> */
[----:B------:R0:W-:Y:S04]  /*75b0*/  STL [R1+0x560], R3 ;  /* 0x0005600301007387 */ /* 0x0001e80000100800 */
[----:B------:R1:W-:Y:S04]  /*75c0*/  STL [R1+0x578], R2 ;  /* 0x0005780201007387 */ /* 0x0003e80000100800 */
[----:B------:R-:W3:Y:S01]  /*75d0*/  @!P5 LDG.E.64 R136, desc[UR4][R112.64+0x2700] ;  /* 0x002700047088d981 */ /* 0x000ee2000c1e1b00 */
[----:B0-----:R-:W-:-:S03]  /*75e0*/  HFMA2.MMA R3, -RZ, RZ, 0, 0 ;  /* 0x00000000ff037435 */ /* 0x001fc600000001ff */
[----:B------:R-:W3:Y:S01]  /*75f0*/  @!P5 LDG.E.64 R132, desc[UR4][R126.64+0x2700] ;  /* 0x002700047e84d981 */ /* 0x000ee2000c1e1b00 */
[----:B------:R-:W-:-:S03]  /*7600*/  MOV R4, RZ ;  /* 0x000000ff00047202 */ /* 0x000fc60000000f00 */
[----:B------:R0:W-:Y:S01]  /*7610*/  STL [R1+0x598], R0 ;  /* 0x0005980001007387 */ /* 0x0001e20000100800 */
[--C-:B------:R-:W-:Y:S02]  /*7620*/  @!P6 HADD2.F32 R4, -RZ, R118.reuse.H0_H0 ;  /* 0x20000076ff04e230 */ /* 0x100fe40000004100 */
[----:B------:R-:W-:Y:S01]  /*7630*/  @!P6 HADD2.F32 R3, -RZ, R118.H1_H1 ;  /* 0x30000076ff03e230 */ /* 0x000fe20000004100 */
[----:B-1----:R-:W-:Y:S01]  /*7640*/  MOV R2, RZ ;  /* 0x000000ff00027202 */ /* 0x002fe20000000f00 */
[----:B------:R-:W-:Y:S01]  /*7650*/  @!P6 HADD2.F32 R118, -RZ, R122.H0_H0 ;  /* 0x2000007aff76e230 */ /* 0x000fe20000004100 */
[----:B0-----:R-:W-:Y:S01]  /*7660*/  HFMA2.MMA R0, -RZ, RZ, 0, 0 ;  /* 0x00000000ff007435 */ /* 0x001fe200000001ff */
[----:B------:R-:W-:-:S03]  /*7670*/  @!P6 HADD2.F32 R2, -RZ, R119.H0_H0 ;  /* 0x20000077ff02e230 */ /* 0x000fc60000004100 */
[----:B------:R-:W-:Y:S01]  /*7680*/  @!P6 FMUL R44, R4, R118 ;  /* 0x00000076042ce220 */ /* 0x000fe20000400000 */
[----:B------:R-:W-:Y:S02]  /*7690*/  @!P6 HADD2.F32 R122, -RZ, R122.H1_H1 ;  /* 0x3000007aff7ae230 */ /* 0x000fe40000004100 */
[----:B------:R-:W-:Y:S02]  /*76a0*/  @!P6 HADD2.F32 R0, -RZ, R119.H1_H1 ;  /* 0x30000077ff00e230 */ /* 0x000fe40000004100 */
[--C-:B------:R-:W-:Y:S02]  /*76b0*/  @!P6 HADD2.F32 R119, -RZ, R123.reuse.H0_H0 ;  /* 0x2000007bff77e230 */ /* 0x100fe40000004100 */
[----:B------:R-:W-:Y:S01]  /*76c0*/  @!P6 HADD2.F32 R123, -RZ, R123.H1_H1 ;  /* 0x3000007bff7be230 */ /* 0x000fe20000004100 */
[----:B------:R-:W-:Y:S02]  /*76d0*/  IADD3 R118, R110, 0x1400, RZ ;  /* 0x000014006e767810 */ /* 0x000fe40007ffe0ff */
[----:B------:R-:W-:-:S02]  /*76e0*/  CS2R R34, SRZ ;  /* 0x0000000000227805 */ /* 0x000fc4000001ff00 */
        /* <DEDUP_REMOVED lines=12> */
[----:B------:R1:W-:Y:S04]  /*77b0*/  STL [R1+0x574], R3 ;  /* 0x0005740301007387 */ /* 0x0003e80000100800 */
[----:B------:R4:W-:Y:S01]  /*77c0*/  STL [R1+0x594], R2 ;  /* 0x0005940201007387 */ /* 0x0009e20000100800 */
[----:B0-----:R-:W-:-:S03]  /*77d0*/  HFMA2.MMA R4, -RZ, RZ, 0, 0 ;  /* 0x00000000ff047435 */ /* 0x001fc600000001ff */
[----:B------:R0:W-:Y:S01]  /*77e0*/  STL [R1+0x5bc], R0 ;  /* 0x0005bc0001007387 */ /* 0x0001e20000100800 */
[----:B------:R-:W-:Y:S01]  /*77f0*/  HFMA2.MMA R33, -RZ, RZ, 0, 0 ;  /* 0x00000000ff217435 */ /* 0x000fe200000001ff */
[----:B-1----:R-:W-:Y:S01]  /*7800*/  MOV R3, RZ ;  /* 0x000000ff00037202 */ /* 0x002fe20000000f00 */
[--C-:B----4-:R-:W-:Y:S01]  /*7810*/  @!P0 HADD2.F32 R4, -RZ, R124.reuse.H0_H0 ;  /* 0x2000007cff048230 */ /* 0x110fe20000004100 */
[----:B------:R-:W-:Y:S01]  /*7820*/  HFMA2.MMA R2, -RZ, RZ, 0, 0 ;  /* 0x00000000ff027435 */ /* 0x000fe200000001ff */
[----:B------:R-:W-:Y:S01]  /*7830*/  @!P0 HADD2.F32 R3, -RZ, R124.H1_H1 ;  /* 0x3000007cff038230 */ /* 0x000fe20000004100 */
[----:B------:R-:W-:Y:S01]  /*7840*/  STL [R1+0x520], R44 ;  /* 0x0005202c01007387 */ /* 0x000fe20000100800 */
[----:B------:R-:W-:Y:S01]  /*7850*/  @!P0 HADD2.F32 R124, -RZ, R128.H0_H0 ;  /* 0x20000080ff7c8230 */ /* 0x000fe20000004100 */
[----:B0-----:R-:W-:Y:S01]  /*7860*/  MOV R0, RZ ;  /* 0x000000ff00007202 */ /* 0x001fe20000000f00 */
[--C-:B------:R-:W-:Y:S01]  /*7870*/  @!P0 HADD2.F32 R2, -RZ, R125.reuse.H0_H0 ;  /* 0x2000007dff028230 */ /* 0x100fe20000004100 */
[----:B------:R-:W-:Y:S01]  /*7880*/  STL [R1+0x504], R36 ;  /* 0x0005042401007387 */ /* 0x000fe20000100800 */
[----:B------:R-:W-:-:S02]  /*7890*/  @!P0 HADD2.F32 R0, -RZ, R125.H1_H1 ;  /* 0x3000007dff008230 */ /* 0x000fc40000004100 */
[--C-:B------:R-:W-:Y:S01]  /*78a0*/  @!P0 HADD2.F32 R125, -RZ, R129.reuse.H0_H0 ;  /* 0x20000081ff7d8230 */ /* 0x100fe20000004100 */
[----:B------:R-:W-:Y:S01]  /*78b0*/  STL [R1+0x524], R35 ;  /* 0x0005242301007387 */ /* 0x000fe20000100800 */
[----:B------:R-:W-:Y:S01]  /*78c0*/  @!P0 HADD2.F32 R128, -RZ, R128.H1_H1 ;  /* 0x30000080ff808230 */ /* 0x000fe20000004100 */
[----:B------:R-:W-:Y:S01]  /*78d0*/  CS2R R26, SRZ ;  /* 0x00000000001a7805 */ /* 0x000fe2000001ff00 */
[----:B------:R-:W-:Y:S01]  /*78e0*/  @!P0 HADD2.F32 R129, -RZ, R129.H1_H1 ;  /* 0x30000081ff818230 */ /* 0x000fe20000004100 */
[----:B------:R-:W-:Y:S01]  /*78f0*/  STL [R1+0x544], R34 ;  /* 0x0005442201007387 */ /* 0x000fe20000100800 */
[----:B------:R-:W-:Y:S01]  /*7900*/  @!P0 FMUL R33, R4, R124 ;  /* 0x0000007c04218220 */ /* 0x000fe20000400000 */
[----:B------:R-:W-:Y:S02]  /*7910*/  IADD3 R124, R110, 0x1480, RZ ;  /* 0x000014806e7c7810 */ /* 0x000fe40007ffe0ff */
[----:B------:R0:W-:Y:S01]  /*7920*/  STL [R1+0x570], R4 ;  /* 0x0005700401007387 */ /* 0x0001e20000100800 */
[----:B------:R-:W-:Y:S01]  /*7930*/  @!P0 FMUL R27, R2, R125 ;  /* 0x0000007d021b8220 */ /* 0x000fe20000400000 */
[----:B------:R-:W-:-:S02]  /*7940*/  MOV R28, RZ ;  /* 0x000000ff001c7202 */ /* 0x000fc40000000f00 */
[----:B------:R1:W-:Y:S01]  /*7950*/  STL [R1+0x58c], R3 ;  /* 0x00058c0301007387 */ /* 0x0003e20000100800 */
[----:B------:R-:W-:Y:S01]  /*7960*/  @!P0 FMUL R28, R3, R128 ;  /* 0x00000080031c8220 */ /* 0x000fe20000400000 */
[----:B------:R-:W-:Y:S02]  /*7970*/  @!P0 FMUL R26, R0, R129 ;  /* 0x00000081001a8220 */ /* 0x000fe40000400000 */
[----:B------:R4:W-:Y:S01]  /*7980*/  STL [R1+0x5b8], R2 ;  /* 0x0005b80201007387 */ /* 0x0009e20000100800 */
[----:B0-----:R-:W-:Y:S01]  /*7990*/  HFMA2.MMA R4, -RZ, RZ, 0, 0 ;  /* 0x00000000ff047435 */ /* 0x001fe200000001ff */
[----:B------:R-:W-:Y:S02]  /*79a0*/  ISETP.GE.AND P0, PT, R124, R138, PT ;  /* 0x0000008a7c00720c */ /* 0x000fe40003f06270 */
[----:B------:R0:W-:Y:S01]  /*79b0*/  STL [R1+0x5dc], R0 ;  /* 0x0005dc0001007387 */ /* 0x0001e20000100800 */
[----:B------:R-:W-:Y:S01]  /*79c0*/  HFMA2.MMA R25, -RZ, RZ, 0, 0 ;  /* 0x00000000ff197435 */ /* 0x000fe200000001ff */
[----:B-1----:R-:W-:Y:S01]  /*79d0*/  MOV R3, RZ ;  /* 0x000000ff00037202 */ /* 0x002fe20000000f00 */
[----:B----4-:R-:W-:Y:S01]  /*79e0*/  HFMA2.MMA R2, -RZ, RZ, 0, 0 ;  /* 0x00000000ff027435 */ /* 0x010fe200000001ff */
[----:B------:R-:W-:-:S02]  /*79f0*/  @!P1 HADD2.F32 R4, -RZ, R130.H0_H0 ;  /* 0x20000082ff049230 */ /* 0x000fc40000004100 */
[----:B------:R-:W-:Y:S01]  /*7a00*/  @!P1 HADD2.F32 R3, -RZ, R130.H1_H1 ;  /* 0x30000082ff039230 */ /* 0x000fe20000004100 */
[----:B0-----:R-:W-:Y:S01]  /*7a10*/  MOV R0, RZ ;  /* 0x000000ff00007202 */ /* 0x001fe20000000f00 */
[--C-:B------:R-:W-:Y:S01]  /*7a20*/  @!P1 HADD2.F32 R2, -RZ, R131.reuse.H0_H0 ;  /* 0x20000083ff029230 */ /* 0x100fe20000004100 */
[----:B------:R-:W-:Y:S01]  /*7a30*/  STL [R1+0x534], R33 ;  /* 0x0005342101007387 */ /* 0x000fe20000100800 */
[----:B------:R-:W-:Y:S02]  /*7a40*/  @!P1 HADD2.F32 R0, -RZ, R131.H1_H1 ;  /* 0x30000083ff009230 */ /* 0x000fe40000004100 */
[--C-:B------:R-:W-:Y:S01]  /*7a50*/  @!P1 HADD2.F32 R130, -RZ, R116.reuse.H0_H0 ;  /* 0x20000074ff829230 */ /* 0x100fe20000004100 */
[----:B------:R-:W-:Y:S01]  /*7a60*/  STL [R1+0x51c], R28 ;  /* 0x00051c1c01007387 */ /* 0x000fe20000100800 */
[----:B------:R-:W-:Y:S01]  /*7a70*/  @!P1 HADD2.F32 R131, -RZ, R116.H1_H1 ;  /* 0x30000074ff839230 */ /* 0x000fe20000004100 */
[----:B------:R-:W-:Y:S01]  /*7a80*/  CS2R R230, SRZ ;  /* 0x0000000000e67805 */ /* 0x000fe2000001ff00 */
[--C-:B------:R-:W-:Y:S01]  /*7a90*/  @!P1 HADD2.F32 R116, -RZ, R117.reuse.H0_H0 ;  /* 0x20000075ff749230 */ /* 0x100fe20000004100 */
[----:B------:R-:W-:Y:S01]  /*7aa0*/  STL [R1+0x538], R27 ;  /* 0x0005381b01007387 */ /* 0x000fe20000100800 */
[----:B------:R-:W-:-:S02]  /*7ab0*/  @!P1 HADD2.F32 R117, -RZ, R117.H1_H1 ;  /* 0x30000075ff759230 */ /* 0x000fc40000004100 */
[----:B------:R-:W-:Y:S01]  /*7ac0*/  @!P1 FMUL R25, R4, R130 ;  /* 0x0000008204199220 */ /* 0x000fe20000400000 */
[----:B------:R-:W-:Y:S01]  /*7ad0*/  STL [R1+0x558], R26 ;  /* 0x0005581a01007387 */ /* 0x000fe20000100800 */
[----:B------:R-:W-:Y:S01]  /*7ae0*/  IADD3 R130, R110, 0x1500, RZ ;  /* 0x000015006e827810 */ /* 0x000fe20007ffe0ff */
[----:B------:R-:W-:Y:S02]  /*7af0*/  @!P1 FMUL R230, R3, R131 ;  /* 0x0000008303e69220 */ /* 0x000fe40000400000 */
[----:B------:R-:W-:Y:S01]  /*7b00*/  STL [R1+0x5b4], R4 ;  /* 0x0005b40401007387 */ /* 0x000fe20000100800 */
[----:B------:R-:W-:-:S03]  /*7b10*/  CS2R R18, SRZ ;  /* 0x0000000000127805 */ /* 0x000fc6000001ff00 */
[----:B------:R0:W-:Y:S01]  /*7b20*/  STL [R1+0x5d8], R3 ;  /* 0x0005d80301007387 */ /* 0x0001e20000100800 */
[----:B------:R-:W-:Y:S01]  /*7b30*/  @!P1 FMUL R161, R2, R116 ;  /* 0x0000007402a19220 */ /* 0x000fe20000400000 */
[----:B------:R-:W-:Y:S02]  /*7b40*/  @!P1 FMUL R18, R0, R117 ;  /* 0x0000007500129220 */ /* 0x000fe40000400000 */
[----:B------:R-:W-:Y:S01]  /*7b50*/  STL [R1+0x5fc], R2 ;  /* 0x0005fc0201007387 */ /* 0x000fe20000100800 */
[----:B------:R-:W-:-:S03]  /*7b60*/  ISETP.GE.AND P1, PT, R130, R138, PT ;  /* 0x0000008a8200720c */ /* 0x000fc60003f26270 */
[----:B------:R1:W-:Y:S01]  /*7b70*/  STL [R1+0x628], R0 ;  /* 0x0006280001007387 */ /* 0x0003e20000100800 */
[----:B0-----:R-:W-:Y:S01]  /*7b80*/  HFMA2.MMA R3, -RZ, RZ, 0, 0 ;  /* 0x00000000ff037435 */ /* 0x001fe200000001ff */
[----:B------:R-:W-:Y:S02]  /*7b90*/  MOV R4, RZ ;  /* 0x000000ff00047202 */ /* 0x000fe40000000f00 */
[----:B------:R-:W4:Y:S01]  /*7ba0*/  @!P0 LDG.E.64 R124, desc[UR4][R112.64+0x2900] ;  /* 0x00290004707c8981 */ /* 0x000f22000c1e1b00 */
[--C-:B------:R-:W-:Y:S02]  /*7bb0*/  @!P2 HADD2.F32 R4, -RZ, R58.reuse.H0_H0 ;  /* 0x2000003aff04a230 */ /* 0x100fe40000004100 */
[----:B------:R-:W-:Y:S01]  /*7bc0*/  @!P2 HADD2.F32 R3, -RZ, R58.H1_H1 ;  /* 0x3000003aff03a230 */ /* 0x000fe20000004100 */
[----:B------:R-:W4:Y:S01]  /*7bd0*/  @!P0 LDG.E.64 R128, desc[UR4][R126.64+0x2900] ;  /* 0x002900047e808981 */ /* 0x000f22000c1e1b00 */
[----:B-1----:R-:W-:Y:S01]  /*7be0*/  HFMA2.MMA R0, -RZ, RZ, 0, 0 ;  /* 0x00000000ff007435 */ /* 0x002fe200000001ff */
[----:B------:R-:W-:Y:S01]  /*7bf0*/  @!P2 HADD2.F32 R58, -RZ, R114.H0_H0 ;  /* 0x20000072ff3aa230 */ /* 0x000fe20000004100 */
[----:B------:R-:W-:Y:S01]  /*7c00*/  MOV R2, RZ ;  /* 0x000000ff00027202 */ /* 0x000fe20000000f00 */
[--C-:B------:R-:W-:Y:S01]  /*7c10*/  @!P2 HADD2.F32 R2, -RZ, R59.reuse.H0_H0 ;  /* 0x2000003bff02a230 */ /* 0x100fe20000004100 */
[----:B------:R-:W-:Y:S01]  /*7c20*/  HFMA2.MMA R20, -RZ, RZ, 0, 0 ;  /* 0x00000000ff147435 */ /* 0x000fe200000001ff */
[----:B------:R-:W-:Y:S01]  /*7c30*/  @!P2 HADD2.F32 R0, -RZ, R59.H1_H1 ;  /* 0x3000003bff00a230 */ /* 0x000fe20000004100 */
[----:B------:R-:W-:Y:S01]  /*7c40*/  MOV R12, RZ ;  /* 0x000000ff000c7202 */ /* 0x000fe20000000f00 */
[----:B------:R-:W-:-:S02]  /*7c50*/  @!P2 HADD2.F32 R59, -RZ, R115.H0_H0 ;  /* 0x20000073ff3ba230 */ /* 0x000fc40000004100 */
[----:B------:R-:W-:Y:S01]  /*7c60*/  @!P2 FMUL R12, R4, R58 ;  /* 0x0000003a040ca220 */ /* 0x000fe20000400000 */
[----:B------:R-:W-:Y:S01]  /*7c70*/  @!P2 HADD2.F32 R114, -RZ, R114.H1_H1 ;  /* 0x30000072ff72a230 */ /* 0x000fe20000004100 */
[----:B------:R-:W4:Y:S01]  /*7c80*/  @!P1 LDG.E.64 R130, desc[UR4][R112.64+0x2a00] ;  /* 0x002a000470829981 */ /* 0x000f22000c1e1b00 */
[----:B------:R-:W-:Y:S01]  /*7c90*/  @!P2 HADD2.F32 R115, -RZ, R115.H1_H1 ;  /* 0x30000073ff73a230 */ /* 0x000fe20000004100 */
[----:B------:R-:W-:Y:S01]  /*7ca0*/  IADD3 R58, R110, 0x1580, RZ ;  /* 0x000015806e3a7810 */ /* 0x000fe20007ffe0ff */
[----:B------:R-:W-:Y:S01]  /*7cb0*/  @!P2 FMUL R20, R2, R59 ;  /* 0x0000003b0214a220 */ /* 0x000fe20000400000 */
[----:B------:R-:W-:Y:S01]  /*7cc0*/  @!P2 FMUL R11, R3, R114 ;  /* 0x00000072030ba220 */ /* 0x000fe20000400000 */
[----:B------:R-:W4:Y:S01]  /*7cd0*/  @!P1 LDG.E.64 R116, desc[UR4][R126.64+0x2a00] ;  /* 0x002a00047e749981 */ /* 0x000f22000c1e1b00 */
        /* <DEDUP_REMOVED lines=8> */
[----:B------:R0:W-:Y:S04]  /*7d60*/  STL [R1+0x5d0], R4 ;  /* 0x0005d00401007387 */ /* 0x0001e80000100800 */
[----:B------:R1:W-:Y:S04]  /*7d70*/  STL [R1+0x5f8], R3 ;  /* 0x0005f80301007387 */ /* 0x0003e80000100800 */
[----:B------:R-:W-:Y:S01]  /*7d80*/  STL [R1+0x624], R2 ;  /* 0x0006240201007387 */ /* 0x000fe20000100800 */
[----:B0-----:R-:W-:-:S03]  /*7d90*/  MOV R4, RZ ;  /* 0x000000ff00047202 */ /* 0x001fc60000000f00 */
[----:B------:R0:W-:Y:S01]  /*7da0*/  STL [R1+0x650], R0 ;  /* 0x0006500001007387 */ /* 0x0001e20000100800 */
[----:B-1----:R-:W-:Y:S01]  /*7db0*/  HFMA2.MMA R3, -RZ, RZ, 0, 0 ;  /* 0x00000000ff037435 */ /* 0x002fe200000001ff */
[----:B--2---:R-:W-:-:S04]  /*7dc0*/  @!P3 HADD2.F32 R4, -RZ, R54.H0_H0 ;  /* 0x20000036ff04b230 */ /* 0x004fc80000004100 */
[----:B------:R-:W-:Y:S01]  /*7dd0*/  @!P3 HADD2.F32 R3, -RZ, R54.H1_H1 ;  /* 0x30000036ff03b230 */ /* 0x000fe20000004100 */
[----:B0-----:R-:W-:Y:S01]  /*7de0*/  HFMA2.MMA R0, -RZ, RZ, 0, 0 ;  /* 0x00000000ff007435 */ /* 0x001fe200000001ff */
[--C-:B------:R-:W-:Y:S01]  /*7df0*/  @!P3 HADD2.F32 R54, -RZ, R56.reuse.H0_H0 ;  /* 0x20000038ff36b230 */ /* 0x100fe20000004100 */
[----:B------:R-:W-:Y:S01]  /*7e00*/  MOV R2, RZ ;  /* 0x000000ff00027202 */ /* 0x000fe20000000f00 */
[--C-:B------:R-:W-:Y:S01]  /*7e10*/  @!P3 HADD2.F32 R2, -RZ, R55.reuse.H0_H0 ;  /* 0x20000037ff02b230 */ /* 0x100fe20000004100 */
[----:B------:R-:W-:Y:S01]  /*7e20*/  CS2R R248, SRZ ;  /* 0x0000000000f87805 */ /* 0x000fe2000001ff00 */
[----:B------:R-:W-:Y:S01]  /*7e30*/  @!P3 HADD2.F32 R0, -RZ, R55.H1_H1 ;  /* 0x30000037ff00b230 */ /* 0x000fe20000004100 */
[----:B------:R-:W-:Y:S01]  /*7e40*/  HFMA2.MMA R10, -RZ, RZ, 0, 0 ;  /* 0x00000000ff0a7435 */ /* 0x000fe200000001ff */
[----:B------:R-:W-:Y:S02]  /*7e50*/  @!P3 HADD2.F32 R55, -RZ, R57.H0_H0 ;  /* 0x20000039ff37b230 */ /* 0x000fe40000004100 */
[----:B------:R-:W-:Y:S01]  /*7e60*/  @!P3 FMUL R249, R4, R54 ;  /* 0x0000003604f9b220 */ /* 0x000fe20000400000 */
[----:B------:R-:W-:-:S02]  /*7e70*/  @!P3 HADD2.F32 R56, -RZ, R56.H1_H1 ;  /* 0x30000038ff38b230 */ /* 0x000fc40000004100 */
[----:B------:R-:W-:Y:S01]  /*7e80*/  @!P3 HADD2.F32 R57, -RZ, R57.H1_H1 ;  /* 0x30000039ff39b230 */ /* 0x000fe20000004100 */
[----:B------:R-:W-:Y:S01]  /*7e90*/  STL [R1+0x584], R12 ;  /* 0x0005840c01007387 */ /* 0x000fe20000100800 */
[----:B------:R-:W-:Y:S01]  /*7ea0*/  IADD3 R54, R110, 0x1600, RZ ;  /* 0x000016006e367810 */ /* 0x000fe20007ffe0ff */
[----:B------:R-:W-:Y:S01]  /*7eb0*/  @!P3 FMUL R248, R3, R56 ;  /* 0x0000003803f8b220 */ /* 0x000fe20000400000 */
[----:B------:R-:W-:Y:S01]  /*7ec0*/  MOV R17, RZ ;  /* 0x000000ff00117202 */ /* 0x000fe20000000f00 */
[----:B------:R-:W-:Y:S01]  /*7ed0*/  STL [R1+0x568], R11 ;  /* 0x0005680b01007387 */ /* 0x000fe20000100800 */
[----:B------:R-:W-:Y:S01]  /*7ee0*/  @!P3 FMUL R17, R2, R55 ;  /* 0x000000370211b220 */ /* 0x000fe20000400000 */
[----:B------:R-:W-:Y:S02]  /*7ef0*/  @!P3 FMUL R10, R0, R57 ;  /* 0x00000039000ab220 */ /* 0x000fe40000400000 */
[----:B------:R-:W-:Y:S01]  /*7f00*/  STL [R1+0x588], R20 ;  /* 0x0005881401007387 */ /* 0x000fe20000100800 */
[----:B------:R-:W-:Y:S01]  /*7f10*/  ISETP.GE.AND P3, PT, R54, R138, PT ;  /* 0x0000008a3600720c */ /* 0x000fe20003f66270 */
[----:B------:R-:W-:-:S02]  /*7f20*/  HFMA2.MMA R51, -RZ, RZ, 0, 0 ;  /* 0x00000000ff337435 */ /* 0x000fc400000001ff */
[----:B------:R-:W-:Y:S01]  /*7f30*/  STL [R1+0x5b0], R19 ;  /* 0x0005b01301007387 */ /* 0x000fe20000100800 */
[----:B------:R-:W-:Y:S02]  /*7f40*/  CS2R R64, SRZ ;  /* 0x0000000000407805 */ /* 0x000fe4000001ff00 */
[----:B------:R-:W-:Y:S01]  /*7f50*/  MOV R52, RZ ;  /* 0x000000ff00347202 */ /* 0x000fe20000000f00 */
[----:B------:R-:W-:Y:S01]  /*7f60*/  STL [R1+0x5f4], R4 ;  /* 0x0005f40401007387 */ /* 0x000fe20000100800 */
[--C-:B---3--:R-:W-:Y:S01]  /*7f70*/  @!P4 HADD2.F32 R64, -RZ, R120.reuse.H0_H0 ;  /* 0x20000078ff40c230 */ /* 0x108fe20000004100 */
[----:B------:R-:W-:Y:S01]  /*7f80*/  HFMA2.MMA R9, -RZ, RZ, 0, 0 ;  /* 0x00000000ff097435 */ /* 0x000fe200000001ff */
[----:B------:R-:W-:Y:S01]  /*7f90*/  @!P4 HADD2.F32 R52, -RZ, R120.H1_H1 ;  /* 0x30000078ff34c230 */ /* 0x000fe20000004100 */
[----:B------:R0:W-:Y:S01]  /*7fa0*/  STL [R1+0x620], R3 ;  /* 0x0006200301007387 */ /* 0x0001e20000100800 */
[----:B------:R-:W-:-:S03]  /*7fb0*/  @!P4 HADD2.F32 R120, -RZ, R134.H0_H0 ;  /* 0x20000086ff78c230 */ /* 0x000fc60000004100 */
[----:B------:R-:W-:Y:S01]  /*7fc0*/  STL [R1+0x64c], R2 ;  /* 0x00064c0201007387 */ /* 0x000fe20000100800 */
[----:B------:R-:W-:-:S03]  /*7fd0*/  @!P4 HADD2.F32 R51, -RZ, R121.H0_H0 ;  /* 0x20000079ff33c230 */ /* 0x000fc60000004100 */
[----:B------:R1:W-:Y:S01]  /*7fe0*/  STL [R1+0x670], R0 ;  /* 0x0006700001007387 */ /* 0x0003e20000100800 */
[----:B------:R-:W-:Y:S01]  /*7ff0*/  @!P4 HADD2.F32 R134, -RZ, R134.H1_H1 ;  /* 0x30000086ff86c230 */ /* 0x000fe20000004100 */
[----:B0-----:R-:W-:Y:S01]  /*8000*/  HFMA2.MMA R3, -RZ, RZ, 0, 0 ;  /* 0x00000000ff037435 */ /* 0x001fe200000001ff */
[----:B------:R-:W-:Y:S01]  /*8010*/  @!P4 FMUL R9, R64, R120 ;  /* 0x000000784009c220 */ /* 0x000fe20000400000 */
[----:B------:R-:W-:Y:S01]  /*8020*/  STL [R1+0x5a8], R249 ;  /* 0x0005a8f901007387 */ /* 0x000fe20000100800 */
[----:B------:R-:W-:-:S03]  /*8030*/  IADD3 R120, R110, 0x1680, RZ ;  /* 0x000016806e787810 */ /* 0x000fc60007ffe0ff */
[----:B------:R-:W2:Y:S01]  /*8040*/  @!P3 LDG.E.64 R54, desc[UR4][R112.64+0x2c00] ;  /* 0x002c00047036b981 */ /* 0x000ea2000c1e1b00 */
[----:B-1----:R-:W-:Y:S01]  /*8050*/  MOV R0, RZ ;  /* 0x000000ff00007202 */ /* 0x002fe20000000f00 */
[----:B------:R-:W-:Y:S02]  /*8060*/  @!P4 HADD2.F32 R0, -RZ, R121.H1_H1 ;  /* 0x30000079ff00c230 */ /* 0x000fe40000004100 */
[----:B------:R-:W3:Y:S01]  /*8070*/  @!P3 LDG.E.64 R56, desc[UR4][R126.64+0x2c00] ;  /* 0x002c00047e38b981 */ /* 0x000ee2000c1e1b00 */
[--C-:B------:R-:W-:Y:S02]  /*8080*/  @!P4 HADD2.F32 R121, -RZ, R135.reuse.H0_H0 ;  /* 0x20000087ff79c230 */ /* 0x100fe40000004100 */
[----:B------:R-:W-:Y:S01]  /*8090*/  @!P4 HADD2.F32 R135, -RZ, R135.H1_H1 ;  /* 0x30000087ff87c230 */ /* 0x000fe20000004100 */
[----:B------:R-:W-:Y:S01]  /*80a0*/  STL [R1+0x580], R248 ;  /* 0x000580f801007387 */ /* 0x000fe20000100800 */
[----:B------:R-:W-:Y:S01]  /*80b0*/  MOV R4, RZ ;  /* 0x000000ff00047202 */ /* 0x000fe20000000f00 */
[----:B------:R-:W-:Y:S01]  /*80c0*/  @!P4 FMUL R4, R52, R134 ;  /* 0x000000863404c220 */ /* 0x000fe20000400000 */
[----:B------:R-:W-:Y:S01]  /*80d0*/  MOV R2, RZ ;  /* 0x000000ff00027202 */ /* 0x000fe20000000f00 */
[----:B------:R-:W-:Y:S01]  /*80e0*/  STL [R1+0x5ac], R17 ;  /* 0x0005ac1101007387 */ /* 0x000fe20000100800 */
[----:B------:R-:W-:Y:S01]  /*80f0*/  @!P4 FMUL R3, R51, R121 ;  /* 0x000000793303c220 */ /* 0x000fe20000400000 */
[----:B------:R-:W-:Y:S01]  /*8100*/  @!P4 FMUL R2, R0, R135 ;  /* 0x000000870002c220 */ /* 0x000fe20000400000 */
[----:B------:R-:W-:Y:S01]  /*8110*/  ISETP.GE.AND P4, PT, R120, R138, PT ;  /* 0x0000008a7800720c */ /* 0x000fe20003f86270 */
[----:B------:R-:W-:Y:S01]  /*8120*/  STL [R1+0x5d4], R10 ;  /* 0x0005d40a01007387 */ /* 0x000fe20000100800 */
[----:B------:R-:W-:-:S03]  /*8130*/  @!P5 HADD2.F32 R65, -RZ, R136.H0_H0 ;  /* 0x20000088ff41d230 */ /* 0x000fc60000004100 */
[----:B------:R0:W-:Y:S01]  /*8140*/  STL [R1+0x61c], R64 ;  /* 0x00061c4001007387 */ /* 0x0001e20000100800 */
[----:B------:R-:W-:-:S03]  /*8150*/  @!P5 HADD2.F32 R120, -RZ, R132.H0_H0 ;  /* 0x20000084ff78d230 */ /* 0x000fc60000004100 */
[----:B------:R1:W-:Y:S04]  /*8160*/  STL [R1+0x648], R52 ;  /* 0x0006483401007387 */ /* 0x0003e80000100800 */
[----:B------:R-:W-:Y:S01]  /*8170*/  STL [R1+0x66c], R51 ;  /* 0x00066c3301007387 */ /* 0x000fe20000100800 */
[----:B0-----:R-:W-:-:S03]  /*8180*/  HFMA2.MMA R64, -RZ, RZ, 0, 0 ;  /* 0x00000000ff407435 */ /* 0x001fc600000001ff */
[----:B------:R0:W-:Y:S01]  /*8190*/  STL [R1+0x690], R0 ;  /* 0x0006900001007387 */ /* 0x0001e20000100800 */
[----:B-1----:R-:W-:-:S03]  /*81a0*/  HFMA2.MMA R52, -RZ, RZ, 0, 0 ;  /* 0x00000000ff347435 */ /* 0x002fc600000001ff */
[----:B------:R-:W-:Y:S01]  /*81b0*/  STL [R1+0x5c8], R9 ;  /* 0x0005c80901007387 */ /* 0x000fe20000100800 */
[----:B------:R-:W-:-:S03]  /*81c0*/  @!P5 HADD2.F32 R64, -RZ, R136.H1_H1 ;  /* 0x30000088ff40d230 */ /* 0x000fc60000004100 */
[----:B------:R-:W-:Y:S01]  /*81d0*/  STL [R1+0x5a4], R4 ;  /* 0x0005a40401007387 */ /* 0x000fe20000100800 */
[----:B------:R-:W-:Y:S01]  /*81e0*/  @!P5 HADD2.F32 R136, -RZ, R132.H1_H1 ;  /* 0x30000084ff88d230 */ /* 0x000fe20000004100 */
[----:B0-----:R-:W-:Y:S02]  /*81f0*/  MOV R0, RZ ;  /* 0x000000ff00007202 */ /* 0x001fe40000000f00 */
[----:B------:R-:W-:Y:S01]  /*8200*/  STL [R1+0x5cc], R3 ;  /* 0x0005cc0301007387 */ /* 0x000fe20000100800 */
[----:B------:R-:W-:Y:S01]  /*8210*/  @!P5 FMUL R0, R65, R120 ;  /* 0x000000784100d220 */ /* 0x000fe20000400000 */
[----:B------:R-:W-:Y:S02]  /*8220*/  MOV R51, RZ ;  /* 0x000000ff00337202 */ /* 0x000fe40000000f00 */
[----:B------:R-:W-:Y:S01]  /*8230*/  STL [R1+0x5ec], R2 ;  /* 0x0005ec0201007387 */ /* 0x000fe20000100800 */
[----:B------:R-:W-:-:S03]  /*8240*/  @!P5 HADD2.F32 R132, -RZ, R133.H0_H0 ;  /* 0x20000085ff84d230 */ /* 0x000fc60000004100 */
[----:B------:R0:W-:Y:S01]  /*8250*/  STL [R1+0x640], R65 ;  /* 0x0006404101007387 */ /* 0x0001e20000100800 */
[--C-:B------:R-:W-:Y:S02]  /*8260*/  @!P5 HADD2.F32 R52, -RZ, R137.reuse.H0_H0 ;  /* 0x20000089ff34d230 */ /* 0x100fe40000004100 */
[----:B------:R-:W-:Y:S01]  /*8270*/  @!P5 HADD2.F32 R51, -RZ, R137.H1_H1 ;  /* 0x30000089ff33d230 */ /* 0x000fe20000004100 */
[----:B------:R-:W3:Y:S01]  /*8280*/  @!P4 LDG.E.64 R120, desc[UR4][R112.64+0x2d00] ;  /* 0x002d00047078c981 */ /* 0x000ee2000c1e1b00 */
[----:B------:R-:W-:Y:S01]  /*8290*/  @!P5 HADD2.F32 R133, -RZ, R133.H1_H1 ;  /* 0x30000085ff85d230 */ /* 0x000fe20000004100 */
[----:B------:R-:W-:Y:S02]  /*82a0*/  IADD3 R137, R110, 0x1700, RZ ;  /* 0x000017006e897810 */ /* 0x000fe40007ffe0ff */
[----:B------:R-:W-:Y:S02]  /*82b0*/  CS2R R74, SRZ ;  /* 0x00000000004a7805 */ /* 0x000fe4000001ff00 */
[----:B------:R-:W-:Y:S01]  /*82c0*/  CS2R R66, SRZ ;  /* 0x0000000000427805 */ /* 0x000fe2000001ff00 */
[----:B------:R-:W3:Y:S01]  /*82d0*/  @!P4 LDG.E.64 R134, desc[UR4][R126.64+0x2d00] ;  /* 0x002d00047e86c981 */ /* 0x000ee2000c1e1b00 */
[----:B0-----:R-:W-:Y:S01]  /*82e0*/  HFMA2.MMA R65, -RZ, RZ, 0, 0 ;  /* 0x00000000ff417435 */ /* 0x001fe200000001ff */
[----:B------:R-:W-:Y:S01]  /*82f0*/  @!P5 FMUL R75, R64, R136 ;  /* 0x00000088404bd220 */ /* 0x000fe20000400000 */
[----:B------:R-:W-:-:S04]  /*8300*/  @!P5 FMUL R66, R51, R133 ;  /* 0x000000853342d220 */ /* 0x000fc80000400000 */
[----:B------:R-:W-:Y:S01]  /*8310*/  @!P5 FMUL R65, R52, R132 ;  /* 0x000000843441d220 */ /* 0x000fe20000400000 */
[----:B------:R-:W-:Y:S01]  /*8320*/  ISETP.GE.AND P5, PT, R137, R138, PT ;  /* 0x0000008a8900720c */ /* 0x000fe20003fa6270 */
[----:B------:R0:W-:Y:S01]  /*8330*/  STL [R1+0x668], R64 ;  /* 0x0006684001007387 */ /* 0x0001e20000100800 */
[----:B------:R-:W-:-:S03]  /*8340*/  @!P6 HADD2.F32 R67, -RZ, R118.H0_H0 ;  /* 0x20000076ff43e230 */ /* 0x000fc60000004100 */
[----:B------:R1:W-:Y:S01]  /*8350*/  STL [R1+0x68c], R52 ;  /* 0x00068c3401007387 */ /* 0x0003e20000100800 */
[----:B------:R-:W-:-:S03]  /*8360*/  CS2R R246, SRZ ;  /* 0x0000000000f67805 */ /* 0x000fc6000001ff00 */
[----:B------:R1:W-:Y:S01]  /*8370*/  STL [R1+0x6b4], R51 ;  /* 0x0006b43301007387 */ /* 0x0003e20000100800 */
[----:B0-----:R-:W-:-:S03]  /*8380*/  MOV R64, RZ ;  /* 0x000000ff00407202 */ /* 0x001fc60000000f00 */
[----:B------:R-:W3:Y:S01]  /*8390*/  @!P5 LDG.E.64 R136, desc[UR4][R112.64+0x2e00] ;  /* 0x002e00047088d981 */ /* 0x000ee2000c1e1b00 */
[----:B-1----:R-:W-:Y:S01]  /*83a0*/  HFMA2.MMA R52, -RZ, RZ, 0, 0 ;  /* 0x00000000ff347435 */ /* 0x002fe200000001ff */
[----:B------:R-:W-:Y:S02]  /*83b0*/  @!P6 HADD2.F32 R64, -RZ, R118.H1_H1 ;  /* 0x30000076ff40e230 */ /* 0x000fe40000004100 */
[----:B------:R-:W3:Y:S01]  /*83c0*/  @!P5 LDG.E.64 R132, desc[UR4][R126.64+0x2e00] ;  /* 0x002e00047e84d981 */ /* 0x000ee2000c1e1b00 */
[----:B------:R-:W-:Y:S01]  /*83d0*/  @!P6 HADD2.F32 R118, -RZ, R122.H0_H0 ;  /* 0x2000007aff76e230 */ /* 0x000fe20000004100 */
[----:B------:R-:W-:Y:S01]  /*83e0*/  MOV R51, RZ ;  /* 0x000000ff00337202 */ /* 0x000fe20000000f00 */
[--C-:B------:R-:W-:Y:S02]  /*83f0*/  @!P6 HADD2.F32 R52, -RZ, R119.reuse.H0_H0 ;  /* 0x20000077ff34e230 */ /* 0x100fe40000004100 */
[----:B------:R-:W-:Y:S02]  /*8400*/  @!P6 HADD2.F32 R51, -RZ, R119.H1_H1 ;  /* 0x30000077ff33e230 */ /* 0x000fe40000004100 */
[----:B------:R-:W-:-:S02]  /*8410*/  @!P6 HADD2.F32 R119, -RZ, R123.H0_H0 ;  /* 0x2000007bff77e230 */ /* 0x000fc40000004100 */
[----:B------:R-:W-:Y:S01]  /*8420*/  @!P6 FMUL R247, R67, R118 ;  /* 0x0000007643f7e220 */ /* 0x000fe20000400000 */
[----:B------:R-:W-:Y:S02]  /*8430*/  @!P6 HADD2.F32 R122, -RZ, R122.H1_H1 ;  /* 0x3000007aff7ae230 */ /* 0x000fe40000004100 */
[----:B------:R-:W-:Y:S01]  /*8440*/  @!P6 HADD2.F32 R123, -RZ, R123.H1_H1 ;  /* 0x3000007bff7be230 */ /* 0x000fe20000004100 */
[----:B------:R-:W-:Y:S02]  /*8450*/  IADD3 R118, R110, 0x1780, RZ ;  /* 0x000017806e767810 */ /* 0x000fe40007ffe0ff */
[----:B------:R-:W-:Y:S01]  /*8460*/  CS2R R162, SRZ ;  /* 0x0000000000a27805 */ /* 0x000fe2000001ff00 */
[----:B------:R-:W-:Y:S01]  /*8470*/  @!P6 FMUL R246, R64, R122 ;  /* 0x0000007a40f6e220 */ /* 0x000fe20000400000 */
[----:B------:R-:W-:Y:S01]  /*8480*/  @!P6 FMUL R245, R52, R119 ;  /* 0x0000007734f5e220 */ /* 0x000fe20000400000 */
[----:B------:R-:W-:Y:S01]  /*8490*/  @!P6 FMUL R162, R51, R123 ;  /* 0x0000007b33a2e220 */ /* 0x000fe20000400000 */
[----:B------:R-:W-:-:S13]  /*84a0*/  ISETP.GE.AND P6, PT, R118, R138, PT ;  /* 0x0000008a7600720c */ /* 0x000fda0003fc6270 */
[----:B------:R-:W3:Y:S04]  /*84b0*/  @!P6 LDG.E.64 R118, desc[UR4][R112.64+0x2f00] ;  /* 0x002f00047076e981 */ /* 0x000ee8000c1e1b00 */
[----:B------:R-:W3:Y:S04]  /*84c0*/  @!P6 LDG.E.64 R122, desc[UR4][R126.64+0x2f00] ;  /* 0x002f00047e7ae981 */ /* 0x000ee8000c1e1b00 */
[----:B------:R-:W-:Y:S04]  /*84d0*/  STL [R1+0x644], R0 ;  /* 0x0006440001007387 */ /* 0x000fe80000100800 */
[----:B------:R-:W-:Y:S01]  /*84e0*/  STL [R1+0x5a0], R75 ;  /* 0x0005a04b01007387 */ /* 0x000fe20000100800 */
[----:B------:R-:W-:-:S03]  /*84f0*/  HFMA2.MMA R72, -RZ, RZ, 0, 0 ;  /* 0x00000000ff487435 */ /* 0x000fc600000001ff */
[----:B------:R-:W-:Y:S04]  /*8500*/  STL [R1+0x5c4], R65 ;  /* 0x0005c44101007387 */ /* 0x000fe80000100800 */
[----:B------:R-:W-:Y:S04]  /*8510*/  STL [R1+0x5f0], R66 ;  /* 0x0005f04201007387 */ /* 0x000fe80000100800 */
[----:B------:R0:W-:Y:S04]  /*8520*/  STL [R1+0x660], R67 ;  /* 0x0006604301007387 */ /* 0x0001e80000100800 */
[----:B------:R1:W-:Y:S04]  /*8530*/  STL [R1+0x688], R64 ;  /* 0x0006884001007387 */ /* 0x0003e80000100800 */
[----:B------:R1:W-:Y:S04]  /*8540*/  STL [R1+0x6b0], R52 ;  /* 0x0006b03401007387 */ /* 0x0003e80000100800 */
[----:B------:R4:W-:Y:S01]  /*8550*/  STL [R1+0x6d4], R51 ;  /* 0x0006d43301007387 */ /* 0x0009e20000100800 */
[----:B0-----:R-:W-:Y:S01]  /*8560*/  HFMA2.MMA R67, -RZ, RZ, 0, 0 ;  /* 0x00000000ff437435 */ /* 0x001fe200000001ff */
[----:B-1----:R-:W-:-:S02]  /*8570*/  MOV R64, RZ ;  /* 0x000000ff00407202 */ /* 0x002fc40000000f00 */
[----:B------:R-:W-:Y:S01]  /*8580*/  STL [R1+0x614], R247 ;  /* 0x000614f701007387 */ /* 0x000fe20000100800 */
[----:B------:R-:W-:Y:S01]  /*8590*/  MOV R52, RZ ;  /* 0x000000ff00347202 */ /* 0x000fe20000000f00 */
[----:B----4-:R-:W-:Y:S02]  /*85a0*/  HFMA2.MMA R51, -RZ, RZ, 0, 0 ;  /* 0x00000000ff337435 */ /* 0x010fe400000001ff */
[----:B------:R-:W-:Y:S01]  /*85b0*/  STL [R1+0x5e8], R246 ;  /* 0x0005e8f601007387 */ /* 0x000fe20000100800 */
[--C-:B------:R-:W-:Y:S02]  /*85c0*/  @!P0 HADD2.F32 R74, -RZ, R124.reuse.H0_H0 ;  /* 0x2000007cff4a8230 */ /* 0x100fe40000004100 */
[----:B------:R-:W-:Y:S02]  /*85d0*/  @!P0 HADD2.F32 R72, -RZ, R124.H1_H1 ;  /* 0x3000007cff488230 */ /* 0x000fe40000004100 */
[----:B------:R-:W-:Y:S02]  /*85e0*/  @!P0 HADD2.F32 R124, -RZ, R128.H0_H0 ;  /* 0x20000080ff7c8230 */ /* 0x000fe40000004100 */
[----:B------:R-:W-:-:S02]  /*85f0*/  @!P0 HADD2.F32 R52, -RZ, R125.H0_H0 ;  /* 0x2000007dff348230 */ /* 0x000fc40000004100 */
[----:B------:R-:W-:Y:S01]  /*8600*/  @!P0 HADD2.F32 R51, -RZ, R125.H1_H1 ;  /* 0x3000007dff338230 */ /* 0x000fe20000004100 */
[----:B------:R-:W-:Y:S01]  /*8610*/  STL [R1+0x618], R245 ;  /* 0x000618f501007387 */ /* 0x000fe20000100800 */
[--C-:B------:R-:W-:Y:S02]  /*8620*/  @!P0 HADD2.F32 R125, -RZ, R129.reuse.H0_H0 ;  /* 0x20000081ff7d8230 */ /* 0x100fe40000004100 */
[----:B------:R-:W-:Y:S01]  /*8630*/  @!P0 FMUL R64, R74, R124 ;  /* 0x0000007c4a408220 */ /* 0x000fe20000400000 */
[----:B------:R-:W-:Y:S01]  /*8640*/  @!P0 HADD2.F32 R128, -RZ, R128.H1_H1 ;  /* 0x30000080ff808230 */ /* 0x000fe20000004100 */
[----:B------:R-:W-:Y:S01]  /*8650*/  STL [R1+0x63c], R162 ;  /* 0x00063ca201007387 */ /* 0x000fe20000100800 */
[----:B------:R-:W-:Y:S01]  /*8660*/  @!P0 HADD2.F32 R129, -RZ, R129.H1_H1 ;  /* 0x30000081ff818230 */ /* 0x000fe20000004100 */
[----:B------:R-:W-:Y:S02]  /*8670*/  CS2R R240, SRZ ;  /* 0x0000000000f07805 */ /* 0x000fe4000001ff00 */
[----:B------:R-:W-:Y:S01]  /*8680*/  IADD3 R124, R110, 0x1800, RZ ;  /* 0x000018006e7c7810 */ /* 0x000fe20007ffe0ff */
[----:B------:R-:W-:Y:S01]  /*8690*/  STL [R1+0x684], R74 ;  /* 0x0006844a01007387 */ /* 0x000fe20000100800 */
[----:B------:R-:W-:Y:S01]  /*86a0*/  MOV R71, RZ ;  /* 0x000000ff00477202 */ /* 0x000fe20000000f00 */
[----:B------:R-:W-:-:S02]  /*86b0*/  @!P0 FMUL R241, R52, R125 ;  /* 0x0000007d34f18220 */ /* 0x000fc40000400000 */
[----:B------:R0:W-:Y:S01]  /*86c0*/  STL [R1+0x6ac], R72 ;  /* 0x0006ac4801007387 */ /* 0x0001e20000100800 */
[----:B------:R-:W-:Y:S01]  /*86d0*/  @!P0 FMUL R67, R72, R128 ;  /* 0x0000008048438220 */ /* 0x000fe20000400000 */
[----:B------:R-:W-:Y:S02]  /*86e0*/  @!P0 FMUL R71, R51, R129 ;  /* 0x0000008133478220 */ /* 0x000fe40000400000 */
[----:B------:R1:W-:Y:S01]  /*86f0*/  STL [R1+0x6d0], R52 ;  /* 0x0006d03401007387 */ /* 0x0003e20000100800 */
[----:B------:R-:W-:Y:S02]  /*8700*/  ISETP.GE.AND P0, PT, R124, R138, PT ;  /* 0x0000008a7c00720c */ /* 0x000fe40003f06270 */
[----:B------:R-:W-:Y:S01]  /*8710*/  CS2R R80, SRZ ;  /* 0x0000000000507805 */ /* 0x000fe2000001ff00 */
[--C-:B------:R-:W-:Y:S01]  /*8720*/  @!P1 HADD2.F32 R81, -RZ, R130.reuse.H0_H0 ;  /* 0x20000082ff519230 */ /* 0x100fe20000004100 */
[----:B------:R4:W-:Y:S01]  /*8730*/  STL [R1+0x6f4], R51 ;  /* 0x0006f43301007387 */ /* 0x0009e20000100800 */
[----:B------:R-:W-:Y:S01]  /*8740*/  @!P1 HADD2.F32 R80, -RZ, R130.H1_H1 ;  /* 0x30000082ff509230 */ /* 0x000fe20000004100 */
[----:B0-----:R-:W-:-:S02]  /*8750*/  HFMA2.MMA R72, -RZ, RZ, 0, 0 ;  /* 0x00000000ff487435 */ /* 0x001fc400000001ff */
[----:B-1----:R-:W-:Y:S01]  /*8760*/  HFMA2.MMA R52, -RZ, RZ, 0, 0 ;  /* 0x00000000ff347435 */ /* 0x002fe200000001ff */
[--C-:B------:R-:W-:Y:S01]  /*8770*/  @!P1 HADD2.F32 R130, -RZ, R116.reuse.H0_H0 ;  /* 0x20000074ff829230 */ /* 0x100fe20000004100 */
[----:B------:R-:W-:Y:S01]  /*8780*/  STL [R1+0x634], R64 ;  /* 0x0006344001007387 */ /* 0x000fe20000100800 */
[----:B----4-:R-:W-:Y:S02]  /*8790*/  MOV R51, RZ ;  /* 0x000000ff00337202 */ /* 0x010fe40000000f00 */
[--C-:B------:R-:W-:Y:S01]  /*87a0*/  @!P1 HADD2.F32 R52, -RZ, R131.reuse.H0_H0 ;  /* 0x20000083ff349230 */ /* 0x100fe20000004100 */
[----:B------:R-:W-:Y:S01]  /*87b0*/  CS2R R234, SRZ ;  /* 0x0000000000ea7805 */ /* 0x000fe2000001ff00 */
[----:B------:R-:W-:Y:S01]  /*87c0*/  @!P1 HADD2.F32 R51, -RZ, R131.H1_H1 ;  /* 0x30000083ff339230 */ /* 0x000fe20000004100 */
[----:B------:R-:W-:Y:S01]  /*87d0*/  STL [R1+0x610], R67 ;  /* 0x0006104301007387 */ /* 0x000fe20000100800 */
[----:B------:R-:W-:Y:S02]  /*87e0*/  @!P1 HADD2.F32 R131, -RZ, R116.H1_H1 ;  /* 0x30000074ff839230 */ /* 0x000fe40000004100 */
[--C-:B------:R-:W-:Y:S01]  /*87f0*/  @!P1 HADD2.F32 R116, -RZ, R117.reuse.H0_H0 ;  /* 0x20000075ff749230 */ /* 0x100fe20000004100 */
[----:B------:R-:W-:Y:S01]  /*8800*/  STL [R1+0x638], R241 ;  /* 0x000638f101007387 */ /* 0x000fe20000100800 */
[----:B------:R-:W-:-:S02]  /*8810*/  @!P1 HADD2.F32 R117, -RZ, R117.H1_H1 ;  /* 0x30000075ff759230 */ /* 0x000fc40000004100 */
[----:B------:R-:W-:Y:S01]  /*8820*/  @!P1 FMUL R72, R81, R130 ;  /* 0x0000008251489220 */ /* 0x000fe20000400000 */
[----:B------:R-:W-:Y:S01]  /*8830*/  IADD3 R130, R110, 0x1880, RZ ;  /* 0x000018806e827810 */ /* 0x000fe20007ffe0ff */
[----:B------:R-:W-:Y:S01]  /*8840*/  STL [R1+0x664], R71 ;  /* 0x0006644701007387 */ /* 0x000fe20000100800 */
[----:B------:R-:W-:Y:S01]  /*8850*/  HFMA2.MMA R82, -RZ, RZ, 0, 0 ;  /* 0x00000000ff527435 */ /* 0x000fe200000001ff */
[----:B------:R-:W-:Y:S02]  /*8860*/  MOV R74, RZ ;  /* 0x000000ff004a7202 */ /* 0x000fe40000000f00 */
[----:B------:R-:W-:Y:S01]  /*8870*/  STL [R1+0x6a4], R81 ;  /* 0x0006a45101007387 */ /* 0x000fe20000100800 */
[----:B------:R-:W-:Y:S01]  /*8880*/  @!P1 FMUL R74, R80, R131 ;  /* 0x00000083504a9220 */ /* 0x000fe20000400000 */
[----:B------:R-:W-:Y:S02]  /*8890*/  @!P1 FMUL R235, R52, R116 ;  /* 0x0000007434eb9220 */ /* 0x000fe40000400000 */
[----:B------:R0:W-:Y:S01]  /*88a0*/  STL [R1+0x6cc], R80 ;  /* 0x0006cc5001007387 */ /* 0x0001e20000100800 */
[----:B------:R-:W-:Y:S01]  /*88b0*/  @!P1 FMUL R234, R51, R117 ;  /* 0x0000007533ea9220 */ /* 0x000fe20000400000 */
[----:B------:R-:W-:-:S02]  /*88c0*/  ISETP.GE.AND P1, PT, R130, R138, PT ;  /* 0x0000008a8200720c */ /* 0x000fc40003f26270 */
[----:B------:R-:W-:Y:S01]  /*88d0*/  STL [R1+0x6f0], R52 ;  /* 0x0006f03401007387 */ /* 0x000fe20000100800 */
[----:B------:R-:W-:-:S03]  /*88e0*/  @!P2 HADD2.F32 R82, -RZ, R58.H0_H0 ;  /* 0x2000003aff52a230 */ /* 0x000fc60000004100 */
[----:B------:R1:W-:Y:S01]  /*88f0*/  STL [R1+0x718], R51 ;  /* 0x0007183301007387 */ /* 0x0003e20000100800 */
[----:B0-----:R-:W-:-:S03]  /*8900*/  CS2R R80, SRZ ;  /* 0x0000000000507805 */ /* 0x001fc6000001ff00 */
[----:B------:R-:W4:Y:S01]  /*8910*/  @!P0 LDG.E.64 R124, desc[UR4][R112.64+0x3000] ;  /* 0x00300004707c8981 */ /* 0x000f22000c1e1b00 */
[----:B------:R-:W-:-:S03]  /*8920*/  @!P2 HADD2.F32 R81, -RZ, R58.H1_H1 ;  /* 0x3000003aff51a230 */ /* 0x000fc60000004100 */
[----:B------:R-:W4:Y:S01]  /*8930*/  @!P0 LDG.E.64 R128, desc[UR4][R126.64+0x3000] ;  /* 0x003000047e808981 */ /* 0x000f22000c1e1b00 */
[----:B-1----:R-:W-:Y:S01]  /*8940*/  HFMA2.MMA R51, -RZ, RZ, 0, 0 ;  /* 0x00000000ff337435 */ /* 0x002fe200000001ff */
[--C-:B------:R-:W-:Y:S01]  /*8950*/  @!P2 HADD2.F32 R58, -RZ, R114.reuse.H0_H0 ;  /* 0x20000072ff3aa230 */ /* 0x100fe20000004100 */
[----:B------:R-:W-:Y:S01]  /*8960*/  MOV R52, RZ ;  /* 0x000000ff00347202 */ /* 0x000fe20000000f00 */
[--C-:B------:R-:W-:Y:S01]  /*8970*/  @!P2 HADD2.F32 R52, -RZ, R59.reuse.H0_H0 ;  /* 0x2000003bff34a230 */ /* 0x100fe20000004100 */
[----:B------:R-:W-:Y:S01]  /*8980*/  HFMA2.MMA R250, -RZ, RZ, 0, 0 ;  /* 0x00000000fffa7435 */ /* 0x000fe200000001ff */
[----:B------:R-:W-:Y:S01]  /*8990*/  @!P2 HADD2.F32 R51, -RZ, R59.H1_H1 ;  /* 0x3000003bff33a230 */ /* 0x000fe20000004100 */
[----:B------:R-:W-:Y:S01]  /*89a0*/  MOV R252, RZ ;  /* 0x000000ff00fc7202 */ /* 0x000fe20000000f00 */
[--C-:B------:R-:W-:Y:S02]  /*89b0*/  @!P2 HADD2.F32 R59, -RZ, R115.reuse.H0_H0 ;  /* 0x20000073ff3ba230 */ /* 0x100fe40000004100 */
[----:B------:R-:W-:Y:S01]  /*89c0*/  @!P2 FMUL R252, R82, R58 ;  /* 0x0000003a52fca220 */ /* 0x000fe20000400000 */
[----:B------:R-:W-:Y:S01]  /*89d0*/  @!P2 HADD2.F32 R114, -RZ, R114.H1_H1 ;  /* 0x30000072ff72a230 */ /* 0x000fe20000004100 */
[----:B------:R-:W-:Y:S01]  /*89e0*/  CS2R R238, SRZ ;  /* 0x0000000000ee7805 */ /* 0x000fe2000001ff00 */
[----:B------:R-:W-:Y:S01]  /*89f0*/  @!P2 HADD2.F32 R115, -RZ, R115.H1_H1 ;  /* 0x30000073ff73a230 */ /* 0x000fe20000004100 */
[----:B------:R-:W-:Y:S01]  /*8a00*/  IADD3 R58, R110, 0x1900, RZ ;  /* 0x000019006e3a7810 */ /* 0x000fe20007ffe0ff */
[----:B------:R-:W-:Y:S01]  /*8a10*/  @!P2 FMUL R80, R52, R59 ;  /* 0x0000003b3450a220 */ /* 0x000fe20000400000 */
[----:B------:R-:W-:Y:S01]  /*8a20*/  @!P2 FMUL R239, R81, R114 ;  /* 0x0000007251efa220 */ /* 0x000fe20000400000 */
[----:B------:R-:W4:Y:S01]  /*8a30*/  @!P1 LDG.E.64 R130, desc[UR4][R112.64+0x3100] ;  /* 0x0031000470829981 */ /* 0x000f22000c1e1b00 */
[----:B------:R-:W-:Y:S01]  /*8a40*/  @!P2 FMUL R250, R51, R115 ;  /* 0x0000007333faa220 */ /* 0x000fe20000400000 */
[----:B------:R-:W-:-:S02]  /*8a50*/  ISETP.GE.AND P2, PT, R58, R138, PT ;  /* 0x0000008a3a00720c */ /* 0x000fc40003f46270 */
[----:B------:R-:W4:Y:S11]  /*8a60*/  @!P1 LDG.E.64 R116, desc[UR4][R126.64+0x3100] ;  /* 0x003100047e749981 */ /* 0x000f36000c1e1b00 */
[----:B------:R-:W4:Y:S04]  /*8a70*/  @!P2 LDG.E.64 R58, desc[UR4][R112.64+0x3200] ;  /* 0x00320004703aa981 */ /* 0x000f28000c1e1b00 */
[----:B------:R-:W4:Y:S04]  /*8a80*/  @!P2 LDG.E.64 R114, desc[UR4][R126.64+0x3200] ;  /* 0x003200047e72a981 */ /* 0x000f28000c1e1b00 */
        /* <DEDUP_REMOVED lines=8> */
[----:B--2---:R-:W-:-:S03]  /*8b10*/  @!P3 HADD2.F32 R89, -RZ, R54.H0_H0 ;  /* 0x20000036ff59b230 */ /* 0x004fc60000004100 */
[----:B------:R1:W-:Y:S01]  /*8b20*/  STL [R1+0x744], R51 ;  /* 0x0007443301007387 */ /* 0x0003e20000100800 */
[----:B------:R-:W-:Y:S02]  /*8b30*/  @!P3 HADD2.F32 R88, -RZ, R54.H1_H1 ;  /* 0x30000036ff58b230 */ /* 0x000fe40000004100 */
[--C-:B---3--:R-:W-:Y:S01]  /*8b40*/  @!P3 HADD2.F32 R54, -RZ, R56.reuse.H0_H0 ;  /* 0x20000038ff36b230 */ /* 0x108fe20000004100 */
[----:B------:R-:W-:Y:S01]  /*8b50*/  STL [R1+0x678], R252 ;  /* 0x000678fc01007387 */ /* 0x000fe20000100800 */
[----:B0-----:R-:W-:Y:S01]  /*8b60*/  MOV R52, RZ ;  /* 0x000000ff00347202 */ /* 0x001fe20000000f00 */
[----:B-1----:R-:W-:Y:S01]  /*8b70*/  HFMA2.MMA R51, -RZ, RZ, 0, 0 ;  /* 0x00000000ff337435 */ /* 0x002fe200000001ff */
[--C-:B------:R-:W-:Y:S01]  /*8b80*/  @!P3 HADD2.F32 R52, -RZ, R55.reuse.H0_H0 ;  /* 0x20000037ff34b230 */ /* 0x100fe20000004100 */
[----:B------:R-:W-:Y:S01]  /*8b90*/  STL [R1+0x658], R239 ;  /* 0x000658ef01007387 */ /* 0x000fe20000100800 */
[----:B------:R-:W-:Y:S02]  /*8ba0*/  @!P3 HADD2.F32 R56, -RZ, R56.H1_H1 ;  /* 0x30000038ff38b230 */ /* 0x000fe40000004100 */
[----:B------:R-:W-:-:S02]  /*8bb0*/  @!P3 HADD2.F32 R51, -RZ, R55.H1_H1 ;  /* 0x30000037ff33b230 */ /* 0x000fc40000004100 */
[--C-:B------:R-:W-:Y:S01]  /*8bc0*/  @!P3 HADD2.F32 R55, -RZ, R57.reuse.H0_H0 ;  /* 0x20000039ff37b230 */ /* 0x100fe20000004100 */
[----:B------:R-:W-:Y:S01]  /*8bd0*/  STL [R1+0x67c], R80 ;  /* 0x00067c5001007387 */ /* 0x000fe20000100800 */
[----:B------:R-:W-:Y:S02]  /*8be0*/  @!P3 HADD2.F32 R57, -RZ, R57.H1_H1 ;  /* 0x30000039ff39b230 */ /* 0x000fe40000004100 */
[----:B------:R-:W-:Y:S01]  /*8bf0*/  @!P3 FMUL R240, R89, R54 ;  /* 0x0000003659f0b220 */ /* 0x000fe20000400000 */
[----:B------:R-:W-:Y:S01]  /*8c00*/  IADD3 R54, R110, 0x1980, RZ ;  /* 0x000019806e367810 */ /* 0x000fe20007ffe0ff */
[----:B------:R-:W-:Y:S01]  /*8c10*/  STL [R1+0x6a8], R250 ;  /* 0x0006a8fa01007387 */ /* 0x000fe20000100800 */
[----:B------:R-:W-:Y:S02]  /*8c20*/  CS2R R82, SRZ ;  /* 0x0000000000527805 */ /* 0x000fe4000001ff00 */
[----:B------:R-:W-:Y:S01]  /*8c30*/  MOV R81, RZ ;  /* 0x000000ff00517202 */ /* 0x000fe20000000f00 */
[----:B------:R-:W-:Y:S01]  /*8c40*/  STL [R1+0x6e4], R89 ;  /* 0x0006e45901007387 */ /* 0x000fe20000100800 */
[----:B------:R-:W-:Y:S01]  /*8c50*/  @!P3 FMUL R81, R88, R56 ;  /* 0x000000385851b220 */ /* 0x000fe20000400000 */
[----:B------:R-:W-:Y:S01]  /*8c60*/  @!P3 FMUL R82, R52, R55 ;  /* 0x000000373452b220 */ /* 0x000fe20000400000 */
[----:B------:R-:W-:Y:S01]  /*8c70*/  @!P3 FMUL R83, R51, R57 ;  /* 0x000000393353b220 */ /* 0x000fe20000400000 */
[----:B------:R-:W-:Y:S01]  /*8c80*/  STL [R1+0x710], R88 ;  /* 0x0007105801007387 */ /* 0x000fe20000100800 */
[----:B------:R-:W-:-:S02]  /*8c90*/  ISETP.GE.AND P3, PT, R54, R138, PT ;  /* 0x0000008a3600720c */ /* 0x000fc40003f66270 */
[----:B------:R-:W-:Y:S01]  /*8ca0*/  CS2R R96, SRZ ;  /* 0x0000000000607805 */ /* 0x000fe2000001ff00 */
[----:B------:R0:W-:Y:S01]  /*8cb0*/  STL [R1+0x740], R52 ;  /* 0x0007403401007387 */ /* 0x0001e20000100800 */
[----:B------:R-:W-:-:S03]  /*8cc0*/  CS2R R90, SRZ ;  /* 0x00000000005a7805 */ /* 0x000fc6000001ff00 */
[----:B------:R1:W-:Y:S01]  /*8cd0*/  STL [R1+0x760], R51 ;  /* 0x0007603301007387 */ /* 0x0003e20000100800 */
[----:B0-----:R-:W-:Y:S01]  /*8ce0*/  HFMA2.MMA R52, -RZ, RZ, 0, 0 ;  /* 0x00000000ff347435 */ /* 0x001fe200000001ff */
[--C-:B------:R-:W-:Y:S01]  /*8cf0*/  @!P4 HADD2.F32 R96, -RZ, R120.reuse.H0_H0 ;  /* 0x20000078ff60c230 */ /* 0x100fe20000004100 */
[----:B------:R-:W-:Y:S01]  /*8d00*/  CS2R R88, SRZ ;  /* 0x0000000000587805 */ /* 0x000fe2000001ff00 */
[----:B------:R-:W-:Y:S01]  /*8d10*/  @!P4 HADD2.F32 R91, -RZ, R120.H1_H1 ;  /* 0x30000078ff5bc230 */ /* 0x000fe20000004100 */
[----:B-1----:R-:W-:Y:S01]  /*8d20*/  MOV R51, RZ ;  /* 0x000000ff00337202 */ /* 0x002fe20000000f00 */
[----:B------:R-:W-:Y:S01]  /*8d30*/  @!P4 HADD2.F32 R120, -RZ, R134.H0_H0 ;  /* 0x20000086ff78c230 */ /* 0x000fe20000004100 */
[----:B------:R-:W2:Y:S01]  /*8d40*/  @!P3 LDG.E.64 R54, desc[UR4][R112.64+0x3300] ;  /* 0x003300047036b981 */ /* 0x000ea2000c1e1b00 */
[--C-:B------:R-:W-:Y:S02]  /*8d50*/  @!P4 HADD2.F32 R52, -RZ, R121.reuse.H0_H0 ;  /* 0x20000079ff34c230 */ /* 0x100fe40000004100 */
[----:B------:R-:W-:Y:S01]  /*8d60*/  @!P4 HADD2.F32 R51, -RZ, R121.H1_H1 ;  /* 0x30000079ff33c230 */ /* 0x000fe20000004100 */
[----:B------:R-:W-:Y:S01]  /*8d70*/  STL [R1+0x69c], R240 ;  /* 0x00069cf001007387 */ /* 0x000fe20000100800 */
[----:B------:R-:W-:-:S02]  /*8d80*/  @!P4 HADD2.F32 R121, -RZ, R135.H0_H0 ;  /* 0x20000087ff79c230 */ /* 0x000fc40000004100 */
[----:B------:R-:W-:Y:S01]  /*8d90*/  @!P4 FMUL R238, R96, R120 ;  /* 0x0000007860eec220 */ /* 0x000fe20000400000 */
[----:B------:R-:W-:Y:S01]  /*8da0*/  @!P4 HADD2.F32 R134, -RZ, R134.H1_H1 ;  /* 0x30000086ff86c230 */ /* 0x000fe20000004100 */
[----:B------:R-:W-:Y:S01]  /*8db0*/  STL [R1+0x674], R81 ;  /* 0x0006745101007387 */ /* 0x000fe20000100800 */
[----:B------:R-:W-:Y:S01]  /*8dc0*/  @!P4 HADD2.F32 R135, -RZ, R135.H1_H1 ;  /* 0x30000087ff87c230 */ /* 0x000fe20000004100 */
[----:B------:R-:W-:Y:S02]  /*8dd0*/  IADD3 R120, R110, 0x1a00, RZ ;  /* 0x00001a006e787810 */ /* 0x000fe40007ffe0ff */
[----:B------:R-:W-:Y:S01]  /*8de0*/  STL [R1+0x6a0], R82 ;  /* 0x0006a05201007387 */ /* 0x000fe20000100800 */
[----:B------:R-:W-:Y:S01]  /*8df0*/  @!P4 FMUL R88, R91, R134 ;  /* 0x000000865b58c220 */ /* 0x000fe20000400000 */
[----:B------:R-:W-:Y:S02]  /*8e00*/  @!P4 FMUL R89, R52, R121 ;  /* 0x000000793459c220 */ /* 0x000fe40000400000 */
[----:B------:R-:W-:Y:S01]  /*8e10*/  STL [R1+0x6c4], R83 ;  /* 0x0006c45301007387 */ /* 0x000fe20000100800 */
[----:B------:R-:W-:Y:S01]  /*8e20*/  @!P4 FMUL R90, R51, R135 ;  /* 0x00000087335ac220 */ /* 0x000fe20000400000 */
[----:B------:R-:W-:-:S02]  /*8e30*/  ISETP.GE.AND P4, PT, R120, R138, PT ;  /* 0x0000008a7800720c */ /* 0x000fc40003f86270 */
[----:B------:R0:W-:Y:S04]  /*8e40*/  STL [R1+0x70c], R96 ;  /* 0x00070c6001007387 */ /* 0x0001e80000100800 */
[----:B------:R-:W-:Y:S04]  /*8e50*/  STL [R1+0x73c], R91 ;  /* 0x00073c5b01007387 */ /* 0x000fe80000100800 */
[----:B------:R1:W-:Y:S01]  /*8e60*/  STL [R1+0x75c], R52 ;  /* 0x00075c3401007387 */ /* 0x0003e20000100800 */
[----:B0-----:R-:W-:-:S03]  /*8e70*/  HFMA2.MMA R96, -RZ, RZ, 0, 0 ;  /* 0x00000000ff607435 */ /* 0x001fc600000001ff */
[----:B------:R-:W3:Y:S01]  /*8e80*/  @!P3 LDG.E.64 R56, desc[UR4][R126.64+0x3300] ;  /* 0x003300047e38b981 */ /* 0x000ee2000c1e1b00 */
[--C-:B------:R-:W-:Y:S01]  /*8e90*/  @!P5 HADD2.F32 R97, -RZ, R136.reuse.H0_H0 ;  /* 0x20000088ff61d230 */ /* 0x100fe20000004100 */
[----:B-1----:R-:W-:Y:S02]  /*8ea0*/  HFMA2.MMA R52, -RZ, RZ, 0, 0 ;  /* 0x00000000ff347435 */ /* 0x002fe400000001ff */
[----:B------:R0:W-:Y:S01]  /*8eb0*/  STL [R1+0x780], R51 ;  /* 0x0007803301007387 */ /* 0x0001e20000100800 */
[----:B------:R-:W-:Y:S02]  /*8ec0*/  @!P5 HADD2.F32 R96, -RZ, R136.H1_H1 ;  /* 0x30000088ff60d230 */ /* 0x000fe40000004100 */
[--C-:B------:R-:W-:Y:S02]  /*8ed0*/  @!P5 HADD2.F32 R120, -RZ, R132.reuse.H0_H0 ;  /* 0x20000084ff78d230 */ /* 0x100fe40000004100 */
[----:B------:R-:W-:Y:S02]  /*8ee0*/  @!P5 HADD2.F32 R52, -RZ, R137.H0_H0 ;  /* 0x20000089ff34d230 */ /* 0x000fe40000004100 */
[----:B------:R-:W-:-:S02]  /*8ef0*/  @!P5 HADD2.F32 R135, -RZ, R132.H1_H1 ;  /* 0x30000084ff87d230 */ /* 0x000fc40000004100 */
[----:B------:R-:W-:Y:S01]  /*8f00*/  @!P5 HADD2.F32 R134, -RZ, R133.H0_H0 ;  /* 0x20000085ff86d230 */ /* 0x000fe20000004100 */
[----:B0-----:R-:W-:Y:S01]  /*8f10*/  MOV R51, RZ ;  /* 0x000000ff00337202 */ /* 0x001fe20000000f00 */
[----:B------:R-:W-:Y:S02]  /*8f20*/  @!P5 HADD2.F32 R51, -RZ, R137.H1_H1 ;  /* 0x30000089ff33d230 */ /* 0x000fe40000004100 */
[----:B------:R-:W-:Y:S01]  /*8f30*/  @!P5 HADD2.F32 R136, -RZ, R133.H1_H1 ;  /* 0x30000085ff88d230 */ /* 0x000fe20000004100 */
[----:B------:R-:W-:Y:S02]  /*8f40*/  IADD3 R137, R110, 0x1a80, RZ ;  /* 0x00001a806e897810 */ /* 0x000fe40007ffe0ff */
[----:B------:R-:W-:Y:S02]  /*8f50*/  CS2R R236, SRZ ;  /* 0x0000000000ec7805 */ /* 0x000fe4000001ff00 */
[----:B------:R-:W-:Y:S02]  /*8f60*/  CS2R R204, SRZ ;  /* 0x0000000000cc7805 */ /* 0x000fe4000001ff00 */
[----:B------:R-:W-:Y:S01]  /*8f70*/  MOV R91, RZ ;  /* 0x000000ff005b7202 */ /* 0x000fe20000000f00 */
[----:B------:R-:W-:Y:S01]  /*8f80*/  @!P5 FMUL R91, R97, R120 ;  /* 0x00000078615bd220 */ /* 0x000fe20000400000 */
[----:B------:R-:W-:Y:S01]  /*8f90*/  @!P5 FMUL R237, R96, R135 ;  /* 0x0000008760edd220 */ /* 0x000fe20000400000 */
[----:B------:R-:W-:Y:S01]  /*8fa0*/  @!P5 FMUL R236, R52, R134 ;  /* 0x0000008634ecd220 */ /* 0x000fe20000400000 */
[----:B------:R-:W-:Y:S01]  /*8fb0*/  @!P5 FMUL R204, R51, R136 ;  /* 0x0000008833ccd220 */ /* 0x000fe20000400000 */
[----:B------:R-:W-:Y:S01]  /*8fc0*/  ISETP.GE.AND P5, PT, R137, R138, PT ;  /* 0x0000008a8900720c */ /* 0x000fe20003fa6270 */
[----:B------:R-:W3:Y:S04]  /*8fd0*/  @!P4 LDG.E.64 R120, desc[UR4][R112.64+0x3400] ;  /* 0x003400047078c981 */ /* 0x000ee8000c1e1b00 */
[----:B------:R-:W3:Y:S04]  /*8fe0*/  @!P4 LDG.E.64 R132, desc[UR4][R126.64+0x3400] ;  /* 0x003400047e84c981 */ /* 0x000ee8000c1e1b00 */
[----:B------:R-:W-:Y:S04]  /*8ff0*/  STL [R1+0x6bc], R238 ;  /* 0x0006bcee01007387 */ /* 0x000fe80000100800 */
[----:B------:R-:W-:Y:S04]  /*9000*/  STL [R1+0x698], R88 ;  /* 0x0006985801007387 */ /* 0x000fe80000100800 */
[----:B------:R-:W-:Y:S04]  /*9010*/  STL [R1+0x6c0], R89 ;  /* 0x0006c05901007387 */ /* 0x000fe80000100800 */
[----:B------:R-:W-:Y:S04]  /*9020*/  STL [R1+0x6e8], R90 ;  /* 0x0006e85a01007387 */ /* 0x000fe80000100800 */
[----:B------:R-:W3:Y:S04]  /*9030*/  @!P5 LDG.E.64 R134, desc[UR4][R112.64+0x3500] ;  /* 0x003500047086d981 */ /* 0x000ee8000c1e1b00 */
[----:B------:R-:W3:Y:S04]  /*9040*/  @!P5 LDG.E.64 R136, desc[UR4][R126.64+0x3500] ;  /* 0x003500047e88d981 */ /* 0x000ee8000c1e1b00 */
[----:B------:R-:W-:Y:S01]  /*9050*/  STL [R1+0x730], R97 ;  /* 0x0007306101007387 */ /* 0x000fe20000100800 */
[----:B------:R-:W-:-:S03]  /*9060*/  CS2R R104, SRZ ;  /* 0x0000000000687805 */ /* 0x000fc6000001ff00 */
[----:B------:R-:W-:Y:S01]  /*9070*/  STL [R1+0x758], R96 ;  /* 0x0007586001007387 */ /* 0x000fe20000100800 */
[----:B------:R-:W-:-:S03]  /*9080*/  CS2R R98, SRZ ;  /* 0x0000000000627805 */ /* 0x000fc6000001ff00 */
[----:B------:R0:W-:Y:S01]  /*9090*/  STL [R1+0x77c], R52 ;  /* 0x00077c3401007387 */ /* 0x0001e20000100800 */
[--C-:B------:R-:W-:Y:S02]  /*90a0*/  @!P6 HADD2.F32 R105, -RZ, R118.reuse.H0_H0 ;  /* 0x20000076ff69e230 */ /* 0x100fe40000004100 */
[----:B------:R-:W-:Y:S01]  /*90b0*/  @!P6 HADD2.F32 R98, -RZ, R118.H1_H1 ;  /* 0x30000076ff62e230 */ /* 0x000fe20000004100 */
[----:B------:R1:W-:Y:S01]  /*90c0*/  STL [R1+0x7a8], R51 ;  /* 0x0007a83301007387 */ /* 0x0003e20000100800 */
[--C-:B------:R-:W-:Y:S01]  /*90d0*/  @!P6 HADD2.F32 R118, -RZ, R122.reuse.H0_H0 ;  /* 0x2000007aff76e230 */ /* 0x100fe20000004100 */
[----:B0-----:R-:W-:Y:S01]  /*90e0*/  HFMA2.MMA R52, -RZ, RZ, 0, 0 ;  /* 0x00000000ff347435 */ /* 0x001fe200000001ff */
[----:B------:R-:W-:Y:S01]  /*90f0*/  @!P6 HADD2.F32 R122, -RZ, R122.H1_H1 ;  /* 0x3000007aff7ae230 */ /* 0x000fe20000004100 */
[----:B-1----:R-:W-:-:S03]  /*9100*/  MOV R51, RZ ;  /* 0x000000ff00337202 */ /* 0x002fc60000000f00 */
[--C-:B------:R-:W-:Y:S02]  /*9110*/  @!P6 HADD2.F32 R52, -RZ, R119.reuse.H0_H0 ;  /* 0x20000077ff34e230 */ /* 0x100fe40000004100 */
[----:B------:R-:W-:Y:S02]  /*9120*/  @!P6 HADD2.F32 R51, -RZ, R119.H1_H1 ;  /* 0x30000077ff33e230 */ /* 0x000fe40000004100 */
[--C-:B------:R-:W-:Y:S02]  /*9130*/  @!P6 HADD2.F32 R119, -RZ, R123.reuse.H0_H0 ;  /* 0x2000007bff77e230 */ /* 0x100fe40000004100 */
[----:B------:R-:W-:Y:S01]  /*9140*/  @!P6 FMUL R99, R105, R118 ;  /* 0x000000766963e220 */ /* 0x000fe20000400000 */
        /* <DEDUP_REMOVED lines=13> */
[----:B------:R-:W-:Y:S01]  /*9220*/  STL [R1+0x754], R105 ;  /* 0x0007546901007387 */ /* 0x000fe20000100800 */
[----:B------:R-:W-:-:S03]  /*9230*/  CS2R R106, SRZ ;  /* 0x00000000006a7805 */ /* 0x000fc6000001ff00 */
[----:B------:R-:W-:Y:S04]  /*9240*/  STL [R1+0x778], R98 ;  /* 0x0007786201007387 */ /* 0x000fe80000100800 */
[----:B------:R0:W-:Y:S01]  /*9250*/  STL [R1+0x7a4], R52 ;  /* 0x0007a43401007387 */ /* 0x0001e20000100800 */
[----:B----4-:R-:W-:-:S03]  /*9260*/  @!P0 HADD2.F32 R107, -RZ, R124.H0_H0 ;  /* 0x2000007cff6b8230 */ /* 0x010fc60000004100 */
[----:B------:R1:W-:Y:S01]  /*9270*/  STL [R1+0x7cc], R51 ;  /* 0x0007cc3301007387 */ /* 0x0003e20000100800 */
[----:B------:R-:W-:Y:S01]  /*9280*/  @!P0 HADD2.F32 R106, -RZ, R124.H1_H1 ;  /* 0x3000007cff6a8230 */ /* 0x000fe20000004100 */
[----:B0-----:R-:W-:Y:S01]  /*9290*/  HFMA2.MMA R52, -RZ, RZ, 0, 0 ;  /* 0x00000000ff347435 */ /* 0x001fe200000001ff */
[--C-:B------:R-:W-:Y:S01]  /*92a0*/  @!P0 HADD2.F32 R124, -RZ, R128.reuse.H0_H0 ;  /* 0x20000080ff7c8230 */ /* 0x100fe20000004100 */
[----:B------:R-:W-:Y:S01]  /*92b0*/  STL [R1+0x704], R99 ;  /* 0x0007046301007387 */ /* 0x000fe20000100800 */
[----:B------:R-:W-:Y:S01]  /*92c0*/  HFMA2.MMA R98, -RZ, RZ, 0, 0 ;  /* 0x00000000ff627435 */ /* 0x000fe200000001ff */
[----:B-1----:R-:W-:Y:S01]  /*92d0*/  MOV R51, RZ ;  /* 0x000000ff00337202 */ /* 0x002fe20000000f00 */
[--C-:B------:R-:W-:Y:S01]  /*92e0*/  @!P0 HADD2.F32 R52, -RZ, R125.reuse.H0_H0 ;  /* 0x2000007dff348230 */ /* 0x100fe20000004100 */
[----:B------:R-:W-:Y:S01]  /*92f0*/  STL [R1+0x6dc], R104 ;  /* 0x0006dc6801007387 */ /* 0x000fe20000100800 */
[----:B------:R-:W-:Y:S01]  /*9300*/  @!P0 HADD2.F32 R51, -RZ, R125.H1_H1 ;  /* 0x3000007dff338230 */ /* 0x000fe20000004100 */
[----:B------:R-:W-:Y:S01]  /*9310*/  CS2R R232, SRZ ;  /* 0x0000000000e87805 */ /* 0x000fe2000001ff00 */
[----:B------:R-:W-:Y:S01]  /*9320*/  @!P0 HADD2.F32 R125, -RZ, R129.H0_H0 ;  /* 0x20000081ff7d8230 */ /* 0x000fe20000004100 */
[----:B------:R-:W-:Y:S01]  /*9330*/  STL [R1+0x708], R96 ;  /* 0x0007086001007387 */ /* 0x000fe20000100800 */
[----:B------:R-:W-:-:S02]  /*9340*/  @!P0 HADD2.F32 R128, -RZ, R128.H1_H1 ;  /* 0x30000080ff808230 */ /* 0x000fc40000004100 */
[----:B------:R-:W-:Y:S01]  /*9350*/  @!P0 FMUL R233, R107, R124 ;  /* 0x0000007c6be98220 */ /* 0x000fe20000400000 */
[----:B------:R-:W-:Y:S01]  /*9360*/  @!P0 HADD2.F32 R129, -RZ, R129.H1_H1 ;  /* 0x30000081ff818230 */ /* 0x000fe20000004100 */
[----:B------:R-:W-:Y:S01]  /*9370*/  STL [R1+0x738], R97 ;  /* 0x0007386101007387 */ /* 0x000fe20000100800 */
[----:B------:R-:W-:Y:S01]  /*9380*/  IADD3 R124, R110, 0x1b80, RZ ;  /* 0x00001b806e7c7810 */ /* 0x000fe20007ffe0ff */
[----:B------:R-:W-:Y:S02]  /*9390*/  HFMA2.MMA R139, -RZ, RZ, 0, 0 ;  /* 0x00000000ff8b7435 */ /* 0x000fe400000001ff */
[----:B------:R-:W-:Y:S01]  /*93a0*/  STL [R1+0x770], R107 ;  /* 0x0007706b01007387 */ /* 0x000fe20000100800 */
[----:B------:R-:W-:Y:S01]  /*93b0*/  MOV R105, RZ ;  /* 0x000000ff00697202 */ /* 0x000fe20000000f00 */
[----:B------:R-:W-:Y:S02]  /*93c0*/  @!P0 FMUL R98, R52, R125 ;  /* 0x0000007d34628220 */ /* 0x000fe40000400000 */
[----:B------:R-:W-:Y:S01]  /*93d0*/  STL [R1+0x7a0], R106 ;  /* 0x0007a06a01007387 */ /* 0x000fe20000100800 */
[----:B------:R-:W-:Y:S01]  /*93e0*/  @!P0 FMUL R232, R106, R128 ;  /* 0x000000806ae88220 */ /* 0x000fe20000400000 */
[----:B------:R-:W-:-:S02]  /*93f0*/  @!P0 FMUL R105, R51, R129 ;  /* 0x0000008133698220 */ /* 0x000fc40000400000 */
[----:B------:R0:W-:Y:S01]  /*9400*/  STL [R1+0x7c8], R52 ;  /* 0x0007c83401007387 */ /* 0x0001e20000100800 */
[----:B------:R-:W-:Y:S01]  /*9410*/  ISETP.GE.AND P0, PT, R124, R138, PT ;  /* 0x0000008a7c00720c */ /* 0x000fe20003f06270 */
[--C-:B------:R-:W-:Y:S01]  /*9420*/  @!P1 HADD2.F32 R139, -RZ, R130.reuse.H0_H0 ;  /* 0x20000082ff8b9230 */ /* 0x100fe20000004100 */
[----:B------:R-:W-:Y:S01]  /*9430*/  MOV R108, RZ ;  /* 0x000000ff006c7202 */ /* 0x000fe20000000f00 */
[----:B------:R1:W-:Y:S01]  /*9440*/  STL [R1+0x7e8], R51 ;  /* 0x0007e83301007387 */ /* 0x0003e20000100800 */
[----:B------:R-:W-:Y:S01]  /*9450*/  @!P1 HADD2.F32 R108, -RZ, R130.H1_H1 ;  /* 0x30000082ff6c9230 */ /* 0x000fe20000004100 */
[----:B0-----:R-:W-:Y:S01]  /*9460*/  HFMA2.MMA R52, -RZ, RZ, 0, 0 ;  /* 0x00000000ff347435 */ /* 0x001fe200000001ff */
[--C-:B------:R-:W-:Y:S01]  /*9470*/  @!P1 HADD2.F32 R130, -RZ, R116.reuse.H0_H0 ;  /* 0x20000074ff829230 */ /* 0x100fe20000004100 */
[----:B------:R-:W-:Y:S01]  /*9480*/  STL [R1+0x728], R233 ;  /* 0x000728e901007387 */ /* 0x000fe20000100800 */
[----:B-1----:R-:W-:Y:S02]  /*9490*/  MOV R51, RZ ;  /* 0x000000ff00337202 */ /* 0x002fe40000000f00 */
[--C-:B------:R-:W-:Y:S01]  /*94a0*/  @!P1 HADD2.F32 R52, -RZ, R131.reuse.H0_H0 ;  /* 0x20000083ff349230 */ /* 0x100fe20000004100 */
[----:B------:R-:W-:Y:S01]  /*94b0*/  CS2R R212, SRZ ;  /* 0x0000000000d47805 */ /* 0x000fe2000001ff00 */
[----:B------:R-:W-:Y:S01]  /*94c0*/  @!P1 HADD2.F32 R51, -RZ, R131.H1_H1 ;  /* 0x30000083ff339230 */ /* 0x000fe20000004100 */
[----:B------:R-:W-:Y:S01]  /*94d0*/  STL [R1+0x700], R232 ;  /* 0x000700e801007387 */ /* 0x000fe20000100800 */
[----:B------:R-:W-:-:S02]  /*94e0*/  @!P1 HADD2.F32 R131, -RZ, R116.H1_H1 ;  /* 0x30000074ff839230 */ /* 0x000fc40000004100 */
[--C-:B------:R-:W-:Y:S01]  /*94f0*/  @!P1 HADD2.F32 R116, -RZ, R117.reuse.H0_H0 ;  /* 0x20000075ff749230 */ /* 0x100fe20000004100 */
[----:B------:R-:W-:Y:S01]  /*9500*/  STL [R1+0x72c], R98 ;  /* 0x00072c6201007387 */ /* 0x000fe20000100800 */
[----:B------:R-:W-:Y:S02]  /*9510*/  @!P1 HADD2.F32 R117, -RZ, R117.H1_H1 ;  /* 0x30000075ff759230 */ /* 0x000fe40000004100 */
[----:B------:R-:W-:Y:S01]  /*9520*/  @!P1 FMUL R212, R139, R130 ;  /* 0x000000828bd49220 */ /* 0x000fe20000400000 */
[----:B------:R-:W-:Y:S01]  /*9530*/  IADD3 R130, R110, 0x1c00, RZ ;  /* 0x00001c006e827810 */ /* 0x000fe20007ffe0ff */
[----:B------:R-:W-:Y:S01]  /*9540*/  STL [R1+0x750], R105 ;  /* 0x0007506901007387 */ /* 0x000fe20000100800 */
[----:B------:R-:W-:-:S03]  /*9550*/  CS2R R106, SRZ ;  /* 0x00000000006a7805 */ /* 0x000fc6000001ff00 */
[----:B------:R0:W-:Y:S01]  /*9560*/  STL [R1+0x79c], R139 ;  /* 0x00079c8b01007387 */ /* 0x0001e20000100800 */
[----:B------:R-:W-:Y:S01]  /*9570*/  @!P1 FMUL R205, R108, R131 ;  /* 0x000000836ccd9220 */ /* 0x000fe20000400000 */
[----:B------:R-:W-:Y:S01]  /*9580*/  @!P1 FMUL R106, R52, R116 ;  /* 0x00000074346a9220 */ /* 0x000fe20000400000 */
[----:B------:R-:W-:Y:S01]  /*9590*/  @!P1 FMUL R107, R51, R117 ;  /* 0x00000075336b9220 */ /* 0x000fe20000400000 */
[----:B------:R1:W-:Y:S01]  /*95a0*/  STL [R1+0x7c4], R108 ;  /* 0x0007c46c01007387 */ /* 0x0003e20000100800 */
[----:B------:R-:W-:-:S03]  /*95b0*/  ISETP.GE.AND P1, PT, R130, R138, PT ;  /* 0x0000008a8200720c */ /* 0x000fc60003f26270 */
[----:B------:R4:W-:Y:S01]  /*95c0*/  STL [R1+0x7e4], R52 ;  /* 0x0007e43401007387 */ /* 0x0009e20000100800 */
[----:B0-----:R-:W-:-:S03]  /*95d0*/  HFMA2.MMA R139, -RZ, RZ, 0, 0 ;  /* 0x00000000ff8b7435 */ /* 0x001fc600000001ff */
[----:B------:R-:W3:Y:S01]  /*95e0*/  @!P0 LDG.E.64 R124, desc[UR4][R112.64+0x3700] ;  /* 0x00370004707c8981 */ /* 0x000ee2000c1e1b00 */
[----:B-1----:R-:W-:Y:S01]  /*95f0*/  MOV R108, RZ ;  /* 0x000000ff006c7202 */ /* 0x002fe20000000f00 */
[--C-:B------:R-:W-:Y:S02]  /*9600*/  @!P2 HADD2.F32 R139, -RZ, R58.reuse.H0_H0 ;  /* 0x2000003aff8ba230 */ /* 0x100fe40000004100 */
[----:B------:R-:W3:Y:S01]  /*9610*/  @!P0 LDG.E.64 R128, desc[UR4][R126.64+0x3700] ;  /* 0x003700047e808981 */ /* 0x000ee2000c1e1b00 */
[----:B----4-:R-:W-:Y:S01]  /*9620*/  HFMA2.MMA R52, -RZ, RZ, 0, 0 ;  /* 0x00000000ff347435 */ /* 0x010fe200000001ff */
[----:B------:R-:W-:Y:S02]  /*9630*/  @!P2 HADD2.F32 R108, -RZ, R58.H1_H1 ;  /* 0x3000003aff6ca230 */ /* 0x000fe40000004100 */
[----:B------:R0:W-:Y:S01]  /*9640*/  STL [R1+0x808], R51 ;  /* 0x0008083301007387 */ /* 0x0001e20000100800 */
[--C-:B------:R-:W-:Y:S02]  /*9650*/  @!P2 HADD2.F32 R58, -RZ, R114.reuse.H0_H0 ;  /* 0x20000072ff3aa230 */ /* 0x100fe40000004100 */
[----:B------:R-:W-:Y:S01]  /*9660*/  @!P2 HADD2.F32 R52, -RZ, R59.H0_H0 ;  /* 0x2000003bff34a230 */ /* 0x000fe20000004100 */
[----:B------:R-:W-:Y:S01]  /*9670*/  CS2R R202, SRZ ;  /* 0x0000000000ca7805 */ /* 0x000fe2000001ff00 */
[----:B------:R-:W-:-:S02]  /*9680*/  @!P2 HADD2.F32 R114, -RZ, R114.H1_H1 ;  /* 0x30000072ff72a230 */ /* 0x000fc40000004100 */
[----:B------:R-:W-:Y:S01]  /*9690*/  @!P2 FMUL R213, R139, R58 ;  /* 0x0000003a8bd5a220 */ /* 0x000fe20000400000 */
[----:B------:R-:W-:Y:S01]  /*96a0*/  CS2R R214, SRZ ;  /* 0x0000000000d67805 */ /* 0x000fe2000001ff00 */
[----:B------:R-:W4:Y:S01]  /*96b0*/  @!P1 LDG.E.64 R130, desc[UR4][R112.64+0x3800] ;  /* 0x0038000470829981 */ /* 0x000f22000c1e1b00 */
[----:B0-----:R-:W-:Y:S01]  /*96c0*/  MOV R51, RZ ;  /* 0x000000ff00337202 */ /* 0x001fe20000000f00 */
[----:B------:R-:W-:Y:S02]  /*96d0*/  @!P2 HADD2.F32 R51, -RZ, R59.H1_H1 ;  /* 0x3000003bff33a230 */ /* 0x000fe40000004100 */
[----:B------:R-:W4:Y:S01]  /*96e0*/  @!P1 LDG.E.64 R116, desc[UR4][R126.64+0x3800] ;  /* 0x003800047e749981 */ /* 0x000f22000c1e1b00 */
[--C-:B------:R-:W-:Y:S02]  /*96f0*/  @!P2 HADD2.F32 R59, -RZ, R115.reuse.H0_H0 ;  /* 0x20000073ff3ba230 */ /* 0x100fe40000004100 */
[----:B------:R-:W-:Y:S01]  /*9700*/  @!P2 HADD2.F32 R115, -RZ, R115.H1_H1 ;  /* 0x30000073ff73a230 */ /* 0x000fe20000004100 */
[----:B------:R-:W-:Y:S01]  /*9710*/  IADD3 R58, R110, 0x1c80, RZ ;  /* 0x00001c806e3a7810 */ /* 0x000fe20007ffe0ff */
[----:B------:R-:W-:Y:S01]  /*9720*/  @!P2 FMUL R203, R108, R114 ;  /* 0x000000726ccba220 */ /* 0x000fe20000400000 */
[----:B------:R-:W-:-:S02]  /*9730*/  @!P2 FMUL R202, R52, R59 ;  /* 0x0000003b34caa220 */ /* 0x000fc40000400000 */
        /* <DEDUP_REMOVED lines=13> */
[----:B-1----:R-:W-:Y:S01]  /*9810*/  MOV R108, RZ ;  /* 0x000000ff006c7202 */ /* 0x002fe20000000f00 */
[----:B--2---:R-:W-:Y:S01]  /*9820*/  HFMA2.MMA R52, -RZ, RZ, 0, 0 ;  /* 0x00000000ff347435 */ /* 0x004fe200000001ff */
[--C-:B------:R-:W-:Y:S01]  /*9830*/  @!P3 HADD2.F32 R139, -RZ, R54.reuse.H0_H0 ;  /* 0x20000036ff8bb230 */ /* 0x100fe20000004100 */
[----:B------:R-:W-:Y:S01]  /*9840*/  STL [R1+0x768], R213 ;  /* 0x000768d501007387 */ /* 0x000fe20000100800 */
[----:B------:R-:W-:Y:S01]  /*9850*/  @!P3 HADD2.F32 R108, -RZ, R54.H1_H1 ;  /* 0x30000036ff6cb230 */ /* 0x000fe20000004100 */
[----:B0-----:R-:W-:Y:S01]  /*9860*/  MOV R51, RZ ;  /* 0x000000ff00337202 */ /* 0x001fe20000000f00 */
[--C-:B------:R-:W-:Y:S01]  /*9870*/  @!P3 HADD2.F32 R52, -RZ, R55.reuse.H0_H0 ;  /* 0x20000037ff34b230 */ /* 0x100fe20000004100 */
[----:B------:R-:W-:Y:S01]  /*9880*/  STL [R1+0x748], R203 ;  /* 0x000748cb01007387 */ /* 0x000fe20000100800 */
[----:B------:R-:W-:Y:S02]  /*9890*/  @!P3 HADD2.F32 R51, -RZ, R55.H1_H1 ;  /* 0x30000037ff33b230 */ /* 0x000fe40000004100 */
[----:B---3--:R-:W-:Y:S01]  /*98a0*/  @!P3 HADD2.F32 R54, -RZ, R56.H0_H0 ;  /* 0x20000038ff36b230 */ /* 0x008fe20000004100 */
[----:B------:R-:W-:Y:S01]  /*98b0*/  STL [R1+0x76c], R202 ;  /* 0x00076cca01007387 */ /* 0x000fe20000100800 */
[----:B------:R-:W-:Y:S01]  /*98c0*/  @!P3 HADD2.F32 R55, -RZ, R57.H0_H0 ;  /* 0x20000039ff37b230 */ /* 0x000fe20000004100 */
[----:B------:R-:W-:-:S02]  /*98d0*/  CS2R R210, SRZ ;  /* 0x0000000000d27805 */ /* 0x000fc4000001ff00 */
[----:B------:R-:W-:Y:S01]  /*98e0*/  STL [R1+0x798], R214 ;  /* 0x000798d601007387 */ /* 0x000fe20000100800 */
[----:B------:R-:W-:Y:S02]  /*98f0*/  @!P3 HADD2.F32 R56, -RZ, R56.H1_H1 ;  /* 0x30000038ff38b230 */ /* 0x000fe40000004100 */
[----:B------:R-:W-:Y:S01]  /*9900*/  @!P3 FMUL R215, R139, R54 ;  /* 0x000000368bd7b220 */ /* 0x000fe20000400000 */
[----:B------:R-:W-:Y:S01]  /*9910*/  @!P3 HADD2.F32 R57, -RZ, R57.H1_H1 ;  /* 0x30000039ff39b230 */ /* 0x000fe20000004100 */
[----:B------:R0:W-:Y:S01]  /*9920*/  STL [R1+0x7dc], R139 ;  /* 0x0007dc8b01007387 */ /* 0x0001e20000100800 */
[----:B------:R-:W-:Y:S01]  /*9930*/  @!P3 FMUL R211, R52, R55 ;  /* 0x0000003734d3b220 */ /* 0x000fe20000400000 */
[----:B------:R-:W-:Y:S02]  /*9940*/  IADD3 R54, R110, 0x1d00, RZ ;  /* 0x00001d006e367810 */ /* 0x000fe40007ffe0ff */
[----:B------:R-:W-:Y:S01]  /*9950*/  STL [R1+0x800], R108 ;  /* 0x0008006c01007387 */ /* 0x000fe20000100800 */
[----:B------:R-:W-:-:S02]  /*9960*/  CS2R R216, SRZ ;  /* 0x0000000000d87805 */ /* 0x000fc4000001ff00 */
[----:B------:R-:W-:Y:S01]  /*9970*/  CS2R R218, SRZ ;  /* 0x0000000000da7805 */ /* 0x000fe2000001ff00 */
[----:B------:R1:W-:Y:S01]  /*9980*/  STL [R1+0x828], R52 ;  /* 0x0008283401007387 */ /* 0x0003e20000100800 */
[----:B0-----:R-:W-:Y:S01]  /*9990*/  HFMA2.MMA R139, -RZ, RZ, 0, 0 ;  /* 0x00000000ff8b7435 */ /* 0x001fe200000001ff */
[----:B------:R-:W-:Y:S02]  /*99a0*/  @!P3 FMUL R216, R108, R56 ;  /* 0x000000386cd8b220 */ /* 0x000fe40000400000 */
[----:B------:R0:W-:Y:S01]  /*99b0*/  STL [R1+0x84c], R51 ;  /* 0x00084c3301007387 */ /* 0x0001e20000100800 */
[----:B------:R-:W-:Y:S01]  /*99c0*/  @!P3 FMUL R219, R51, R57 ;  /* 0x0000003933dbb220 */ /* 0x000fe20000400000 */
[----:B------:R-:W-:Y:S01]  /*99d0*/  ISETP.GE.AND P3, PT, R54, R138, PT ;  /* 0x0000008a3600720c */ /* 0x000fe20003f66270 */
[----:B-1----:R-:W-:Y:S01]  /*99e0*/  HFMA2.MMA R52, -RZ, RZ, 0, 0 ;  /* 0x00000000ff347435 */ /* 0x002fe200000001ff */
[----:B------:R-:W-:Y:S01]  /*99f0*/  MOV R108, RZ ;  /* 0x000000ff006c7202 */ /* 0x000fe20000000f00 */
[--C-:B------:R-:W-:Y:S01]  /*9a00*/  @!P4 HADD2.F32 R139, -RZ, R120.reuse.H0_H0 ;  /* 0x20000078ff8bc230 */ /* 0x100fe20000004100 */
[----:B0-----:R-:W-:Y:S01]  /*9a10*/  MOV R51, RZ ;  /* 0x000000ff00337202 */ /* 0x001fe20000000f00 */
[----:B------:R-:W-:-:S02]  /*9a20*/  @!P4 HADD2.F32 R108, -RZ, R120.H1_H1 ;  /* 0x30000078ff6cc230 */ /* 0x000fc40000004100 */
[--C-:B------:R-:W-:Y:S02]  /*9a30*/  @!P4 HADD2.F32 R52, -RZ, R121.reuse.H0_H0 ;  /* 0x20000079ff34c230 */ /* 0x100fe40000004100 */
[----:B------:R-:W-:Y:S01]  /*9a40*/  @!P4 HADD2.F32 R51, -RZ, R121.H1_H1 ;  /* 0x30000079ff33c230 */ /* 0x000fe20000004100 */
[----:B------:R-:W-:Y:S01]  /*9a50*/  CS2R R166, SRZ ;  /* 0x0000000000a67805 */ /* 0x000fe2000001ff00 */
[--C-:B------:R-:W-:Y:S01]  /*9a60*/  @!P4 HADD2.F32 R120, -RZ, R132.reuse.H0_H0 ;  /* 0x20000084ff78c230 */ /* 0x100fe20000004100 */
[----:B------:R-:W-:Y:S01]  /*9a70*/  STL [R1+0x790], R215 ;  /* 0x000790d701007387 */ /* 0x000fe20000100800 */
[--C-:B------:R-:W-:Y:S02]  /*9a80*/  @!P4 HADD2.F32 R121, -RZ, R133.reuse.H0_H0 ;  /* 0x20000085ff79c230 */ /* 0x100fe40000004100 */
[----:B------:R-:W-:Y:S02]  /*9a90*/  @!P4 HADD2.F32 R132, -RZ, R132.H1_H1 ;  /* 0x30000084ff84c230 */ /* 0x000fe40000004100 */
[----:B------:R-:W-:Y:S01]  /*9aa0*/  @!P4 FMUL R218, R139, R120 ;  /* 0x000000788bdac220 */ /* 0x000fe20000400000 */
[----:B------:R-:W-:-:S02]  /*9ab0*/  @!P4 HADD2.F32 R133, -RZ, R133.H1_H1 ;  /* 0x30000085ff85c230 */ /* 0x000fc40000004100 */
[----:B------:R-:W-:Y:S01]  /*9ac0*/  @!P4 FMUL R167, R52, R121 ;  /* 0x0000007934a7c220 */ /* 0x000fe20000400000 */
[----:B------:R-:W-:Y:S01]  /*9ad0*/  IADD3 R120, R110, 0x1d80, RZ ;  /* 0x00001d806e787810 */ /* 0x000fe20007ffe0ff */
[----:B------:R-:W-:Y:S01]  /*9ae0*/  HFMA2.MMA R121, -RZ, RZ, 0, 0 ;  /* 0x00000000ff797435 */ /* 0x000fe200000001ff */
[----:B------:R-:W-:Y:S01]  /*9af0*/  STL [R1+0x764], R216 ;  /* 0x000764d801007387 */ /* 0x000fe20000100800 */
[----:B------:R-:W-:Y:S01]  /*9b00*/  CS2R R220, SRZ ;  /* 0x0000000000dc7805 */ /* 0x000fe2000001ff00 */
[----:B------:R-:W-:Y:S01]  /*9b10*/  @!P4 FMUL R166, R108, R132 ;  /* 0x000000846ca6c220 */ /* 0x000fe20000400000 */
[----:B------:R-:W-:Y:S01]  /*9b20*/  @!P4 FMUL R220, R51, R133 ;  /* 0x0000008533dcc220 */ /* 0x000fe20000400000 */
[----:B------:R-:W-:Y:S01]  /*9b30*/  STL [R1+0x794], R211 ;  /* 0x000794d301007387 */ /* 0x000fe20000100800 */
[----:B------:R-:W-:Y:S01]  /*9b40*/  ISETP.GE.AND P4, PT, R120, R138, PT ;  /* 0x0000008a7800720c */ /* 0x000fe20003f86270 */
[----:B------:R-:W-:Y:S02]  /*9b50*/  @!P5 HADD2.F32 R121, -RZ, R134.H0_H0 ;  /* 0x20000086ff79d230 */ /* 0x000fe40000004100 */
[----:B------:R-:W-:Y:S01]  /*9b60*/  STL [R1+0x7c0], R219 ;  /* 0x0007c0db01007387 */ /* 0x000fe20000100800 */
[----:B------:R-:W-:-:S03]  /*9b70*/  @!P5 HADD2.F32 R120, -RZ, R136.H0_H0 ;  /* 0x20000088ff78d230 */ /* 0x000fc60000004100 */
[----:B------:R-:W-:Y:S04]  /*9b80*/  STL [R1+0x7fc], R139 ;  /* 0x0007fc8b01007387 */ /* 0x000fe80000100800 */
[----:B------:R-:W2:Y:S04]  /*9b90*/  @!P3 LDG.E.64 R54, desc[UR4][R112.64+0x3a00] ;  /* 0x003a00047036b981 */ /* 0x000ea8000c1e1b00 */
[----:B------:R0:W-:Y:S04]  /*9ba0*/  STL [R1+0x824], R108 ;  /* 0x0008246c01007387 */ /* 0x0001e80000100800 */
[----:B------:R-:W3:Y:S04]  /*9bb0*/  @!P3 LDG.E.64 R56, desc[UR4][R126.64+0x3a00] ;  /* 0x003a00047e38b981 */ /* 0x000ee8000c1e1b00 */
[----:B------:R1:W-:Y:S01]  /*9bc0*/  STL [R1+0x848], R52 ;  /* 0x0008483401007387 */ /* 0x0003e20000100800 */
[----:B------:R-:W-:-:S03]  /*9bd0*/  @!P5 FMUL R217, R121, R120 ;  /* 0x0000007879d9d220 */ /* 0x000fc60000400000 */
[----:B------:R1:W-:Y:S01]  /*9be0*/  STL [R1+0x870], R51 ;  /* 0x0008703301007387 */ /* 0x0003e20000100800 */
[----:B0-----:R-:W-:Y:S01]  /*9bf0*/  MOV R108, RZ ;  /* 0x000000ff006c7202 */ /* 0x001fe20000000f00 */
[----:B------:R-:W-:Y:S02]  /*9c00*/  @!P5 HADD2.F32 R120, -RZ, R137.H0_H0 ;  /* 0x20000089ff78d230 */ /* 0x000fe40000004100 */
[----:B------:R-:W-:Y:S01]  /*9c10*/  STL [R1+0x7b4], R218 ;  /* 0x0007b4da01007387 */ /* 0x000fe20000100800 */
[----:B-1----:R-:W-:-:S03]  /*9c20*/  HFMA2.MMA R52, -RZ, RZ, 0, 0 ;  /* 0x00000000ff347435 */ /* 0x002fc600000001ff */
[----:B------:R-:W-:Y:S01]  /*9c30*/  STL [R1+0x78c], R166 ;  /* 0x00078ca601007387 */ /* 0x000fe20000100800 */
[----:B------:R-:W-:Y:S01]  /*9c40*/  @!P5 HADD2.F32 R108, -RZ, R134.H1_H1 ;  /* 0x30000086ff6cd230 */ /* 0x000fe20000004100 */
[----:B------:R-:W-:Y:S01]  /*9c50*/  MOV R51, RZ ;  /* 0x000000ff00337202 */ /* 0x000fe20000000f00 */
[--C-:B------:R-:W-:Y:S01]  /*9c60*/  @!P5 HADD2.F32 R52, -RZ, R135.reuse.H0_H0 ;  /* 0x20000087ff34d230 */ /* 0x100fe20000004100 */
[----:B------:R-:W-:Y:S01]  /*9c70*/  STL [R1+0x7b8], R167 ;  /* 0x0007b8a701007387 */ /* 0x000fe20000100800 */
[----:B------:R-:W-:Y:S02]  /*9c80*/  @!P5 HADD2.F32 R51, -RZ, R135.H1_H1 ;  /* 0x30000087ff33d230 */ /* 0x000fe40000004100 */
[----:B------:R-:W-:Y:S01]  /*9c90*/  @!P5 HADD2.F32 R136, -RZ, R136.H1_H1 ;  /* 0x30000088ff88d230 */ /* 0x000fe20000004100 */
[----:B------:R-:W-:Y:S01]  /*9ca0*/  STL [R1+0x7d4], R220 ;  /* 0x0007d4dc01007387 */ /* 0x000fe20000100800 */
[----:B------:R-:W-:Y:S01]  /*9cb0*/  @!P5 HADD2.F32 R137, -RZ, R137.H1_H1 ;  /* 0x30000089ff89d230 */ /* 0x000fe20000004100 */
[----:B------:R-:W-:-:S02]  /*9cc0*/  CS2R R164, SRZ ;  /* 0x0000000000a47805 */ /* 0x000fc4000001ff00 */
[----:B------:R0:W-:Y:S01]  /*9cd0*/  STL [R1+0x81c], R121 ;  /* 0x00081c7901007387 */ /* 0x0001e20000100800 */
[----:B------:R-:W-:Y:S01]  /*9ce0*/  @!P5 FMUL R210, R108, R136 ;  /* 0x000000886cd2d220 */ /* 0x000fe20000400000 */
[----:B------:R-:W-:Y:S01]  /*9cf0*/  @!P5 FMUL R165, R52, R120 ;  /* 0x0000007834a5d220 */ /* 0x000fe20000400000 */
[----:B------:R-:W-:Y:S01]  /*9d00*/  @!P5 FMUL R164, R51, R137 ;  /* 0x0000008933a4d220 */ /* 0x000fe20000400000 */
[----:B------:R-:W3:Y:S04]  /*9d10*/  @!P4 LDG.E.64 R132, desc[UR4][R112.64+0x3b00] ;  /* 0x003b00047084c981 */ /* 0x000ee8000c1e1b00 */
[----:B------:R-:W3:Y:S01]  /*9d20*/  @!P4 LDG.E.64 R134, desc[UR4][R126.64+0x3b00] ;  /* 0x003b00047e86c981 */ /* 0x000ee2000c1e1b00 */
[----:B0-----:R-:W-:-:S04]  /*9d30*/  IADD3 R121, R110, 0x1e00, RZ ;  /* 0x00001e006e797810 */ /* 0x001fc80007ffe0ff */
[----:B------:R-:W-:Y:S01]  /*9d40*/  ISETP.GE.AND P5, PT, R121, R138, PT ;  /* 0x0000008a7900720c */ /* 0x000fe20003fa6270 */
[----:B------:R-:W-:Y:S01]  /*9d50*/  HFMA2.MMA R139, -RZ, RZ, 0, 0 ;  /* 0x00000000ff8b7435 */ /* 0x000fe200000001ff */
[----:B------:R0:W-:Y:S04]  /*9d60*/  STL [R1+0x844], R108 ;  /* 0x0008446c01007387 */ /* 0x0001e80000100800 */
[----:B------:R1:W-:Y:S01]  /*9d70*/  STL [R1+0x86c], R52 ;  /* 0x00086c3401007387 */ /* 0x0003e20000100800 */
[----:B------:R-:W-:-:S06]  /*9d80*/  @!P6 HADD2.F32 R139, -RZ, R118.H0_H0 ;  /* 0x20000076ff8be230 */ /* 0x000fcc0000004100 */
[----:B------:R-:W3:Y:S01]  /*9d90*/  @!P5 LDG.E.64 R136, desc[UR4][R112.64+0x3c00] ;  /* 0x003c00047088d981 */ /* 0x000ee2000c1e1b00 */
[----:B0-----:R-:W-:Y:S01]  /*9da0*/  MOV R108, RZ ;  /* 0x000000ff006c7202 */ /* 0x001fe20000000f00 */
[----:B-1----:R-:W-:Y:S02]  /*9db0*/  HFMA2.MMA R52, -RZ, RZ, 0, 0 ;  /* 0x00000000ff347435 */ /* 0x002fe400000001ff */
[----:B------:R-:W3:Y:S01]  /*9dc0*/  @!P5 LDG.E.64 R120, desc[UR4][R126.64+0x3c00] ;  /* 0x003c00047e78d981 */ /* 0x000ee2000c1e1b00 */
[----:B------:R-:W-:Y:S02]  /*9dd0*/  @!P6 HADD2.F32 R108, -RZ, R118.H1_H1 ;  /* 0x30000076ff6ce230 */ /* 0x000fe40000004100 */
[--C-:B------:R-:W-:Y:S01]  /*9de0*/  @!P6 HADD2.F32 R118, -RZ, R122.reuse.H0_H0 ;  /* 0x2000007aff76e230 */ /* 0x100fe20000004100 */
[----:B------:R0:W-:Y:S01]  /*9df0*/  STL [R1+0x890], R51 ;  /* 0x0008903301007387 */ /* 0x0001e20000100800 */
[----:B------:R-:W-:Y:S01]  /*9e00*/  @!P6 HADD2.F32 R52, -RZ, R119.H0_H0 ;  /* 0x20000077ff34e230 */ /* 0x000fe20000004100 */
[----:B------:R-:W-:Y:S01]  /*9e10*/  CS2R R208, SRZ ;  /* 0x0000000000d07805 */ /* 0x000fe2000001ff00 */
[----:B------:R-:W-:-:S02]  /*9e20*/  @!P6 HADD2.F32 R122, -RZ, R122.H1_H1 ;  /* 0x3000007aff7ae230 */ /* 0x000fc40000004100 */
[----:B------:R-:W-:Y:S01]  /*9e30*/  @!P6 FMUL R209, R139, R118 ;  /* 0x000000768bd1e220 */ /* 0x000fe20000400000 */
[----:B------:R-:W-:Y:S02]  /*9e40*/  IADD3 R118, R110, 0x1e80, RZ ;  /* 0x00001e806e767810 */ /* 0x000fe40007ffe0ff */
[----:B0-----:R-:W-:Y:S01]  /*9e50*/  MOV R51, RZ ;  /* 0x000000ff00337202 */ /* 0x001fe20000000f00 */
[----:B------:R-:W-:Y:S02]  /*9e60*/  @!P6 HADD2.F32 R51, -RZ, R119.H1_H1 ;  /* 0x30000077ff33e230 */ /* 0x000fe40000004100 */
[--C-:B------:R-:W-:Y:S02]  /*9e70*/  @!P6 HADD2.F32 R119, -RZ, R123.reuse.H0_H0 ;  /* 0x2000007bff77e230 */ /* 0x100fe40000004100 */
[----:B------:R-:W-:Y:S01]  /*9e80*/  @!P6 HADD2.F32 R123, -RZ, R123.H1_H1 ;  /* 0x3000007bff7be230 */ /* 0x000fe20000004100 */
[----:B------:R-:W-:Y:S01]  /*9e90*/  CS2R R222, SRZ ;  /* 0x0000000000de7805 */ /* 0x000fe2000001ff00 */
[----:B------:R-:W-:Y:S01]  /*9ea0*/  @!P6 FMUL R221, R108, R122 ;  /* 0x0000007a6cdde220 */ /* 0x000fe20000400000 */
[----:B------:R-:W-:-:S02]  /*9eb0*/  @!P6 FMUL R208, R52, R119 ;  /* 0x0000007734d0e220 */ /* 0x000fc40000400000 */
        /* <DEDUP_REMOVED lines=14> */
[--C-:B------:R-:W-:Y:S01]  /*9fa0*/  @!P0 HADD2.F32 R139, -RZ, R124.reuse.H0_H0 ;  /* 0x2000007cff8b8230 */ /* 0x100fe20000004100 */
[----:B------:R-:W-:Y:S01]  /*9fb0*/  HFMA2.MMA R52, -RZ, RZ, 0, 0 ;  /* 0x00000000ff347435 */ /* 0x000fe200000001ff */
[----:B------:R-:W-:Y:S02]  /*9fc0*/  @!P0 HADD2.F32 R108, -RZ, R124.H1_H1 ;  /* 0x3000007cff6c8230 */ /* 0x000fe40000004100 */
[----:B------:R-:W-:Y:S01]  /*9fd0*/  @!P0 HADD2.F32 R124, -RZ, R128.H0_H0 ;  /* 0x20000080ff7c8230 */ /* 0x000fe20000004100 */
[----:B0-----:R-:W-:Y:S01]  /*9fe0*/  MOV R51, RZ ;  /* 0x000000ff00337202 */ /* 0x001fe20000000f00 */
[----:B------:R-:W-:Y:S01]  /*9ff0*/  STL [R1+0x7f4], R209 ;  /* 0x0007f4d101007387 */ /* 0x000fe20000100800 */
        /* <DEDUP_REMOVED lines=8> */
[----:B------:R-:W-:Y:S02]  /*a080*/  CS2R R206, SRZ ;  /* 0x0000000000ce7805 */ /* 0x000fe4000001ff00 */
[----:B------:R-:W-:Y:S01]  /*a090*/  IADD3 R124, R110, 0x1f00, RZ ;  /* 0x00001f006e7c7810 */ /* 0x000fe20007ffe0ff */
[----:B------:R-:W-:Y:S01]  /*a0a0*/  STL [R1+0x818], R222 ;  /* 0x000818de01007387 */ /* 0x000fe20000100800 */
[----:B------:R-:W-:Y:S01]  /*a0b0*/  CS2R R224, SRZ ;  /* 0x0000000000e07805 */ /* 0x000fe2000001ff00 */
[----:B------:R-:W-:Y:S02]  /*a0c0*/  @!P0 FMUL R207, R52, R125 ;  /* 0x0000007d34cf8220 */ /* 0x000fe40000400000 */
[----:B------:R0:W-:Y:S01]  /*a0d0*/  STL [R1+0x864], R139 ;  /* 0x0008648b01007387 */ /* 0x0001e20000100800 */
[----:B------:R-:W-:Y:S01]  /*a0e0*/  @!P0 FMUL R224, R108, R128 ;  /* 0x000000806ce08220 */ /* 0x000fe20000400000 */
[----:B------:R-:W-:-:S02]  /*a0f0*/  @!P0 FMUL R225, R51, R129 ;  /* 0x0000008133e18220 */ /* 0x000fc40000400000 */
[----:B------:R1:W-:Y:S01]  /*a100*/  STL [R1+0x888], R108 ;  /* 0x0008886c01007387 */ /* 0x0003e20000100800 */
[----:B------:R-:W-:-:S03]  /*a110*/  ISETP.GE.AND P0, PT, R124, R138, PT ;  /* 0x0000008a7c00720c */ /* 0x000fc60003f06270 */
[----:B------:R4:W-:Y:S01]  /*a120*/  STL [R1+0x8b0], R52 ;  /* 0x0008b03401007387 */ /* 0x0009e20000100800 */
[----:B0-----:R-:W-:-:S03]  /*a130*/  HFMA2.MMA R139, -RZ, RZ, 0, 0 ;  /* 0x00000000ff8b7435 */ /* 0x001fc600000001ff */
[----:B------:R0:W-:Y:S01]  /*a140*/  STL [R1+0x8d4], R51 ;  /* 0x0008d43301007387 */ /* 0x0001e20000100800 */
[----:B-1----:R-:W-:Y:S01]  /*a150*/  MOV R108, RZ ;  /* 0x000000ff006c7202 */ /* 0x002fe20000000f00 */
[--C-:B----4-:R-:W-:Y:S01]  /*a160*/  @!P1 HADD2.F32 R139, -RZ, R130.reuse.H0_H0 ;  /* 0x20000082ff8b9230 */ /* 0x110fe20000004100 */
[----:B------:R-:W-:Y:S01]  /*a170*/  HFMA2.MMA R52, -RZ, RZ, 0, 0 ;  /* 0x00000000ff347435 */ /* 0x000fe200000001ff */
[----:B------:R-:W-:Y:S01]  /*a180*/  @!P1 HADD2.F32 R108, -RZ, R130.H1_H1 ;  /* 0x30000082ff6c9230 */ /* 0x000fe20000004100 */
[----:B------:R-:W-:Y:S01]  /*a190*/  CS2R R200, SRZ ;  /* 0x0000000000c87805 */ /* 0x000fe2000001ff00 */
[----:B------:R-:W-:Y:S01]  /*a1a0*/  @!P1 HADD2.F32 R130, -RZ, R116.H0_H0 ;  /* 0x20000074ff829230 */ /* 0x000fe20000004100 */
[----:B0-----:R-:W-:Y:S01]  /*a1b0*/  MOV R51, RZ ;  /* 0x000000ff00337202 */ /* 0x001fe20000000f00 */
[--C-:B------:R-:W-:Y:S01]  /*a1c0*/  @!P1 HADD2.F32 R52, -RZ, R131.reuse.H0_H0 ;  /* 0x20000083ff349230 */ /* 0x100fe20000004100 */
[----:B------:R-:W-:Y:S01]  /*a1d0*/  STL [R1+0x810], R223 ;  /* 0x000810df01007387 */ /* 0x000fe20000100800 */
[----:B------:R-:W-:-:S02]  /*a1e0*/  @!P1 HADD2.F32 R51, -RZ, R131.H1_H1 ;  /* 0x30000083ff339230 */ /* 0x000fc40000004100 */
[----:B------:R-:W-:Y:S01]  /*a1f0*/  @!P1 HADD2.F32 R131, -RZ, R116.H1_H1 ;  /* 0x30000074ff839230 */ /* 0x000fe20000004100 */
[----:B------:R-:W-:Y:S01]  /*a200*/  STL [R1+0x7f0], R224 ;  /* 0x0007f0e001007387 */ /* 0x000fe20000100800 */
[--C-:B------:R-:W-:Y:S02]  /*a210*/  @!P1 HADD2.F32 R116, -RZ, R117.reuse.H0_H0 ;  /* 0x20000075ff749230 */ /* 0x100fe40000004100 */
[----:B------:R-:W-:Y:S01]  /*a220*/  @!P1 FMUL R201, R139, R130 ;  /* 0x000000828bc99220 */ /* 0x000fe20000400000 */
[----:B------:R-:W-:Y:S01]  /*a230*/  @!P1 HADD2.F32 R117, -RZ, R117.H1_H1 ;  /* 0x30000075ff759230 */ /* 0x000fe20000004100 */
[----:B------:R-:W-:Y:S01]  /*a240*/  STL [R1+0x814], R207 ;  /* 0x000814cf01007387 */ /* 0x000fe20000100800 */
[----:B------:R-:W-:Y:S02]  /*a250*/  IADD3 R130, R110, 0x1f80, RZ ;  /* 0x00001f806e827810 */ /* 0x000fe40007ffe0ff */
[----:B------:R-:W-:Y:S01]  /*a260*/  CS2R R196, SRZ ;  /* 0x0000000000c47805 */ /* 0x000fe2000001ff00 */
[----:B------:R-:W-:Y:S01]  /*a270*/  STL [R1+0x840], R225 ;  /* 0x000840e101007387 */ /* 0x000fe20000100800 */
[----:B------:R-:W-:-:S03]  /*a280*/  @!P1 FMUL R200, R108, R131 ;  /* 0x000000836cc89220 */ /* 0x000fc60000400000 */
[----:B------:R0:W-:Y:S01]  /*a290*/  STL [R1+0x880], R139 ;  /* 0x0008808b01007387 */ /* 0x0001e20000100800 */
[----:B------:R-:W-:Y:S01]  /*a2a0*/  @!P1 FMUL R197, R52, R116 ;  /* 0x0000007434c59220 */ /* 0x000fe20000400000 */
[----:B------:R-:W-:Y:S02]  /*a2b0*/  @!P1 FMUL R158, R51, R117 ;  /* 0x00000075339e9220 */ /* 0x000fe40000400000 */
        /* <DEDUP_REMOVED lines=11> */
[--C-:B------:R-:W-:Y:S01]  /*a370*/  @!P2 HADD2.F32 R58, -RZ, R114.reuse.H0_H0 ;  /* 0x20000072ff3aa230 */ /* 0x100fe20000004100 */
[----:B------:R-:W-:Y:S01]  /*a380*/  HFMA2.MMA R226, -RZ, RZ, 0, 0 ;  /* 0x00000000ffe27435 */ /* 0x000fe200000001ff */
[----:B------:R-:W-:Y:S01]  /*a390*/  @!P2 HADD2.F32 R52, -RZ, R59.H0_H0 ;  /* 0x2000003bff34a230 */ /* 0x000fe20000004100 */
[----:B------:R-:W-:Y:S01]  /*a3a0*/  CS2R R156, SRZ ;  /* 0x00000000009c7805 */ /* 0x000fe2000001ff00 */
[----:B------:R-:W-:-:S02]  /*a3b0*/  @!P2 HADD2.F32 R114, -RZ, R114.H1_H1 ;  /* 0x30000072ff72a230 */ /* 0x000fc40000004100 */
[----:B------:R-:W-:Y:S01]  /*a3c0*/  @!P2 FMUL R163, R139, R58 ;  /* 0x0000003a8ba3a220 */ /* 0x000fe20000400000 */
        /* <DEDUP_REMOVED lines=20> */
[----:B0-----:R-:W-:Y:S01]  /*a510*/  MOV R139, RZ ;  /* 0x000000ff008b7202 */ /* 0x001fe20000000f00 */
[----:B-1----:R-:W-:-:S02]  /*a520*/  HFMA2.MMA R108, -RZ, RZ, 0, 0 ;  /* 0x00000000ff6c7435 */ /* 0x002fc400000001ff */
[----:B------:R0:W-:Y:S01]  /*a530*/  STL [R1+0x900], R51 ;  /* 0x0009003301007387 */ /* 0x0001e20000100800 */
[--C-:B--2---:R-:W-:Y:S02]  /*a540*/  @!P3 HADD2.F32 R139, -RZ, R54.reuse.H0_H0 ;  /* 0x20000036ff8bb230 */ /* 0x104fe40000004100 */
[----:B------:R-:W-:Y:S01]  /*a550*/  @!P3 HADD2.F32 R108, -RZ, R54.H1_H1 ;  /* 0x30000036ff6cb230 */ /* 0x000fe20000004100 */
[----:B------:R-:W-:Y:S01]  /*a560*/  STL [R1+0x858], R163 ;  /* 0x000858a301007387 */ /* 0x000fe20000100800 */
[--C-:B---3--:R-:W-:Y:S01]  /*a570*/  @!P3 HADD2.F32 R54, -RZ, R56.reuse.H0_H0 ;  /* 0x20000038ff36b230 */ /* 0x108fe20000004100 */
[----:B0-----:R-:W-:Y:S01]  /*a580*/  HFMA2.MMA R51, -RZ, RZ, 0, 0 ;  /* 0x00000000ff337435 */ /* 0x001fe200000001ff */
[----:B------:R-:W-:Y:S01]  /*a590*/  @!P3 HADD2.F32 R56, -RZ, R56.H1_H1 ;  /* 0x30000038ff38b230 */ /* 0x000fe20000004100 */
[----:B------:R-:W-:Y:S01]  /*a5a0*/  STL [R1+0x830], R206 ;  /* 0x000830ce01007387 */ /* 0x000fe20000100800 */
[----:B------:R-:W-:Y:S01]  /*a5b0*/  MOV R52, RZ ;  /* 0x000000ff00347202 */ /* 0x000fe20000000f00 */
[----:B------:R-:W-:-:S02]  /*a5c0*/  @!P3 HADD2.F32 R52, -RZ, R55.H0_H0 ;  /* 0x20000037ff34b230 */ /* 0x000fc40000004100 */
[----:B------:R-:W-:Y:S01]  /*a5d0*/  STL [R1+0x85c], R226 ;  /* 0x00085ce201007387 */ /* 0x000fe20000100800 */
[----:B------:R-:W-:Y:S01]  /*a5e0*/  @!P3 HADD2.F32 R51, -RZ, R55.H1_H1 ;  /* 0x30000037ff33b230 */ /* 0x000fe20000004100 */
[----:B------:R-:W-:Y:S01]  /*a5f0*/  MOV R199, RZ ;  /* 0x000000ff00c77202 */ /* 0x000fe20000000f00 */
[--C-:B------:R-:W-:Y:S01]  /*a600*/  @!P3 HADD2.F32 R55, -RZ, R57.reuse.H0_H0 ;  /* 0x20000039ff37b230 */ /* 0x100fe20000004100 */
[----:B------:R-:W-:Y:S01]  /*a610*/  STL [R1+0x884], R157 ;  /* 0x0008849d01007387 */ /* 0x000fe20000100800 */
[----:B------:R-:W-:Y:S01]  /*a620*/  HFMA2.MMA R198, -RZ, RZ, 0, 0 ;  /* 0x00000000ffc67435 */ /* 0x000fe200000001ff */
[----:B------:R-:W-:Y:S02]  /*a630*/  @!P3 HADD2.F32 R57, -RZ, R57.H1_H1 ;  /* 0x30000039ff39b230 */ /* 0x000fe40000004100 */
[----:B------:R-:W-:Y:S01]  /*a640*/  @!P3 FMUL R199, R108, R56 ;  /* 0x000000386cc7b220 */ /* 0x000fe20000400000 */
[----:B------:R0:W-:Y:S01]  /*a650*/  STL [R1+0x8c4], R139 ;  /* 0x0008c48b01007387 */ /* 0x0001e20000100800 */
[----:B------:R-:W-:-:S03]  /*a660*/  CS2R R194, SRZ ;  /* 0x0000000000c27805 */ /* 0x000fc6000001ff00 */
[----:B------:R1:W-:Y:S01]  /*a670*/  STL [R1+0x8e4], R108 ;  /* 0x0008e46c01007387 */ /* 0x0003e20000100800 */
[----:B------:R-:W-:Y:S01]  /*a680*/  @!P3 FMUL R156, R139, R54 ;  /* 0x000000368b9cb220 */ /* 0x000fe20000400000 */
[----:B------:R-:W-:Y:S01]  /*a690*/  @!P3 FMUL R198, R52, R55 ;  /* 0x0000003734c6b220 */ /* 0x000fe20000400000 */
[----:B------:R-:W-:Y:S01]  /*a6a0*/  @!P3 FMUL R194, R51, R57 ;  /* 0x0000003933c2b220 */ /* 0x000fe20000400000 */
[----:B------:R-:W-:Y:S01]  /*a6b0*/  STL [R1+0x8fc], R52 ;  /* 0x0008fc3401007387 */ /* 0x000fe20000100800 */
[----:B0-----:R-:W-:Y:S01]  /*a6c0*/  MOV R139, RZ ;  /* 0x000000ff008b7202 */ /* 0x001fe20000000f00 */
[----:B-1----:R-:W-:Y:S02]  /*a6d0*/  HFMA2.MMA R108, -RZ, RZ, 0, 0 ;  /* 0x00000000ff6c7435 */ /* 0x002fe400000001ff */
[----:B------:R0:W-:Y:S01]  /*a6e0*/  STL [R1+0x90c], R51 ;  /* 0x00090c3301007387 */ /* 0x0001e20000100800 */
[--C-:B------:R-:W-:Y:S02]  /*a6f0*/  @!P4 HADD2.F32 R139, -RZ, R132.reuse.H0_H0 ;  /* 0x20000084ff8bc230 */ /* 0x100fe40000004100 */
[----:B------:R-:W-:Y:S01]  /*a700*/  @!P4 HADD2.F32 R108, -RZ, R132.H1_H1 ;  /* 0x30000084ff6cc230 */ /* 0x000fe20000004100 */
[----:B------:R-:W-:Y:S01]  /*a710*/  STL [R1+0x878], R156 ;  /* 0x0008789c01007387 */ /* 0x000fe20000100800 */
[----:B------:R-:W-:-:S02]  /*a720*/  @!P4 HADD2.F32 R132, -RZ, R134.H0_H0 ;  /* 0x20000086ff84c230 */ /* 0x000fc40000004100 */
[----:B------:R-:W-:Y:S01]  /*a730*/  @!P4 HADD2.F32 R134, -RZ, R134.H1_H1 ;  /* 0x30000086ff86c230 */ /* 0x000fe20000004100 */
[----:B0-----:R-:W-:Y:S01]  /*a740*/  HFMA2.MMA R51, -RZ, RZ, 0, 0 ;  /* 0x00000000ff337435 */ /* 0x001fe200000001ff */
[----:B------:R-:W-:Y:S01]  /*a750*/  STL [R1+0x854], R199 ;  /* 0x000854c701007387 */ /* 0x000fe20000100800 */
[----:B------:R-:W-:Y:S01]  /*a760*/  MOV R52, RZ ;  /* 0x000000ff00347202 */ /* 0x000fe20000000f00 */
[--C-:B------:R-:W-:Y:S02]  /*a770*/  @!P4 HADD2.F32 R52, -RZ, R133.reuse.H0_H0 ;  /* 0x20000085ff34c230 */ /* 0x100fe40000004100 */
[----:B------:R-:W-:Y:S01]  /*a780*/  STL [R1+0x87c], R198 ;  /* 0x00087cc601007387 */ /* 0x000fe20000100800 */
[----:B------:R-:W-:Y:S02]  /*a790*/  @!P4 HADD2.F32 R51, -RZ, R133.H1_H1 ;  /* 0x30000085ff33c230 */ /* 0x000fe40000004100 */
[----:B------:R-:W-:Y:S01]  /*a7a0*/  @!P4 FMUL R196, R108, R134 ;  /* 0x000000866cc4c220 */ /* 0x000fe20000400000 */
[--C-:B------:R-:W-:Y:S01]  /*a7b0*/  @!P4 HADD2.F32 R133, -RZ, R135.reuse.H0_H0 ;  /* 0x20000087ff85c230 */ /* 0x100fe20000004100 */
[----:B------:R-:W-:Y:S01]  /*a7c0*/  STL [R1+0x8a4], R194 ;  /* 0x0008a4c201007387 */ /* 0x000fe20000100800 */
[----:B------:R-:W-:-:S02]  /*a7d0*/  @!P4 HADD2.F32 R135, -RZ, R135.H1_H1 ;  /* 0x30000087ff87c230 */ /* 0x000fc40000004100 */
[----:B------:R-:W-:Y:S01]  /*a7e0*/  @!P4 FMUL R195, R139, R132 ;  /* 0x000000848bc3c220 */ /* 0x000fe20000400000 */
[----:B------:R-:W-:Y:S01]  /*a7f0*/  STL [R1+0x8e0], R139 ;  /* 0x0008e08b01007387 */ /* 0x000fe20000100800 */
[----:B------:R-:W-:Y:S02]  /*a800*/  CS2R R192, SRZ ;  /* 0x0000000000c07805 */ /* 0x000fe4000001ff00 */
[----:B------:R-:W-:Y:S01]  /*a810*/  IADD3 R132, R110, 0x2100, RZ ;  /* 0x000021006e847810 */ /* 0x000fe20007ffe0ff */
[----:B------:R0:W-:Y:S01]  /*a820*/  STL [R1+0x8f8], R108 ;  /* 0x0008f86c01007387 */ /* 0x0001e20000100800 */
[----:B------:R-:W-:Y:S01]  /*a830*/  @!P4 FMUL R192, R52, R133 ;  /* 0x0000008534c0c220 */ /* 0x000fe20000400000 */
[----:B------:R-:W-:Y:S01]  /*a840*/  @!P4 FMUL R193, R51, R135 ;  /* 0x0000008733c1c220 */ /* 0x000fe20000400000 */
[----:B------:R-:W-:Y:S01]  /*a850*/  MOV R133, RZ ;  /* 0x000000ff00857202 */ /* 0x000fe20000000f00 */
[----:B------:R-:W-:Y:S01]  /*a860*/  @!P5 HADD2.F32 R133, -RZ, R136.H0_H0 ;  /* 0x20000088ff85d230 */ /* 0x000fe20000004100 */
[----:B------:R-:W-:Y:S01]  /*a870*/  ISETP.GE.AND P4, PT, R132, R138, PT ;  /* 0x0000008a8400720c */ /* 0x000fe20003f86270 */
[----:B0-----:R-:W-:Y:S01]  /*a880*/  HFMA2.MMA R108, -RZ, RZ, 0, 0 ;  /* 0x00000000ff6c7435 */ /* 0x001fe200000001ff */
[----:B------:R-:W-:-:S04]  /*a890*/  @!P5 HADD2.F32 R132, -RZ, R120.H0_H0 ;  /* 0x20000078ff84d230 */ /* 0x000fc80000004100 */
[----:B------:R-:W-:Y:S02]  /*a8a0*/  @!P5 HADD2.F32 R108, -RZ, R136.H1_H1 ;  /* 0x30000088ff6cd230 */ /* 0x000fe40000004100 */
[----:B------:R-:W-:Y:S02]  /*a8b0*/  @!P5 HADD2.F32 R136, -RZ, R120.H1_H1 ;  /* 0x30000078ff88d230 */ /* 0x000fe40000004100 */
[----:B------:R-:W-:Y:S01]  /*a8c0*/  FADD R120, R103, R102 ;  /* 0x0000006667787221 */ /* 0x000fe20000000000 */
[----:B------:R-:W-:Y:S03]  /*a8d0*/  STL [R1+0x908], R52 ;  /* 0x0009083401007387 */ /* 0x000fe60000100800 */
[----:B------:R-:W-:Y:S01]  /*a8e0*/  FADD R120, R120, R101 ;  /* 0x0000006578787221 */ /* 0x000fe20000000000 */
[----:B------:R0:W-:Y:S03]  /*a8f0*/  STL [R1+0x914], R51 ;  /* 0x0009143301007387 */ /* 0x0001e60000100800 */
[----:B------:R-:W-:Y:S01]  /*a900*/  FADD R120, R120, R100 ;  /* 0x0000006478787221 */ /* 0x000fe20000000000 */
[----:B------:R-:W-:-:S02]  /*a910*/  CS2R R186, SRZ ;  /* 0x0000000000ba7805 */ /* 0x000fc4000001ff00 */
[----:B------:R-:W-:Y:S02]  /*a920*/  MOV R139, RZ ;  /* 0x000000ff008b7202 */ /* 0x000fe40000000f00 */
[----:B------:R-:W-:Y:S01]  /*a930*/  CS2R R152, SRZ ;  /* 0x0000000000987805 */ /* 0x000fe2000001ff00 */
[----:B------:R-:W-:Y:S01]  /*a940*/  FADD R120, R120, R95 ;  /* 0x0000005f78787221 */ /* 0x000fe20000000000 */
[----:B------:R-:W-:Y:S02]  /*a950*/  CS2R R188, SRZ ;  /* 0x0000000000bc7805 */ /* 0x000fe4000001ff00 */
[----:B------:R-:W-:Y:S01]  /*a960*/  CS2R R154, SRZ ;  /* 0x00000000009a7805 */ /* 0x000fe2000001ff00 */
[----:B0-----:R-:W-:Y:S01]  /*a970*/  HFMA2.MMA R51, -RZ, RZ, 0, 0 ;  /* 0x00000000ff337435 */ /* 0x001fe200000001ff */
[----:B------:R-:W-:Y:S01]  /*a980*/  MOV R52, RZ ;  /* 0x000000ff00347202 */ /* 0x000fe20000000f00 */
[--C-:B------:R-:W-:Y:S02]  /*a990*/  @!P5 HADD2.F32 R52, -RZ, R137.reuse.H0_H0 ;  /* 0x20000089ff34d230 */ /* 0x100fe40000004100 */
[----:B------:R-:W-:Y:S01]  /*a9a0*/  FADD R120, R120, R94 ;  /* 0x0000005e78787221 */ /* 0x000fe20000000000 */
[----:B------:R-:W-:Y:S01]  /*a9b0*/  CS2R R190, SRZ ;  /* 0x0000000000be7805 */ /* 0x000fe2000001ff00 */
[----:B------:R-:W-:Y:S01]  /*a9c0*/  @!P5 HADD2.F32 R51, -RZ, R137.H1_H1 ;  /* 0x30000089ff33d230 */ /* 0x000fe20000004100 */
[----:B------:R-:W-:Y:S01]  /*a9d0*/  CS2R R140, SRZ ;  /* 0x00000000008c7805 */ /* 0x000fe2000001ff00 */
[--C-:B------:R-:W-:Y:S01]  /*a9e0*/  @!P5 HADD2.F32 R137, -RZ, R121.reuse.H0_H0 ;  /* 0x20000079ff89d230 */ /* 0x100fe20000004100 */
[----:B------:R-:W-:Y:S01]  /*a9f0*/  CS2R R184, SRZ ;  /* 0x0000000000b87805 */ /* 0x000fe2000001ff00 */
[----:B------:R-:W-:-:S02]  /*aa00*/  @!P5 HADD2.F32 R121, -RZ, R121.H1_H1 ;  /* 0x30000079ff79d230 */ /* 0x000fc40000004100 */
[----:B------:R-:W-:Y:S01]  /*aa10*/  FADD R120, R120, R93 ;  /* 0x0000005d78787221 */ /* 0x000fe20000000000 */
[----:B------:R-:W-:Y:S01]  /*aa20*/  @!P6 HADD2.F32 R139, -RZ, R122.H0_H0 ;  /* 0x2000007aff8be230 */ /* 0x000fe20000004100 */
[----:B------:R-:W-:Y:S02]  /*aa30*/  CS2R R142, SRZ ;  /* 0x00000000008e7805 */ /* 0x000fe4000001ff00 */
[----:B------:R-:W-:Y:S01]  /*aa40*/  CS2R R150, SRZ ;  /* 0x0000000000967805 */ /* 0x000fe2000001ff00 */
[----:B------:R-:W-:Y:S01]  /*aa50*/  @!P5 FMUL R187, R51, R121 ;  /* 0x0000007933bbd220 */ /* 0x000fe20000400000 */
[----:B------:R-:W-:Y:S01]  /*aa60*/  FADD R121, R120, R92 ;  /* 0x0000005c78797221 */ /* 0x000fe20000000000 */
[----:B------:R-:W-:Y:S01]  /*aa70*/  @!P6 HADD2.F32 R120, -RZ, R118.H0_H0 ;  /* 0x20000076ff78e230 */ /* 0x000fe20000004100 */
[----:B------:R-:W-:Y:S02]  /*aa80*/  STL [R1+0x89c], R195 ;  /* 0x00089cc301007387 */ /* 0x000fe40000100800 */
[----:B------:R-:W-:-:S02]  /*aa90*/  FADD R121, R121, R87 ;  /* 0x0000005779797221 */ /* 0x000fc40000000000 */
[----:B------:R-:W-:Y:S01]  /*aaa0*/  STL [R1+0x874], R196 ;  /* 0x000874c401007387 */ /* 0x000fe20000100800 */
[----:B------:R-:W-:Y:S01]  /*aab0*/  @!P6 FMUL R153, R139, R120 ;  /* 0x000000788b99e220 */ /* 0x000fe20000400000 */
[----:B------:R-:W-:Y:S02]  /*aac0*/  FADD R120, R121, R86 ;  /* 0x0000005679787221 */ /* 0x000fe40000000000 */
[----:B------:R-:W-:Y:S01]  /*aad0*/  STL [R1+0x8a0], R192 ;  /* 0x0008a0c001007387 */ /* 0x000fe20000100800 */
[----:B------:R-:W-:-:S03]  /*aae0*/  @!P5 FMUL R189, R108, R136 ;  /* 0x000000886cbdd220 */ /* 0x000fc60000400000 */
[----:B------:R-:W-:Y:S01]  /*aaf0*/  STL [R1+0x8c8], R193 ;  /* 0x0008c8c101007387 */ /* 0x000fe20000100800 */
[----:B------:R-:W-:-:S03]  /*ab00*/  FADD R120, R120, R85 ;  /* 0x0000005578787221 */ /* 0x000fc60000000000 */
[----:B------:R-:W-:Y:S04]  /*ab10*/  STL [R1+0x8f0], R133 ;  /* 0x0008f08501007387 */ /* 0x000fe80000100800 */
[----:B------:R0:W-:Y:S01]  /*ab20*/  STL [R1+0x904], R108 ;  /* 0x0009046c01007387 */ /* 0x0001e20000100800 */
[----:B------:R-:W-:-:S03]  /*ab30*/  FADD R120, R120, R84 ;  /* 0x0000005478787221 */ /* 0x000fc60000000000 */
[----:B------:R1:W-:Y:S01]  /*ab40*/  STL [R1+0x910], R52 ;  /* 0x0009103401007387 */ /* 0x0003e20000100800 */
[----:B------:R-:W-:Y:S01]  /*ab50*/  @!P6 HADD2.F32 R118, -RZ, R118.H1_H1 ;  /* 0x30000076ff76e230 */ /* 0x000fe20000004100 */
[----:B------:R-:W-:Y:S02]  /*ab60*/  MOV R243, RZ ;  /* 0x000000ff00f37202 */ /* 0x000fe40000000f00 */
[----:B------:R-:W-:Y:S01]  /*ab70*/  IADD3 R54, R110, 0x2080, RZ ;  /* 0x000020806e367810 */ /* 0x000fe20007ffe0ff */
[----:B------:R-:W2:Y:S01]  /*ab80*/  @!P4 LDG.E.64 R134, desc[UR4][R126.64+0x4200] ;  /* 0x004200047e86c981 */ /* 0x000ea2000c1e1b00 */
[----:B0-----:R-:W-:-:S03]  /*ab90*/  HFMA2.MMA R108, -RZ, RZ, 0, 0 ;  /* 0x00000000ff6c7435 */ /* 0x001fc600000001ff */
[----:B------:R0:W-:Y:S02]  /*aba0*/  STL [R1+0x918], R51 ;  /* 0x0009183301007387 */ /* 0x0001e40000100800 */
[----:B------:R-:W-:Y:S02]  /*abb0*/  @!P6 HADD2.F32 R108, -RZ, R122.H1_H1 ;  /* 0x3000007aff6ce230 */ /* 0x000fe40000004100 */
[----:B------:R-:W-:Y:S01]  /*abc0*/  @!P5 FMUL R188, R52, R137 ;  /* 0x0000008934bcd220 */ /* 0x000fe20000400000 */
[----:B-1----:R-:W-:Y:S01]  /*abd0*/  MOV R52, RZ ;  /* 0x000000ff00347202 */ /* 0x002fe20000000f00 */
[----:B------:R-:W-:Y:S02]  /*abe0*/  @!P6 HADD2.F32 R121, -RZ, R119.H0_H0 ;  /* 0x20000077ff79e230 */ /* 0x000fe40000004100 */
[----:B------:R-:W-:Y:S01]  /*abf0*/  FADD R120, R120, R79 ;  /* 0x0000004f78787221 */ /* 0x000fe20000000000 */
[----:B0-----:R-:W-:Y:S01]  /*ac00*/  HFMA2.MMA R51, -RZ, RZ, 0, 0 ;  /* 0x00000000ff337435 */ /* 0x001fe200000001ff */
[----:B------:R-:W-:-:S02]  /*ac10*/  @!P6 HADD2.F32 R52, -RZ, R123.H0_H0 ;  /* 0x2000007bff34e230 */ /* 0x000fc40000004100 */
[----:B------:R-:W-:Y:S01]  /*ac20*/  @!P6 FMUL R155, R108, R118 ;  /* 0x000000766c9be220 */ /* 0x000fe20000400000 */
[----:B------:R-:W-:Y:S02]  /*ac30*/  @!P6 HADD2.F32 R119, -RZ, R119.H1_H1 ;  /* 0x30000077ff77e230 */ /* 0x000fe40000004100 */
[----:B------:R-:W-:Y:S01]  /*ac40*/  @!P6 HADD2.F32 R51, -RZ, R123.H1_H1 ;  /* 0x3000007bff33e230 */ /* 0x000fe20000004100 */
[----:B------:R-:W-:Y:S01]  /*ac50*/  IADD3 R118, R110, 0x2200, RZ ;  /* 0x000022006e767810 */ /* 0x000fe20007ffe0ff */
[----:B------:R-:W-:Y:S01]  /*ac60*/  FADD R120, R120, R78 ;  /* 0x0000004e78787221 */ /* 0x000fe20000000000 */
[----:B------:R-:W-:Y:S02]  /*ac70*/  @!P6 FMUL R181, R52, R121 ;  /* 0x0000007934b5e220 */ /* 0x000fe40000400000 */
[----:B------:R-:W-:Y:S01]  /*ac80*/  @!P6 FMUL R190, R51, R119 ;  /* 0x0000007733bee220 */ /* 0x000fe20000400000 */
[----:B------:R-:W-:Y:S01]  /*ac90*/  ISETP.GE.AND P6, PT, R118, R138, PT ;  /* 0x0000008a7600720c */ /* 0x000fe20003fc6270 */
[----:B------:R-:W-:Y:S01]  /*aca0*/  FADD R118, R120, R77 ;  /* 0x0000004d78767221 */ /* 0x000fe20000000000 */
[----:B------:R-:W-:Y:S01]  /*acb0*/  @!P5 FMUL R191, R133, R132 ;  /* 0x0000008485bfd220 */ /* 0x000fe20000400000 */
[----:B------:R-:W-:-:S02]  /*acc0*/  @!P0 HADD2.F32 R140, -RZ, R124.H0_H0 ;  /* 0x2000007cff8c8230 */ /* 0x000fc40000004100 */
[----:B------:R-:W-:Y:S02]  /*acd0*/  FADD R118, R118, R76 ;  /* 0x0000004c76767221 */ /* 0x000fe40000000000 */
[----:B------:R-:W-:Y:S02]  /*ace0*/  STL [R1+0x8f4], R191 ;  /* 0x0008f4bf01007387 */ /* 0x000fe40000100800 */
[----:B------:R-:W-:Y:S02]  /*acf0*/  FADD R118, R118, R73 ;  /* 0x0000004976767221 */ /* 0x000fe40000000000 */
[----:B------:R-:W-:Y:S04]  /*ad00*/  STL [R1+0x8c0], R189 ;  /* 0x0008c0bd01007387 */ /* 0x000fe80000100800 */
[----:B------:R-:W-:Y:S04]  /*ad10*/  STL [R1+0x894], R188 ;  /* 0x000894bc01007387 */ /* 0x000fe80000100800 */
[----:B------:R-:W-:Y:S04]  /*ad20*/  STL [R1+0x898], R187 ;  /* 0x000898bb01007387 */ /* 0x000fe80000100800 */
[----:B------:R0:W-:Y:S01]  /*ad30*/  STL [R1+0x8b8], R139 ;  /* 0x0008b88b01007387 */ /* 0x0001e20000100800 */
[----:B------:R-:W-:-:S03]  /*ad40*/  ISETP.GE.AND P3, PT, R54, R138, PT ;  /* 0x0000008a3600720c */ /* 0x000fc60003f66270 */
[----:B------:R-:W3:Y:S01]  /*ad50*/  @!P4 LDG.E.64 R132, desc[UR4][R112.64+0x4200] ;  /* 0x004200047084c981 */ /* 0x000ee2000c1e1b00 */
[----:B------:R-:W-:-:S03]  /*ad60*/  IADD3 R136, R110, 0x2180, RZ ;  /* 0x000021806e887810 */ /* 0x000fc60007ffe0ff */
[----:B------:R-:W2:Y:S01]  /*ad70*/  @!P6 LDG.E.64 R120, desc[UR4][R112.64+0x4400] ;  /* 0x004400047078e981 */ /* 0x000ea2000c1e1b00 */
[----:B0-----:R-:W-:-:S03]  /*ad80*/  FADD R139, R118, R70 ;  /* 0x00000046768b7221 */ /* 0x001fc60000000000 */
[----:B------:R0:W-:Y:S01]  /*ad90*/  STL [R1+0x8d8], R108 ;  /* 0x0008d86c01007387 */ /* 0x0001e20000100800 */
[----:B------:R-:W-:-:S03]  /*ada0*/  FADD R139, R139, R69 ;  /* 0x000000458b8b7221 */ /* 0x000fc60000000000 */
[----:B------:R-:W3:Y:S01]  /*adb0*/  @!P3 LDG.E.64 R54, desc[UR4][R112.64+0x4100] ;  /* 0x004100047036b981 */ /* 0x000ee2000c1e1b00 */
[----:B------:R-:W-:-:S03]  /*adc0*/  FADD R139, R139, R68 ;  /* 0x000000448b8b7221 */ /* 0x000fc60000000000 */
[----:B------:R1:W-:Y:S01]  /*add0*/  STL [R1+0x8dc], R52 ;  /* 0x0008dc3401007387 */ /* 0x0003e20000100800 */
[----:B------:R-:W-:Y:S01]  /*ade0*/  FADD R139, R139, R63 ;  /* 0x0000003f8b8b7221 */ /* 0x000fe20000000000 */
[----:B0-----:R-:W-:Y:S01]  /*adf0*/  MOV R108, RZ ;  /* 0x000000ff006c7202 */ /* 0x001fe20000000f00 */
[----:B------:R-:W-:Y:S01]  /*ae00*/  @!P0 HADD2.F32 R108, -RZ, R124.H1_H1 ;  /* 0x3000007cff6c8230 */ /* 0x000fe20000004100 */
[----:B------:R0:W-:Y:S01]  /*ae10*/  STL [R1+0x8bc], R51 ;  /* 0x0008bc3301007387 */ /* 0x0001e20000100800 */
[----:B------:R-:W-:Y:S01]  /*ae20*/  FADD R124, R139, R62 ;  /* 0x0000003e8b7c7221 */ /* 0x000fe20000000000 */
[----:B----4-:R-:W-:Y:S02]  /*ae30*/  @!P2 HADD2.F32 R243, -RZ, R59.H1_H1 ;  /* 0x3000003bfff3a230 */ /* 0x010fe40000004100 */
[----:B------:R-:W4:Y:S01]  /*ae40*/  @!P3 LDG.E.64 R56, desc[UR4][R126.64+0x4100] ;  /* 0x004100047e38b981 */ /* 0x000f22000c1e1b00 */
[----:B-1----:R-:W-:Y:S01]  /*ae50*/  HFMA2.MMA R52, -RZ, RZ, 0, 0 ;  /* 0x00000000ff347435 */ /* 0x002fe200000001ff */
[----:B------:R-:W-:-:S02]  /*ae60*/  @!P0 HADD2.F32 R139, -RZ, R129.H0_H0 ;  /* 0x20000081ff8b8230 */ /* 0x000fc40000004100 */
[----:B------:R-:W-:Y:S01]  /*ae70*/  STL [R1+0x850], R153 ;  /* 0x0008509901007387 */ /* 0x000fe20000100800 */
[----:B0-----:R-:W-:Y:S01]  /*ae80*/  MOV R51, RZ ;  /* 0x000000ff00337202 */ /* 0x001fe20000000f00 */
[--C-:B------:R-:W-:Y:S02]  /*ae90*/  @!P0 HADD2.F32 R52, -RZ, R125.reuse.H0_H0 ;  /* 0x2000007dff348230 */ /* 0x100fe40000004100 */
[----:B------:R-:W-:Y:S01]  /*aea0*/  STL [R1+0x7ec], R155 ;  /* 0x0007ec9b01007387 */ /* 0x000fe20000100800 */
[----:B------:R-:W-:Y:S02]  /*aeb0*/  @!P0 HADD2.F32 R51, -RZ, R125.H1_H1 ;  /* 0x3000007dff338230 */ /* 0x000fe40000004100 */
[--C-:B------:R-:W-:Y:S01]  /*aec0*/  @!P0 HADD2.F32 R125, -RZ, R128.reuse.H0_H0 ;  /* 0x20000080ff7d8230 */ /* 0x100fe20000004100 */
[----:B------:R-:W-:Y:S01]  /*aed0*/  STL [R1+0x784], R181 ;  /* 0x000784b501007387 */ /* 0x000fe20000100800 */
[----:B------:R-:W-:Y:S02]  /*aee0*/  @!P0 HADD2.F32 R128, -RZ, R128.H1_H1 ;  /* 0x30000080ff808230 */ /* 0x000fe40000004100 */
[----:B------:R-:W-:Y:S01]  /*aef0*/  @!P0 FMUL R152, R52, R139 ;  /* 0x0000008b34988220 */ /* 0x000fe20000400000 */
[----:B------:R-:W-:Y:S01]  /*af00*/  STL [R1+0x7ac], R190 ;  /* 0x0007acbe01007387 */ /* 0x000fe20000100800 */
[----:B------:R-:W-:Y:S01]  /*af10*/  @!P0 HADD2.F32 R129, -RZ, R129.H1_H1 ;  /* 0x30000081ff818230 */ /* 0x000fe20000004100 */
[----:B------:R-:W-:-:S02]  /*af20*/  HFMA2.MMA R139, -RZ, RZ, 0, 0 ;  /* 0x00000000ff8b7435 */ /* 0x000fc400000001ff */
[----:B------:R-:W-:Y:S01]  /*af30*/  STL [R1+0x6d8], R140 ;  /* 0x0006d88c01007387 */ /* 0x000fe20000100800 */
[----:B------:R-:W-:-:S03]  /*af40*/  @!P0 FMUL R154, R140, R125 ;  /* 0x0000007d8c9a8220 */ /* 0x000fc60000400000 */
[----:B------:R0:W-:Y:S01]  /*af50*/  STL [R1+0x6f8], R108 ;  /* 0x0006f86c01007387 */ /* 0x0001e20000100800 */
[----:B------:R-:W-:-:S03]  /*af60*/  @!P0 FMUL R186, R108, R128 ;  /* 0x000000806cba8220 */ /* 0x000fc60000400000 */
[----:B------:R1:W-:Y:S01]  /*af70*/  STL [R1+0x71c], R52 ;  /* 0x00071c3401007387 */ /* 0x0003e20000100800 */
[----:B------:R-:W-:Y:S01]  /*af80*/  @!P0 FMUL R184, R51, R129 ;  /* 0x0000008133b88220 */ /* 0x000fe20000400000 */
[--C-:B------:R-:W-:Y:S02]  /*af90*/  @!P1 HADD2.F32 R139, -RZ, R130.reuse.H0_H0 ;  /* 0x20000082ff8b9230 */ /* 0x100fe40000004100 */
[----:B------:R1:W-:Y:S01]  /*afa0*/  STL [R1+0x720], R51 ;  /* 0x0007203301007387 */ /* 0x0003e20000100800 */
[----:B0-----:R-:W-:Y:S02]  /*afb0*/  MOV R108, RZ ;  /* 0x000000ff006c7202 */ /* 0x001fe40000000f00 */
[----:B------:R-:W-:Y:S01]  /*afc0*/  ISETP.GE.AND P5, PT, R136, R138, PT ;  /* 0x0000008a8800720c */ /* 0x000fe20003fa6270 */
[----:B------:R-:W2:Y:S01]  /*afd0*/  @!P6 LDG.E.64 R118, desc[UR4][R126.64+0x4400] ;  /* 0x004400047e76e981 */ /* 0x000ea2000c1e1b00 */
[----:B-1----:R-:W-:Y:S01]  /*afe0*/  HFMA2.MMA R52, -RZ, RZ, 0, 0 ;  /* 0x00000000ff347435 */ /* 0x002fe200000001ff */
[----:B------:R-:W-:-:S02]  /*aff0*/  @!P1 HADD2.F32 R108, -RZ, R130.H1_H1 ;  /* 0x30000082ff6c9230 */ /* 0x000fc40000004100 */
[----:B------:R-:W-:Y:S01]  /*b000*/  STL [R1+0x5c0], R154 ;  /* 0x0005c09a01007387 */ /* 0x000fe20000100800 */
[----:B------:R-:W-:Y:S01]  /*b010*/  MOV R51, RZ ;  /* 0x000000ff00337202 */ /* 0x000fe20000000f00 */
[--C-:B------:R-:W-:Y:S02]  /*b020*/  @!P1 HADD2.F32 R52, -RZ, R131.reuse.H0_H0 ;  /* 0x20000083ff349230 */ /* 0x100fe40000004100 */
[----:B------:R-:W-:Y:S01]  /*b030*/  @!P1 HADD2.F32 R51, -RZ, R131.H1_H1 ;  /* 0x30000083ff339230 */ /* 0x000fe20000004100 */
[----:B------:R-:W-:Y:S01]  /*b040*/  STL [R1+0x5e4], R186 ;  /* 0x0005e4ba01007387 */ /* 0x000fe20000100800 */
[--C-:B------:R-:W-:Y:S02]  /*b050*/  @!P1 HADD2.F32 R131, -RZ, R117.reuse.H0_H0 ;  /* 0x20000075ff839230 */ /* 0x100fe40000004100 */
[----:B------:R-:W-:Y:S01]  /*b060*/  @!P1 HADD2.F32 R128, -RZ, R116.H0_H0 ;  /* 0x20000074ff809230 */ /* 0x000fe20000004100 */
[----:B------:R-:W-:Y:S01]  /*b070*/  STL [R1+0x604], R152 ;  /* 0x0006049801007387 */ /* 0x000fe20000100800 */
[----:B------:R-:W-:-:S02]  /*b080*/  @!P1 HADD2.F32 R117, -RZ, R117.H1_H1 ;  /* 0x30000075ff759230 */ /* 0x000fc40000004100 */
[----:B------:R-:W-:Y:S01]  /*b090*/  @!P1 HADD2.F32 R116, -RZ, R116.H1_H1 ;  /* 0x30000074ff749230 */ /* 0x000fe20000004100 */
[----:B------:R-:W-:Y:S01]  /*b0a0*/  STL [R1+0x608], R184 ;  /* 0x000608b801007387 */ /* 0x000fe20000100800 */
[----:B------:R-:W-:-:S03]  /*b0b0*/  @!P1 FMUL R142, R52, R131 ;  /* 0x00000083348e9220 */ /* 0x000fc60000400000 */
[----:B------:R-:W-:Y:S01]  /*b0c0*/  STL [R1+0x62c], R139 ;  /* 0x00062c8b01007387 */ /* 0x000fe20000100800 */
[----:B------:R-:W-:-:S03]  /*b0d0*/  @!P1 FMUL R151, R139, R128 ;  /* 0x000000808b979220 */ /* 0x000fc60000400000 */
[----:B------:R-:W-:Y:S01]  /*b0e0*/  STL [R1+0x654], R108 ;  /* 0x0006546c01007387 */ /* 0x000fe20000100800 */
[----:B------:R-:W-:-:S03]  /*b0f0*/  @!P1 FMUL R141, R51, R117 ;  /* 0x00000075338d9220 */ /* 0x000fc60000400000 */
[----:B------:R0:W-:Y:S01]  /*b100*/  STL [R1+0x5e0], R52 ;  /* 0x0005e03401007387 */ /* 0x0001e20000100800 */
[----:B------:R-:W-:-:S03]  /*b110*/  @!P1 FMUL R143, R108, R116 ;  /* 0x000000746c8f9220 */ /* 0x000fc60000400000 */
[----:B------:R1:W-:Y:S01]  /*b120*/  STL [R1+0x600], R51 ;  /* 0x0006003301007387 */ /* 0x0003e20000100800 */
[----:B------:R-:W-:Y:S02]  /*b130*/  @!P2 HADD2.F32 R140, -RZ, R114.H0_H0 ;  /* 0x20000072ff8ca230 */ /* 0x000fe40000004100 */
[----:B------:R-:W-:Y:S01]  /*b140*/  FADD R124, R124, R61 ;  /* 0x0000003d7c7c7221 */ /* 0x000fe20000000000 */
[----:B------:R-:W2:Y:S01]  /*b150*/  @!P5 LDG.E.64 R136, desc[UR4][R112.64+0x4300] ;  /* 0x004300047088d981 */ /* 0x000ea2000c1e1b00 */
[----:B0-----:R-:W-:Y:S01]  /*b160*/  HFMA2.MMA R52, -RZ, RZ, 0, 0 ;  /* 0x00000000ff347435 */ /* 0x001fe200000001ff */
[----:B------:R-:W-:Y:S02]  /*b170*/  MOV R108, RZ ;  /* 0x000000ff006c7202 */ /* 0x000fe40000000f00 */
[----:B------:R-:W2:Y:S01]  /*b180*/  @!P5 LDG.E.64 R122, desc[UR4][R126.64+0x4300] ;  /* 0x004300047e7ad981 */ /* 0x000ea2000c1e1b00 */
[----:B-1----:R-:W-:Y:S01]  /*b190*/  HFMA2.MMA R51, -RZ, RZ, 0, 0 ;  /* 0x00000000ff337435 */ /* 0x002fe200000001ff */
[----:B------:R-:W-:-:S02]  /*b1a0*/  @!P2 HADD2.F32 R52, -RZ, R58.H0_H0 ;  /* 0x2000003aff34a230 */ /* 0x000fc40000004100 */
[----:B------:R-:W-:Y:S01]  /*b1b0*/  STL [R1+0x59c], R151 ;  /* 0x00059c9701007387 */ /* 0x000fe20000100800 */
[----:B------:R-:W-:Y:S02]  /*b1c0*/  @!P2 HADD2.F32 R108, -RZ, R58.H1_H1 ;  /* 0x3000003aff6ca230 */ /* 0x000fe40000004100 */
[----:B------:R-:W-:Y:S01]  /*b1d0*/  @!P2 HADD2.F32 R51, -RZ, R59.H0_H0 ;  /* 0x2000003bff33a230 */ /* 0x000fe20000004100 */
[----:B------:R-:W-:Y:S04]  /*b1e0*/  STL [R1+0x550], R143 ;  /* 0x0005508f01007387 */ /* 0x000fe80000100800 */
[----:B------:R-:W-:Y:S04]  /*b1f0*/  STL [R1+0x500], R142 ;  /* 0x0005008e01007387 */ /* 0x000fe80000100800 */
[----:B------:R-:W-:Y:S04]  /*b200*/  STL [R1+0x518], R141 ;  /* 0x0005188d01007387 */ /* 0x000fe80000100800 */
[----:B------:R-:W-:Y:S04]  /*b210*/  STL [R1+0x488], R52 ;  /* 0x0004883401007387 */ /* 0x000fe80000100800 */
[----:B------:R-:W-:Y:S01]  /*b220*/  STL [R1+0x49c], R108 ;  /* 0x00049c6c01007387 */ /* 0x000fe20000100800 */
[----:B------:R-:W-:-:S03]  /*b230*/  @!P2 FMUL R185, R52, R140 ;  /* 0x0000008c34b9a220 */ /* 0x000fc60000400000 */
[----:B------:R0:W-:Y:S01]  /*b240*/  STL [R1+0x4a0], R51 ;  /* 0x0004a03301007387 */ /* 0x0001e20000100800 */
[----:B------:R-:W-:-:S03]  /*b250*/  MOV R140, R51 ;  /* 0x00000033008c7202 */ /* 0x000fc60000000f00 */
[----:B------:R-:W3:Y:S04]  /*b260*/  LDL R251, [R1+0x198] ;  /* 0x0001980001fb7983 */ /* 0x000ee80000100800 */
[----:B0-----:R-:W2:Y:S04]  /*b270*/  LDL R51, [R1+0x19c] ;  /* 0x00019c0001337983 */ /* 0x001ea80000100800 */
[----:B------:R0:W-:Y:S01]  /*b280*/  STL [R1+0x4b4], R243 ;  /* 0x0004b4f301007387 */ /* 0x0001e20000100800 */
[----:B------:R-:W-:-:S03]  /*b290*/  MOV R59, R108 ;  /* 0x0000006c003b7202 */ /* 0x000fc60000000f00 */
[----:B------:R-:W2:Y:S04]  /*b2a0*/  LDL R52, [R1+0x1a8] ;  /* 0x0001a80001347983 */ /* 0x000ea80000100800 */
[----:B------:R-:W2:Y:S04]  /*b2b0*/  LDL R108, [R1+0x1ac] ;  /* 0x0001ac00016c7983 */ /* 0x000ea80000100800 */
[----:B------:R-:W2:Y:S04]  /*b2c0*/  LDL R146, [R1+0x1a0] ;  /* 0x0001a00001927983 */ /* 0x000ea80000100800 */
[----:B------:R-:W2:Y:S04]  /*b2d0*/  LDL R147, [R1+0x1a4] ;  /* 0x0001a40001937983 */ /* 0x000ea80000100800 */
[----:B------:R-:W2:Y:S04]  /*b2e0*/  LDL R180, [R1+0x1b8] ;  /* 0x0001b80001b47983 */ /* 0x000ea80000100800 */
[----:B------:R-:W2:Y:S04]  /*b2f0*/  LDL R148, [R1+0x1c0] ;  /* 0x0001c00001947983 */ /* 0x000ea80000100800 */
[----:B------:R-:W2:Y:S04]  /*b300*/  LDL R144, [R1+0x1b0] ;  /* 0x0001b00001907983 */ /* 0x000ea80000100800 */
[----:B------:R-:W2:Y:S01]  /*b310*/  LDL R172, [R1+0x1b4] ;  /* 0x0001b40001ac7983 */ /* 0x000ea20000100800 */
        /* <DEDUP_REMOVED lines=29> */
[----:B------:R-:W-:Y:S02]  /*b4f0*/  @!P2 HADD2.F32 R114, -RZ, R114.H1_H1 ;  /* 0x30000072ff72a230 */ /* 0x000fe40000004100 */
[--C-:B------:R-:W-:Y:S02]  /*b500*/  @!P2 HADD2.F32 R58, -RZ, R115.reuse.H0_H0 ;  /* 0x20000073ff3aa230 */ /* 0x100fe40000004100 */
[----:B------:R-:W-:Y:S02]  /*b510*/  @!P2 HADD2.F32 R115, -RZ, R115.H1_H1 ;  /* 0x30000073ff73a230 */ /* 0x000fe40000004100 */
[----:B------:R-:W-:Y:S01]  /*b520*/  @!P2 FMUL R183, R59, R114 ;  /* 0x000000723bb7a220 */ /* 0x000fe20000400000 */
[----:B------:R-:W-:Y:S02]  /*b530*/  @!P2 FMUL R231, R140, R58 ;  /* 0x0000003a8ce7a220 */ /* 0x000fe40000400000 */
[----:B------:R-:W-:Y:S01]  /*b540*/  @!P2 FMUL R150, R243, R115 ;  /* 0x00000073f396a220 */ /* 0x000fe20000400000 */
[----:B------:R-:W-:Y:S04]  /*b550*/  STL [R1+0x478], R185 ;  /* 0x000478b901007387 */ /* 0x000fe80000100800 */
[----:B------:R-:W-:Y:S04]  /*b560*/  STL [R1+0x468], R183 ;  /* 0x000468b701007387 */ /* 0x000fe80000100800 */
[----:B------:R-:W-:Y:S04]  /*b570*/  STL [R1+0x460], R231 ;  /* 0x000460e701007387 */ /* 0x000fe80000100800 */
[----:B------:R-:W-:Y:S04]  /*b580*/  STL [R1+0x464], R150 ;  /* 0x0004649601007387 */ /* 0x000fe80000100800 */
[----:B0-----:R-:W2:Y:S01]  /*b590*/  LDL R243, [R1+0x208] ;  /* 0x0002080001f37983 */ /* 0x001ea20000100800 */
[----:B----4-:R-:W-:-:S02]  /*b5a0*/  @!P3 HADD2.F32 R140, -RZ, R56.H0_H0 ;  /* 0x20000038ff8cb230 */ /* 0x010fc40000004100 */
[----:B------:R-:W-:Y:S02]  /*b5b0*/  @!P3 HADD2.F32 R56, -RZ, R56.H1_H1 ;  /* 0x30000038ff38b230 */ /* 0x000fe40000004100 */
[----:B---3--:R-:W-:Y:S02]  /*b5c0*/  FADD R139, R139, R251 ;  /* 0x000000fb8b8b7221 */ /* 0x008fe40000000000 */
[----:B------:R-:W3:Y:S02]  /*b5d0*/  LDL R251, [R1+0x1e4] ;  /* 0x0001e40001fb7983 */ /* 0x000ee40000100800 */
[----:B--2---:R-:W-:-:S04]  /*b5e0*/  FADD R139, R139, R51 ;  /* 0x000000338b8b7221 */ /* 0x004fc80000000000 */
[----:B------:R-:W-:-:S04]  /*b5f0*/  FADD R139, R139, R52 ;  /* 0x000000348b8b7221 */ /* 0x000fc80000000000 */
[----:B------:R-:W-:-:S04]  /*b600*/  FADD R139, R139, R108 ;  /* 0x0000006c8b8b7221 */ /* 0x000fc80000000000 */
[----:B------:R-:W-:-:S04]  /*b610*/  FADD R139, R139, R146 ;  /* 0x000000928b8b7221 */ /* 0x000fc80000000000 */
[----:B------:R-:W-:-:S04]  /*b620*/  FADD R139, R139, R147 ;  /* 0x000000938b8b7221 */ /* 0x000fc80000000000 */
[----:B------:R-:W-:Y:S01]  /*b630*/  FADD R139, R139, R180 ;  /* 0x000000b48b8b7221 */ /* 0x000fe20000000000 */
[----:B------:R-:W-:-:S03]  /*b640*/  HFMA2.MMA R52, -RZ, RZ, 0, 0 ;  /* 0x00000000ff347435 */ /* 0x000fc600000001ff */
[----:B------:R-:W-:Y:S01]  /*b650*/  FADD R139, R139, R148 ;  /* 0x000000948b8b7221 */ /* 0x000fe20000000000 */
[----:B------:R-:W-:Y:S01]  /*b660*/  MOV R180, RZ ;  /* 0x000000ff00b47202 */ /* 0x000fe20000000f00 */
[--C-:B------:R-:W-:Y:S02]  /*b670*/  @!P3 HADD2.F32 R52, -RZ, R54.reuse.H0_H0 ;  /* 0x20000036ff34b230 */ /* 0x100fe40000004100 */
[----:B------:R-:W-:Y:S01]  /*b680*/  FADD R139, R139, R149 ;  /* 0x000000958b8b7221 */ /* 0x000fe20000000000 */
[----:B------:R-:W-:Y:S01]  /*b690*/  @!P3 HADD2.F32 R180, -RZ, R54.H1_H1 ;  /* 0x30000036ffb4b230 */ /* 0x000fe20000004100 */
[----:B------:R-:W-:Y:S01]  /*b6a0*/  CS2R R148, SRZ ;  /* 0x0000000000947805 */ /* 0x000fe2000001ff00 */
[--C-:B------:R-:W-:Y:S02]  /*b6b0*/  @!P3 HADD2.F32 R148, -RZ, R55.reuse.H0_H0 ;  /* 0x20000037ff94b230 */ /* 0x100fe40000004100 */
[----:B------:R-:W-:Y:S01]  /*b6c0*/  FADD R139, R139, R144 ;  /* 0x000000908b8b7221 */ /* 0x000fe20000000000 */
[----:B------:R-:W-:Y:S01]  /*b6d0*/  HFMA2.MMA R144, -RZ, RZ, 0, 0 ;  /* 0x00000000ff907435 */ /* 0x000fe200000001ff */
[----:B------:R0:W-:Y:S04]  /*b6e0*/  STL [R1+0x44c], R52 ;  /* 0x00044c3401007387 */ /* 0x0001e80000100800 */
[----:B------:R-:W2:Y:S01]  /*b6f0*/  LDL R51, [R1+0x20c] ;  /* 0x00020c0001337983 */ /* 0x000ea20000100800 */
[----:B------:R-:W-:-:S03]  /*b700*/  @!P3 HADD2.F32 R144, -RZ, R55.H1_H1 ;  /* 0x30000037ff90b230 */ /* 0x000fc60000004100 */
[----:B------:R-:W4:Y:S04]  /*b710*/  LDL R108, [R1+0x21c] ;  /* 0x00021c00016c7983 */ /* 0x000f280000100800 */
[----:B------:R1:W-:Y:S04]  /*b720*/  STL [R1+0x454], R180 ;  /* 0x000454b401007387 */ /* 0x0003e80000100800 */
[----:B------:R-:W4:Y:S04]  /*b730*/  LDL R146, [R1+0x250] ;  /* 0x0002500001927983 */ /* 0x000f280000100800 */
[----:B------:R1:W-:Y:S01]  /*b740*/  STL [R1+0x458], R148 ;  /* 0x0004589401007387 */ /* 0x0003e20000100800 */
[----:B------:R-:W-:-:S03]  /*b750*/  @!P3 FMUL R149, R52, R140 ;  /* 0x0000008c3495b220 */ /* 0x000fc60000400000 */
[----:B------:R-:W3:Y:S04]  /*b760*/  LDL R55, [R1+0x1ec] ;  /* 0x0001ec0001377983 */ /* 0x000ee80000100800 */
[----:B------:R-:W2:Y:S01]  /*b770*/  LDL R140, [R1+0x1f8] ;  /* 0x0001f800018c7983 */ /* 0x000ea20000100800 */
[----:B------:R-:W-:Y:S01]  /*b780*/  FADD R139, R139, R172 ;  /* 0x000000ac8b8b7221 */ /* 0x000fe20000000000 */
[----:B------:R-:W-:Y:S02]  /*b790*/  @!P3 HADD2.F32 R54, -RZ, R57.H0_H0 ;  /* 0x20000039ff36b230 */ /* 0x000fe40000004100 */
[----:B------:R-:W4:Y:S01]  /*b7a0*/  LDL R147, [R1+0x204] ;  /* 0x0002040001937983 */ /* 0x000f220000100800 */
[----:B------:R-:W-:Y:S01]  /*b7b0*/  FADD R139, R139, R145 ;  /* 0x000000918b8b7221 */ /* 0x000fe20000000000 */
[----:B------:R-:W-:-:S03]  /*b7c0*/  MOV R145, RZ ;  /* 0x000000ff00917202 */ /* 0x000fc60000000f00 */
[----:B------:R-:W-:Y:S01]  /*b7d0*/  FADD R139, R139, R182 ;  /* 0x000000b68b8b7221 */ /* 0x000fe20000000000 */
[----:B------:R-:W-:Y:S01]  /*b7e0*/  HFMA2.MMA R182, -RZ, RZ, 0, 0 ;  /* 0x00000000ffb67435 */ /* 0x000fe200000001ff */
[----:B------:R1:W-:Y:S01]  /*b7f0*/  STL [R1+0x45c], R144 ;  /* 0x00045c9001007387 */ /* 0x0003e20000100800 */
[----:B------:R-:W-:Y:S02]  /*b800*/  @!P3 HADD2.F32 R57, -RZ, R57.H1_H1 ;  /* 0x30000039ff39b230 */ /* 0x000fe40000004100 */
[----:B------:R-:W-:Y:S01]  /*b810*/  @!P3 FMUL R145, R180, R56 ;  /* 0x00000038b491b220 */ /* 0x000fe20000400000 */
[----:B0-----:R-:W4:Y:S01]  /*b820*/  LDL R52, [R1+0x234] ;  /* 0x0002340001347983 */ /* 0x001f220000100800 */
[----:B------:R-:W-:Y:S01]  /*b830*/  FADD R139, R139, R179 ;  /* 0x000000b38b8b7221 */ /* 0x000fe20000000000 */
[----:B------:R-:W-:Y:S02]  /*b840*/  @!P3 FMUL R182, R148, R54 ;  /* 0x0000003694b6b220 */ /* 0x000fe40000400000 */
[----:B------:R-:W-:Y:S01]  /*b850*/  STL [R1+0x450], R149 ;  /* 0x0004509501007387 */ /* 0x000fe20000100800 */
[----:B------:R-:W-:-:S03]  /*b860*/  MOV R179, RZ ;  /* 0x000000ff00b37202 */ /* 0x000fc60000000f00 */
[----:B------:R-:W4:Y:S01]  /*b870*/  LDL R172, [R1+0x244] ;  /* 0x0002440001ac7983 */ /* 0x000f220000100800 */
[----:B------:R-:W-:-:S03]  /*b880*/  @!P3 FMUL R179, R144, R57 ;  /* 0x0000003990b3b220 */ /* 0x000fc60000400000 */
[----:B-1----:R-:W4:Y:S04]  /*b890*/  LDL.LU R180, [R1+0xfa4] ;  /* 0x000fa40001b47983 */ /* 0x002f280000300800 */
[----:B------:R-:W4:Y:S04]  /*b8a0*/  LDL.LU R148, [R1+0xfa0] ;  /* 0x000fa00001947983 */ /* 0x000f280000300800 */
[----:B------:R-:W-:Y:S04]  /*b8b0*/  STL [R1+0x444], R145 ;  /* 0x0004449101007387 */ /* 0x000fe80000100800 */
[----:B------:R-:W4:Y:S04]  /*b8c0*/  LDL.LU R144, [R1+0xf9c] ;  /* 0x000f9c0001907983 */ /* 0x000f280000300800 */
[----:B------:R-:W-:Y:S04]  /*b8d0*/  STL [R1+0x438], R182 ;  /* 0x000438b601007387 */ /* 0x000fe80000100800 */
[----:B------:R-:W-:Y:S01]  /*b8e0*/  STL [R1+0x440], R179 ;  /* 0x000440b301007387 */ /* 0x000fe20000100800 */
[----:B---3--:R-:W-:-:S04]  /*b8f0*/  FADD R139, R139, R55 ;  /* 0x000000378b8b7221 */ /* 0x008fc80000000000 */
[----:B--2---:R-:W-:-:S04]  /*b900*/  FADD R139, R139, R140 ;  /* 0x0000008c8b8b7221 */ /* 0x004fc80000000000 */
[----:B------:R-:W-:-:S04]  /*b910*/  FADD R139, R139, R243 ;  /* 0x000000f38b8b7221 */ /* 0x000fc80000000000 */
[----:B------:R-:W-:-:S04]  /*b920*/  FADD R139, R139, R251 ;  /* 0x000000fb8b8b7221 */ /* 0x000fc80000000000 */
[----:B------:R-:W-:Y:S01]  /*b930*/  FADD R139, R139, R51 ;  /* 0x000000338b8b7221 */ /* 0x000fe20000000000 */
[----:B------:R-:W-:Y:S01]  /*b940*/  MOV R243, RZ ;  /* 0x000000ff00f37202 */ /* 0x000fe20000000f00 */
[----:B------:R-:W2:Y:S02]  /*b950*/  LDL R51, [R1+0x270] ;  /* 0x0002700001337983 */ /* 0x000ea40000100800 */
[----:B----4-:R-:W-:-:S04]  /*b960*/  FADD R139, R139, R108 ;  /* 0x0000006c8b8b7221 */ /* 0x010fc80000000000 */
[----:B------:R-:W-:Y:S01]  /*b970*/  FADD R139, R139, R146 ;  /* 0x000000928b8b7221 */ /* 0x000fe20000000000 */
[----:B------:R-:W-:-:S03]  /*b980*/  HFMA2.MMA R146, -RZ, RZ, 0, 0 ;  /* 0x00000000ff927435 */ /* 0x000fc600000001ff */
[----:B------:R-:W-:Y:S02]  /*b990*/  FADD R139, R139, R147 ;  /* 0x000000938b8b7221 */ /* 0x000fe40000000000 */
[----:B------:R-:W3:Y:S01]  /*b9a0*/  LDL R147, [R1+0x26c] ;  /* 0x00026c0001937983 */ /* 0x000ee20000100800 */
[--C-:B------:R-:W-:Y:S01]  /*b9b0*/  @!P4 HADD2.F32 R146, -RZ, R132.reuse.H0_H0 ;  /* 0x20000084ff92c230 */ /* 0x100fe20000004100 */
[----:B------:R-:W-:Y:S01]  /*b9c0*/  MOV R108, RZ ;  /* 0x000000ff006c7202 */ /* 0x000fe20000000f00 */
[----:B------:R-:W-:Y:S02]  /*b9d0*/  @!P4 HADD2.F32 R243, -RZ, R132.H1_H1 ;  /* 0x30000084fff3c230 */ /* 0x000fe40000004100 */
[----:B------:R-:W-:-:S04]  /*b9e0*/  FADD R139, R139, R144 ;  /* 0x000000908b8b7221 */ /* 0x000fc80000000000 */
[----:B------:R-:W-:Y:S01]  /*b9f0*/  FADD R140, R139, R52 ;  /* 0x000000348b8c7221 */ /* 0x000fe20000000000 */
[----:B------:R-:W-:Y:S01]  /*ba00*/  HFMA2.MMA R52, -RZ, RZ, 0, 0 ;  /* 0x00000000ff347435 */ /* 0x000fe200000001ff */
[----:B------:R0:W-:Y:S01]  /*ba10*/  STL [R1+0x428], R146 ;  /* 0x0004289201007387 */ /* 0x0001e20000100800 */
[----:B------:R-:W-:Y:S01]  /*ba20*/  HFMA2.MMA R144, -RZ, RZ, 0, 0 ;  /* 0x00000000ff907435 */ /* 0x000fe200000001ff */
[----:B------:R-:W-:Y:S01]  /*ba30*/  FADD R140, R140, R172 ;  /* 0x000000ac8c8c7221 */ /* 0x000fe20000000000 */
[--C-:B------:R-:W-:Y:S01]  /*ba40*/  @!P4 HADD2.F32 R108, -RZ, R133.reuse.H0_H0 ;  /* 0x20000085ff6cc230 */ /* 0x100fe20000004100 */
[----:B------:R-:W4:Y:S01]  /*ba50*/  LDL R172, [R1+0x27c] ;  /* 0x00027c0001ac7983 */ /* 0x000f220000100800 */
[----:B------:R-:W-:Y:S02]  /*ba60*/  @!P4 HADD2.F32 R139, -RZ, R134.H0_H0 ;  /* 0x20000086ff8bc230 */ /* 0x000fe40000004100 */
[----:B------:R-:W-:Y:S01]  /*ba70*/  @!P4 HADD2.F32 R52, -RZ, R133.H1_H1 ;  /* 0x30000085ff34c230 */ /* 0x000fe20000004100 */
[----:B------:R-:W-:Y:S02]  /*ba80*/  STL [R1+0x42c], R243 ;  /* 0x00042cf301007387 */ /* 0x000fe40000100800 */
[----:B------:R-:W-:-:S02]  /*ba90*/  @!P4 FMUL R144, R146, R139 ;  /* 0x0000008b9290c220 */ /* 0x000fc40000400000 */
[----:B------:R1:W-:Y:S04]  /*baa0*/  STL [R1+0x430], R108 ;  /* 0x0004306c01007387 */ /* 0x0003e80000100800 */
[----:B------:R1:W-:Y:S04]  /*bab0*/  STL [R1+0x434], R52 ;  /* 0x0004343401007387 */ /* 0x0003e80000100800 */
[----:B0-----:R-:W4:Y:S01]  /*bac0*/  LDL R146, [R1+0x18c] ;  /* 0x00018c0001927983 */ /* 0x001f220000100800 */
[----:B------:R-:W-:Y:S01]  /*bad0*/  FADD R140, R140, R148 ;  /* 0x000000948c8c7221 */ /* 0x000fe20000000000 */
[----:B------:R-:W-:-:S03]  /*bae0*/  @!P4 HADD2.F32 R134, -RZ, R134.H1_H1 ;  /* 0x30000086ff86c230 */ /* 0x000fc60000004100 */
[----:B------:R-:W-:Y:S01]  /*baf0*/  FADD R140, R140, R180 ;  /* 0x000000b48c8c7221 */ /* 0x000fe20000000000 */
[----:B------:R-:W-:-:S03]  /*bb00*/  MOV R148, RZ ;  /* 0x000000ff00947202 */ /* 0x000fc60000000f00 */
[----:B------:R-:W-:Y:S01]  /*bb10*/  FADD R140, R140, R178 ;  /* 0x000000b28c8c7221 */ /* 0x000fe20000000000 */
[----:B------:R-:W-:Y:S01]  /*bb20*/  @!P4 FMUL R148, R243, R134 ;  /* 0x00000086f394c220 */ /* 0x000fe20000400000 */
[--C-:B------:R-:W-:Y:S01]  /*bb30*/  @!P4 HADD2.F32 R132, -RZ, R135.reuse.H0_H0 ;  /* 0x20000087ff84c230 */ /* 0x100fe20000004100 */
[----:B------:R-:W-:Y:S01]  /*bb40*/  HFMA2.MMA R180, -RZ, RZ, 0, 0 ;  /* 0x00000000ffb47435 */ /* 0x000fe200000001ff */
[----:B------:R-:W-:Y:S01]  /*bb50*/  @!P4 HADD2.F32 R135, -RZ, R135.H1_H1 ;  /* 0x30000087ff87c230 */ /* 0x000fe20000004100 */
[----:B------:R-:W-:Y:S01]  /*bb60*/  STL [R1+0x424], R144 ;  /* 0x0004249001007387 */ /* 0x000fe20000100800 */
[----:B------:R-:W-:Y:S02]  /*bb70*/  IADD3 R133, R110, 0x2480, RZ ;  /* 0x000024806e857810 */ /* 0x000fe40007ffe0ff */
[----:B------:R-:W-:Y:S01]  /*bb80*/  MOV R178, RZ ;  /* 0x000000ff00b27202 */ /* 0x000fe20000000f00 */
[----:B------:R-:W-:Y:S01]  /*bb90*/  STL [R1+0x41c], R148 ;  /* 0x00041c9401007387 */ /* 0x000fe20000100800 */
[----:B------:R-:W-:Y:S01]  /*bba0*/  @!P4 FMUL R180, R108, R132 ;  /* 0x000000846cb4c220 */ /* 0x000fe20000400000 */
[----:B------:R-:W-:Y:S01]  /*bbb0*/  @!P4 FMUL R178, R52, R135 ;  /* 0x0000008734b2c220 */ /* 0x000fe20000400000 */
[----:B------:R-:W-:Y:S01]  /*bbc0*/  ISETP.GE.AND P4, PT, R133, R138, PT ;  /* 0x0000008a8500720c */ /* 0x000fe20003f86270 */
[----:B-1----:R-:W-:Y:S01]  /*bbd0*/  HFMA2.MMA R108, -RZ, RZ, 0, 0 ;  /* 0x00000000ff6c7435 */ /* 0x002fe200000001ff */
[----:B------:R-:W-:Y:S01]  /*bbe0*/  MOV R52, RZ ;  /* 0x000000ff00347202 */ /* 0x000fe20000000f00 */
[----:B------:R-:W-:Y:S01]  /*bbf0*/  @!P5 HADD2.F32 R52, -RZ, R136.H1_H1 ;  /* 0x30000088ff34d230 */ /* 0x000fe20000004100 */
[----:B------:R-:W-:-:S02]  /*bc00*/  MOV R139, RZ ;  /* 0x000000ff008b7202 */ /* 0x000fc40000000f00 */
[----:B------:R-:W-:Y:S02]  /*bc10*/  @!P5 HADD2.F32 R108, -RZ, R136.H0_H0 ;  /* 0x20000088ff6cd230 */ /* 0x000fe40000004100 */
[--C-:B------:R-:W-:Y:S02]  /*bc20*/  @!P5 HADD2.F32 R132, -RZ, R122.reuse.H0_H0 ;  /* 0x2000007aff84d230 */ /* 0x100fe40000004100 */
[----:B------:R-:W-:Y:S02]  /*bc30*/  @!P5 HADD2.F32 R139, -RZ, R137.H0_H0 ;  /* 0x20000089ff8bd230 */ /* 0x000fe40000004100 */
[----:B------:R-:W-:Y:S01]  /*bc40*/  @!P5 HADD2.F32 R122, -RZ, R122.H1_H1 ;  /* 0x3000007aff7ad230 */ /* 0x000fe20000004100 */
[----:B------:R-:W-:Y:S01]  /*bc50*/  IADD3 R125, R110, 0x2280, RZ ;  /* 0x000022806e7d7810 */ /* 0x000fe20007ffe0ff */
[----:B------:R-:W4:Y:S01]  /*bc60*/  @!P4 LDG.E.64 R134, desc[UR4][R112.64+0x4900] ;  /* 0x004900047086c981 */ /* 0x000f22000c1e1b00 */
[----:B---3--:R-:W-:-:S03]  /*bc70*/  FADD R140, R140, R147 ;  /* 0x000000938c8c7221 */ /* 0x008fc60000000000 */
[----:B------:R-:W3:Y:S01]  /*bc80*/  LDL R147, [R1+0x2c0] ;  /* 0x0002c00001937983 */ /* 0x000ee20000100800 */
[----:B------:R-:W-:-:S04]  /*bc90*/  FADD R140, R140, R177 ;  /* 0x000000b18c8c7221 */ /* 0x000fc80000000000 */
[----:B--2---:R-:W-:Y:S01]  /*bca0*/  FADD R133, R140, R51 ;  /* 0x000000338c857221 */ /* 0x004fe20000000000 */
[----:B------:R-:W-:Y:S01]  /*bcb0*/  HFMA2.MMA R51, -RZ, RZ, 0, 0 ;  /* 0x00000000ff337435 */ /* 0x000fe200000001ff */
[----:B------:R-:W-:Y:S01]  /*bcc0*/  STL [R1+0x3fc], R180 ;  /* 0x0003fcb401007387 */ /* 0x000fe20000100800 */
[----:B------:R-:W-:-:S03]  /*bcd0*/  HFMA2.MMA R177, -RZ, RZ, 0, 0 ;  /* 0x00000000ffb17435 */ /* 0x000fc600000001ff */
[----:B------:R-:W-:Y:S01]  /*bce0*/  STL [R1+0x400], R178 ;  /* 0x000400b201007387 */ /* 0x000fe20000100800 */
[----:B------:R-:W-:Y:S02]  /*bcf0*/  @!P5 HADD2.F32 R51, -RZ, R137.H1_H1 ;  /* 0x30000089ff33d230 */ /* 0x000fe40000004100 */
[----:B----4-:R-:W-:Y:S01]  /*bd00*/  FADD R133, R133, R172 ;  /* 0x000000ac85857221 */ /* 0x010fe20000000000 */
[----:B------:R-:W-:Y:S01]  /*bd10*/  @!P5 FMUL R177, R108, R132 ;  /* 0x000000846cb1d220 */ /* 0x000fe20000400000 */
[----:B------:R-:W2:Y:S04]  /*bd20*/  LDL R172, [R1+0x2b0] ;  /* 0x0002b00001ac7983 */ /* 0x000ea80000100800 */
[----:B------:R0:W-:Y:S04]  /*bd30*/  STL [R1+0x40c], R108 ;  /* 0x00040c6c01007387 */ /* 0x0001e80000100800 */
[----:B------:R1:W-:Y:S04]  /*bd40*/  STL [R1+0x414], R52 ;  /* 0x0004143401007387 */ /* 0x0003e80000100800 */
[----:B------:R4:W-:Y:S01]  /*bd50*/  STL [R1+0x418], R139 ;  /* 0x0004188b01007387 */ /* 0x0009e20000100800 */
[----:B------:R-:W-:-:S03]  /*bd60*/  FADD R133, R133, R146 ;  /* 0x0000009285857221 */ /* 0x000fc60000000000 */
[----:B------:R-:W-:Y:S01]  /*bd70*/  STL [R1+0x420], R51 ;  /* 0x0004203301007387 */ /* 0x000fe20000100800 */
[----:B------:R-:W-:-:S03]  /*bd80*/  FADD R133, R133, R176 ;  /* 0x000000b085857221 */ /* 0x000fc60000000000 */
[----:B0-----:R-:W4:Y:S01]  /*bd90*/  LDL R108, [R1+0x2e0] ;  /* 0x0002e000016c7983 */ /* 0x001f220000100800 */
[----:B------:R-:W-:Y:S01]  /*bda0*/  MOV R176, RZ ;  /* 0x000000ff00b07202 */ /* 0x000fe20000000f00 */
[----:B------:R-:W-:Y:S02]  /*bdb0*/  @!P5 FMUL R176, R52, R122 ;  /* 0x0000007a34b0d220 */ /* 0x000fe40000400000 */
[----:B------:R-:W-:Y:S04]  /*bdc0*/  STL [R1+0x410], R177 ;  /* 0x000410b101007387 */ /* 0x000fe80000100800 */
[----:B-1----:R-:W4:Y:S01]  /*bdd0*/  LDL R52, [R1+0x2cc] ;  /* 0x0002cc0001347983 */ /* 0x002f220000100800 */
[----:B------:R-:W-:Y:S01]  /*bde0*/  FADD R133, R133, R175 ;  /* 0x000000af85857221 */ /* 0x000fe20000000000 */
[----:B------:R-:W-:-:S02]  /*bdf0*/  ISETP.GE.AND P0, PT, R125, R138, PT ;  /* 0x0000008a7d00720c */ /* 0x000fc40003f06270 */
[C---:B------:R-:W-:Y:S01]  /*be00*/  IADD3 R116, R110.reuse, 0x2300, RZ ;  /* 0x000023006e747810 */ /* 0x040fe20007ffe0ff */
[----:B------:R-:W-:Y:S01]  /*be10*/  FADD R133, R133, R168 ;  /* 0x000000a885857221 */ /* 0x000fe20000000000 */
[----:B------:R-:W-:Y:S01]  /*be20*/  HFMA2.MMA R175, -RZ, RZ, 0, 0 ;  /* 0x00000000ffaf7435 */ /* 0x000fe200000001ff */
[--C-:B------:R-:W-:Y:S01]  /*be30*/  @!P5 HADD2.F32 R132, -RZ, R123.reuse.H0_H0 ;  /* 0x2000007bff84d230 */ /* 0x100fe20000004100 */
[C---:B------:R-:W-:Y:S01]  /*be40*/  IADD3 R59, R110.reuse, 0x2380, RZ ;  /* 0x000023806e3b7810 */ /* 0x040fe20007ffe0ff */
[----:B------:R-:W-:Y:S01]  /*be50*/  @!P5 HADD2.F32 R123, -RZ, R123.H1_H1 ;  /* 0x3000007bff7bd230 */ /* 0x000fe20000004100 */
[----:B------:R-:W-:Y:S01]  /*be60*/  IADD3 R55, R110, 0x2400, RZ ;  /* 0x000024006e377810 */ /* 0x000fe20007ffe0ff */
[----:B------:R-:W4:Y:S01]  /*be70*/  @!P4 LDG.E.64 R136, desc[UR4][R126.64+0x4900] ;  /* 0x004900047e88c981 */ /* 0x000f22000c1e1b00 */
[----:B------:R-:W-:Y:S01]  /*be80*/  @!P5 FMUL R175, R139, R132 ;  /* 0x000000848bafd220 */ /* 0x000fe20000400000 */
[----:B------:R-:W-:Y:S01]  /*be90*/  MOV R168, RZ ;  /* 0x000000ff00a87202 */ /* 0x000fe20000000f00 */
[----:B------:R-:W-:Y:S01]  /*bea0*/  @!P5 FMUL R168, R51, R123 ;  /* 0x0000007b33a8d220 */ /* 0x000fe20000400000 */
[----:B------:R-:W-:Y:S04]  /*beb0*/  STL [R1+0x3dc], R176 ;  /* 0x0003dcb001007387 */ /* 0x000fe80000100800 */
[----:B------:R-:W-:Y:S04]  /*bec0*/  STL [R1+0x3e4], R175 ;  /* 0x0003e4af01007387 */ /* 0x000fe80000100800 */
[----:B------:R-:W-:Y:S04]  /*bed0*/  STL [R1+0x3e8], R168 ;  /* 0x0003e8a801007387 */ /* 0x000fe80000100800 */
[----:B------:R-:W4:Y:S04]  /*bee0*/  @!P0 LDG.E.64 R124, desc[UR4][R112.64+0x4500] ;  /* 0x00450004707c8981 */ /* 0x000f28000c1e1b00 */
[----:B------:R-:W4:Y:S01]  /*bef0*/  @!P0 LDG.E.64 R128, desc[UR4][R126.64+0x4500] ;  /* 0x004500047e808981 */ /* 0x000f22000c1e1b00 */
[----:B---3--:R-:W-:-:S04]  /*bf00*/  FADD R133, R133, R147 ;  /* 0x0000009385857221 */ /* 0x008fc80000000000 */
[----:B------:R-:W-:Y:S01]  /*bf10*/  FADD R133, R133, R170 ;  /* 0x000000aa85857221 */ /* 0x000fe20000000000 */
[----:B------:R-:W-:Y:S01]  /*bf20*/  HFMA2.MMA R170, -RZ, RZ, 0, 0 ;  /* 0x00000000ffaa7435 */ /* 0x000fe200000001ff */
[----:B------:R-:W-:Y:S01]  /*bf30*/  CS2R R146, SRZ ;  /* 0x0000000000927805 */ /* 0x000fe2000001ff00 */
[----:B------:R-:W-:-:S03]  /*bf40*/  @!P6 HADD2.F32 R146, -RZ, R120.H1_H1 ;  /* 0x30000078ff92e230 */ /* 0x000fc60000004100 */
[----:B------:R-:W-:Y:S02]  /*bf50*/  @!P6 HADD2.F32 R170, -RZ, R120.H0_H0 ;  /* 0x20000078ffaae230 */ /* 0x000fe40000004100 */
[----:B------:R-:W-:Y:S02]  /*bf60*/  @!P6 HADD2.F32 R120, -RZ, R118.H0_H0 ;  /* 0x20000076ff78e230 */ /* 0x000fe40000004100 */
[----:B--2---:R-:W-:-:S04]  /*bf70*/  FADD R133, R133, R172 ;  /* 0x000000ac85857221 */ /* 0x004fc80000000000 */
[----:B------:R-:W-:Y:S01]  /*bf80*/  FADD R132, R133, R169 ;  /* 0x000000a985847221 */ /* 0x000fe20000000000 */
[----:B------:R-:W-:Y:S01]  /*bf90*/  HFMA2.MMA R169, -RZ, RZ, 0, 0 ;  /* 0x00000000ffa97435 */ /* 0x000fe200000001ff */
[----:B------:R-:W-:Y:S01]  /*bfa0*/  MOV R172, RZ ;  /* 0x000000ff00ac7202 */ /* 0x000fe20000000f00 */
[--C-:B------:R-:W-:Y:S02]  /*bfb0*/  @!P6 HADD2.F32 R147, -RZ, R121.reuse.H0_H0 ;  /* 0x20000079ff93e230 */ /* 0x100fe40000004100 */
[----:B------:R-:W-:Y:S01]  /*bfc0*/  @!P6 HADD2.F32 R172, -RZ, R121.H1_H1 ;  /* 0x30000079fface230 */ /* 0x000fe20000004100 */
[----:B------:R0:W-:Y:S01]  /*bfd0*/  STL [R1+0x3ec], R170 ;  /* 0x0003ecaa01007387 */ /* 0x0001e20000100800 */
[----:B------:R-:W-:Y:S01]  /*bfe0*/  @!P6 FMUL R169, R170, R120 ;  /* 0x00000078aaa9e220 */ /* 0x000fe20000400000 */
[----:B----4-:R-:W-:Y:S02]  /*bff0*/  FADD R132, R132, R108 ;  /* 0x0000006c84847221 */ /* 0x010fe40000000000 */
[----:B------:R1:W-:Y:S01]  /*c000*/  STL [R1+0x3f4], R146 ;  /* 0x0003f49201007387 */ /* 0x0003e20000100800 */
[----:B------:R-:W-:-:S03]  /*c010*/  @!P6 HADD2.F32 R118, -RZ, R118.H1_H1 ;  /* 0x30000076ff76e230 */ /* 0x000fc60000004100 */
[----:B------:R-:W2:Y:S01]  /*c020*/  LDL R140, [R1+0x2f0] ;  /* 0x0002f000018c7983 */ /* 0x000ea20000100800 */
[----:B------:R-:W-:-:S03]  /*c030*/  FADD R121, R132, R52 ;  /* 0x0000003484797221 */ /* 0x000fc60000000000 */
[----:B------:R-:W3:Y:S01]  /*c040*/  LDL R139, [R1+0x2f4] ;  /* 0x0002f400018b7983 */ /* 0x000ee20000100800 */
[----:B------:R-:W-:-:S03]  /*c050*/  FADD R120, R121, R244 ;  /* 0x000000f479787221 */ /* 0x000fc60000000000 */
[----:B------:R4:W-:Y:S01]  /*c060*/  STL [R1+0x3f8], R147 ;  /* 0x0003f89301007387 */ /* 0x0009e20000100800 */
[----:B------:R-:W-:Y:S02]  /*c070*/  @!P6 HADD2.F32 R121, -RZ, R119.H0_H0 ;  /* 0x20000077ff79e230 */ /* 0x000fe40000004100 */
[----:B------:R-:W-:Y:S01]  /*c080*/  FADD R120, R120, R171 ;  /* 0x000000ab78787221 */ /* 0x000fe20000000000 */
[----:B------:R-:W3:Y:S01]  /*c090*/  LDL R108, [R1+0x328] ;  /* 0x00032800016c7983 */ /* 0x000ee20000100800 */
[----:B0-----:R-:W-:-:S03]  /*c0a0*/  CS2R R170, SRZ ;  /* 0x0000000000aa7805 */ /* 0x001fc6000001ff00 */
[----:B------:R-:W3:Y:S01]  /*c0b0*/  LDL R243, [R1+0x30c] ;  /* 0x00030c0001f37983 */ /* 0x000ee20000100800 */
[----:B------:R-:W-:-:S03]  /*c0c0*/  @!P6 FMUL R170, R146, R118 ;  /* 0x0000007692aae220 */ /* 0x000fc60000400000 */
[----:B------:R-:W3:Y:S04]  /*c0d0*/  LDL R251, [R1+0x310] ;  /* 0x0003100001fb7983 */ /* 0x000ee80000100800 */
[----:B------:R-:W3:Y:S04]  /*c0e0*/  LDL R51, [R1+0x318] ;  /* 0x0003180001337983 */ /* 0x000ee80000100800 */
[----:B------:R0:W-:Y:S04]  /*c0f0*/  STL [R1+0x3f0], R172 ;  /* 0x0003f0ac01007387 */ /* 0x0001e80000100800 */
[----:B------:R-:W3:Y:S04]  /*c100*/  LDL R52, [R1+0x338] ;  /* 0x0003380001347983 */ /* 0x000ee80000100800 */
[----:B------:R-:W-:Y:S01]  /*c110*/  STL [R1+0x3e0], R169 ;  /* 0x0003e0a901007387 */ /* 0x000fe20000100800 */
[----:B------:R-:W-:-:S03]  /*c120*/  @!P6 FMUL R171, R147, R121 ;  /* 0x0000007993abe220 */ /* 0x000fc60000400000 */
[----:B-1----:R-:W3:Y:S04]  /*c130*/  LDL.LU R146, [R1+0xf98] ;  /* 0x000f980001927983 */ /* 0x002ee80000300800 */
[----:B------:R-:W2:Y:S04]  /*c140*/  LDL R118, [R1+0x300] ;  /* 0x0003000001767983 */ /* 0x000ea80000100800 */
[----:B----4-:R-:W4:Y:S04]  /*c150*/  LDL.LU R147, [R1+0xf94] ;  /* 0x000f940001937983 */ /* 0x010f280000300800 */
[----:B------:R-:W3:Y:S01]  /*c160*/  LDL R121, [R1+0x2ec] ;  /* 0x0002ec0001797983 */ /* 0x000ee20000100800 */
[----:B------:R-:W-:Y:S01]  /*c170*/  @!P6 HADD2.F32 R119, -RZ, R119.H1_H1 ;  /* 0x30000077ff77e230 */ /* 0x000fe20000004100 */
[----:B------:R-:W-:-:S02]  /*c180*/  MOV R244, RZ ;  /* 0x000000ff00f47202 */ /* 0x000fc40000000f00 */
[----:B------:R-:W-:Y:S02]  /*c190*/  STL [R1+0x3d8], R170 ;  /* 0x0003d8aa01007387 */ /* 0x000fe40000100800 */
[----:B------:R-:W-:Y:S02]  /*c1a0*/  @!P6 FMUL R244, R172, R119 ;  /* 0x00000077acf4e220 */ /* 0x000fe40000400000 */
[----:B0-----:R-:W4:Y:S01]  /*c1b0*/  LDL.LU R172, [R1+0xf90] ;  /* 0x000f900001ac7983 */ /* 0x001f220000300800 */
[----:B--2---:R-:W-:Y:S01]  /*c1c0*/  FADD R120, R120, R118 ;  /* 0x0000007678787221 */ /* 0x004fe20000000000 */
[----:B------:R-:W-:-:S03]  /*c1d0*/  IADD3 R118, R110, 0x2580, RZ ;  /* 0x000025806e767810 */ /* 0x000fc60007ffe0ff */
[----:B---3--:R-:W-:-:S04]  /*c1e0*/  FADD R120, R120, R121 ;  /* 0x0000007978787221 */ /* 0x008fc80000000000 */
[----:B------:R-:W-:Y:S01]  /*c1f0*/  FADD R120, R120, R140 ;  /* 0x0000008c78787221 */ /* 0x000fe20000000000 */
[----:B------:R-:W-:Y:S03]  /*c200*/  STL [R1+0x360], R118 ;  /* 0x0003607601007387 */ /* 0x000fe60000100800 */
[----:B------:R-:W-:Y:S01]  /*c210*/  FADD R120, R120, R139 ;  /* 0x0000008b78787221 */ /* 0x000fe20000000000 */
[----:B------:R-:W-:Y:S03]  /*c220*/  STL [R1+0x3c8], R171 ;  /* 0x0003c8ab01007387 */ /* 0x000fe60000100800 */
[----:B------:R-:W-:Y:S01]  /*c230*/  FADD R120, R120, R108 ;  /* 0x0000006c78787221 */ /* 0x000fe20000000000 */
[----:B------:R-:W-:Y:S04]  /*c240*/  STL [R1+0x3d0], R244 ;  /* 0x0003d0f401007387 */ /* 0x000fe80000100800 */
[----:B------:R-:W2:Y:S01]  /*c250*/  LDL R108, [R1+0x408] ;  /* 0x00040800016c7983 */ /* 0x000ea20000100800 */
[----:B------:R-:W-:-:S04]  /*c260*/  FADD R120, R120, R243 ;  /* 0x000000f378787221 */ /* 0x000fc80000000000 */
[----:B------:R-:W-:-:S04]  /*c270*/  FADD R139, R120, R251 ;  /* 0x000000fb788b7221 */ /* 0x000fc80000000000 */
[----:B------:R-:W-:Y:S01]  /*c280*/  FADD R139, R139, R51 ;  /* 0x000000338b8b7221 */ /* 0x000fe20000000000 */
[----:B------:R-:W-:-:S03]  /*c290*/  HFMA2.MMA R251, -RZ, RZ, 0, 0 ;  /* 0x00000000fffb7435 */ /* 0x000fc600000001ff */
[----:B------:R-:W-:Y:S01]  /*c2a0*/  FADD R139, R139, R52 ;  /* 0x000000348b8b7221 */ /* 0x000fe20000000000 */
[----:B------:R-:W-:-:S03]  /*c2b0*/  MOV R243, RZ ;  /* 0x000000ff00f37202 */ /* 0x000fc60000000f00 */
[----:B----4-:R-:W-:Y:S01]  /*c2c0*/  FADD R139, R139, R172 ;  /* 0x000000ac8b8b7221 */ /* 0x010fe20000000000 */
[--C-:B------:R-:W-:Y:S02]  /*c2d0*/  @!P0 HADD2.F32 R251, -RZ, R124.reuse.H0_H0 ;  /* 0x2000007cfffb8230 */ /* 0x100fe40000004100 */
[----:B------:R-:W-:Y:S02]  /*c2e0*/  @!P0 HADD2.F32 R243, -RZ, R124.H1_H1 ;  /* 0x3000007cfff38230 */ /* 0x000fe40000004100 */
[----:B------:R-:W-:Y:S01]  /*c2f0*/  FADD R124, R139, R147 ;  /* 0x000000938b7c7221 */ /* 0x000fe20000000000 */
[----:B------:R-:W-:Y:S01]  /*c300*/  HFMA2.MMA R140, -RZ, RZ, 0, 0 ;  /* 0x00000000ff8c7435 */ /* 0x000fe200000001ff */
[----:B------:R-:W-:Y:S02]  /*c310*/  MOV R51, RZ ;  /* 0x000000ff00337202 */ /* 0x000fe40000000f00 */
[----:B------:R-:W-:Y:S01]  /*c320*/  FADD R124, R124, R146 ;  /* 0x000000927c7c7221 */ /* 0x000fe20000000000 */
[----:B------:R-:W-:-:S02]  /*c330*/  @!P0 HADD2.F32 R51, -RZ, R125.H1_H1 ;  /* 0x3000007dff338230 */ /* 0x000fc40000004100 */
[----:B------:R-:W-:Y:S01]  /*c340*/  @!P0 HADD2.F32 R140, -RZ, R125.H0_H0 ;  /* 0x2000007dff8c8230 */ /* 0x000fe20000004100 */
[----:B------:R-:W-:Y:S01]  /*c350*/  STL [R1+0x3c0], R251 ;  /* 0x0003c0fb01007387 */ /* 0x000fe20000100800 */
[----:B------:R-:W-:-:S03]  /*c360*/  FADD R124, R124, R109 ;  /* 0x0000006d7c7c7221 */ /* 0x000fc60000000000 */
[----:B------:R-:W3:Y:S04]  /*c370*/  LDL R52, [R1+0x43c] ;  /* 0x00043c0001347983 */ /* 0x000ee80000100800 */
[----:B------:R-:W-:Y:S04]  /*c380*/  STL [R1+0x3c4], R243 ;  /* 0x0003c4f301007387 */ /* 0x000fe80000100800 */
[----:B------:R-:W-:Y:S04]  /*c390*/  STL [R1+0x3cc], R140 ;  /* 0x0003cc8c01007387 */ /* 0x000fe80000100800 */
[----:B------:R0:W-:Y:S01]  /*c3a0*/  STL [R1+0x3d4], R51 ;  /* 0x0003d43301007387 */ /* 0x0001e20000100800 */
[----:B------:R-:W-:Y:S01]  /*c3b0*/  ISETP.GE.AND P1, PT, R116, R138, PT ;  /* 0x0000008a7400720c */ /* 0x000fe20003f26270 */
[--C-:B------:R-:W-:Y:S01]  /*c3c0*/  @!P0 HADD2.F32 R125, -RZ, R128.reuse.H0_H0 ;  /* 0x20000080ff7d8230 */ /* 0x100fe20000004100 */
[----:B------:R-:W-:Y:S01]  /*c3d0*/  HFMA2.MMA R109, -RZ, RZ, 0, 0 ;  /* 0x00000000ff6d7435 */ /* 0x000fe200000001ff */
[----:B------:R-:W-:Y:S01]  /*c3e0*/  @!P0 HADD2.F32 R128, -RZ, R128.H1_H1 ;  /* 0x30000080ff808230 */ /* 0x000fe20000004100 */
[----:B------:R-:W-:Y:S01]  /*c3f0*/  CS2R R146, SRZ ;  /* 0x0000000000927805 */ /* 0x000fe2000001ff00 */
[----:B------:R-:W-:-:S02]  /*c400*/  @!P0 HADD2.F32 R139, -RZ, R129.H0_H0 ;  /* 0x20000081ff8b8230 */ /* 0x000fc40000004100 */
[----:B------:R-:W-:Y:S01]  /*c410*/  @!P0 FMUL R147, R251, R125 ;  /* 0x0000007dfb938220 */ /* 0x000fe20000400000 */
[----:B------:R-:W-:Y:S02]  /*c420*/  @!P0 HADD2.F32 R129, -RZ, R129.H1_H1 ;  /* 0x30000081ff818230 */ /* 0x000fe40000004100 */
[----:B------:R-:W-:Y:S01]  /*c430*/  @!P0 FMUL R109, R243, R128 ;  /* 0x00000080f36d8220 */ /* 0x000fe20000400000 */
[----:B------:R-:W-:Y:S02]  /*c440*/  MOV R172, RZ ;  /* 0x000000ff00ac7202 */ /* 0x000fe40000000f00 */
[----:B------:R-:W-:Y:S01]  /*c450*/  @!P0 FMUL R172, R51, R129 ;  /* 0x0000008133ac8220 */ /* 0x000fe20000400000 */
[----:B------:R-:W4:Y:S04]  /*c460*/  @!P1 LDG.E.64 R130, desc[UR4][R112.64+0x4600] ;  /* 0x0046000470829981 */ /* 0x000f28000c1e1b00 */
[----:B------:R-:W3:Y:S01]  /*c470*/  @!P1 LDG.E.64 R116, desc[UR4][R126.64+0x4600] ;  /* 0x004600047e749981 */ /* 0x000ee2000c1e1b00 */
[----:B------:R-:W-:Y:S01]  /*c480*/  @!P0 FMUL R146, R140, R139 ;  /* 0x0000008b8c928220 */ /* 0x000fe20000400000 */
[----:B--2---:R-:W-:-:S02]  /*c490*/  FADD R124, R124, R108 ;  /* 0x0000006c7c7c7221 */ /* 0x004fc40000000000 */
[----:B------:R-:W2:Y:S04]  /*c4a0*/  LDL.LU R108, [R1+0xf8c] ;  /* 0x000f8c00016c7983 */ /* 0x000ea80000300800 */
[----:B------:R-:W3:Y:S04]  /*c4b0*/  LDL R125, [R1+0x470] ;  /* 0x00047000017d7983 */ /* 0x000ee80000100800 */
[----:B------:R-:W3:Y:S04]  /*c4c0*/  LDL R128, [R1+0x490] ;  /* 0x0004900001807983 */ /* 0x000ee80000100800 */
[----:B------:R-:W-:Y:S04]  /*c4d0*/  STL [R1+0x39c], R147 ;  /* 0x00039c9301007387 */ /* 0x000fe80000100800 */
[----:B------:R-:W3:Y:S04]  /*c4e0*/  LDL R129, [R1+0x47c] ;  /* 0x00047c0001817983 */ /* 0x000ee80000100800 */
[----:B------:R-:W-:Y:S04]  /*c4f0*/  STL [R1+0x3a0], R109 ;  /* 0x0003a06d01007387 */ /* 0x000fe80000100800 */
[----:B------:R-:W-:Y:S04]  /*c500*/  STL [R1+0x3a4], R146 ;  /* 0x0003a49201007387 */ /* 0x000fe80000100800 */
[----:B0-----:R-:W3:Y:S01]  /*c510*/  LDL R51, [R1+0x4a8] ;  /* 0x0004a80001337983 */ /* 0x001ee20000100800 */
[----:B------:R-:W-:Y:S01]  /*c520*/  IADD3 R139, R110, 0x2600, RZ ;  /* 0x000026006e8b7810 */ /* 0x000fe20007ffe0ff */
[----:B------:R-:W-:Y:S01]  /*c530*/  HFMA2.MMA R251, -RZ, RZ, 0, 0 ;  /* 0x00000000fffb7435 */ /* 0x000fe200000001ff */
[----:B------:R-:W-:Y:S01]  /*c540*/  MOV R243, RZ ;  /* 0x000000ff00f37202 */ /* 0x000fe20000000f00 */
[----:B------:R-:W-:Y:S01]  /*c550*/  STL [R1+0x3ac], R172 ;  /* 0x0003acac01007387 */ /* 0x000fe20000100800 */
[----:B------:R-:W-:-:S03]  /*c560*/  ISETP.GE.AND P0, PT, R139, R138, PT ;  /* 0x0000008a8b00720c */ /* 0x000fc60003f06270 */
[----:B------:R0:W-:Y:S04]  /*c570*/  STL [R1+0x358], R139 ;  /* 0x0003588b01007387 */ /* 0x0001e80000100800 */
[----:B------:R-:W3:Y:S04]  /*c580*/  LDL R140, [R1+0x4c8] ;  /* 0x0004c800018c7983 */ /* 0x000ee80000100800 */
[----:B0-----:R-:W3:Y:S01]  /*c590*/  LDL R139, [R1+0x4c0] ;  /* 0x0004c000018b7983 */ /* 0x001ee20000100800 */
[----:B----4-:R-:W-:Y:S02]  /*c5a0*/  @!P1 HADD2.F32 R243, -RZ, R130.H1_H1 ;  /* 0x30000082fff39230 */ /* 0x010fe40000004100 */
[----:B------:R-:W-:Y:S01]  /*c5b0*/  @!P1 HADD2.F32 R251, -RZ, R131.H1_H1 ;  /* 0x30000083fffb9230 */ /* 0x000fe20000004100 */
[----:B------:R-:W-:-:S13]  /*c5c0*/  ISETP.GE.AND P2, PT, R59, R138, PT ;  /* 0x0000008a3b00720c */ /* 0x000fda0003f46270 */
[----:B------:R-:W4:Y:S04]  /*c5d0*/  @!P2 LDG.E.64 R58, desc[UR4][R112.64+0x4700] ;  /* 0x00470004703aa981 */ /* 0x000f28000c1e1b00 */
[----:B------:R-:W4:Y:S01]  /*c5e0*/  @!P2 LDG.E.64 R114, desc[UR4][R126.64+0x4700] ;  /* 0x004700047e72a981 */ /* 0x000f22000c1e1b00 */
[----:B------:R-:W-:-:S13]  /*c5f0*/  ISETP.GE.AND P3, PT, R55, R138, PT ;  /* 0x0000008a3700720c */ /* 0x000fda0003f66270 */
[----:B------:R-:W4:Y:S04]  /*c600*/  @!P3 LDG.E.64 R56, desc[UR4][R112.64+0x4800] ;  /* 0x004800047038b981 */ /* 0x000f28000c1e1b00 */
[----:B------:R-:W4:Y:S01]  /*c610*/  @!P3 LDG.E.64 R54, desc[UR4][R126.64+0x4800] ;  /* 0x004800047e36b981 */ /* 0x000f22000c1e1b00 */
[----:B--2---:R-:W-:-:S04]  /*c620*/  FADD R124, R124, R108 ;  /* 0x0000006c7c7c7221 */ /* 0x004fc80000000000 */
[----:B------:R-:W-:-:S04]  /*c630*/  FADD R124, R124, R173 ;  /* 0x000000ad7c7c7221 */ /* 0x000fc80000000000 */
[----:B---3--:R-:W-:Y:S01]  /*c640*/  FADD R124, R124, R52 ;  /* 0x000000347c7c7221 */ /* 0x008fe20000000000 */
[----:B------:R-:W-:-:S03]  /*c650*/  HFMA2.MMA R108, -RZ, RZ, 0, 0 ;  /* 0x00000000ff6c7435 */ /* 0x000fc600000001ff */
[----:B------:R-:W-:Y:S01]  /*c660*/  FADD R125, R124, R125 ;  /* 0x0000007d7c7d7221 */ /* 0x000fe20000000000 */
[----:B------:R-:W-:Y:S01]  /*c670*/  HFMA2.MMA R173, -RZ, RZ, 0, 0 ;  /* 0x00000000ffad7435 */ /* 0x000fe200000001ff */
[----:B------:R-:W-:Y:S02]  /*c680*/  @!P1 HADD2.F32 R108, -RZ, R130.H0_H0 ;  /* 0x20000082ff6c9230 */ /* 0x000fe40000004100 */
[----:B------:R-:W-:Y:S01]  /*c690*/  FADD R125, R125, R129 ;  /* 0x000000817d7d7221 */ /* 0x000fe20000000000 */
[----:B------:R-:W-:-:S03]  /*c6a0*/  @!P1 HADD2.F32 R124, -RZ, R116.H0_H0 ;  /* 0x20000074ff7c9230 */ /* 0x000fc60000004100 */
[----:B------:R-:W-:Y:S01]  /*c6b0*/  FADD R125, R125, R128 ;  /* 0x000000807d7d7221 */ /* 0x000fe20000000000 */
[----:B------:R-:W-:Y:S01]  /*c6c0*/  MOV R52, RZ ;  /* 0x000000ff00347202 */ /* 0x000fe20000000f00 */
[----:B------:R-:W-:Y:S01]  /*c6d0*/  @!P1 FMUL R173, R108, R124 ;  /* 0x0000007c6cad9220 */ /* 0x000fe20000400000 */
[----:B------:R-:W-:Y:S02]  /*c6e0*/  @!P1 HADD2.F32 R124, -RZ, R116.H1_H1 ;  /* 0x30000074ff7c9230 */ /* 0x000fe40000004100 */
[----:B------:R-:W-:Y:S01]  /*c6f0*/  FADD R116, R125, R174 ;  /* 0x000000ae7d747221 */ /* 0x000fe20000000000 */
[----:B------:R-:W-:Y:S01]  /*c700*/  @!P1 HADD2.F32 R52, -RZ, R131.H0_H0 ;  /* 0x20000083ff349230 */ /* 0x000fe20000004100 */
[----:B------:R0:W-:Y:S01]  /*c710*/  STL [R1+0x3b0], R108 ;  /* 0x0003b06c01007387 */ /* 0x0001e20000100800 */
[----:B------:R-:W-:Y:S01]  /*c720*/  HFMA2.MMA R174, -RZ, RZ, 0, 0 ;  /* 0x00000000ffae7435 */ /* 0x000fe200000001ff */
[----:B------:R-:W-:Y:S02]  /*c730*/  @!P1 HADD2.F32 R125, -RZ, R117.H0_H0 ;  /* 0x20000075ff7d9230 */ /* 0x000fe40000004100 */
[----:B------:R-:W-:Y:S01]  /*c740*/  FADD R116, R116, R159 ;  /* 0x0000009f74747221 */ /* 0x000fe20000000000 */
[----:B------:R1:W-:Y:S04]  /*c750*/  STL [R1+0x3b4], R243 ;  /* 0x0003b4f301007387 */ /* 0x0003e80000100800 */
[----:B------:R2:W-:Y:S01]  /*c760*/  STL [R1+0x3b8], R52 ;  /* 0x0003b83401007387 */ /* 0x0005e20000100800 */
[----:B0-----:R-:W-:Y:S01]  /*c770*/  MOV R108, RZ ;  /* 0x000000ff006c7202 */ /* 0x001fe20000000f00 */
[----:B------:R-:W-:-:S02]  /*c780*/  @!P1 FMUL R108, R243, R124 ;  /* 0x0000007cf36c9220 */ /* 0x000fc40000400000 */
[----:B------:R0:W-:Y:S01]  /*c790*/  STL [R1+0x3bc], R251 ;  /* 0x0003bcfb01007387 */ /* 0x0001e20000100800 */
[----:B------:R-:W-:Y:S01]  /*c7a0*/  FADD R116, R116, R51 ;  /* 0x0000003374747221 */ /* 0x000fe20000000000 */
[----:B------:R-:W-:Y:S02]  /*c7b0*/  @!P1 FMUL R174, R52, R125 ;  /* 0x0000007d34ae9220 */ /* 0x000fe40000400000 */
[----:B------:R-:W-:Y:S04]  /*c7c0*/  STL [R1+0x3a8], R173 ;  /* 0x0003a8ad01007387 */ /* 0x000fe80000100800 */
[----:B-1----:R-:W3:Y:S01]  /*c7d0*/  LDL.LU R243, [R1+0xf88] ;  /* 0x000f880001f37983 */ /* 0x002ee20000300800 */
[----:B------:R-:W-:-:S03]  /*c7e0*/  @!P1 HADD2.F32 R117, -RZ, R117.H1_H1 ;  /* 0x30000075ff759230 */ /* 0x000fc60000004100 */
[----:B------:R-:W3:Y:S01]  /*c7f0*/  LDL.LU R51, [R1+0xf84] ;  /* 0x000f840001337983 */ /* 0x000ee20000300800 */
[----:B------:R-:W-:-:S03]  /*c800*/  IADD3 R124, R110, 0x2680, RZ ;  /* 0x000026806e7c7810 */ /* 0x000fc60007ffe0ff */
[----:B--2---:R-:W2:Y:S01]  /*c810*/  LDL.LU R52, [R1+0xf80] ;  /* 0x000f800001347983 */ /* 0x004ea20000300800 */
[----:B------:R-:W-:Y:S01]  /*c820*/  MOV R159, RZ ;  /* 0x000000ff009f7202 */ /* 0x000fe20000000f00 */
[----:B------:R-:W-:Y:S02]  /*c830*/  @!P1 FMUL R159, R251, R117 ;  /* 0x00000075fb9f9220 */ /* 0x000fe40000400000 */
[----:B------:R-:W-:Y:S04]  /*c840*/  STL [R1+0x398], R108 ;  /* 0x0003986c01007387 */ /* 0x000fe80000100800 */
[----:B------:R1:W-:Y:S04]  /*c850*/  STL [R1+0x35c], R124 ;  /* 0x00035c7c01007387 */ /* 0x0003e80000100800 */
[----:B0-----:R-:W3:Y:S01]  /*c860*/  LDL.LU R251, [R1+0xf7c] ;  /* 0x000f7c0001fb7983 */ /* 0x001ee20000300800 */
[----:B------:R-:W-:-:S02]  /*c870*/  IADD3 R122, R110, 0x2500, RZ ;  /* 0x000025006e7a7810 */ /* 0x000fc40007ffe0ff */
[-C--:B------:R-:W-:Y:S01]  /*c880*/  ISETP.GE.AND P6, PT, R118, R138.reuse, PT ;  /* 0x0000008a7600720c */ /* 0x080fe20003fc6270 */
[----:B------:R-:W3:Y:S01]  /*c890*/  @!P0 LDG.E.64 R128, desc[UR4][R112.64+0x4c00] ;  /* 0x004c000470808981 */ /* 0x000ee2000c1e1b00 */
[----:B------:R-:W-:-:S03]  /*c8a0*/  ISETP.GE.AND P5, PT, R122, R138, PT ;  /* 0x0000008a7a00720c */ /* 0x000fc60003fa6270 */
[----:B------:R-:W3:Y:S08]  /*c8b0*/  @!P0 LDG.E.64 R130, desc[UR4][R126.64+0x4c00] ;  /* 0x004c00047e828981 */ /* 0x000ef0000c1e1b00 */
[----:B------:R-:W3:Y:S04]  /*c8c0*/  @!P6 LDG.E.64 R118, desc[UR4][R112.64+0x4b00] ;  /* 0x004b00047076e981 */ /* 0x000ee8000c1e1b00 */
[----:B------:R-:W3:Y:S04]  /*c8d0*/  @!P5 LDG.E.64 R122, desc[UR4][R112.64+0x4a00] ;  /* 0x004a0004707ad981 */ /* 0x000ee8000c1e1b00 */
[----:B------:R-:W3:Y:S04]  /*c8e0*/  @!P5 LDG.E.64 R132, desc[UR4][R126.64+0x4a00] ;  /* 0x004a00047e84d981 */ /* 0x000ee8000c1e1b00 */
[----:B------:R-:W3:Y:S01]  /*c8f0*/  @!P6 LDG.E.64 R120, desc[UR4][R126.64+0x4b00] ;  /* 0x004b00047e78e981 */ /* 0x000ee2000c1e1b00 */
[----:B------:R-:W-:-:S04]  /*c900*/  FADD R116, R116, R139 ;  /* 0x0000008b74747221 */ /* 0x000fc80000000000 */
[----:B------:R-:W-:Y:S01]  /*c910*/  FADD R116, R116, R140 ;  /* 0x0000008c74747221 */ /* 0x000fe20000000000 */
[----:B------:R-:W-:-:S13]  /*c920*/  ISETP.GE.AND P1, PT, R124, R138, PT ;  /* 0x0000008a7c00720c */ /* 0x000fda0003f26270 */
[----:B-1----:R-:W3:Y:S01]  /*c930*/  @!P1 LDG.E.64 R124, desc[UR4][R112.64+0x4d00] ;  /* 0x004d0004707c9981 */ /* 0x002ee2000c1e1b00 */
[----:B----4-:R-:W-:-:S03]  /*c940*/  @!P2 HADD2.F32 R140, -RZ, R114.H0_H0 ;  /* 0x20000072ff8ca230 */ /* 0x010fc60000004100 */
[----:B------:R-:W-:Y:S01]  /*c950*/  STL [R1+0x390], R174 ;  /* 0x000390ae01007387 */ /* 0x000fe20000100800 */
[----:B------:R-:W-:-:S03]  /*c960*/  @!P2 HADD2.F32 R114, -RZ, R114.H1_H1 ;  /* 0x30000072ff72a230 */ /* 0x000fc60000004100 */
[----:B------:R-:W-:Y:S01]  /*c970*/  STL [R1+0x394], R159 ;  /* 0x0003949f01007387 */ /* 0x000fe20000100800 */
[----:B--2---:R-:W-:-:S03]  /*c980*/  FADD R116, R116, R52 ;  /* 0x0000003474747221 */ /* 0x004fc60000000000 */
[----:B------:R0:W5:Y:S01]  /*c990*/  LDL.LU R52, [R1+0xf78] ;  /* 0x000f780001347983 */ /* 0x0001620000300800 */
[----:B---3--:R-:W-:-:S03]  /*c9a0*/  FADD R139, R116, R51 ;  /* 0x00000033748b7221 */ /* 0x008fc60000000000 */
[----:B------:R-:W2:Y:S04]  /*c9b0*/  @!P1 LDG.E.64 R116, desc[UR4][R126.64+0x4d00] ;  /* 0x004d00047e749981 */ /* 0x000ea8000c1e1b00 */
[----:B------:R0:W5:Y:S01]  /*c9c0*/  LDL.LU R51, [R1+0xf74] ;  /* 0x000f740001337983 */ /* 0x0001620000300800 */
[----:B------:R-:W-:-:S04]  /*c9d0*/  FADD R139, R139, R251 ;  /* 0x000000fb8b8b7221 */ /* 0x000fc80000000000 */
[----:B------:R-:W-:-:S04]  /*c9e0*/  FADD R139, R139, R243 ;  /* 0x000000f38b8b7221 */ /* 0x000fc80000000000 */
[----:B------:R-:W-:-:S04]  /*c9f0*/  FADD R139, R139, R45 ;  /* 0x0000002d8b8b7221 */ /* 0x000fc80000000000 */
[----:B------:R-:W-:-:S04]  /*ca00*/  FADD R139, R139, R42 ;  /* 0x0000002a8b8b7221 */ /* 0x000fc80000000000 */
[----:B------:R-:W-:-:S04]  /*ca10*/  FADD R139, R139, R41 ;  /* 0x000000298b8b7221 */ /* 0x000fc80000000000 */
[----:B------:R-:W-:Y:S01]  /*ca20*/  FADD R139, R139, R50 ;  /* 0x000000328b8b7221 */ /* 0x000fe20000000000 */
[----:B------:R-:W-:Y:S01]  /*ca30*/  HFMA2.MMA R243, -RZ, RZ, 0, 0 ;  /* 0x00000000fff37435 */ /* 0x000fe200000001ff */
[----:B------:R-:W-:Y:S01]  /*ca40*/  MOV R45, RZ ;  /* 0x000000ff002d7202 */ /* 0x000fe20000000f00 */
[----:B------:R-:W-:Y:S01]  /*ca50*/  HFMA2.MMA R41, -RZ, RZ, 0, 0 ;  /* 0x00000000ff297435 */ /* 0x000fe200000001ff */
[----:B------:R-:W-:Y:S01]  /*ca60*/  FADD R139, R139, R49 ;  /* 0x000000318b8b7221 */ /* 0x000fe20000000000 */
[----:B------:R-:W-:Y:S01]  /*ca70*/  HFMA2.MMA R251, -RZ, RZ, 0, 0 ;  /* 0x00000000fffb7435 */ /* 0x000fe200000001ff */
[----:B------:R-:W-:Y:S01]  /*ca80*/  MOV R42, RZ ;  /* 0x000000ff002a7202 */ /* 0x000fe20000000f00 */
[----:B------:R0:W5:Y:S01]  /*ca90*/  LDL.LU R50, [R1+0xf70] ;  /* 0x000f700001327983 */ /* 0x0001620000300800 */
[----:B------:R-:W-:-:S04]  /*caa0*/  FADD R139, R139, R242 ;  /* 0x000000f28b8b7221 */ /* 0x000fc80000000000 */
[----:B------:R-:W-:Y:S01]  /*cab0*/  FADD R139, R139, R160 ;  /* 0x000000a08b8b7221 */ /* 0x000fe20000000000 */
[----:B------:R-:W-:-:S03]  /*cac0*/  @!P2 HADD2.F32 R243, -RZ, R58.H0_H0 ;  /* 0x2000003afff3a230 */ /* 0x000fc60000004100 */
[----:B------:R-:W-:Y:S01]  /*cad0*/  FADD R139, R139, R44 ;  /* 0x0000002c8b8b7221 */ /* 0x000fe20000000000 */
[----:B------:R-:W-:Y:S02]  /*cae0*/  @!P2 HADD2.F32 R45, -RZ, R58.H1_H1 ;  /* 0x3000003aff2da230 */ /* 0x000fe40000004100 */
[----:B------:R-:W-:Y:S02]  /*caf0*/  @!P2 HADD2.F32 R58, -RZ, R115.H0_H0 ;  /* 0x20000073ff3aa230 */ /* 0x000fe40000004100 */
[----:B------:R-:W-:Y:S01]  /*cb00*/  FADD R139, R139, R36 ;  /* 0x000000248b8b7221 */ /* 0x000fe20000000000 */
[--C-:B------:R-:W-:Y:S02]  /*cb10*/  @!P2 HADD2.F32 R42, -RZ, R59.reuse.H0_H0 ;  /* 0x2000003bff2aa230 */ /* 0x100fe40000004100 */
[----:B------:R-:W-:Y:S02]  /*cb20*/  @!P2 HADD2.F32 R41, -RZ, R59.H1_H1 ;  /* 0x3000003bff29a230 */ /* 0x000fe40000004100 */
[----:B------:R-:W-:Y:S01]  /*cb30*/  @!P2 HADD2.F32 R115, -RZ, R115.H1_H1 ;  /* 0x30000073ff73a230 */ /* 0x000fe20000004100 */
[----:B------:R1:W-:Y:S01]  /*cb40*/  STL [R1+0x378], R243 ;  /* 0x000378f301007387 */ /* 0x0003e20000100800 */
[----:B------:R-:W-:Y:S01]  /*cb50*/  @!P2 FMUL R251, R243, R140 ;  /* 0x0000008cf3fba220 */ /* 0x000fe20000400000 */
[----:B------:R-:W-:Y:S01]  /*cb60*/  IADD3 R59, R110, 0x2700, RZ ;  /* 0x000027006e3b7810 */ /* 0x000fe20007ffe0ff */
[----:B------:R-:W-:Y:S01]  /*cb70*/  FADD R139, R139, R35 ;  /* 0x000000238b8b7221 */ /* 0x000fe20000000000 */
[----:B------:R-:W-:Y:S01]  /*cb80*/  MOV R160, RZ ;  /* 0x000000ff00a07202 */ /* 0x000fe20000000f00 */
[----:B------:R-:W-:Y:S01]  /*cb90*/  @!P2 FMUL R160, R41, R115 ;  /* 0x0000007329a0a220 */ /* 0x000fe20000400000 */
[----:B------:R0:W5:Y:S01]  /*cba0*/  LDL.LU R49, [R1+0xf6c] ;  /* 0x000f6c0001317983 */ /* 0x0001620000300800 */
[----:B-1----:R-:W-:-:S02]  /*cbb0*/  CS2R R242, SRZ ;  /* 0x0000000000f27805 */ /* 0x002fc4000001ff00 */
[----:B------:R-:W-:Y:S01]  /*cbc0*/  @!P2 FMUL R243, R45, R114 ;  /* 0x000000722df3a220 */ /* 0x000fe20000400000 */
[----:B------:R-:W-:Y:S01]  /*cbd0*/  @!P2 FMUL R242, R42, R58 ;  /* 0x0000003a2af2a220 */ /* 0x000fe20000400000 */
[----:B------:R-:W-:Y:S01]  /*cbe0*/  ISETP.GE.AND P2, PT, R59, R138, PT ;  /* 0x0000008a3b00720c */ /* 0x000fe20003f46270 */
[----:B------:R-:W-:-:S04]  /*cbf0*/  FADD R139, R139, R34 ;  /* 0x000000228b8b7221 */ /* 0x000fc80000000000 */
[----:B------:R-:W-:-:S04]  /*cc00*/  FADD R139, R139, R33 ;  /* 0x000000218b8b7221 */ /* 0x000fc80000000000 */
[----:B------:R-:W-:Y:S01]  /*cc10*/  FADD R139, R139, R28 ;  /* 0x0000001c8b8b7221 */ /* 0x000fe20000000000 */
[----:B------:R1:W-:Y:S03]  /*cc20*/  STL [R1+0x384], R45 ;  /* 0x0003842d01007387 */ /* 0x0003e60000100800 */
[----:B------:R-:W-:Y:S01]  /*cc30*/  FADD R139, R139, R27 ;  /* 0x0000001b8b8b7221 */ /* 0x000fe20000000000 */
[----:B------:R-:W3:Y:S03]  /*cc40*/  @!P2 LDG.E.64 R114, desc[UR4][R112.64+0x4e00] ;  /* 0x004e00047072a981 */ /* 0x000ee6000c1e1b00 */
[----:B------:R-:W-:Y:S01]  /*cc50*/  FADD R139, R139, R26 ;  /* 0x0000001a8b8b7221 */ /* 0x000fe20000000000 */
[----:B------:R4:W-:Y:S04]  /*cc60*/  STL [R1+0x388], R42 ;  /* 0x0003882a01007387 */ /* 0x0009e80000100800 */
[----:B------:R0:W-:Y:S01]  /*cc70*/  STL [R1+0x38c], R41 ;  /* 0x00038c2901007387 */ /* 0x0001e20000100800 */
[----:B------:R-:W-:-:S03]  /*cc80*/  FADD R139, R139, R25 ;  /* 0x000000198b8b7221 */ /* 0x000fc60000000000 */
[----:B------:R-:W-:Y:S04]  /*cc90*/  STL [R1+0x37c], R251 ;  /* 0x00037cfb01007387 */ /* 0x000fe80000100800 */
[----:B-1----:R1:W5:Y:S04]  /*cca0*/  LDL.LU R45, [R1+0xf68] ;  /* 0x000f6800012d7983 */ /* 0x0023680000300800 */
[----:B------:R1:W5:Y:S04]  /*ccb0*/  LDL.LU R44, [R1+0xf64] ;  /* 0x000f6400012c7983 */ /* 0x0003680000300800 */
[----:B----4-:R1:W5:Y:S01]  /*ccc0*/  LDL.LU R42, [R1+0xf60] ;  /* 0x000f6000012a7983 */ /* 0x0103620000300800 */
[----:B------:R-:W-:-:S03]  /*ccd0*/  FADD R139, R139, R230 ;  /* 0x000000e68b8b7221 */ /* 0x000fc60000000000 */
[----:B------:R-:W-:Y:S04]  /*cce0*/  STL [R1+0x374], R243 ;  /* 0x000374f301007387 */ /* 0x000fe80000100800 */
[----:B0-----:R1:W5:Y:S04]  /*ccf0*/  LDL.LU R41, [R1+0xf5c] ;  /* 0x000f5c0001297983 */ /* 0x0013680000300800 */
[----:B------:R0:W-:Y:S01]  /*cd00*/  STL [R1+0x354], R59 ;  /* 0x0003543b01007387 */ /* 0x0001e20000100800 */
[----:B------:R-:W-:Y:S01]  /*cd10*/  FADD R139, R139, R161 ;  /* 0x000000a18b8b7221 */ /* 0x000fe20000000000 */
[----:B------:R-:W-:-:S02]  /*cd20*/  HFMA2.MMA R230, -RZ, RZ, 0, 0 ;  /* 0x00000000ffe67435 */ /* 0x000fc400000001ff */
[----:B------:R1:W5:Y:S04]  /*cd30*/  LDL.LU R36, [R1+0xf58] ;  /* 0x000f580001247983 */ /* 0x0003680000300800 */
[----:B0-----:R-:W4:Y:S01]  /*cd40*/  @!P2 LDG.E.64 R58, desc[UR4][R126.64+0x4e00] ;  /* 0x004e00047e3aa981 */ /* 0x001f22000c1e1b00 */
[----:B------:R-:W-:-:S04]  /*cd50*/  FADD R139, R139, R18 ;  /* 0x000000128b8b7221 */ /* 0x000fc80000000000 */
[----:B------:R-:W-:-:S04]  /*cd60*/  FADD R140, R139, R12 ;  /* 0x0000000c8b8c7221 */ /* 0x000fc80000000000 */
[----:B------:R-:W-:Y:S01]  /*cd70*/  FADD R140, R140, R11 ;  /* 0x0000000b8c8c7221 */ /* 0x000fe20000000000 */
[----:B------:R-:W-:Y:S01]  /*cd80*/  HFMA2.MMA R11, -RZ, RZ, 0, 0 ;  /* 0x00000000ff0b7435 */ /* 0x000fe200000001ff */
[----:B------:R-:W-:Y:S02]  /*cd90*/  MOV R12, RZ ;  /* 0x000000ff000c7202 */ /* 0x000fe40000000f00 */
[----:B------:R-:W-:Y:S01]  /*cda0*/  FADD R140, R140, R20 ;  /* 0x000000148c8c7221 */ /* 0x000fe20000000000 */
[--C-:B------:R-:W-:Y:S02]  /*cdb0*/  @!P3 HADD2.F32 R12, -RZ, R57.reuse.H0_H0 ;  /* 0x20000039ff0cb230 */ /* 0x100fe40000004100 */
[----:B------:R-:W-:Y:S02]  /*cdc0*/  @!P3 HADD2.F32 R11, -RZ, R57.H1_H1 ;  /* 0x30000039ff0bb230 */ /* 0x000fe40000004100 */
[----:B------:R-:W-:Y:S01]  /*cdd0*/  FADD R57, R140, R19 ;  /* 0x000000138c397221 */ /* 0x000fe20000000000 */
[----:B------:R-:W-:Y:S03]  /*cde0*/  STL [R1+0x36c], R242 ;  /* 0x00036cf201007387 */ /* 0x000fe60000100800 */
[----:B------:R-:W-:Y:S01]  /*cdf0*/  FADD R57, R57, R249 ;  /* 0x000000f939397221 */ /* 0x000fe20000000000 */
[----:B------:R1:W5:Y:S01]  /*ce00*/  LDL.LU R35, [R1+0xf54] ;  /* 0x000f540001237983 */ /* 0x0003620000300800 */
[----:B------:R-:W-:Y:S01]  /*ce10*/  HFMA2.MMA R161, -RZ, RZ, 0, 0 ;  /* 0x00000000ffa17435 */ /* 0x000fe200000001ff */
[----:B------:R-:W-:-:S02]  /*ce20*/  @!P3 HADD2.F32 R230, -RZ, R56.H0_H0 ;  /* 0x20000038ffe6b230 */ /* 0x000fc40000004100 */
[----:B------:R-:W-:Y:S01]  /*ce30*/  FADD R57, R57, R248 ;  /* 0x000000f839397221 */ /* 0x000fe20000000000 */
[----:B------:R-:W-:Y:S01]  /*ce40*/  STL [R1+0x370], R160 ;  /* 0x000370a001007387 */ /* 0x000fe20000100800 */
[----:B------:R-:W-:Y:S01]  /*ce50*/  @!P3 HADD2.F32 R139, -RZ, R54.H0_H0 ;  /* 0x20000036ff8bb230 */ /* 0x000fe20000004100 */
[----:B------:R-:W-:Y:S02]  /*ce60*/  MOV R18, RZ ;  /* 0x000000ff00127202 */ /* 0x000fe40000000f00 */
[----:B------:R1:W5:Y:S01]  /*ce70*/  LDL.LU R34, [R1+0xf50] ;  /* 0x000f500001227983 */ /* 0x0003620000300800 */
[----:B------:R-:W-:-:S03]  /*ce80*/  @!P3 HADD2.F32 R18, -RZ, R56.H1_H1 ;  /* 0x30000038ff12b230 */ /* 0x000fc60000004100 */
[----:B------:R1:W5:Y:S01]  /*ce90*/  LDL.LU R33, [R1+0xf4c] ;  /* 0x000f4c0001217983 */ /* 0x0003620000300800 */
[--C-:B------:R-:W-:Y:S02]  /*cea0*/  @!P3 HADD2.F32 R56, -RZ, R55.reuse.H0_H0 ;  /* 0x20000037ff38b230 */ /* 0x100fe40000004100 */
[----:B------:R-:W-:Y:S01]  /*ceb0*/  FADD R57, R57, R17 ;  /* 0x0000001139397221 */ /* 0x000fe20000000000 */
[----:B------:R1:W5:Y:S01]  /*cec0*/  LDL.LU R28, [R1+0xf48] ;  /* 0x000f4800011c7983 */ /* 0x0003620000300800 */
[----:B------:R-:W-:Y:S02]  /*ced0*/  @!P3 HADD2.F32 R54, -RZ, R54.H1_H1 ;  /* 0x30000036ff36b230 */ /* 0x000fe40000004100 */
[----:B------:R-:W-:Y:S01]  /*cee0*/  @!P3 FMUL R161, R230, R139 ;  /* 0x0000008be6a1b220 */ /* 0x000fe20000400000 */
[----:B------:R-:W-:Y:S01]  /*cef0*/  @!P3 HADD2.F32 R55, -RZ, R55.H1_H1 ;  /* 0x30000037ff37b230 */ /* 0x000fe20000004100 */
[----:B------:R1:W5:Y:S01]  /*cf00*/  LDL.LU R27, [R1+0xf44] ;  /* 0x000f4400011b7983 */ /* 0x0003620000300800 */
[----:B------:R-:W-:-:S03]  /*cf10*/  IADD3 R139, R110, 0x2780, RZ ;  /* 0x000027806e8b7810 */ /* 0x000fc60007ffe0ff */
[----:B------:R1:W5:Y:S01]  /*cf20*/  LDL.LU R26, [R1+0xf40] ;  /* 0x000f4000011a7983 */ /* 0x0003620000300800 */
[----:B------:R-:W-:-:S03]  /*cf30*/  CS2R R248, SRZ ;  /* 0x0000000000f87805 */ /* 0x000fc6000001ff00 */
[----:B------:R1:W5:Y:S01]  /*cf40*/  LDL.LU R25, [R1+0xf3c] ;  /* 0x000f3c0001197983 */ /* 0x0003620000300800 */
[----:B------:R-:W-:-:S03]  /*cf50*/  FADD R57, R57, R10 ;  /* 0x0000000a39397221 */ /* 0x000fc60000000000 */
[----:B------:R1:W5:Y:S01]  /*cf60*/  LDL.LU R20, [R1+0xf38] ;  /* 0x000f380001147983 */ /* 0x0003620000300800 */
[----:B------:R-:W-:Y:S01]  /*cf70*/  @!P3 FMUL R249, R12, R56 ;  /* 0x000000380cf9b220 */ /* 0x000fe20000400000 */
[----:B------:R-:W-:Y:S02]  /*cf80*/  @!P3 FMUL R248, R11, R55 ;  /* 0x000000370bf8b220 */ /* 0x000fe40000400000 */
[----:B------:R0:W-:Y:S01]  /*cf90*/  STL [R1+0x364], R230 ;  /* 0x000364e601007387 */ /* 0x0001e20000100800 */
[----:B------:R-:W-:-:S03]  /*cfa0*/  FADD R57, R57, R9 ;  /* 0x0000000939397221 */ /* 0x000fc60000000000 */
[----:B------:R1:W5:Y:S01]  /*cfb0*/  LDL.LU R19, [R1+0xf34] ;  /* 0x000f340001137983 */ /* 0x0003620000300800 */
[----:B0-----:R-:W-:Y:S01]  /*cfc0*/  MOV R230, RZ ;  /* 0x000000ff00e67202 */ /* 0x001fe20000000f00 */
[----:B------:R-:W-:Y:S01]  /*cfd0*/  @!P3 FMUL R230, R18, R54 ;  /* 0x0000003612e6b220 */ /* 0x000fe20000400000 */
[----:B------:R-:W-:Y:S01]  /*cfe0*/  ISETP.GE.AND P3, PT, R139, R138, PT ;  /* 0x0000008a8b00720c */ /* 0x000fe20003f66270 */
[----:B------:R0:W-:Y:S04]  /*cff0*/  STL [R1+0x174], R18 ;  /* 0x0001741201007387 */ /* 0x0001e80000100800 */
[----:B------:R1:W-:Y:S01]  /*d000*/  STL [R1+0x178], R12 ;  /* 0x0001780c01007387 */ /* 0x0003e20000100800 */
[----:B------:R-:W-:-:S03]  /*d010*/  FADD R57, R57, R4 ;  /* 0x0000000439397221 */ /* 0x000fc60000000000 */
[----:B------:R1:W-:Y:S04]  /*d020*/  STL [R1+0x17c], R11 ;  /* 0x00017c0b01007387 */ /* 0x0003e80000100800 */
[----:B------:R-:W-:Y:S04]  /*d030*/  STL [R1+0x180], R161 ;  /* 0x000180a101007387 */ /* 0x000fe80000100800 */
[----:B0-----:R0:W5:Y:S04]  /*d040*/  LDL.LU R18, [R1+0xf30] ;  /* 0x000f300001127983 */ /* 0x0011680000300800 */
[----:B------:R0:W5:Y:S04]  /*d050*/  LDL.LU R17, [R1+0xf2c] ;  /* 0x000f2c0001117983 */ /* 0x0001680000300800 */
[----:B-1----:R0:W5:Y:S04]  /*d060*/  LDL.LU R12, [R1+0xf28] ;  /* 0x000f2800010c7983 */ /* 0x0021680000300800 */
[----:B------:R0:W5:Y:S04]  /*d070*/  LDL.LU R11, [R1+0xf24] ;  /* 0x000f2400010b7983 */ /* 0x0001680000300800 */
[----:B------:R1:W-:Y:S04]  /*d080*/  STL [R1+0x350], R139 ;  /* 0x0003508b01007387 */ /* 0x0003e80000100800 */
[----:B------:R-:W4:Y:S01]  /*d090*/  @!P3 LDG.E.64 R54, desc[UR4][R126.64+0x4f00] ;  /* 0x004f00047e36b981 */ /* 0x000f22000c1e1b00 */
[----:B------:R-:W-:-:S03]  /*d0a0*/  HFMA2.MMA R140, -RZ, RZ, 0, 0 ;  /* 0x00000000ff8c7435 */ /* 0x000fc600000001ff */
[----:B------:R0:W5:Y:S01]  /*d0b0*/  LDL.LU R10, [R1+0xf20] ;  /* 0x000f2000010a7983 */ /* 0x0001620000300800 */
[----:B-1----:R-:W-:-:S03]  /*d0c0*/  FADD R139, R57, R3 ;  /* 0x00000003398b7221 */ /* 0x002fc60000000000 */
        /* <DEDUP_REMOVED lines=9> */
[----:B------:R-:W-:Y:S01]  /*d160*/  MOV R75, RZ ;  /* 0x000000ff004b7202 */ /* 0x000fe20000000f00 */
[--C-:B------:R-:W-:Y:S02]  /*d170*/  @!P4 HADD2.F32 R140, -RZ, R135.reuse.H0_H0 ;  /* 0x20000087ff8cc230 */ /* 0x100fe40000004100 */
[----:B------:R-:W-:Y:S01]  /*d180*/  FADD R139, R139, R162 ;  /* 0x000000a28b8b7221 */ /* 0x000fe20000000000 */
[----:B------:R-:W-:Y:S02]  /*d190*/  @!P4 HADD2.F32 R75, -RZ, R135.H1_H1 ;  /* 0x30000087ff4bc230 */ /* 0x000fe40000004100 */
[----:B------:R-:W-:Y:S02]  /*d1a0*/  @!P4 HADD2.F32 R135, -RZ, R137.H0_H0 ;  /* 0x20000089ff87c230 */ /* 0x000fe40000004100 */
[----:B------:R-:W-:Y:S01]  /*d1b0*/  FADD R139, R139, R64 ;  /* 0x000000408b8b7221 */ /* 0x000fe20000000000 */
[----:B------:R-:W-:-:S02]  /*d1c0*/  CS2R R246, SRZ ;  /* 0x0000000000f67805 */ /* 0x000fc4000001ff00 */
[----:B------:R-:W-:Y:S01]  /*d1d0*/  @!P4 FMUL R247, R140, R135 ;  /* 0x000000878cf7c220 */ /* 0x000fe20000400000 */
[----:B------:R-:W-:Y:S01]  /*d1e0*/  FADD R135, R139, R67 ;  /* 0x000000438b877221 */ /* 0x000fe20000000000 */
[----:B------:R-:W-:-:S03]  /*d1f0*/  HFMA2.MMA R65, -RZ, RZ, 0, 0 ;  /* 0x00000000ff417435 */ /* 0x000fc600000001ff */
[----:B------:R-:W-:Y:S01]  /*d200*/  FADD R135, R135, R241 ;  /* 0x000000f187877221 */ /* 0x000fe20000000000 */
[----:B------:R-:W-:Y:S01]  /*d210*/  STL [R1+0x15c], R249 ;  /* 0x00015cf901007387 */ /* 0x000fe20000100800 */
[----:B------:R-:W-:Y:S02]  /*d220*/  MOV R66, RZ ;  /* 0x000000ff00427202 */ /* 0x000fe40000000f00 */
[----:B------:R-:W-:Y:S01]  /*d230*/  FADD R135, R135, R71 ;  /* 0x0000004787877221 */ /* 0x000fe20000000000 */
[----:B------:R0:W5:Y:S01]  /*d240*/  LDL.LU R9, [R1+0xf1c] ;  /* 0x000f1c0001097983 */ /* 0x0001620000300800 */
[--C-:B------:R-:W-:Y:S02]  /*d250*/  @!P4 HADD2.F32 R65, -RZ, R134.reuse.H0_H0 ;  /* 0x20000086ff41c230 */ /* 0x100fe40000004100 */
[----:B------:R-:W-:Y:S01]  /*d260*/  @!P4 HADD2.F32 R66, -RZ, R134.H1_H1 ;  /* 0x30000086ff42c230 */ /* 0x000fe20000004100 */
[----:B------:R-:W-:Y:S01]  /*d270*/  STL [R1+0x160], R248 ;  /* 0x000160f801007387 */ /* 0x000fe20000100800 */
[----:B------:R-:W-:-:S03]  /*d280*/  FADD R135, R135, R72 ;  /* 0x0000004887877221 */ /* 0x000fc60000000000 */
[----:B------:R0:W5:Y:S01]  /*d290*/  LDL.LU R4, [R1+0xf18] ;  /* 0x000f180001047983 */ /* 0x0001620000300800 */
[----:B------:R-:W-:-:S03]  /*d2a0*/  HFMA2.MMA R139, -RZ, RZ, 0, 0 ;  /* 0x00000000ff8b7435 */ /* 0x000fc600000001ff */
[----:B------:R0:W5:Y:S01]  /*d2b0*/  LDL.LU R3, [R1+0xf14] ;  /* 0x000f140001037983 */ /* 0x0001620000300800 */
[----:B------:R-:W-:-:S03]  /*d2c0*/  FADD R135, R135, R74 ;  /* 0x0000004a87877221 */ /* 0x000fc60000000000 */
[----:B------:R0:W5:Y:S04]  /*d2d0*/  LDL.LU R2, [R1+0xf10] ;  /* 0x000f100001027983 */ /* 0x0001680000300800 */
[----:B------:R0:W5:Y:S04]  /*d2e0*/  LDL.LU R0, [R1+0xf0c] ;  /* 0x000f0c0001007983 */ /* 0x0001680000300800 */
[----:B------:R-:W-:Y:S01]  /*d2f0*/  STL [R1+0x164], R65 ;  /* 0x0001644101007387 */ /* 0x000fe20000100800 */
[----:B------:R-:W-:-:S03]  /*d300*/  @!P5 HADD2.F32 R139, -RZ, R123.H1_H1 ;  /* 0x3000007bff8bd230 */ /* 0x000fc60000004100 */
[----:B------:R-:W-:Y:S04]  /*d310*/  STL [R1+0x168], R66 ;  /* 0x0001684201007387 */ /* 0x000fe80000100800 */
[----:B------:R1:W-:Y:S01]  /*d320*/  STL [R1+0x16c], R140 ;  /* 0x00016c8c01007387 */ /* 0x0003e20000100800 */
[--C-:B------:R-:W-:Y:S01]  /*d330*/  @!P4 HADD2.F32 R134, -RZ, R136.reuse.H0_H0 ;  /* 0x20000088ff86c230 */ /* 0x100fe20000004100 */
[----:B------:R-:W-:Y:S01]  /*d340*/  HFMA2.MMA R245, -RZ, RZ, 0, 0 ;  /* 0x00000000fff57435 */ /* 0x000fe200000001ff */
[----:B------:R-:W-:Y:S01]  /*d350*/  @!P4 HADD2.F32 R136, -RZ, R136.H1_H1 ;  /* 0x30000088ff88c230 */ /* 0x000fe20000004100 */
[----:B-1----:R-:W-:Y:S01]  /*d360*/  MOV R140, RZ ;  /* 0x000000ff008c7202 */ /* 0x002fe20000000f00 */
[----:B------:R-:W-:Y:S02]  /*d370*/  @!P5 HADD2.F32 R140, -RZ, R123.H0_H0 ;  /* 0x2000007bff8cd230 */ /* 0x000fe40000004100 */
[----:B------:R-:W-:Y:S01]  /*d380*/  FADD R123, R135, R235 ;  /* 0x000000eb877b7221 */ /* 0x000fe20000000000 */
[----:B------:R-:W-:Y:S01]  /*d390*/  @!P4 HADD2.F32 R137, -RZ, R137.H1_H1 ;  /* 0x30000089ff89c230 */ /* 0x000fe20000004100 */
[----:B------:R1:W-:Y:S02]  /*d3a0*/  STL [R1+0x170], R75 ;  /* 0x0001704b01007387 */ /* 0x0003e40000100800 */
[----:B------:R-:W-:Y:S01]  /*d3b0*/  FADD R123, R123, R234 ;  /* 0x000000ea7b7b7221 */ /* 0x000fe20000000000 */
[----:B------:R-:W-:Y:S01]  /*d3c0*/  @!P4 FMUL R246, R65, R134 ;  /* 0x0000008641f6c220 */ /* 0x000fe20000400000 */
[----:B------:R0:W5:Y:S01]  /*d3d0*/  LDL.LU R64, [R1+0xf08] ;  /* 0x000f080001407983 */ /* 0x0001620000300800 */
[----:B------:R-:W-:Y:S01]  /*d3e0*/  @!P4 FMUL R245, R66, R136 ;  /* 0x0000008842f5c220 */ /* 0x000fe20000400000 */
[----:B------:R-:W-:Y:S01]  /*d3f0*/  MOV R162, RZ ;  /* 0x000000ff00a27202 */ /* 0x000fe20000000f00 */
[----:B------:R-:W-:Y:S01]  /*d400*/  FADD R123, R123, R252 ;  /* 0x000000fc7b7b7221 */ /* 0x000fe20000000000 */
[----:B------:R0:W5:Y:S01]  /*d410*/  LDL.LU R65, [R1+0xf04] ;  /* 0x000f040001417983 */ /* 0x0001620000300800 */
[----:B------:R-:W-:Y:S01]  /*d420*/  @!P4 FMUL R162, R75, R137 ;  /* 0x000000894ba2c220 */ /* 0x000fe20000400000 */
[----:B------:R-:W-:-:S02]  /*d430*/  IADD3 R134, R110, 0x2800, RZ ;  /* 0x000028006e867810 */ /* 0x000fc40007ffe0ff */
[----:B------:R0:W5:Y:S01]  /*d440*/  LDL.LU R66, [R1+0xf00] ;  /* 0x000f000001427983 */ /* 0x0001620000300800 */
[----:B------:R-:W-:-:S03]  /*d450*/  FADD R123, R123, R239 ;  /* 0x000000ef7b7b7221 */ /* 0x000fc60000000000 */
[----:B------:R0:W5:Y:S04]  /*d460*/  LDL.LU R67, [R1+0xefc] ;  /* 0x000efc0001437983 */ /* 0x0001680000300800 */
[----:B------:R-:W-:Y:S04]  /*d470*/  STL [R1+0xc0], R246 ;  /* 0x0000c0f601007387 */ /* 0x000fe80000100800 */
[----:B------:R-:W-:Y:S01]  /*d480*/  STL [R1+0x104], R245 ;  /* 0x000104f501007387 */ /* 0x000fe20000100800 */
[----:B------:R-:W-:-:S03]  /*d490*/  HFMA2.MMA R136, -RZ, RZ, 0, 0 ;  /* 0x00000000ff887435 */ /* 0x000fc600000001ff */
[----:B------:R-:W-:Y:S01]  /*d4a0*/  STL [R1+0x140], R247 ;  /* 0x000140f701007387 */ /* 0x000fe20000100800 */
[----:B------:R-:W-:Y:S01]  /*d4b0*/  ISETP.GE.AND P4, PT, R134, R138, PT ;  /* 0x0000008a8600720c */ /* 0x000fe20003f86270 */
[----:B------:R-:W-:Y:S02]  /*d4c0*/  FADD R123, R123, R80 ;  /* 0x000000507b7b7221 */ /* 0x000fe40000000000 */
[----:B------:R-:W-:Y:S01]  /*d4d0*/  STL [R1+0x144], R162 ;  /* 0x000144a201007387 */ /* 0x000fe20000100800 */
[----:B-1----:R-:W-:-:S03]  /*d4e0*/  MOV R75, RZ ;  /* 0x000000ff004b7202 */ /* 0x002fc60000000f00 */
[----:B------:R0:W5:Y:S01]  /*d4f0*/  LDL.LU R71, [R1+0xef8] ;  /* 0x000ef80001477983 */ /* 0x0001620000300800 */
[----:B------:R-:W-:-:S03]  /*d500*/  @!P5 HADD2.F32 R75, -RZ, R122.H1_H1 ;  /* 0x3000007aff4bd230 */ /* 0x000fc60000004100 */
[----:B------:R1:W-:Y:S01]  /*d510*/  STL [R1+0x33c], R134 ;  /* 0x00033c8601007387 */ /* 0x0003e20000100800 */
[----:B------:R-:W-:Y:S01]  /*d520*/  FADD R123, R123, R250 ;  /* 0x000000fa7b7b7221 */ /* 0x000fe20000000000 */
[----:B------:R-:W-:Y:S01]  /*d530*/  @!P5 HADD2.F32 R136, -RZ, R122.H0_H0 ;  /* 0x2000007aff88d230 */ /* 0x000fe20000004100 */
[----:B------:R-:W-:Y:S01]  /*d540*/  CS2R R234, SRZ ;  /* 0x0000000000ea7805 */ /* 0x000fe2000001ff00 */
[--C-:B-1----:R-:W-:Y:S01]  /*d550*/  @!P5 HADD2.F32 R134, -RZ, R132.reuse.H0_H0 ;  /* 0x20000084ff86d230 */ /* 0x102fe20000004100 */
[----:B------:R0:W5:Y:S01]  /*d560*/  LDL.LU R72, [R1+0xef4] ;  /* 0x000ef40001487983 */ /* 0x0001620000300800 */
[----:B------:R-:W-:Y:S02]  /*d570*/  @!P5 HADD2.F32 R132, -RZ, R132.H1_H1 ;  /* 0x30000084ff84d230 */ /* 0x000fe40000004100 */
[----:B------:R-:W-:-:S03]  /*d580*/  @!P5 HADD2.F32 R122, -RZ, R133.H0_H0 ;  /* 0x20000085ff7ad230 */ /* 0x000fc60000004100 */
[----:B------:R-:W-:Y:S01]  /*d590*/  @!P5 FMUL R235, R75, R132 ;  /* 0x000000844bebd220 */ /* 0x000fe20000400000 */
[----:B------:R-:W-:Y:S01]  /*d5a0*/  FADD R132, R123, R240 ;  /* 0x000000f07b847221 */ /* 0x000fe20000000000 */
[----:B------:R-:W-:Y:S01]  /*d5b0*/  STL [R1+0x148], R136 ;  /* 0x0001488801007387 */ /* 0x000fe20000100800 */
[----:B------:R-:W-:Y:S02]  /*d5c0*/  @!P5 HADD2.F32 R133, -RZ, R133.H1_H1 ;  /* 0x30000085ff85d230 */ /* 0x000fe40000004100 */
[----:B------:R-:W-:Y:S01]  /*d5d0*/  @!P5 FMUL R234, R140, R122 ;  /* 0x0000007a8cead220 */ /* 0x000fe20000400000 */
[----:B------:R-:W-:Y:S01]  /*d5e0*/  FADD R132, R132, R81 ;  /* 0x0000005184847221 */ /* 0x000fe20000000000 */
[----:B------:R0:W5:Y:S04]  /*d5f0*/  LDL.LU R74, [R1+0xef0] ;  /* 0x000ef000014a7983 */ /* 0x0001680000300800 */
[----:B------:R-:W-:Y:S01]  /*d600*/  STL [R1+0x14c], R75 ;  /* 0x00014c4b01007387 */ /* 0x000fe20000100800 */
[----:B------:R-:W-:-:S03]  /*d610*/  MOV R252, RZ ;  /* 0x000000ff00fc7202 */ /* 0x000fc60000000f00 */
[----:B------:R1:W-:Y:S01]  /*d620*/  STL [R1+0x150], R140 ;  /* 0x0001508c01007387 */ /* 0x0003e20000100800 */
[----:B------:R-:W-:Y:S01]  /*d630*/  FADD R132, R132, R82 ;  /* 0x0000005284847221 */ /* 0x000fe20000000000 */
[----:B------:R-:W-:Y:S01]  /*d640*/  @!P5 FMUL R252, R139, R133 ;  /* 0x000000858bfcd220 */ /* 0x000fe20000400000 */
[----:B------:R-:W-:Y:S01]  /*d650*/  HFMA2.MMA R241, -RZ, RZ, 0, 0 ;  /* 0x00000000fff17435 */ /* 0x000fe200000001ff */
[----:B------:R2:W-:Y:S01]  /*d660*/  STL [R1+0x154], R139 ;  /* 0x0001548b01007387 */ /* 0x0005e20000100800 */
[----:B-1----:R-:W-:Y:S01]  /*d670*/  HFMA2.MMA R140, -RZ, RZ, 0, 0 ;  /* 0x00000000ff8c7435 */ /* 0x002fe200000001ff */
[----:B--2---:R-:W-:-:S04]  /*d680*/  MOV R139, RZ ;  /* 0x000000ff008b7202 */ /* 0x004fc80000000f00 */
[--C-:B------:R-:W-:Y:S02]  /*d690*/  @!P6 HADD2.F32 R140, -RZ, R119.reuse.H0_H0 ;  /* 0x20000077ff8ce230 */ /* 0x100fe40000004100 */
[----:B------:R-:W-:Y:S02]  /*d6a0*/  @!P6 HADD2.F32 R139, -RZ, R119.H1_H1 ;  /* 0x30000077ff8be230 */ /* 0x000fe40000004100 */
[----:B------:R-:W-:Y:S01]  /*d6b0*/  FADD R119, R132, R83 ;  /* 0x0000005384777221 */ /* 0x000fe20000000000 */
[----:B------:R-:W-:Y:S01]  /*d6c0*/  HFMA2.MMA R239, -RZ, RZ, 0, 0 ;  /* 0x00000000ffef7435 */ /* 0x000fe200000001ff */
[----:B------:R-:W-:Y:S02]  /*d6d0*/  @!P5 FMUL R241, R136, R134 ;  /* 0x0000008688f1d220 */ /* 0x000fe40000400000 */
[----:B------:R-:W-:Y:S01]  /*d6e0*/  FADD R119, R119, R238 ;  /* 0x000000ee77777221 */ /* 0x000fe20000000000 */
[----:B------:R-:W-:Y:S01]  /*d6f0*/  MOV R133, RZ ;  /* 0x000000ff00857202 */ /* 0x000fe20000000f00 */
[--C-:B------:R-:W-:Y:S01]  /*d700*/  @!P6 HADD2.F32 R239, -RZ, R118.reuse.H0_H0 ;  /* 0x20000076ffefe230 */ /* 0x100fe20000004100 */
[----:B------:R-:W-:Y:S01]  /*d710*/  HFMA2.MMA R250, -RZ, RZ, 0, 0 ;  /* 0x00000000fffa7435 */ /* 0x000fe200000001ff */
[----:B------:R-:W-:Y:S01]  /*d720*/  @!P6 HADD2.F32 R133, -RZ, R118.H1_H1 ;  /* 0x30000076ff85e230 */ /* 0x000fe20000004100 */
[----:B------:R-:W-:Y:S01]  /*d730*/  IADD3 R122, R110, 0x2880, RZ ;  /* 0x000028806e7a7810 */ /* 0x000fe20007ffe0ff */
[----:B------:R-:W-:-:S02]  /*d740*/  @!P6 HADD2.F32 R118, -RZ, R120.H0_H0 ;  /* 0x20000078ff76e230 */ /* 0x000fc40000004100 */
[----:B------:R-:W-:Y:S01]  /*d750*/  FADD R119, R119, R88 ;  /* 0x0000005877777221 */ /* 0x000fe20000000000 */
[----:B------:R-:W-:Y:S04]  /*d760*/  STL [R1+0x158], R241 ;  /* 0x000158f101007387 */ /* 0x000fe80000100800 */
[----:B------:R0:W5:Y:S01]  /*d770*/  LDL.LU R75, [R1+0xeec] ;  /* 0x000eec00014b7983 */ /* 0x0001620000300800 */
[----:B------:R-:W-:Y:S01]  /*d780*/  FADD R119, R119, R89 ;  /* 0x0000005977777221 */ /* 0x000fe20000000000 */
[----:B------:R-:W-:Y:S02]  /*d790*/  @!P6 FMUL R250, R239, R118 ;  /* 0x00000076effae220 */ /* 0x000fe40000400000 */
[----:B------:R-:W-:Y:S01]  /*d7a0*/  STL [R1+0x11c], R235 ;  /* 0x00011ceb01007387 */ /* 0x000fe20000100800 */
[----:B------:R-:W-:-:S03]  /*d7b0*/  @!P6 HADD2.F32 R118, -RZ, R121.H0_H0 ;  /* 0x20000079ff76e230 */ /* 0x000fc60000004100 */
[----:B------:R-:W-:Y:S01]  /*d7c0*/  STL [R1+0x120], R234 ;  /* 0x000120ea01007387 */ /* 0x000fe20000100800 */
[----:B------:R-:W-:-:S03]  /*d7d0*/  FADD R119, R119, R90 ;  /* 0x0000005a77777221 */ /* 0x000fc60000000000 */
[----:B------:R-:W-:Y:S04]  /*d7e0*/  STL [R1+0x944], R122 ;  /* 0x0009447a01007387 */ /* 0x000fe80000100800 */
[----:B------:R0:W5:Y:S04]  /*d7f0*/  LDL.LU R80, [R1+0xee8] ;  /* 0x000ee80001507983 */ /* 0x0001680000300800 */
[----:B------:R-:W-:Y:S04]  /*d800*/  STL [R1+0x124], R252 ;  /* 0x000124fc01007387 */ /* 0x000fe80000100800 */
[----:B------:R1:W-:Y:S01]  /*d810*/  STL [R1+0x138], R239 ;  /* 0x000138ef01007387 */ /* 0x0003e20000100800 */
[----:B------:R-:W-:Y:S01]  /*d820*/  @!P6 HADD2.F32 R121, -RZ, R121.H1_H1 ;  /* 0x30000079ff79e230 */ /* 0x000fe20000004100 */
[----:B------:R-:W-:-:S02]  /*d830*/  MOV R240, RZ ;  /* 0x000000ff00f07202 */ /* 0x000fc40000000f00 */
[----:B------:R-:W2:Y:S04]  /*d840*/  @!P4 LDG.E.64 R136, desc[UR4][R112.64+0x5000] ;  /* 0x005000047088c981 */ /* 0x000ea8000c1e1b00 */
[----:B------:R-:W2:Y:S01]  /*d850*/  @!P4 LDG.E.64 R134, desc[UR4][R126.64+0x5000] ;  /* 0x005000047e86c981 */ /* 0x000ea2000c1e1b00 */
[----:B-1----:R-:W-:Y:S02]  /*d860*/  CS2R R238, SRZ ;  /* 0x0000000000ee7805 */ /* 0x002fe4000001ff00 */
[----:B------:R-:W-:Y:S01]  /*d870*/  @!P6 FMUL R239, R140, R118 ;  /* 0x000000768cefe220 */ /* 0x000fe20000400000 */
[----:B------:R-:W-:Y:S01]  /*d880*/  FADD R118, R119, R91 ;  /* 0x0000005b77767221 */ /* 0x000fe20000000000 */
[----:B------:R-:W-:Y:S03]  /*d890*/  STL [R1+0x13c], R133 ;  /* 0x00013c8501007387 */ /* 0x000fe60000100800 */
[----:B------:R-:W-:Y:S01]  /*d8a0*/  FADD R118, R118, R237 ;  /* 0x000000ed76767221 */ /* 0x000fe20000000000 */
[----:B------:R0:W5:Y:S03]  /*d8b0*/  LDL.LU R81, [R1+0xee4] ;  /* 0x000ee40001517983 */ /* 0x0001660000300800 */
[----:B------:R-:W-:Y:S01]  /*d8c0*/  FADD R118, R118, R236 ;  /* 0x000000ec76767221 */ /* 0x000fe20000000000 */
[----:B------:R0:W5:Y:S01]  /*d8d0*/  LDL.LU R82, [R1+0xee0] ;  /* 0x000ee00001527983 */ /* 0x0001620000300800 */
[----:B------:R-:W-:-:S03]  /*d8e0*/  @!P6 FMUL R238, R139, R121 ;  /* 0x000000798beee220 */ /* 0x000fc60000400000 */
[----:B------:R0:W5:Y:S04]  /*d8f0*/  LDL.LU R83, [R1+0xedc] ;  /* 0x000edc0001537983 */ /* 0x0001680000300800 */
[----:B------:R-:W-:Y:S04]  /*d900*/  STL [R1+0x128], R140 ;  /* 0x0001288c01007387 */ /* 0x000fe80000100800 */
[----:B------:R1:W-:Y:S01]  /*d910*/  STL [R1+0x12c], R139 ;  /* 0x00012c8b01007387 */ /* 0x0003e20000100800 */
[----:B------:R-:W-:Y:S02]  /*d920*/  @!P6 HADD2.F32 R120, -RZ, R120.H1_H1 ;  /* 0x30000078ff78e230 */ /* 0x000fe40000004100 */
[----:B-1----:R-:W-:-:S04]  /*d930*/  FADD R139, R118, R204 ;  /* 0x000000cc768b7221 */ /* 0x002fc80000000000 */
[----:B------:R-:W-:Y:S01]  /*d940*/  FADD R139, R139, R99 ;  /* 0x000000638b8b7221 */ /* 0x000fe20000000000 */
[----:B------:R-:W-:-:S03]  /*d950*/  HFMA2.MMA R99, -RZ, RZ, 0, 0 ;  /* 0x00000000ff637435 */ /* 0x000fc600000001ff */
[----:B------:R-:W-:Y:S01]  /*d960*/  FADD R139, R139, R104 ;  /* 0x000000688b8b7221 */ /* 0x000fe20000000000 */
[----:B------:R-:W-:Y:S01]  /*d970*/  @!P6 FMUL R240, R133, R120 ;  /* 0x0000007885f0e220 */ /* 0x000fe20000400000 */
[----:B------:R-:W-:Y:S02]  /*d980*/  CS2R R236, SRZ ;  /* 0x0000000000ec7805 */ /* 0x000fe4000001ff00 */
[----:B------:R-:W-:Y:S01]  /*d990*/  FADD R139, R139, R96 ;  /* 0x000000608b8b7221 */ /* 0x000fe20000000000 */
[--C-:B------:R-:W-:Y:S02]  /*d9a0*/  @!P0 HADD2.F32 R236, -RZ, R128.reuse.H0_H0 ;  /* 0x20000080ffec8230 */ /* 0x100fe40000004100 */
[----:B------:R-:W-:Y:S02]  /*d9b0*/  @!P0 HADD2.F32 R99, -RZ, R128.H1_H1 ;  /* 0x30000080ff638230 */ /* 0x000fe40000004100 */
[----:B------:R-:W-:Y:S01]  /*d9c0*/  FADD R128, R139, R97 ;  /* 0x000000618b807221 */ /* 0x000fe20000000000 */
[----:B------:R-:W-:Y:S01]  /*d9d0*/  IADD3 R120, R110, 0x2900, RZ ;  /* 0x000029006e787810 */ /* 0x000fe20007ffe0ff */
[----:B------:R-:W-:Y:S02]  /*d9e0*/  STL [R1+0x130], R250 ;  /* 0x000130fa01007387 */ /* 0x000fe40000100800 */
[----:B------:R-:W-:-:S02]  /*d9f0*/  FADD R128, R128, R233 ;  /* 0x000000e980807221 */ /* 0x000fc40000000000 */
[----:B------:R-:W-:Y:S01]  /*da00*/  STL [R1+0x134], R240 ;  /* 0x000134f001007387 */ /* 0x000fe20000100800 */
[----:B------:R-:W-:-:S03]  /*da10*/  HFMA2.MMA R204, -RZ, RZ, 0, 0 ;  /* 0x00000000ffcc7435 */ /* 0x000fc600000001ff */
[----:B------:R0:W5:Y:S01]  /*da20*/  LDL.LU R88, [R1+0xed8] ;  /* 0x000ed80001587983 */ /* 0x0001620000300800 */
[----:B------:R-:W-:-:S03]  /*da30*/  @!P0 HADD2.F32 R140, -RZ, R130.H0_H0 ;  /* 0x20000082ff8c8230 */ /* 0x000fc60000004100 */
[----:B------:R0:W5:Y:S01]  /*da40*/  LDL.LU R89, [R1+0xed4] ;  /* 0x000ed40001597983 */ /* 0x0001620000300800 */
[----:B------:R-:W-:-:S03]  /*da50*/  FADD R128, R128, R232 ;  /* 0x000000e880807221 */ /* 0x000fc60000000000 */
[----:B------:R-:W-:Y:S01]  /*da60*/  STL [R1+0x930], R120 ;  /* 0x0009307801007387 */ /* 0x000fe20000100800 */
[----:B------:R-:W-:-:S03]  /*da70*/  MOV R104, RZ ;  /* 0x000000ff00687202 */ /* 0x000fc60000000f00 */
[----:B------:R-:W-:Y:S01]  /*da80*/  STL [R1+0xfc], R239 ;  /* 0x0000fcef01007387 */ /* 0x000fe20000100800 */
[----:B------:R-:W-:-:S03]  /*da90*/  @!P0 HADD2.F32 R104, -RZ, R129.H0_H0 ;  /* 0x20000081ff688230 */ /* 0x000fc60000004100 */
[----:B------:R0:W5:Y:S01]  /*daa0*/  LDL.LU R90, [R1+0xed0] ;  /* 0x000ed000015a7983 */ /* 0x0001620000300800 */
[----:B------:R-:W-:-:S03]  /*dab0*/  @!P0 HADD2.F32 R204, -RZ, R129.H1_H1 ;  /* 0x30000081ffcc8230 */ /* 0x000fc60000004100 */
[----:B------:R0:W5:Y:S01]  /*dac0*/  LDL.LU R91, [R1+0xecc] ;  /* 0x000ecc00015b7983 */ /* 0x0001620000300800 */
[----:B------:R-:W-:Y:S01]  /*dad0*/  @!P0 FMUL R237, R236, R140 ;  /* 0x0000008ceced8220 */ /* 0x000fe20000400000 */
[----:B------:R-:W-:Y:S02]  /*dae0*/  @!P0 HADD2.F32 R130, -RZ, R130.H1_H1 ;  /* 0x30000082ff828230 */ /* 0x000fe40000004100 */
[----:B------:R-:W-:Y:S01]  /*daf0*/  STL [R1+0x100], R238 ;  /* 0x000100ee01007387 */ /* 0x000fe20000100800 */
[----:B------:R-:W-:-:S03]  /*db00*/  FADD R128, R128, R98 ;  /* 0x0000006280807221 */ /* 0x000fc60000000000 */
[----:B------:R0:W5:Y:S01]  /*db10*/  LDL.LU R96, [R1+0xec8] ;  /* 0x000ec80001607983 */ /* 0x0001620000300800 */
[----:B------:R-:W-:-:S03]  /*db20*/  @!P0 HADD2.F32 R129, -RZ, R131.H0_H0 ;  /* 0x20000083ff818230 */ /* 0x000fc60000004100 */
[----:B------:R0:W5:Y:S01]  /*db30*/  LDL.LU R97, [R1+0xec4] ;  /* 0x000ec40001617983 */ /* 0x0001620000300800 */
[----:B------:R-:W-:-:S03]  /*db40*/  FADD R128, R128, R105 ;  /* 0x0000006980807221 */ /* 0x000fc60000000000 */
[----:B------:R1:W-:Y:S01]  /*db50*/  STL [R1+0x108], R236 ;  /* 0x000108ec01007387 */ /* 0x0003e20000100800 */
[----:B------:R-:W-:-:S03]  /*db60*/  @!P0 HADD2.F32 R131, -RZ, R131.H1_H1 ;  /* 0x30000083ff838230 */ /* 0x000fc60000004100 */
[----:B------:R3:W-:Y:S01]  /*db70*/  STL [R1+0x10c], R99 ;  /* 0x00010c6301007387 */ /* 0x0007e20000100800 */
[----:B------:R-:W-:-:S03]  /*db80*/  CS2R R232, SRZ ;  /* 0x0000000000e87805 */ /* 0x000fc6000001ff00 */
[----:B------:R4:W-:Y:S01]  /*db90*/  STL [R1+0x110], R104 ;  /* 0x0001106801007387 */ /* 0x0009e20000100800 */
[----:B-1----:R-:W-:Y:S01]  /*dba0*/  MOV R236, RZ ;  /* 0x000000ff00ec7202 */ /* 0x002fe20000000f00 */
[----:B------:R-:W-:Y:S02]  /*dbb0*/  @!P0 FMUL R236, R99, R130 ;  /* 0x0000008263ec8220 */ /* 0x000fe40000400000 */
[----:B------:R-:W-:Y:S01]  /*dbc0*/  STL [R1+0x114], R204 ;  /* 0x000114cc01007387 */ /* 0x000fe20000100800 */
[----:B------:R-:W-:Y:S01]  /*dbd0*/  IADD3 R130, R110, 0x2980, RZ ;  /* 0x000029806e827810 */ /* 0x000fe20007ffe0ff */
[----:B------:R-:W-:Y:S02]  /*dbe0*/  @!P0 FMUL R233, R104, R129 ;  /* 0x0000008168e98220 */ /* 0x000fe40000400000 */
[----:B------:R-:W-:Y:S01]  /*dbf0*/  STL [R1+0x118], R237 ;  /* 0x000118ed01007387 */ /* 0x000fe20000100800 */
[----:B------:R-:W-:-:S03]  /*dc00*/  FADD R128, R128, R212 ;  /* 0x000000d480807221 */ /* 0x000fc60000000000 */
[----:B------:R0:W5:Y:S01]  /*dc10*/  LDL.LU R98, [R1+0xec0] ;  /* 0x000ec00001627983 */ /* 0x0001620000300800 */
[----:B------:R-:W-:-:S03]  /*dc20*/  @!P0 FMUL R232, R204, R131 ;  /* 0x00000083cce88220 */ /* 0x000fc60000400000 */
[----:B---3--:R0:W5:Y:S01]  /*dc30*/  LDL.LU R99, [R1+0xebc] ;  /* 0x000ebc0001637983 */ /* 0x0081620000300800 */
[----:B------:R-:W-:-:S03]  /*dc40*/  ISETP.GE.AND P0, PT, R130, R138, PT ;  /* 0x0000008a8200720c */ /* 0x000fc60003f06270 */
[----:B----4-:R0:W5:Y:S04]  /*dc50*/  LDL.LU R104, [R1+0xeb8] ;  /* 0x000eb80001687983 */ /* 0x0101680000300800 */
[----:B------:R0:W5:Y:S04]  /*dc60*/  LDL.LU R105, [R1+0xeb4] ;  /* 0x000eb40001697983 */ /* 0x0001680000300800 */
[----:B------:R-:W-:Y:S04]  /*dc70*/  STL [R1+0xf4], R236 ;  /* 0x0000f4ec01007387 */ /* 0x000fe80000100800 */
[----:B------:R1:W-:Y:S01]  /*dc80*/  STL [R1+0x9ec], R130 ;  /* 0x0009ec8201007387 */ /* 0x0003e20000100800 */
[----:B------:R-:W-:Y:S01]  /*dc90*/  HFMA2.MMA R139, -RZ, RZ, 0, 0 ;  /* 0x00000000ff8b7435 */ /* 0x000fe200000001ff */
[----:B-1----:R-:W-:Y:S01]  /*dca0*/  FADD R130, R128, R205 ;  /* 0x000000cd80827221 */ /* 0x002fe20000000000 */
[----:B------:R-:W-:-:S03]  /*dcb0*/  MOV R140, RZ ;  /* 0x000000ff008c7202 */ /* 0x000fc60000000f00 */
[--C-:B------:R-:W-:Y:S01]  /*dcc0*/  @!P1 HADD2.F32 R139, -RZ, R125.reuse.H1_H1 ;  /* 0x3000007dff8b9230 */ /* 0x100fe20000004100 */
[----:B------:R-:W-:Y:S01]  /*dcd0*/  HFMA2.MMA R204, -RZ, RZ, 0, 0 ;  /* 0x00000000ffcc7435 */ /* 0x000fe200000001ff */
[----:B------:R-:W-:Y:S01]  /*dce0*/  FADD R130, R130, R106 ;  /* 0x0000006a82827221 */ /* 0x000fe20000000000 */
[----:B------:R-:W-:Y:S01]  /*dcf0*/  @!P1 HADD2.F32 R140, -RZ, R125.H0_H0 ;  /* 0x2000007dff8c9230 */ /* 0x000fe20000004100 */
[----:B------:R-:W-:Y:S01]  /*dd00*/  MOV R212, RZ ;  /* 0x000000ff00d47202 */ /* 0x000fe20000000f00 */
[----:B------:R-:W-:Y:S01]  /*dd10*/  STL [R1+0xf8], R233 ;  /* 0x0000f8e901007387 */ /* 0x000fe20000100800 */
[----:B------:R-:W-:Y:S01]  /*dd20*/  FADD R130, R130, R107 ;  /* 0x0000006b82827221 */ /* 0x000fe20000000000 */
[-C--:B------:R-:W-:Y:S02]  /*dd30*/  ISETP.GE.AND P5, PT, R122, R138.reuse, PT ;  /* 0x0000008a7a00720c */ /* 0x080fe40003fa6270 */
[----:B------:R-:W-:Y:S01]  /*dd40*/  ISETP.GE.AND P6, PT, R120, R138, PT ;  /* 0x0000008a7800720c */ /* 0x000fe20003fc6270 */
[----:B------:R-:W-:Y:S01]  /*dd50*/  FADD R125, R130, R213 ;  /* 0x000000d5827d7221 */ /* 0x000fe20000000000 */
[--C-:B------:R-:W-:Y:S01]  /*dd60*/  @!P1 HADD2.F32 R204, -RZ, R124.reuse.H0_H0 ;  /* 0x2000007cffcc9230 */ /* 0x100fe20000004100 */
[----:B------:R-:W-:Y:S01]  /*dd70*/  HFMA2.MMA R205, -RZ, RZ, 0, 0 ;  /* 0x00000000ffcd7435 */ /* 0x000fe200000001ff */
[----:B------:R-:W-:-:S02]  /*dd80*/  @!P1 HADD2.F32 R212, -RZ, R124.H1_H1 ;  /* 0x3000007cffd49230 */ /* 0x000fc40000004100 */
[----:B------:R-:W-:Y:S01]  /*dd90*/  FADD R125, R125, R203 ;  /* 0x000000cb7d7d7221 */ /* 0x000fe20000000000 */
[----:B------:R-:W-:Y:S03]  /*dda0*/  STL [R1+0xdc], R232 ;  /* 0x0000dce801007387 */ /* 0x000fe60000100800 */
[----:B------:R-:W-:Y:S01]  /*ddb0*/  FADD R125, R125, R202 ;  /* 0x000000ca7d7d7221 */ /* 0x000fe20000000000 */
[----:B------:R-:W-:Y:S01]  /*ddc0*/  @!P1 HADD2.F32 R124, -RZ, R116.H0_H0 ;  /* 0x20000074ff7c9230 */ /* 0x000fe20000004100 */
[----:B------:R0:W5:Y:S02]  /*ddd0*/  LDL.LU R106, [R1+0xeb0] ;  /* 0x000eb000016a7983 */ /* 0x0001640000300800 */
[----:B------:R-:W-:Y:S02]  /*dde0*/  FADD R125, R125, R214 ;  /* 0x000000d67d7d7221 */ /* 0x000fe40000000000 */
[----:B------:R-:W3:Y:S02]  /*ddf0*/  @!P5 LDG.E.64 R122, desc[UR4][R112.64+0x5100] ;  /* 0x00510004707ad981 */ /* 0x000ee4000c1e1b00 */
[----:B------:R-:W-:Y:S01]  /*de00*/  FADD R125, R125, R215 ;  /* 0x000000d77d7d7221 */ /* 0x000fe20000000000 */
[----:B------:R-:W-:Y:S01]  /*de10*/  @!P1 FMUL R205, R204, R124 ;  /* 0x0000007ccccd9220 */ /* 0x000fe20000400000 */
[--C-:B------:R-:W-:Y:S01]  /*de20*/  @!P1 HADD2.F32 R124, -RZ, R117.reuse.H0_H0 ;  /* 0x20000075ff7c9230 */ /* 0x100fe20000004100 */
[----:B------:R-:W4:Y:S01]  /*de30*/  @!P5 LDG.E.64 R132, desc[UR4][R126.64+0x5100] ;  /* 0x005100047e84d981 */ /* 0x000f22000c1e1b00 */
[----:B------:R-:W-:Y:S01]  /*de40*/  FADD R125, R125, R216 ;  /* 0x000000d87d7d7221 */ /* 0x000fe20000000000 */
[----:B------:R-:W-:-:S02]  /*de50*/  @!P1 HADD2.F32 R117, -RZ, R117.H1_H1 ;  /* 0x30000075ff759230 */ /* 0x000fc40000004100 */
[----:B------:R-:W-:Y:S01]  /*de60*/  STL [R1+0xec], R204 ;  /* 0x0000eccc01007387 */ /* 0x000fe20000100800 */
[----:B------:R-:W-:Y:S01]  /*de70*/  FADD R125, R125, R211 ;  /* 0x000000d37d7d7221 */ /* 0x000fe20000000000 */
[----:B------:R-:W-:Y:S02]  /*de80*/  CS2R R202, SRZ ;  /* 0x0000000000ca7805 */ /* 0x000fe4000001ff00 */
[----:B------:R-:W-:Y:S01]  /*de90*/  STL [R1+0xf0], R212 ;  /* 0x0000f0d401007387 */ /* 0x000fe20000100800 */
[----:B------:R-:W-:-:S03]  /*dea0*/  @!P1 FMUL R202, R139, R117 ;  /* 0x000000758bca9220 */ /* 0x000fc60000400000 */
[----:B------:R0:W5:Y:S04]  /*deb0*/  LDL.LU R107, [R1+0xeac] ;  /* 0x000eac00016b7983 */ /* 0x0001680000300800 */
[----:B------:R-:W4:Y:S04]  /*dec0*/  LDL.LU R213, [R1+0xea8] ;  /* 0x000ea80001d57983 */ /* 0x000f280000300800 */
[----:B------:R-:W-:Y:S04]  /*ded0*/  STL [R1+0xe0], R140 ;  /* 0x0000e08c01007387 */ /* 0x000fe80000100800 */
[----:B------:R1:W-:Y:S01]  /*dee0*/  STL [R1+0xe4], R139 ;  /* 0x0000e48b01007387 */ /* 0x0003e20000100800 */
[----:B------:R-:W-:-:S03]  /*def0*/  @!P1 FMUL R203, R140, R124 ;  /* 0x0000007c8ccb9220 */ /* 0x000fc60000400000 */
[----:B------:R-:W4:Y:S04]  /*df00*/  @!P6 LDG.E.64 R120, desc[UR4][R112.64+0x5200] ;  /* 0x005200047078e981 */ /* 0x000f28000c1e1b00 */
[----:B------:R-:W4:Y:S01]  /*df10*/  @!P6 LDG.E.64 R118, desc[UR4][R126.64+0x5200] ;  /* 0x005200047e76e981 */ /* 0x000f22000c1e1b00 */
[----:B-1----:R-:W-:-:S03]  /*df20*/  FADD R139, R125, R219 ;  /* 0x000000db7d8b7221 */ /* 0x002fc60000000000 */
[----:B------:R-:W4:Y:S01]  /*df30*/  @!P0 LDG.E.64 R130, desc[UR4][R126.64+0x5300] ;  /* 0x005300047e828981 */ /* 0x000f22000c1e1b00 */
[----:B------:R-:W-:-:S03]  /*df40*/  FADD R139, R139, R218 ;  /* 0x000000da8b8b7221 */ /* 0x000fc60000000000 */
[----:B------:R-:W4:Y:S01]  /*df50*/  @!P0 LDG.E.64 R128, desc[UR4][R112.64+0x5300] ;  /* 0x0053000470808981 */ /* 0x000f22000c1e1b00 */
[----:B------:R-:W-:-:S04]  /*df60*/  FADD R140, R139, R166 ;  /* 0x000000a68b8c7221 */ /* 0x000fc80000000000 */
[----:B------:R-:W-:-:S04]  /*df70*/  FADD R140, R140, R167 ;  /* 0x000000a78c8c7221 */ /* 0x000fc80000000000 */
[----:B------:R-:W-:Y:S01]  /*df80*/  FADD R140, R140, R220 ;  /* 0x000000dc8c8c7221 */ /* 0x000fe20000000000 */
[----:B------:R-:W-:Y:S01]  /*df90*/  HFMA2.MMA R220, -RZ, RZ, 0, 0 ;  /* 0x00000000ffdc7435 */ /* 0x000fe200000001ff */
[----:B------:R-:W-:Y:S02]  /*dfa0*/  CS2R R218, SRZ ;  /* 0x0000000000da7805 */ /* 0x000fe4000001ff00 */
[----:B------:R-:W-:Y:S01]  /*dfb0*/  FADD R140, R140, R217 ;  /* 0x000000d98c8c7221 */ /* 0x000fe20000000000 */
[----:B------:R-:W-:Y:S02]  /*dfc0*/  @!P1 HADD2.F32 R116, -RZ, R116.H1_H1 ;  /* 0x30000074ff749230 */ /* 0x000fe40000004100 */
[--C-:B------:R-:W-:Y:S02]  /*dfd0*/  @!P2 HADD2.F32 R219, -RZ, R115.reuse.H0_H0 ;  /* 0x20000073ffdba230 */ /* 0x100fe40000004100 */
[----:B------:R-:W-:Y:S02]  /*dfe0*/  @!P2 HADD2.F32 R220, -RZ, R115.H1_H1 ;  /* 0x30000073ffdca230 */ /* 0x000fe40000004100 */
[----:B------:R-:W-:Y:S01]  /*dff0*/  FADD R115, R140, R210 ;  /* 0x000000d28c737221 */ /* 0x000fe20000000000 */
[----:B------:R-:W-:Y:S01]  /*e000*/  MOV R204, RZ ;  /* 0x000000ff00cc7202 */ /* 0x000fe20000000f00 */
[----:B------:R-:W-:Y:S01]  /*e010*/  @!P1 FMUL R204, R212, R116 ;  /* 0x00000074d4cc9220 */ /* 0x000fe20000400000 */
[----:B------:R-:W-:Y:S01]  /*e020*/  IADD3 R116, R110, 0x2a00, RZ ;  /* 0x00002a006e747810 */ /* 0x000fe20007ffe0ff */
[----:B------:R-:W-:Y:S01]  /*e030*/  FADD R115, R115, R165 ;  /* 0x000000a573737221 */ /* 0x000fe20000000000 */
[----:B------:R-:W-:Y:S03]  /*e040*/  STL [R1+0xe8], R205 ;  /* 0x0000e8cd01007387 */ /* 0x000fe60000100800 */
[----:B------:R-:W-:Y:S01]  /*e050*/  FADD R115, R115, R164 ;  /* 0x000000a473737221 */ /* 0x000fe20000000000 */
[----:B------:R-:W4:Y:S01]  /*e060*/  LDL.LU R212, [R1+0xea4] ;  /* 0x000ea40001d47983 */ /* 0x000f220000300800 */
[----:B------:R-:W-:-:S03]  /*e070*/  CS2R R166, SRZ ;  /* 0x0000000000a67805 */ /* 0x000fc6000001ff00 */
[----:B------:R-:W4:Y:S01]  /*e080*/  LDL.LU R214, [R1+0xea0] ;  /* 0x000ea00001d67983 */ /* 0x000f220000300800 */
[----:B------:R-:W-:-:S03]  /*e090*/  @!P2 HADD2.F32 R166, -RZ, R114.H0_H0 ;  /* 0x20000072ffa6a230 */ /* 0x000fc60000004100 */
[----:B------:R-:W-:Y:S01]  /*e0a0*/  STL [R1+0xd8], R204 ;  /* 0x0000d8cc01007387 */ /* 0x000fe20000100800 */
[----:B------:R-:W-:Y:S02]  /*e0b0*/  @!P2 HADD2.F32 R139, -RZ, R58.H0_H0 ;  /* 0x2000003aff8ba230 */ /* 0x000fe40000004100 */
[----:B------:R-:W-:Y:S01]  /*e0c0*/  FADD R115, R115, R209 ;  /* 0x000000d173737221 */ /* 0x000fe20000000000 */
[----:B------:R-:W-:Y:S01]  /*e0d0*/  STL [R1+0x9e8], R116 ;  /* 0x0009e87401007387 */ /* 0x000fe20000100800 */
[----:B------:R-:W-:-:S03]  /*e0e0*/  @!P2 HADD2.F32 R218, -RZ, R114.H1_H1 ;  /* 0x30000072ffdaa230 */ /* 0x000fc60000004100 */
[----:B------:R-:W4:Y:S04]  /*e0f0*/  LDL.LU R215, [R1+0xe9c] ;  /* 0x000e9c0001d77983 */ /* 0x000f280000300800 */
[----:B------:R-:W-:Y:S01]  /*e100*/  STL [R1+0xb8], R203 ;  /* 0x0000b8cb01007387 */ /* 0x000fe20000100800 */
[----:B------:R-:W-:-:S03]  /*e110*/  @!P2 HADD2.F32 R58, -RZ, R58.H1_H1 ;  /* 0x3000003aff3aa230 */ /* 0x000fc60000004100 */
[----:B------:R-:W4:Y:S01]  /*e120*/  LDL.LU R216, [R1+0xe98] ;  /* 0x000e980001d87983 */ /* 0x000f220000300800 */
[----:B------:R-:W-:-:S03]  /*e130*/  FADD R115, R115, R221 ;  /* 0x000000dd73737221 */ /* 0x000fc60000000000 */
[----:B------:R-:W-:Y:S01]  /*e140*/  STL [R1+0xbc], R202 ;  /* 0x0000bcca01007387 */ /* 0x000fe20000100800 */
[----:B------:R-:W-:-:S03]  /*e150*/  @!P2 FMUL R167, R166, R139 ;  /* 0x0000008ba6a7a220 */ /* 0x000fc60000400000 */
[----:B------:R-:W4:Y:S01]  /*e160*/  LDL.LU R211, [R1+0xe94] ;  /* 0x000e940001d37983 */ /* 0x000f220000300800 */
[----:B------:R-:W-:-:S03]  /*e170*/  @!P2 HADD2.F32 R114, -RZ, R59.H0_H0 ;  /* 0x2000003bff72a230 */ /* 0x000fc60000004100 */
[----:B------:R-:W4:Y:S01]  /*e180*/  LDL.LU R217, [R1+0xe90] ;  /* 0x000e900001d97983 */ /* 0x000f220000300800 */
[----:B------:R-:W-:-:S03]  /*e190*/  FADD R115, R115, R208 ;  /* 0x000000d073737221 */ /* 0x000fc60000000000 */
[----:B------:R1:W-:Y:S01]  /*e1a0*/  STL [R1+0xc4], R166 ;  /* 0x0000c4a601007387 */ /* 0x0003e20000100800 */
[----:B------:R-:W-:-:S03]  /*e1b0*/  @!P2 HADD2.F32 R59, -RZ, R59.H1_H1 ;  /* 0x3000003bff3ba230 */ /* 0x000fc60000004100 */
[----:B------:R-:W4:Y:S01]  /*e1c0*/  LDL.LU R210, [R1+0xe8c] ;  /* 0x000e8c0001d27983 */ /* 0x000f220000300800 */
[----:B------:R-:W-:-:S03]  /*e1d0*/  CS2R R164, SRZ ;  /* 0x0000000000a47805 */ /* 0x000fc6000001ff00 */
[----:B------:R0:W-:Y:S01]  /*e1e0*/  STL [R1+0xc8], R218 ;  /* 0x0000c8da01007387 */ /* 0x0001e20000100800 */
[----:B-1----:R-:W-:Y:S01]  /*e1f0*/  MOV R166, RZ ;  /* 0x000000ff00a67202 */ /* 0x002fe20000000f00 */
[----:B------:R-:W-:Y:S02]  /*e200*/  @!P2 FMUL R166, R218, R58 ;  /* 0x0000003adaa6a220 */ /* 0x000fe40000400000 */
[----:B------:R1:W-:Y:S01]  /*e210*/  STL [R1+0xcc], R219 ;  /* 0x0000ccdb01007387 */ /* 0x0003e20000100800 */
[----:B------:R-:W-:-:S03]  /*e220*/  IADD3 R139, R110, 0x2a80, RZ ;  /* 0x00002a806e8b7810 */ /* 0x000fc60007ffe0ff */
[----:B------:R2:W-:Y:S01]  /*e230*/  STL [R1+0xd0], R220 ;  /* 0x0000d0dc01007387 */ /* 0x0005e20000100800 */
[----:B------:R-:W-:Y:S01]  /*e240*/  @!P2 FMUL R165, R219, R114 ;  /* 0x00000072dba5a220 */ /* 0x000fe20000400000 */
[----:B------:R-:W-:Y:S02]  /*e250*/  FADD R115, R115, R222 ;  /* 0x000000de73737221 */ /* 0x000fe40000000000 */
[----:B------:R-:W-:Y:S01]  /*e260*/  STL [R1+0xd4], R167 ;  /* 0x0000d4a701007387 */ /* 0x000fe20000100800 */
[----:B------:R-:W-:-:S03]  /*e270*/  @!P2 FMUL R164, R220, R59 ;  /* 0x0000003bdca4a220 */ /* 0x000fc60000400000 */
[----:B0-----:R-:W4:Y:S01]  /*e280*/  LDL.LU R218, [R1+0xe88] ;  /* 0x000e880001da7983 */ /* 0x001f220000300800 */
[----:B------:R-:W-:-:S03]  /*e290*/  ISETP.GE.AND P2, PT, R139, R138, PT ;  /* 0x0000008a8b00720c */ /* 0x000fc60003f46270 */
[----:B------:R-:W4:Y:S04]  /*e2a0*/  LDL.LU R209, [R1+0xe84] ;  /* 0x000e840001d17983 */ /* 0x000f280000300800 */
[----:B-1----:R-:W4:Y:S04]  /*e2b0*/  LDL.LU R219, [R1+0xe80] ;  /* 0x000e800001db7983 */ /* 0x002f280000300800 */
[----:B------:R-:W-:Y:S04]  /*e2c0*/  STL [R1+0x98], R166 ;  /* 0x000098a601007387 */ /* 0x000fe80000100800 */
[----:B------:R0:W-:Y:S04]  /*e2d0*/  STL [R1+0x9e4], R139 ;  /* 0x0009e48b01007387 */ /* 0x0001e80000100800 */
[----:B--2---:R-:W2:Y:S04]  /*e2e0*/  LDL.LU R220, [R1+0xe7c] ;  /* 0x000e7c0001dc7983 */ /* 0x004ea80000300800 */
[----:B------:R-:W2:Y:S01]  /*e2f0*/  LDL.LU R221, [R1+0xe78] ;  /* 0x000e780001dd7983 */ /* 0x000ea20000300800 */
[----:B0-----:R-:W-:-:S03]  /*e300*/  FADD R139, R115, R223 ;  /* 0x000000df738b7221 */ /* 0x001fc60000000000 */
[----:B------:R-:W-:Y:S01]  /*e310*/  STL [R1+0x9c], R165 ;  /* 0x00009ca501007387 */ /* 0x000fe20000100800 */
[----:B------:R-:W-:-:S03]  /*e320*/  FADD R139, R139, R224 ;  /* 0x000000e08b8b7221 */ /* 0x000fc60000000000 */
[----:B------:R-:W2:Y:S01]  /*e330*/  LDL.LU R208, [R1+0xe74] ;  /* 0x000e740001d07983 */ /* 0x000ea20000300800 */
[----:B------:R-:W-:Y:S01]  /*e340*/  FADD R139, R139, R207 ;  /* 0x000000cf8b8b7221 */ /* 0x000fe20000000000 */
[----:B------:R-:W-:Y:S01]  /*e350*/  @!P3 HADD2.F32 R140, -RZ, R54.H0_H0 ;  /* 0x20000036ff8cb230 */ /* 0x000fe20000004100 */
[----:B------:R-:W-:Y:S01]  /*e360*/  ISETP.GE.AND P1, PT, R116, R138, PT ;  /* 0x0000008a7400720c */ /* 0x000fe20003f26270 */
[----:B------:R-:W2:Y:S01]  /*e370*/  @!P2 LDG.E.64 R58, desc[UR4][R112.64+0x5500] ;  /* 0x00550004703aa981 */ /* 0x000ea2000c1e1b00 */
[----:B------:R-:W-:-:S03]  /*e380*/  FADD R139, R139, R225 ;  /* 0x000000e18b8b7221 */ /* 0x000fc60000000000 */
[----:B------:R-:W2:Y:S01]  /*e390*/  @!P2 LDG.E.64 R114, desc[UR4][R126.64+0x5500] ;  /* 0x005500047e72a981 */ /* 0x000ea2000c1e1b00 */
[----:B------:R-:W-:-:S04]  /*e3a0*/  FADD R139, R139, R201 ;  /* 0x000000c98b8b7221 */ /* 0x000fc80000000000 */
[----:B------:R-:W-:Y:S01]  /*e3b0*/  FADD R139, R139, R200 ;  /* 0x000000c88b8b7221 */ /* 0x000fe20000000000 */
[----:B------:R-:W-:Y:S03]  /*e3c0*/  STL [R1+0xa0], R164 ;  /* 0x0000a0a401007387 */ /* 0x000fe60000100800 */
[----:B------:R-:W-:Y:S01]  /*e3d0*/  FADD R139, R139, R197 ;  /* 0x000000c58b8b7221 */ /* 0x000fe20000000000 */
[----:B------:R-:W-:Y:S01]  /*e3e0*/  CS2R R200, SRZ ;  /* 0x0000000000c87805 */ /* 0x000fe2000001ff00 */
[----:B------:R-:W2:Y:S02]  /*e3f0*/  LDL.LU R222, [R1+0xe70] ;  /* 0x000e700001de7983 */ /* 0x000ea40000300800 */
[----:B------:R-:W-:Y:S01]  /*e400*/  FADD R139, R139, R158 ;  /* 0x0000009e8b8b7221 */ /* 0x000fe20000000000 */
[----:B------:R-:W-:Y:S01]  /*e410*/  HFMA2.MMA R158, -RZ, RZ, 0, 0 ;  /* 0x00000000ff9e7435 */ /* 0x000fe200000001ff */
[--C-:B------:R-:W-:Y:S01]  /*e420*/  @!P3 HADD2.F32 R200, -RZ, R56.reuse.H1_H1 ;  /* 0x30000038ffc8b230 */ /* 0x100fe20000004100 */
[----:B------:R-:W-:Y:S01]  /*e430*/  HFMA2.MMA R197, -RZ, RZ, 0, 0 ;  /* 0x00000000ffc57435 */ /* 0x000fe200000001ff */
[----:B------:R-:W-:Y:S01]  /*e440*/  FADD R139, R139, R163 ;  /* 0x000000a38b8b7221 */ /* 0x000fe20000000000 */
[----:B------:R-:W2:Y:S03]  /*e450*/  LDL.LU R223, [R1+0xe6c] ;  /* 0x000e6c0001df7983 */ /* 0x000ea60000300800 */
[----:B------:R-:W-:Y:S01]  /*e460*/  FADD R139, R139, R206 ;  /* 0x000000ce8b8b7221 */ /* 0x000fe20000000000 */
[----:B------:R-:W-:Y:S01]  /*e470*/  @!P3 HADD2.F32 R158, -RZ, R56.H0_H0 ;  /* 0x20000038ff9eb230 */ /* 0x000fe20000004100 */
[----:B------:R-:W2:Y:S02]  /*e480*/  LDL.LU R224, [R1+0xe68] ;  /* 0x000e680001e07983 */ /* 0x000ea40000300800 */
[----:B------:R-:W-:Y:S01]  /*e490*/  FADD R56, R139, R226 ;  /* 0x000000e28b387221 */ /* 0x000fe20000000000 */
[--C-:B------:R-:W-:Y:S01]  /*e4a0*/  @!P3 HADD2.F32 R201, -RZ, R57.reuse.H0_H0 ;  /* 0x20000039ffc9b230 */ /* 0x100fe20000004100 */
[----:B------:R-:W2:Y:S02]  /*e4b0*/  LDL.LU R207, [R1+0xe64] ;  /* 0x000e640001cf7983 */ /* 0x000ea40000300800 */
[----:B------:R-:W-:Y:S01]  /*e4c0*/  FADD R56, R56, R157 ;  /* 0x0000009d38387221 */ /* 0x000fe20000000000 */
[----:B------:R-:W-:Y:S01]  /*e4d0*/  MOV R163, RZ ;  /* 0x000000ff00a37202 */ /* 0x000fe20000000f00 */
[----:B------:R-:W2:Y:S01]  /*e4e0*/  LDL.LU R225, [R1+0xe60] ;  /* 0x000e600001e17983 */ /* 0x000ea20000300800 */
[----:B------:R-:W-:-:S02]  /*e4f0*/  @!P3 HADD2.F32 R197, -RZ, R57.H1_H1 ;  /* 0x30000039ffc5b230 */ /* 0x000fc40000004100 */
[----:B------:R-:W-:Y:S01]  /*e500*/  @!P3 FMUL R163, R158, R140 ;  /* 0x0000008c9ea3b220 */ /* 0x000fe20000400000 */
[----:B------:R-:W2:Y:S01]  /*e510*/  LDL.LU R206, [R1+0xe5c] ;  /* 0x000e5c0001ce7983 */ /* 0x000ea20000300800 */
[----:B------:R-:W-:-:S03]  /*e520*/  FADD R56, R56, R156 ;  /* 0x0000009c38387221 */ /* 0x000fc60000000000 */
[----:B------:R-:W2:Y:S04]  /*e530*/  LDL.LU R226, [R1+0xe58] ;  /* 0x000e580001e27983 */ /* 0x000ea80000300800 */
[----:B------:R0:W-:Y:S01]  /*e540*/  STL [R1+0xa4], R158 ;  /* 0x0000a49e01007387 */ /* 0x0001e20000100800 */
[----:B------:R-:W-:-:S03]  /*e550*/  FADD R56, R56, R199 ;  /* 0x000000c738387221 */ /* 0x000fc60000000000 */
[----:B------:R1:W-:Y:S04]  /*e560*/  STL [R1+0xa8], R200 ;  /* 0x0000a8c801007387 */ /* 0x0003e80000100800 */
[----:B------:R1:W-:Y:S04]  /*e570*/  STL [R1+0xac], R201 ;  /* 0x0000acc901007387 */ /* 0x0003e80000100800 */
[----:B------:R1:W-:Y:S04]  /*e580*/  STL [R1+0xb0], R197 ;  /* 0x0000b0c501007387 */ /* 0x0003e80000100800 */
[----:B------:R-:W-:Y:S04]  /*e590*/  STL [R1+0xb4], R163 ;  /* 0x0000b4a301007387 */ /* 0x000fe80000100800 */
[----:B------:R-:W2:Y:S04]  /*e5a0*/  LDL.LU R199, [R1+0xe54] ;  /* 0x000e540001c77983 */ /* 0x000ea80000300800 */
[----:B------:R-:W2:Y:S04]  /*e5b0*/  @!P1 LDG.E.64 R116, desc[UR4][R126.64+0x5400] ;  /* 0x005400047e749981 */ /* 0x000ea8000c1e1b00 */
[----:B------:R-:W2:Y:S01]  /*e5c0*/  @!P1 LDG.E.64 R124, desc[UR4][R112.64+0x5400] ;  /* 0x00540004707c9981 */ /* 0x000ea2000c1e1b00 */
[----:B------:R-:W-:-:S02]  /*e5d0*/  @!P3 HADD2.F32 R57, -RZ, R55.H0_H0 ;  /* 0x20000037ff39b230 */ /* 0x000fc40000004100 */
[----:B------:R-:W-:Y:S01]  /*e5e0*/  FADD R56, R56, R198 ;  /* 0x000000c638387221 */ /* 0x000fe20000000000 */
[----:B------:R-:W-:Y:S02]  /*e5f0*/  @!P3 HADD2.F32 R54, -RZ, R54.H1_H1 ;  /* 0x30000036ff36b230 */ /* 0x000fe40000004100 */
[----:B------:R-:W-:Y:S01]  /*e600*/  @!P3 HADD2.F32 R55, -RZ, R55.H1_H1 ;  /* 0x30000037ff37b230 */ /* 0x000fe20000004100 */
[----:B------:R-:W-:Y:S02]  /*e610*/  IADD3 R139, R110, 0x2b00, RZ ;  /* 0x00002b006e8b7810 */ /* 0x000fe40007ffe0ff */
[----:B------:R-:W-:Y:S02]  /*e620*/  CS2R R156, SRZ ;  /* 0x00000000009c7805 */ /* 0x000fe4000001ff00 */
[----:B0-----:R-:W-:Y:S01]  /*e630*/  MOV R158, RZ ;  /* 0x000000ff009e7202 */ /* 0x001fe20000000f00 */
[----:B------:R-:W-:Y:S01]  /*e640*/  @!P3 FMUL R158, R200, R54 ;  /* 0x00000036c89eb220 */ /* 0x000fe20000400000 */
[----:B------:R-:W-:Y:S01]  /*e650*/  @!P3 FMUL R157, R201, R57 ;  /* 0x00000039c99db220 */ /* 0x000fe20000400000 */
[----:B------:R-:W-:Y:S01]  /*e660*/  @!P3 FMUL R156, R197, R55 ;  /* 0x00000037c59cb220 */ /* 0x000fe20000400000 */
[----:B------:R-:W-:Y:S01]  /*e670*/  FADD R56, R56, R194 ;  /* 0x000000c238387221 */ /* 0x000fe20000000000 */
[----:B------:R-:W-:Y:S01]  /*e680*/  ISETP.GE.AND P3, PT, R139, R138, PT ;  /* 0x0000008a8b00720c */ /* 0x000fe20003f66270 */
[----:B-1----:R-:W2:Y:S02]  /*e690*/  LDL.LU R200, [R1+0xe50] ;  /* 0x000e500001c87983 */ /* 0x002ea40000300800 */
[----:B------:R-:W-:-:S02]  /*e6a0*/  FADD R56, R56, R195 ;  /* 0x000000c338387221 */ /* 0x000fc40000000000 */
[----:B------:R-:W2:Y:S04]  /*e6b0*/  LDL.LU R201, [R1+0xe4c] ;  /* 0x000e4c0001c97983 */ /* 0x000ea80000300800 */
[----:B------:R-:W2:Y:S04]  /*e6c0*/  LDL.LU R198, [R1+0xe48] ;  /* 0x000e480001c67983 */ /* 0x000ea80000300800 */
[----:B------:R-:W-:Y:S04]  /*e6d0*/  STL [R1+0x78], R158 ;  /* 0x0000789e01007387 */ /* 0x000fe80000100800 */
[----:B------:R0:W-:Y:S04]  /*e6e0*/  STL [R1+0x9e0], R139 ;  /* 0x0009e08b01007387 */ /* 0x0001e80000100800 */
[----:B------:R-:W2:Y:S04]  /*e6f0*/  @!P3 LDG.E.64 R54, desc[UR4][R112.64+0x5600] ;  /* 0x005600047036b981 */ /* 0x000ea8000c1e1b00 */
[----:B------:R-:W2:Y:S01]  /*e700*/  LDL.LU R197, [R1+0xe44] ;  /* 0x000e440001c57983 */ /* 0x000ea20000300800 */
[----:B0-----:R-:W-:-:S03]  /*e710*/  FADD R139, R56, R196 ;  /* 0x000000c4388b7221 */ /* 0x001fc60000000000 */
        /* <DEDUP_REMOVED lines=10> */
[----:B------:R-:W-:Y:S01]  /*e7c0*/  HFMA2.MMA R181, -RZ, RZ, 0, 0 ;  /* 0x00000000ffb57435 */ /* 0x000fe200000001ff */
[----:B------:R-:W-:Y:S02]  /*e7d0*/  STL [R1+0x7c], R157 ;  /* 0x00007c9d01007387 */ /* 0x000fe40000100800 */
[----:B------:R-:W-:Y:S01]  /*e7e0*/  FADD R140, R140, R190 ;  /* 0x000000be8c8c7221 */ /* 0x000fe20000000000 */
[----:B------:R-:W-:Y:S01]  /*e7f0*/  HFMA2.MMA R153, -RZ, RZ, 0, 0 ;  /* 0x00000000ff997435 */ /* 0x000fe200000001ff */
[----:B------:R-:W-:Y:S01]  /*e800*/  MOV R188, RZ ;  /* 0x000000ff00bc7202 */ /* 0x000fe20000000f00 */
[----:B------:R-:W2:Y:S01]  /*e810*/  LDL.LU R194, [R1+0xe40] ;  /* 0x000e400001c27983 */ /* 0x000ea20000300800 */
[--C-:B------:R-:W-:Y:S02]  /*e820*/  @!P4 HADD2.F32 R188, -RZ, R137.reuse.H0_H0 ;  /* 0x20000089ffbcc230 */ /* 0x100fe40000004100 */
[----:B------:R-:W-:Y:S01]  /*e830*/  @!P4 HADD2.F32 R181, -RZ, R137.H1_H1 ;  /* 0x30000089ffb5c230 */ /* 0x000fe20000004100 */
[----:B------:R-:W2:Y:S01]  /*e840*/  LDL.LU R195, [R1+0xe3c] ;  /* 0x000e3c0001c37983 */ /* 0x000ea20000300800 */
[----:B------:R-:W-:Y:S01]  /*e850*/  FADD R137, R140, R154 ;  /* 0x0000009a8c897221 */ /* 0x000fe20000000000 */
[----:B------:R-:W-:-:S02]  /*e860*/  HFMA2.MMA R155, -RZ, RZ, 0, 0 ;  /* 0x00000000ff9b7435 */ /* 0x000fc400000001ff */
[----:B------:R-:W-:Y:S01]  /*e870*/  STL [R1+0x80], R156 ;  /* 0x0000809c01007387 */ /* 0x000fe20000100800 */
[----:B------:R-:W-:Y:S01]  /*e880*/  MOV R187, RZ ;  /* 0x000000ff00bb7202 */ /* 0x000fe20000000f00 */
[----:B------:R-:W-:Y:S02]  /*e890*/  @!P4 HADD2.F32 R153, -RZ, R136.H0_H0 ;  /* 0x20000088ff99c230 */ /* 0x000fe40000004100 */
[----:B------:R-:W2:Y:S01]  /*e8a0*/  LDL.LU R196, [R1+0xe38] ;  /* 0x000e380001c47983 */ /* 0x000ea20000300800 */
[----:B------:R-:W-:Y:S02]  /*e8b0*/  @!P4 HADD2.F32 R139, -RZ, R134.H0_H0 ;  /* 0x20000086ff8bc230 */ /* 0x000fe40000004100 */
[----:B------:R-:W-:Y:S01]  /*e8c0*/  FADD R137, R137, R186 ;  /* 0x000000ba89897221 */ /* 0x000fe20000000000 */
[----:B------:R-:W-:Y:S01]  /*e8d0*/  @!P4 HADD2.F32 R187, -RZ, R136.H1_H1 ;  /* 0x30000088ffbbc230 */ /* 0x000fe20000004100 */
[----:B------:R-:W2:Y:S01]  /*e8e0*/  LDL.LU R192, [R1+0xe34] ;  /* 0x000e340001c07983 */ /* 0x000ea20000300800 */
[----:B------:R-:W-:-:S03]  /*e8f0*/  @!P4 HADD2.F32 R134, -RZ, R134.H1_H1 ;  /* 0x30000086ff86c230 */ /* 0x000fc60000004100 */
[----:B------:R-:W2:Y:S01]  /*e900*/  LDL.LU R193, [R1+0xe30] ;  /* 0x000e300001c17983 */ /* 0x000ea20000300800 */
[----:B------:R-:W-:-:S03]  /*e910*/  @!P4 FMUL R155, R153, R139 ;  /* 0x0000008b999bc220 */ /* 0x000fc60000400000 */
[----:B------:R-:W2:Y:S01]  /*e920*/  LDL.LU R191, [R1+0xe2c] ;  /* 0x000e2c0001bf7983 */ /* 0x000ea20000300800 */
[----:B------:R-:W-:Y:S02]  /*e930*/  @!P4 HADD2.F32 R136, -RZ, R135.H0_H0 ;  /* 0x20000087ff88c230 */ /* 0x000fe40000004100 */
[----:B------:R-:W-:Y:S01]  /*e940*/  FADD R137, R137, R152 ;  /* 0x0000009889897221 */ /* 0x000fe20000000000 */
[----:B------:R-:W2:Y:S04]  /*e950*/  LDL.LU R189, [R1+0xe28] ;  /* 0x000e280001bd7983 */ /* 0x000ea80000300800 */
[----:B------:R-:W2:Y:S01]  /*e960*/  LDL.LU R190, [R1+0xe24] ;  /* 0x000e240001be7983 */ /* 0x000ea20000300800 */
[----:B------:R-:W-:-:S03]  /*e970*/  MOV R154, RZ ;  /* 0x000000ff009a7202 */ /* 0x000fc60000000f00 */
[----:B------:R0:W-:Y:S01]  /*e980*/  STL [R1+0x84], R153 ;  /* 0x0000849901007387 */ /* 0x0001e20000100800 */
[----:B------:R-:W-:-:S03]  /*e990*/  @!P4 FMUL R154, R187, R134 ;  /* 0x00000086bb9ac220 */ /* 0x000fc60000400000 */
[----:B------:R1:W-:Y:S01]  /*e9a0*/  STL [R1+0x88], R187 ;  /* 0x000088bb01007387 */ /* 0x0003e20000100800 */
[----:B------:R-:W-:-:S03]  /*e9b0*/  FADD R137, R137, R184 ;  /* 0x000000b889897221 */ /* 0x000fc60000000000 */
[----:B------:R3:W-:Y:S01]  /*e9c0*/  STL [R1+0x8c], R188 ;  /* 0x00008cbc01007387 */ /* 0x0007e20000100800 */
[----:B0-----:R-:W-:-:S03]  /*e9d0*/  CS2R R152, SRZ ;  /* 0x0000000000987805 */ /* 0x001fc6000001ff00 */
[----:B------:R-:W-:Y:S01]  /*e9e0*/  STL [R1+0x90], R181 ;  /* 0x000090b501007387 */ /* 0x000fe20000100800 */
[----:B------:R-:W-:Y:S02]  /*e9f0*/  @!P4 HADD2.F32 R135, -RZ, R135.H1_H1 ;  /* 0x30000087ff87c230 */ /* 0x000fe40000004100 */
[----:B------:R-:W-:Y:S01]  /*ea00*/  @!P4 FMUL R153, R188, R136 ;  /* 0x00000088bc99c220 */ /* 0x000fe20000400000 */
[----:B------:R-:W2:Y:S01]  /*ea10*/  LDL.LU R186, [R1+0xe20] ;  /* 0x000e200001ba7983 */ /* 0x000ea20000300800 */
[----:B------:R-:W-:-:S03]  /*ea20*/  IADD3 R134, R110, 0x2b80, RZ ;  /* 0x00002b806e867810 */ /* 0x000fc60007ffe0ff */
[----:B------:R-:W-:Y:S01]  /*ea30*/  STL [R1+0x94], R155 ;  /* 0x0000949b01007387 */ /* 0x000fe20000100800 */
[----:B------:R-:W-:-:S03]  /*ea40*/  FADD R137, R137, R151 ;  /* 0x0000009789897221 */ /* 0x000fc60000000000 */
[----:B-1----:R-:W2:Y:S01]  /*ea50*/  LDL.LU R187, [R1+0xe1c] ;  /* 0x000e1c0001bb7983 */ /* 0x002ea20000300800 */
[----:B------:R-:W-:-:S03]  /*ea60*/  @!P4 FMUL R152, R181, R135 ;  /* 0x00000087b598c220 */ /* 0x000fc60000400000 */
[----:B---3--:R-:W3:Y:S01]  /*ea70*/  LDL.LU R188, [R1+0xe18] ;  /* 0x000e180001bc7983 */ /* 0x008ee20000300800 */
[----:B------:R-:W-:-:S03]  /*ea80*/  ISETP.GE.AND P4, PT, R134, R138, PT ;  /* 0x0000008a8600720c */ /* 0x000fc60003f86270 */
[----:B------:R-:W3:Y:S04]  /*ea90*/  LDL.LU R184, [R1+0xe14] ;  /* 0x000e140001b87983 */ /* 0x000ee80000300800 */
[----:B------:R-:W-:Y:S04]  /*eaa0*/  STL [R1+0x54], R154 ;  /* 0x0000549a01007387 */ /* 0x000fe80000100800 */
[----:B------:R-:W-:Y:S04]  /*eab0*/  STL [R1+0x74], R153 ;  /* 0x0000749901007387 */ /* 0x000fe80000100800 */
[----:B------:R0:W-:Y:S02]  /*eac0*/  STL [R1+0x9dc], R134 ;  /* 0x0009dc8601007387 */ /* 0x0001e40000100800 */
[----:B0-----:R-:W-:-:S04]  /*ead0*/  FADD R134, R137, R143 ;  /* 0x0000008f89867221 */ /* 0x001fc80000000000 */
[----:B------:R-:W-:Y:S01]  /*eae0*/  FADD R134, R134, R142 ;  /* 0x0000008e86867221 */ /* 0x000fe20000000000 */
[----:B------:R-:W-:Y:S02]  /*eaf0*/  HFMA2.MMA R181, -RZ, RZ, 0, 0 ;  /* 0x00000000ffb57435 */ /* 0x000fe400000001ff */
[----:B------:R-:W-:Y:S01]  /*eb00*/  HFMA2.MMA R139, -RZ, RZ, 0, 0 ;  /* 0x00000000ff8b7435 */ /* 0x000fe200000001ff */
[----:B------:R-:W-:Y:S01]  /*eb10*/  FADD R134, R134, R141 ;  /* 0x0000008d86867221 */ /* 0x000fe20000000000 */
[----:B------:R-:W-:Y:S01]  /*eb20*/  MOV R136, RZ ;  /* 0x000000ff00887202 */ /* 0x000fe20000000f00 */
[----:B------:R-:W3:Y:S02]  /*eb30*/  @!P4 LDG.E.64 R140, desc[UR4][R112.64+0x5700] ;  /* 0x00570004708cc981 */ /* 0x000ee4000c1e1b00 */
[----:B------:R-:W-:Y:S01]  /*eb40*/  FADD R134, R134, R185 ;  /* 0x000000b986867221 */ /* 0x000fe20000000000 */
[----:B------:R-:W-:Y:S01]  /*eb50*/  MOV R137, RZ ;  /* 0x000000ff00897202 */ /* 0x000fe20000000f00 */
[----:B------:R-:W-:Y:S01]  /*eb60*/  HFMA2.MMA R151, -RZ, RZ, 0, 0 ;  /* 0x00000000ff977435 */ /* 0x000fe200000001ff */
[----:B------:R-:W-:Y:S01]  /*eb70*/  STL [R1+0x58], R152 ;  /* 0x0000589801007387 */ /* 0x000fe20000100800 */
[----:B------:R-:W-:Y:S01]  /*eb80*/  FADD R134, R134, R183 ;  /* 0x000000b786867221 */ /* 0x000fe20000000000 */
[----:B------:R-:W-:-:S02]  /*eb90*/  @!P5 HADD2.F32 R181, -RZ, R122.H0_H0 ;  /* 0x2000007affb5d230 */ /* 0x000fc40000004100 */
[----:B------:R-:W-:Y:S01]  /*eba0*/  @!P5 HADD2.F32 R136, -RZ, R122.H1_H1 ;  /* 0x3000007aff88d230 */ /* 0x000fe20000004100 */
[----:B------:R-:W-:Y:S01]  /*ebb0*/  MOV R135, RZ ;  /* 0x000000ff00877202 */ /* 0x000fe20000000f00 */
[--C-:B------:R-:W-:Y:S01]  /*ebc0*/  @!P5 HADD2.F32 R139, -RZ, R123.reuse.H0_H0 ;  /* 0x2000007bff8bd230 */ /* 0x100fe20000004100 */
[----:B------:R-:W3:Y:S01]  /*ebd0*/  @!P4 LDG.E.64 R142, desc[UR4][R126.64+0x5700] ;  /* 0x005700047e8ec981 */ /* 0x000ee2000c1e1b00 */
[----:B------:R-:W-:Y:S02]  /*ebe0*/  @!P5 HADD2.F32 R137, -RZ, R123.H1_H1 ;  /* 0x3000007bff89d230 */ /* 0x000fe40000004100 */
[----:B------:R-:W-:Y:S01]  /*ebf0*/  FADD R123, R134, R231 ;  /* 0x000000e7867b7221 */ /* 0x000fe20000000000 */
[----:B----4-:R-:W-:Y:S01]  /*ec00*/  @!P5 HADD2.F32 R122, -RZ, R132.H0_H0 ;  /* 0x20000084ff7ad230 */ /* 0x010fe20000004100 */
[----:B------:R-:W-:Y:S02]  /*ec10*/  HFMA2.MMA R231, -RZ, RZ, 0, 0 ;  /* 0x00000000ffe77435 */ /* 0x000fe400000001ff */
[----:B------:R-:W-:-:S02]  /*ec20*/  FADD R123, R123, R150 ;  /* 0x000000967b7b7221 */ /* 0x000fc40000000000 */
[----:B------:R-:W-:Y:S01]  /*ec30*/  @!P5 FMUL R151, R181, R122 ;  /* 0x0000007ab597d220 */ /* 0x000fe20000400000 */
[--C-:B------:R-:W-:Y:S02]  /*ec40*/  @!P5 HADD2.F32 R122, -RZ, R133.reuse.H0_H0 ;  /* 0x20000085ff7ad230 */ /* 0x100fe40000004100 */
[----:B------:R-:W-:Y:S01]  /*ec50*/  FADD R123, R123, R149 ;  /* 0x000000957b7b7221 */ /* 0x000fe20000000000 */
[----:B------:R-:W-:Y:S01]  /*ec60*/  @!P5 HADD2.F32 R132, -RZ, R132.H1_H1 ;  /* 0x30000084ff84d230 */ /* 0x000fe20000004100 */
[----:B------:R-:W-:Y:S01]  /*ec70*/  STL [R1+0x6c], R181 ;  /* 0x00006cb501007387 */ /* 0x000fe20000100800 */
[----:B------:R-:W-:Y:S01]  /*ec80*/  @!P5 FMUL R231, R139, R122 ;  /* 0x0000007a8be7d220 */ /* 0x000fe20000400000 */
[----:B------:R-:W-:Y:S02]  /*ec90*/  FADD R122, R123, R145 ;  /* 0x000000917b7a7221 */ /* 0x000fe40000000000 */
[----:B------:R0:W-:Y:S01]  /*eca0*/  STL [R1+0x70], R136 ;  /* 0x0000708801007387 */ /* 0x0001e20000100800 */
[----:B------:R-:W-:Y:S01]  /*ecb0*/  @!P5 FMUL R135, R136, R132 ;  /* 0x000000848887d220 */ /* 0x000fe20000400000 */
[----:B------:R-:W-:Y:S01]  /*ecc0*/  FADD R122, R122, R182 ;  /* 0x000000b67a7a7221 */ /* 0x000fe20000000000 */
[----:B------:R-:W-:Y:S01]  /*ecd0*/  MOV R134, RZ ;  /* 0x000000ff00867202 */ /* 0x000fe20000000f00 */
[--C-:B------:R-:W-:Y:S01]  /*ece0*/  @!P6 HADD2.F32 R134, -RZ, R120.reuse.H1_H1 ;  /* 0x30000078ff86e230 */ /* 0x100fe20000004100 */
[----:B------:R-:W-:Y:S01]  /*ecf0*/  MOV R149, RZ ;  /* 0x000000ff00957202 */ /* 0x000fe20000000f00 */
[----:B------:R-:W-:Y:S01]  /*ed00*/  HFMA2.MMA R145, -RZ, RZ, 0, 0 ;  /* 0x00000000ff917435 */ /* 0x000fe200000001ff */
[----:B------:R-:W-:Y:S01]  /*ed10*/  @!P5 HADD2.F32 R133, -RZ, R133.H1_H1 ;  /* 0x30000085ff85d230 */ /* 0x000fe20000004100 */
[----:B------:R-:W4:Y:S01]  /*ed20*/  LDL.LU R185, [R1+0xe10] ;  /* 0x000e100001b97983 */ /* 0x000f220000300800 */
[----:B0-----:R-:W-:Y:S01]  /*ed30*/  HFMA2.MMA R136, -RZ, RZ, 0, 0 ;  /* 0x00000000ff887435 */ /* 0x001fe200000001ff */
[----:B------:R-:W-:Y:S01]  /*ed40*/  FADD R122, R122, R179 ;  /* 0x000000b37a7a7221 */ /* 0x000fe20000000000 */
[----:B------:R-:W-:Y:S01]  /*ed50*/  HFMA2.MMA R132, -RZ, RZ, 0, 0 ;  /* 0x00000000ff847435 */ /* 0x000fe200000001ff */
[----:B------:R-:W4:Y:S02]  /*ed60*/  LDL.LU R183, [R1+0xe0c] ;  /* 0x000e0c0001b77983 */ /* 0x000f240000300800 */
[----:B------:R-:W-:-:S02]  /*ed70*/  @!P6 HADD2.F32 R136, -RZ, R120.H0_H0 ;  /* 0x20000078ff88e230 */ /* 0x000fc40000004100 */
[--C-:B------:R-:W-:Y:S02]  /*ed80*/  @!P6 HADD2.F32 R120, -RZ, R118.reuse.H0_H0 ;  /* 0x20000076ff78e230 */ /* 0x100fe40000004100 */
[----:B------:R-:W-:Y:S01]  /*ed90*/  FADD R122, R122, R144 ;  /* 0x000000907a7a7221 */ /* 0x000fe20000000000 */
[----:B------:R-:W-:Y:S01]  /*eda0*/  @!P6 HADD2.F32 R118, -RZ, R118.H1_H1 ;  /* 0x30000076ff76e230 */ /* 0x000fe20000004100 */
[----:B------:R-:W-:Y:S01]  /*edb0*/  MOV R150, RZ ;  /* 0x000000ff00967202 */ /* 0x000fe20000000f00 */
[----:B------:R-:W4:Y:S03]  /*edc0*/  LDL.LU R181, [R1+0xe08] ;  /* 0x000e080001b57983 */ /* 0x000f260000300800 */
[----:B------:R-:W-:Y:S01]  /*edd0*/  @!P6 FMUL R149, R134, R118 ;  /* 0x000000768695e220 */ /* 0x000fe20000400000 */
[----:B------:R-:W-:Y:S01]  /*ede0*/  FADD R118, R122, R148 ;  /* 0x000000947a767221 */ /* 0x000fe20000000000 */
[----:B------:R-:W-:-:S03]  /*edf0*/  @!P6 FMUL R145, R136, R120 ;  /* 0x000000788891e220 */ /* 0x000fc60000400000 */
[----:B------:R-:W-:Y:S01]  /*ee00*/  FADD R118, R118, R180 ;  /* 0x000000b476767221 */ /* 0x000fe20000000000 */
[----:B------:R-:W-:Y:S01]  /*ee10*/  MOV R123, RZ ;  /* 0x000000ff007b7202 */ /* 0x000fe20000000f00 */
[----:B------:R-:W-:Y:S01]  /*ee20*/  HFMA2.MMA R144, -RZ, RZ, 0, 0 ;  /* 0x00000000ff907435 */ /* 0x000fe200000001ff */
[----:B------:R-:W-:Y:S02]  /*ee30*/  @!P6 HADD2.F32 R120, -RZ, R119.H0_H0 ;  /* 0x20000077ff78e230 */ /* 0x000fe40000004100 */
[----:B------:R-:W-:Y:S01]  /*ee40*/  @!P5 FMUL R150, R137, R133 ;  /* 0x000000858996d220 */ /* 0x000fe20000400000 */
[--C-:B------:R-:W-:Y:S02]  /*ee50*/  @!P6 HADD2.F32 R132, -RZ, R121.reuse.H0_H0 ;  /* 0x20000079ff84e230 */ /* 0x100fe40000004100 */
[----:B------:R-:W-:Y:S01]  /*ee60*/  FADD R118, R118, R178 ;  /* 0x000000b276767221 */ /* 0x000fe20000000000 */
[----:B------:R-:W-:Y:S01]  /*ee70*/  @!P6 HADD2.F32 R123, -RZ, R121.H1_H1 ;  /* 0x30000079ff7be230 */ /* 0x000fe20000004100 */
[----:B------:R-:W-:Y:S01]  /*ee80*/  STL [R1+0x5c], R139 ;  /* 0x00005c8b01007387 */ /* 0x000fe20000100800 */
[----:B------:R-:W-:Y:S01]  /*ee90*/  @!P6 HADD2.F32 R119, -RZ, R119.H1_H1 ;  /* 0x30000077ff77e230 */ /* 0x000fe20000004100 */
[----:B------:R-:W-:-:S02]  /*eea0*/  IADD3 R122, R110, 0x3980, RZ ;  /* 0x000039806e7a7810 */ /* 0x000fc40007ffe0ff */
[----:B------:R-:W-:Y:S01]  /*eeb0*/  STL [R1+0x60], R137 ;  /* 0x0000608901007387 */ /* 0x000fe20000100800 */
[----:B------:R-:W-:Y:S01]  /*eec0*/  IADD3 R121, R110, 0x2c00, RZ ;  /* 0x00002c006e797810 */ /* 0x000fe20007ffe0ff */
[----:B------:R-:W-:Y:S01]  /*eed0*/  FADD R118, R118, R177 ;  /* 0x000000b176767221 */ /* 0x000fe20000000000 */
[----:B------:R-:W-:Y:S01]  /*eee0*/  MOV R148, RZ ;  /* 0x000000ff00947202 */ /* 0x000fe20000000f00 */
[----:B------:R-:W-:Y:S01]  /*eef0*/  STL [R1+0x64], R151 ;  /* 0x0000649701007387 */ /* 0x000fe20000100800 */
[----:B------:R-:W-:Y:S01]  /*ef00*/  @!P6 FMUL R144, R132, R120 ;  /* 0x000000788490e220 */ /* 0x000fe20000400000 */
[----:B------:R-:W-:Y:S02]  /*ef10*/  @!P6 FMUL R148, R123, R119 ;  /* 0x000000777b94e220 */ /* 0x000fe40000400000 */
[----:B------:R-:W-:Y:S01]  /*ef20*/  STL [R1+0x68], R135 ;  /* 0x0000688701007387 */ /* 0x000fe20000100800 */
[----:B------:R-:W-:-:S03]  /*ef30*/  ISETP.GE.AND P6, PT, R121, R138, PT ;  /* 0x0000008a7900720c */ /* 0x000fc60003fc6270 */
[----:B------:R-:W-:Y:S01]  /*ef40*/  STL [R1+0xc], R150 ;  /* 0x00000c9601007387 */ /* 0x000fe20000100800 */
[----:B------:R-:W-:-:S03]  /*ef50*/  FADD R118, R118, R176 ;  /* 0x000000b076767221 */ /* 0x000fc60000000000 */
[----:B------:R-:W-:Y:S04]  /*ef60*/  STL [R1+0x4c], R136 ;  /* 0x00004c8801007387 */ /* 0x000fe80000100800 */
[----:B------:R-:W-:Y:S04]  /*ef70*/  STL [R1+0x50], R134 ;  /* 0x0000508601007387 */ /* 0x000fe80000100800 */
[----:B------:R-:W4:Y:S04]  /*ef80*/  LDL.LU R182, [R1+0xe04] ;  /* 0x000e040001b67983 */ /* 0x000f280000300800 */
[----:B------:R-:W4:Y:S04]  /*ef90*/  LDL.LU R179, [R1+0xe00] ;  /* 0x000e000001b37983 */ /* 0x000f280000300800 */
[----:B------:R0:W-:Y:S01]  /*efa0*/  STL [R1+0x3c], R132 ;  /* 0x00003c8401007387 */ /* 0x0001e20000100800 */
[----:B--2---:R-:W-:-:S03]  /*efb0*/  ISETP.GE.AND P5, PT, R122, R199, PT ;  /* 0x000000c77a00720c */ /* 0x004fc60003fa6270 */
[----:B------:R-:W-:Y:S01]  /*efc0*/  STL [R1+0x40], R123 ;  /* 0x0000407b01007387 */ /* 0x000fe20000100800 */
[----:B0-----:R-:W-:-:S03]  /*efd0*/  FADD R132, R118, R175 ;  /* 0x000000af76847221 */ /* 0x001fc60000000000 */
[----:B------:R-:W-:Y:S01]  /*efe0*/  STL [R1+0x44], R145 ;  /* 0x0000449101007387 */ /* 0x000fe20000100800 */
[----:B------:R-:W-:-:S03]  /*eff0*/  FADD R132, R132, R168 ;  /* 0x000000a884847221 */ /* 0x000fc60000000000 */
[----:B------:R-:W-:Y:S04]  /*f000*/  STL [R1+0x48], R149 ;  /* 0x0000489501007387 */ /* 0x000fe80000100800 */
[----:B------:R-:W2:Y:S04]  /*f010*/  LDL.LU R180, [R1+0xdfc] ;  /* 0x000dfc0001b47983 */ /* 0x000ea80000300800 */
[----:B------:R-:W4:Y:S04]  /*f020*/  LDL.LU R178, [R1+0xdf8] ;  /* 0x000df80001b27983 */ /* 0x000f280000300800 */
[----:B------:R0:W-:Y:S01]  /*f030*/  STL [R1+0x404], R122 ;  /* 0x0004047a01007387 */ /* 0x0001e20000100800 */
[----:B------:R-:W-:-:S03]  /*f040*/  FADD R132, R132, R169 ;  /* 0x000000a984847221 */ /* 0x000fc60000000000 */
[----:B------:R-:W-:Y:S04]  /*f050*/  STL [R1+0x24], R144 ;  /* 0x0000249001007387 */ /* 0x000fe80000100800 */
[----:B------:R1:W-:Y:S04]  /*f060*/  STL [R1+0x9d8], R121 ;  /* 0x0009d87901007387 */ /* 0x0003e80000100800 */
[----:B------:R-:W2:Y:S04]  /*f070*/  @!P5 LDG.E.64 R118, desc[UR4][R112.64+0x7300] ;  /* 0x007300047076d981 */ /* 0x000ea8000c1e1b00 */
[----:B0-----:R-:W4:Y:S04]  /*f080*/  @!P6 LDG.E.64 R122, desc[UR4][R126.64+0x5800] ;  /* 0x005800047e7ae981 */ /* 0x001f28000c1e1b00 */
[----:B-1----:R-:W4:Y:S01]  /*f090*/  @!P6 LDG.E.64 R120, desc[UR4][R112.64+0x5800] ;  /* 0x005800047078e981 */ /* 0x002f22000c1e1b00 */
[----:B------:R-:W-:Y:S01]  /*f0a0*/  FADD R132, R132, R170 ;  /* 0x000000aa84847221 */ /* 0x000fe20000000000 */
[----:B------:R-:W-:Y:S01]  /*f0b0*/  HFMA2.MMA R137, -RZ, RZ, 0, 0 ;  /* 0x00000000ff897435 */ /* 0x000fe200000001ff */
[----:B------:R-:W-:Y:S01]  /*f0c0*/  @!P0 HADD2.F32 R133, -RZ, R130.H1_H1 ;  /* 0x30000082ff858230 */ /* 0x000fe20000004100 */
[----:B------:R-:W4:Y:S01]  /*f0d0*/  LDL.LU R177, [R1+0xdf4] ;  /* 0x000df40001b17983 */ /* 0x000f220000300800 */
[----:B------:R-:W-:-:S02]  /*f0e0*/  FADD R132, R132, R171 ;  /* 0x000000ab84847221 */ /* 0x000fc40000000000 */
[----:B------:R-:W-:Y:S01]  /*f0f0*/  @!P0 HADD2.F32 R137, -RZ, R129.H0_H0 ;  /* 0x20000081ff898230 */ /* 0x000fe20000004100 */
[----:B------:R-:W4:Y:S01]  /*f100*/  LDL.LU R176, [R1+0xdf0] ;  /* 0x000df00001b07983 */ /* 0x000f220000300800 */
[----:B------:R-:W-:-:S04]  /*f110*/  FADD R134, R132, R244 ;  /* 0x000000f484867221 */ /* 0x000fc80000000000 */
[----:B------:R-:W-:-:S04]  /*f120*/  FADD R134, R134, R147 ;  /* 0x0000009386867221 */ /* 0x000fc80000000000 */
[----:B------:R-:W-:Y:S01]  /*f130*/  FADD R134, R134, R109 ;  /* 0x0000006d86867221 */ /* 0x000fe20000000000 */
[----:B------:R-:W-:-:S03]  /*f140*/  @!P0 HADD2.F32 R132, -RZ, R130.H0_H0 ;  /* 0x20000082ff848230 */ /* 0x000fc60000004100 */
[----:B------:R-:W-:Y:S01]  /*f150*/  FADD R134, R134, R146 ;  /* 0x0000009286867221 */ /* 0x000fe20000000000 */
[----:B------:R-:W-:Y:S01]  /*f160*/  @!P0 HADD2.F32 R130, -RZ, R131.H0_H0 ;  /* 0x20000083ff828230 */ /* 0x000fe20000004100 */
[----:B------:R-:W-:Y:S02]  /*f170*/  MOV R109, RZ ;  /* 0x000000ff006d7202 */ /* 0x000fe40000000f00 */
[----:B------:R-:W-:Y:S02]  /*f180*/  FADD R134, R134, R172 ;  /* 0x000000ac86867221 */ /* 0x000fe40000000000 */
[----:B------:R-:W-:Y:S02]  /*f190*/  @!P0 FMUL R109, R137, R130 ;  /* 0x00000082896d8220 */ /* 0x000fe40000400000 */
[----:B------:R-:W-:-:S04]  /*f1a0*/  FADD R130, R134, R173 ;  /* 0x000000ad86827221 */ /* 0x000fc80000000000 */
[----:B------:R-:W-:-:S04]  /*f1b0*/  FADD R130, R130, R108 ;  /* 0x0000006c82827221 */ /* 0x000fc80000000000 */
[----:B------:R-:W-:-:S04]  /*f1c0*/  FADD R130, R130, R174 ;  /* 0x000000ae82827221 */ /* 0x000fc80000000000 */
[----:B------:R-:W-:Y:S01]  /*f1d0*/  FADD R130, R130, R159 ;  /* 0x0000009f82827221 */ /* 0x000fe20000000000 */
[----:B------:R-:W-:Y:S01]  /*f1e0*/  STL [R1+0x28], R148 ;  /* 0x0000289401007387 */ /* 0x000fe20000100800 */
[----:B------:R-:W-:Y:S02]  /*f1f0*/  CS2R R138, SRZ ;  /* 0x00000000008a7805 */ /* 0x000fe4000001ff00 */
[----:B------:R-:W-:Y:S01]  /*f200*/  FADD R130, R130, R251 ;  /* 0x000000fb82827221 */ /* 0x000fe20000000000 */
[----:B------:R-:W4:Y:S01]  /*f210*/  LDL.LU R175, [R1+0xdec] ;  /* 0x000dec0001af7983 */ /* 0x000f220000300800 */
[--C-:B------:R-:W-:Y:S01]  /*f220*/  @!P0 HADD2.F32 R139, -RZ, R128.reuse.H0_H0 ;  /* 0x20000080ff8b8230 */ /* 0x100fe20000004100 */
[----:B------:R-:W-:Y:S01]  /*f230*/  MOV R136, RZ ;  /* 0x000000ff00887202 */ /* 0x000fe20000000f00 */
[----:B------:R-:W-:Y:S01]  /*f240*/  @!P0 HADD2.F32 R138, -RZ, R128.H1_H1 ;  /* 0x30000080ff8a8230 */ /* 0x000fe20000004100 */
[----:B------:R-:W4:Y:S01]  /*f250*/  LDL.LU R168, [R1+0xde8] ;  /* 0x000de80001a87983 */ /* 0x000f220000300800 */
[----:B------:R-:W-:Y:S01]  /*f260*/  FADD R130, R130, R243 ;  /* 0x000000f382827221 */ /* 0x000fe20000000000 */
[----:B------:R-:W-:-:S02]  /*f270*/  @!P0 HADD2.F32 R136, -RZ, R129.H1_H1 ;  /* 0x30000081ff888230 */ /* 0x000fc40000004100 */
[----:B------:R-:W4:Y:S01]  /*f280*/  LDL.LU R169, [R1+0xde4] ;  /* 0x000de40001a97983 */ /* 0x000f220000300800 */
[----:B------:R-:W-:Y:S01]  /*f290*/  @!P0 HADD2.F32 R131, -RZ, R131.H1_H1 ;  /* 0x30000083ff838230 */ /* 0x000fe20000004100 */
[----:B------:R-:W-:Y:S02]  /*f2a0*/  CS2R R146, SRZ ;  /* 0x0000000000927805 */ /* 0x000fe4000001ff00 */
[----:B------:R-:W4:Y:S01]  /*f2b0*/  LDL.LU R170, [R1+0xde0] ;  /* 0x000de00001aa7983 */ /* 0x000f220000300800 */
[----:B------:R-:W-:Y:S01]  /*f2c0*/  @!P0 FMUL R147, R138, R133 ;  /* 0x000000858a938220 */ /* 0x000fe20000400000 */
[----:B------:R-:W-:Y:S02]  /*f2d0*/  FADD R130, R130, R242 ;  /* 0x000000f282827221 */ /* 0x000fe40000000000 */
[----:B------:R-:W4:Y:S01]  /*f2e0*/  LDL.LU R171, [R1+0xddc] ;  /* 0x000ddc0001ab7983 */ /* 0x000f220000300800 */
[----:B------:R-:W-:-:S03]  /*f2f0*/  HFMA2.MMA R244, -RZ, RZ, 0, 0 ;  /* 0x00000000fff47435 */ /* 0x000fc600000001ff */
[----:B------:R-:W-:Y:S01]  /*f300*/  STL [R1+0x2c], R139 ;  /* 0x00002c8b01007387 */ /* 0x000fe20000100800 */
[----:B------:R-:W-:-:S03]  /*f310*/  @!P0 FMUL R146, R136, R131 ;  /* 0x0000008388928220 */ /* 0x000fc60000400000 */
[----:B------:R-:W-:Y:S01]  /*f320*/  STL [R1+0x30], R138 ;  /* 0x0000308a01007387 */ /* 0x000fe20000100800 */
[----:B------:R-:W-:-:S03]  /*f330*/  IADD3 R131, R110, 0x3a00, RZ ;  /* 0x00003a006e837810 */ /* 0x000fc60007ffe0ff */
[----:B------:R-:W-:Y:S01]  /*f340*/  STL [R1+0x34], R137 ;  /* 0x0000348901007387 */ /* 0x000fe20000100800 */
[----:B------:R-:W-:-:S03]  /*f350*/  FADD R130, R130, R160 ;  /* 0x000000a082827221 */ /* 0x000fc60000000000 */
[----:B------:R0:W-:Y:S04]  /*f360*/  STL [R1+0x38], R136 ;  /* 0x0000388801007387 */ /* 0x0001e80000100800 */
[----:B------:R-:W4:Y:S01]  /*f370*/  LDL.LU R172, [R1+0xdd8] ;  /* 0x000dd80001ac7983 */ /* 0x000f220000300800 */
[----:B------:R-:W-:-:S03]  /*f380*/  @!P0 FMUL R244, R139, R132 ;  /* 0x000000848bf48220 */ /* 0x000fc60000400000 */
[----:B------:R-:W4:Y:S01]  /*f390*/  LDL.LU R173, [R1+0xdd4] ;  /* 0x000dd40001ad7983 */ /* 0x000f220000300800 */
[----:B------:R-:W-:-:S03]  /*f3a0*/  ISETP.GE.AND P0, PT, R131, R199, PT ;  /* 0x000000c78300720c */ /* 0x000fc60003f06270 */
[----:B------:R-:W-:Y:S01]  /*f3b0*/  STL [R1], R147 ;  /* 0x0000009301007387 */ /* 0x000fe20000100800 */
[----:B------:R-:W-:-:S03]  /*f3c0*/  FADD R130, R130, R161 ;  /* 0x000000a182827221 */ /* 0x000fc60000000000 */
[----:B------:R-:W-:Y:S01]  /*f3d0*/  STL [R1+0x4], R109 ;  /* 0x0000046d01007387 */ /* 0x000fe20000100800 */
[----:B------:R-:W-:-:S03]  /*f3e0*/  CS2R R132, SRZ ;  /* 0x0000000000847805 */ /* 0x000fc6000001ff00 */
[----:B------:R-:W-:Y:S01]  /*f3f0*/  STL [R1+0x8], R146 ;  /* 0x0000089201007387 */ /* 0x000fe20000100800 */
[----:B------:R-:W-:-:S03]  /*f400*/  @!P1 HADD2.F32 R132, -RZ, R124.H1_H1 ;  /* 0x3000007cff849230 */ /* 0x000fc60000004100 */
[----:B------:R1:W-:Y:S01]  /*f410*/  STL [R1+0x380], R131 ;  /* 0x0003808301007387 */ /* 0x0003e20000100800 */
[----:B------:R-:W-:Y:S01]  /*f420*/  FADD R130, R130, R230 ;  /* 0x000000e682827221 */ /* 0x000fe20000000000 */
[----:B------:R-:W-:Y:S01]  /*f430*/  MOV R251, RZ ;  /* 0x000000ff00fb7202 */ /* 0x000fe20000000f00 */
[----:B0-----:R-:W-:Y:S02]  /*f440*/  HFMA2.MMA R136, -RZ, RZ, 0, 0 ;  /* 0x00000000ff887435 */ /* 0x001fe400000001ff */
[----:B------:R-:W-:Y:S01]  /*f450*/  HFMA2.MMA R134, -RZ, RZ, 0, 0 ;  /* 0x00000000ff867435 */ /* 0x000fe200000001ff */
[----:B------:R-:W-:Y:S01]  /*f460*/  MOV R108, RZ ;  /* 0x000000ff006c7202 */ /* 0x000fe20000000f00 */
[----:B------:R-:W4:Y:S01]  /*f470*/  LDL.LU R174, [R1+0xdd0] ;  /* 0x000dd00001ae7983 */ /* 0x000f220000300800 */
[----:B-1----:R-:W-:-:S03]  /*f480*/  @!P1 HADD2.F32 R131, -RZ, R116.H0_H0 ;  /* 0x20000074ff839230 */ /* 0x002fc60000004100 */
[----:B------:R-:W4:Y:S01]  /*f490*/  LDL.LU R159, [R1+0xdcc] ;  /* 0x000dcc00019f7983 */ /* 0x000f220000300800 */
[----:B------:R-:W-:-:S03]  /*f4a0*/  @!P1 HADD2.F32 R116, -RZ, R116.H1_H1 ;  /* 0x30000074ff749230 */ /* 0x000fc60000004100 */
[----:B------:R-:W4:Y:S02]  /*f4b0*/  @!P5 LDG.E.64 R128, desc[UR4][R126.64+0x7300] ;  /* 0x007300047e80d981 */ /* 0x000f24000c1e1b00 */
[----:B------:R-:W-:Y:S01]  /*f4c0*/  @!P1 FMUL R251, R132, R116 ;  /* 0x0000007484fb9220 */ /* 0x000fe20000400000 */
[----:B------:R-:W-:-:S04]  /*f4d0*/  FADD R116, R130, R249 ;  /* 0x000000f982747221 */ /* 0x000fc80000000000 */
[----:B------:R-:W-:-:S04]  /*f4e0*/  FADD R116, R116, R248 ;  /* 0x000000f874747221 */ /* 0x000fc80000000000 */
[----:B------:R-:W-:-:S04]  /*f4f0*/  FADD R116, R116, R246 ;  /* 0x000000f674747221 */ /* 0x000fc80000000000 */
[----:B------:R-:W-:Y:S01]  /*f500*/  FADD R130, R116, R245 ;  /* 0x000000f574827221 */ /* 0x000fe20000000000 */
[----:B------:R-:W-:-:S03]  /*f510*/  HFMA2.MMA R245, -RZ, RZ, 0, 0 ;  /* 0x00000000fff57435 */ /* 0x000fc600000001ff */
[----:B------:R-:W-:Y:S01]  /*f520*/  FADD R130, R130, R247 ;  /* 0x000000f782827221 */ /* 0x000fe20000000000 */
[----:B------:R-:W-:-:S03]  /*f530*/  CS2R R246, SRZ ;  /* 0x0000000000f67805 */ /* 0x000fc6000001ff00 */
[----:B------:R-:W-:Y:S01]  /*f540*/  FADD R130, R130, R162 ;  /* 0x000000a282827221 */ /* 0x000fe20000000000 */
[--C-:B------:R-:W-:Y:S02]  /*f550*/  @!P2 HADD2.F32 R245, -RZ, R58.reuse.H0_H0 ;  /* 0x2000003afff5a230 */ /* 0x100fe40000004100 */
[----:B------:R-:W-:Y:S02]  /*f560*/  @!P2 HADD2.F32 R246, -RZ, R58.H1_H1 ;  /* 0x3000003afff6a230 */ /* 0x000fe40000004100 */
        /* <DEDUP_REMOVED lines=13> */
[----:B------:R-:W-:Y:S01]  /*f640*/  CS2R R248, SRZ ;  /* 0x0000000000f87805 */ /* 0x000fe2000001ff00 */
[--C-:B------:R-:W-:Y:S02]  /*f650*/  @!P2 HADD2.F32 R247, -RZ, R59.reuse.H0_H0 ;  /* 0x2000003bfff7a230 */ /* 0x100fe40000004100 */
[----:B------:R-:W-:Y:S01]  /*f660*/  FADD R58, R58, R204 ;  /* 0x000000cc3a3a7221 */ /* 0x000fe20000000000 */
[----:B------:R-:W-:Y:S02]  /*f670*/  @!P2 HADD2.F32 R248, -RZ, R59.H1_H1 ;  /* 0x3000003bfff8a230 */ /* 0x000fe40000004100 */
[----:B------:R-:W-:Y:S02]  /*f680*/  @!P2 HADD2.F32 R59, -RZ, R115.H0_H0 ;  /* 0x20000073ff3ba230 */ /* 0x000fe40000004100 */
[----:B------:R-:W-:Y:S01]  /*f690*/  FADD R58, R58, R203 ;  /* 0x000000cb3a3a7221 */ /* 0x000fe20000000000 */
[----:B------:R-:W-:-:S02]  /*f6a0*/  CS2R R234, SRZ ;  /* 0x0000000000ea7805 */ /* 0x000fc4000001ff00 */
[----:B------:R-:W-:Y:S01]  /*f6b0*/  @!P2 FMUL R234, R247, R59 ;  /* 0x0000003bf7eaa220 */ /* 0x000fe20000400000 */
[----:B------:R-:W-:-:S04]  /*f6c0*/  FADD R59, R58, R202 ;  /* 0x000000ca3a3b7221 */ /* 0x000fc80000000000 */
[----:B------:R-:W-:Y:S01]  /*f6d0*/  FADD R59, R59, R167 ;  /* 0x000000a73b3b7221 */ /* 0x000fe20000000000 */
[----:B------:R-:W-:Y:S01]  /*f6e0*/  CS2R R236, SRZ ;  /* 0x0000000000ec7805 */ /* 0x000fe2000001ff00 */
[----:B------:R-:W-:Y:S02]  /*f6f0*/  HFMA2.MMA R240, -RZ, RZ, 0, 0 ;  /* 0x00000000fff07435 */ /* 0x000fe400000001ff */
[----:B------:R-:W-:Y:S01]  /*f700*/  FADD R59, R59, R166 ;  /* 0x000000a63b3b7221 */ /* 0x000fe20000000000 */
[----:B------:R-:W-:Y:S02]  /*f710*/  @!P3 HADD2.F32 R236, -RZ, R54.H0_H0 ;  /* 0x20000036ffecb230 */ /* 0x000fe40000004100 */
[----:B------:R-:W-:Y:S02]  /*f720*/  @!P3 HADD2.F32 R58, -RZ, R56.H0_H0 ;  /* 0x20000038ff3ab230 */ /* 0x000fe40000004100 */
[----:B------:R-:W-:-:S03]  /*f730*/  FADD R59, R59, R165 ;  /* 0x000000a53b3b7221 */ /* 0x000fc60000000000 */
[----:B------:R-:W-:Y:S01]  /*f740*/  @!P3 FMUL R240, R236, R58 ;  /* 0x0000003aecf0b220 */ /* 0x000fe20000400000 */
        /* <DEDUP_REMOVED lines=21> */
[----:B------:R-:W-:-:S03]  /*f8a0*/  @!P1 HADD2.F32 R136, -RZ, R124.H0_H0 ;  /* 0x2000007cff889230 */ /* 0x000fc60000004100 */
[----:B------:R-:W-:Y:S01]  /*f8b0*/  FADD R145, R145, R144 ;  /* 0x0000009091917221 */ /* 0x000fe20000000000 */
[--C-:B------:R-:W-:Y:S01]  /*f8c0*/  @!P1 HADD2.F32 R134, -RZ, R125.reuse.H0_H0 ;  /* 0x2000007dff869230 */ /* 0x100fe20000004100 */
[----:B------:R-:W-:Y:S02]  /*f8d0*/  CS2R R58, SRZ ;  /* 0x00000000003a7805 */ /* 0x000fe4000001ff00 */
[----:B------:R-:W-:Y:S01]  /*f8e0*/  FADD R145, R145, R148 ;  /* 0x0000009491917221 */ /* 0x000fe20000000000 */
[----:B------:R-:W-:Y:S02]  /*f8f0*/  @!P1 HADD2.F32 R133, -RZ, R125.H1_H1 ;  /* 0x3000007dff859230 */ /* 0x000fe40000004100 */
[----:B------:R-:W-:Y:S01]  /*f900*/  @!P1 FMUL R108, R136, R131 ;  /* 0x00000083886c9220 */ /* 0x000fe20000400000 */
[--C-:B---3--:R-:W-:Y:S01]  /*f910*/  @!P4 HADD2.F32 R58, -RZ, R141.reuse.H0_H0 ;  /* 0x2000008dff3ac230 */ /* 0x108fe20000004100 */
[----:B------:R-:W-:Y:S01]  /*f920*/  STL [R1+0x10], R136 ;  /* 0x0000108801007387 */ /* 0x000fe20000100800 */
[----:B------:R-:W-:-:S02]  /*f930*/  @!P4 HADD2.F32 R59, -RZ, R141.H1_H1 ;  /* 0x3000008dff3bc230 */ /* 0x000fc40000004100 */
[----:B------:R-:W-:Y:S01]  /*f940*/  FADD R141, R145, R244 ;  /* 0x000000f4918d7221 */ /* 0x000fe20000000000 */
[----:B------:R0:W-:Y:S03]  /*f950*/  STL [R1+0x14], R132 ;  /* 0x0000148401007387 */ /* 0x0001e60000100800 */
[----:B------:R-:W-:Y:S01]  /*f960*/  FADD R141, R141, R147 ;  /* 0x000000938d8d7221 */ /* 0x000fe20000000000 */
[----:B------:R-:W-:Y:S04]  /*f970*/  STL [R1+0x18], R134 ;  /* 0x0000188601007387 */ /* 0x000fe80000100800 */
[----:B------:R-:W-:Y:S01]  /*f980*/  STL [R1+0x1c], R133 ;  /* 0x00001c8501007387 */ /* 0x000fe20000100800 */
[----:B0-----:R-:W-:-:S03]  /*f990*/  IADD3 R132, R110, 0x3a80, RZ ;  /* 0x00003a806e847810 */ /* 0x001fc60007ffe0ff */
[----:B------:R-:W-:Y:S01]  /*f9a0*/  STL [R1+0x20], R108 ;  /* 0x0000206c01007387 */ /* 0x000fe20000100800 */
[----:B------:R-:W-:-:S03]  /*f9b0*/  FADD R141, R141, R109 ;  /* 0x0000006d8d8d7221 */ /* 0x000fc60000000000 */
[----:B------:R-:W3:Y:S01]  /*f9c0*/  LDL.LU R160, [R1+0xdc8] ;  /* 0x000dc80001a07983 */ /* 0x000ee20000300800 */
[----:B------:R-:W-:-:S03]  /*f9d0*/  @!P3 HADD2.F32 R237, -RZ, R54.H1_H1 ;  /* 0x30000036ffedb230 */ /* 0x000fc60000004100 */
[----:B------:R-:W3:Y:S01]  /*f9e0*/  LDL.LU R161, [R1+0xdc4] ;  /* 0x000dc40001a17983 */ /* 0x000ee20000300800 */
[----:B------:R-:W-:-:S03]  /*f9f0*/  @!P3 HADD2.F32 R56, -RZ, R56.H1_H1 ;  /* 0x30000038ff38b230 */ /* 0x000fc60000004100 */
[----:B------:R-:W-:Y:S01]  /*fa00*/  STL [R1+0x1cc], R132 ;  /* 0x0001cc8401007387 */ /* 0x000fe20000100800 */
[----:B------:R-:W-:-:S03]  /*fa10*/  FADD R141, R141, R146 ;  /* 0x000000928d8d7221 */ /* 0x000fc60000000000 */
[----:B------:R-:W3:Y:S01]  /*fa20*/  LDL.LU R162, [R1+0xdc0] ;  /* 0x000dc00001a27983 */ /* 0x000ee20000300800 */
[----:B------:R-:W-:Y:S01]  /*fa30*/  MOV R54, RZ ;  /* 0x000000ff00367202 */ /* 0x000fe20000000f00 */
[----:B------:R-:W-:Y:S01]  /*fa40*/  @!P3 HADD2.F32 R57, -RZ, R57.H1_H1 ;  /* 0x30000039ff39b230 */ /* 0x000fe20000004100 */
[C---:B------:R-:W-:Y:S01]  /*fa50*/  IADD3 R130, R110.reuse, 0x3b00, RZ ;  /* 0x00003b006e827810 */ /* 0x040fe20007ffe0ff */
[----:B------:R-:W-:Y:S01]  /*fa60*/  @!P3 FMUL R54, R237, R56 ;  /* 0x00000038ed36b220 */ /* 0x000fe20000400000 */
[----:B------:R-:W-:Y:S01]  /*fa70*/  HFMA2.MMA R55, -RZ, RZ, 0, 0 ;  /* 0x00000000ff377435 */ /* 0x000fe200000001ff */
[--C-:B------:R-:W-:Y:S01]  /*fa80*/  @!P1 HADD2.F32 R131, -RZ, R117.reuse.H0_H0 ;  /* 0x20000075ff839230 */ /* 0x100fe20000004100 */
[----:B------:R-:W-:Y:S01]  /*fa90*/  IADD3 R56, R110, 0x3b80, RZ ;  /* 0x00003b806e387810 */ /* 0x000fe20007ffe0ff */
[----:B------:R-:W-:Y:S01]  /*faa0*/  FADD R141, R141, R108 ;  /* 0x0000006c8d8d7221 */ /* 0x000fe20000000000 */
[----:B------:R-:W-:Y:S01]  /*fab0*/  CS2R R242, SRZ ;  /* 0x0000000000f27805 */ /* 0x000fe2000001ff00 */
[----:B------:R-:W-:Y:S01]  /*fac0*/  @!P1 HADD2.F32 R117, -RZ, R117.H1_H1 ;  /* 0x30000075ff759230 */ /* 0x000fe20000004100 */
[----:B------:R-:W-:Y:S01]  /*fad0*/  STL [R1+0x190], R130 ;  /* 0x0001908201007387 */ /* 0x000fe20000100800 */
[----:B------:R-:W-:Y:S01]  /*fae0*/  @!P3 FMUL R233, R239, R57 ;  /* 0x00000039efe9b220 */ /* 0x000fe20000400000 */
[----:B------:R-:W-:-:S02]  /*faf0*/  @!P4 HADD2.F32 R55, -RZ, R140.H0_H0 ;  /* 0x2000008cff37c230 */ /* 0x000fc40000004100 */
[----:B------:R-:W-:Y:S01]  /*fb00*/  @!P1 FMUL R242, R134, R131 ;  /* 0x0000008386f29220 */ /* 0x000fe20000400000 */
[--C-:B------:R-:W-:Y:S01]  /*fb10*/  @!P4 HADD2.F32 R144, -RZ, R142.reuse.H0_H0 ;  /* 0x2000008eff90c230 */ /* 0x100fe20000004100 */
[----:B------:R0:W-:Y:S01]  /*fb20*/  STL [R1+0x188], R56 ;  /* 0x0001883801007387 */ /* 0x0001e20000100800 */
[----:B------:R-:W-:Y:S01]  /*fb30*/  ISETP.GE.AND P3, PT, R56, R199, PT ;  /* 0x000000c73800720c */ /* 0x000fe20003f66270 */
[----:B------:R-:W-:Y:S01]  /*fb40*/  FADD R141, R141, R251 ;  /* 0x000000fb8d8d7221 */ /* 0x000fe20000000000 */
[----:B------:R-:W-:Y:S02]  /*fb50*/  @!P4 HADD2.F32 R142, -RZ, R142.H1_H1 ;  /* 0x3000008eff8ec230 */ /* 0x000fe40000004100 */
[----:B------:R-:W-:Y:S01]  /*fb60*/  @!P1 FMUL R243, R133, R117 ;  /* 0x0000007585f39220 */ /* 0x000fe20000400000 */
[----:B------:R-:W-:Y:S02]  /*fb70*/  @!P2 HADD2.F32 R131, -RZ, R114.H0_H0 ;  /* 0x20000072ff83a230 */ /* 0x000fe40000004100 */
[----:B------:R-:W-:Y:S01]  /*fb80*/  FADD R141, R141, R242 ;  /* 0x000000f28d8d7221 */ /* 0x000fe20000000000 */
[----:B------:R-:W-:Y:S01]  /*fb90*/  MOV R241, RZ ;  /* 0x000000ff00f17202 */ /* 0x000fe20000000f00 */
[----:B------:R-:W-:Y:S01]  /*fba0*/  @!P2 HADD2.F32 R115, -RZ, R115.H1_H1 ;  /* 0x30000073ff73a230 */ /* 0x000fe20000004100 */
[----:B------:R-:W3:Y:S01]  /*fbb0*/  @!P0 LDG.E.64 R124, desc[UR4][R112.64+0x7400] ;  /* 0x00740004707c8981 */ /* 0x000ee2000c1e1b00 */
[----:B0-----:R-:W-:Y:S01]  /*fbc0*/  CS2R R56, SRZ ;  /* 0x0000000000387805 */ /* 0x001fe2000001ff00 */
[----:B------:R-:W-:-:S02]  /*fbd0*/  @!P4 HADD2.F32 R56, -RZ, R140.H1_H1 ;  /* 0x3000008cff38c230 */ /* 0x000fc40000004100 */
[----:B------:R-:W-:Y:S01]  /*fbe0*/  @!P4 FMUL R57, R55, R144 ;  /* 0x000000903739c220 */ /* 0x000fe20000400000 */
[----:B------:R-:W-:Y:S01]  /*fbf0*/  CS2R R144, SRZ ;  /* 0x0000000000907805 */ /* 0x000fe2000001ff00 */
[----:B------:R-:W-:Y:S02]  /*fc00*/  @!P2 HADD2.F32 R114, -RZ, R114.H1_H1 ;  /* 0x30000072ff72a230 */ /* 0x000fe40000004100 */
[----:B------:R-:W-:Y:S01]  /*fc10*/  @!P2 FMUL R249, R245, R131 ;  /* 0x00000083f5f9a220 */ /* 0x000fe20000400000 */
[----:B------:R-:W-:Y:S01]  /*fc20*/  @!P4 FMUL R144, R56, R142 ;  /* 0x0000008e3890c220 */ /* 0x000fe20000400000 */
[----:B------:R-:W-:Y:S01]  /*fc30*/  FADD R142, R141, R243 ;  /* 0x000000f38d8e7221 */ /* 0x000fe20000000000 */
[----:B------:R-:W3:Y:S01]  /*fc40*/  @!P0 LDG.E.64 R136, desc[UR4][R126.64+0x7400] ;  /* 0x007400047e888981 */ /* 0x000ee2000c1e1b00 */
[----:B------:R-:W-:Y:S02]  /*fc50*/  @!P2 FMUL R241, R246, R114 ;  /* 0x00000072f6f1a220 */ /* 0x000fe40000400000 */
[----:B------:R-:W-:Y:S01]  /*fc60*/  FADD R142, R142, R249 ;  /* 0x000000f98e8e7221 */ /* 0x000fe20000000000 */
[----:B------:R-:W-:-:S02]  /*fc70*/  IADD3 R109, R110, 0x3c00, RZ ;  /* 0x00003c006e6d7810 */ /* 0x000fc40007ffe0ff */
[----:B------:R-:W-:Y:S02]  /*fc80*/  CS2R R146, SRZ ;  /* 0x0000000000927805 */ /* 0x000fe4000001ff00 */
[----:B------:R-:W-:Y:S01]  /*fc90*/  IADD3 R108, R110, 0x3c80, RZ ;  /* 0x00003c806e6c7810 */ /* 0x000fe20007ffe0ff */
[----:B------:R-:W-:Y:S01]  /*fca0*/  FADD R142, R142, R241 ;  /* 0x000000f18e8e7221 */ /* 0x000fe20000000000 */
[----:B------:R-:W-:Y:S01]  /*fcb0*/  @!P2 FMUL R235, R248, R115 ;  /* 0x00000073f8eba220 */ /* 0x000fe20000400000 */
[----:B------:R-:W-:Y:S02]  /*fcc0*/  MOV R148, RZ ;  /* 0x000000ff00947202 */ /* 0x000fe40000000f00 */
[----:B------:R-:W-:Y:S01]  /*fcd0*/  CS2R R154, SRZ ;  /* 0x00000000009a7805 */ /* 0x000fe2000001ff00 */
[----:B------:R-:W-:Y:S01]  /*fce0*/  FADD R142, R142, R234 ;  /* 0x000000ea8e8e7221 */ /* 0x000fe20000000000 */
[----:B------:R-:W-:Y:S02]  /*fcf0*/  CS2R R152, SRZ ;  /* 0x0000000000987805 */ /* 0x000fe4000001ff00 */
[----:B------:R-:W-:-:S02]  /*fd00*/  CS2R R156, SRZ ;  /* 0x00000000009c7805 */ /* 0x000fc4000001ff00 */
[----:B------:R-:W-:Y:S01]  /*fd10*/  MOV R158, RZ ;  /* 0x000000ff009e7202 */ /* 0x000fe20000000f00 */
[----:B------:R-:W-:Y:S01]  /*fd20*/  FADD R151, R142, R235 ;  /* 0x000000eb8e977221 */ /* 0x000fe20000000000 */
[----:B------:R-:W-:Y:S03]  /*fd30*/  STL [R1+0x184], R109 ;  /* 0x0001846d01007387 */ /* 0x000fe60000100800 */
[----:B------:R-:W-:Y:S01]  /*fd40*/  FADD R151, R151, R240 ;  /* 0x000000f097977221 */ /* 0x000fe20000000000 */
[----:B------:R0:W-:Y:S03]  /*fd50*/  STL [R1+0x974], R108 ;  /* 0x0009746c01007387 */ /* 0x0001e60000100800 */
[----:B------:R-:W-:Y:S01]  /*fd60*/  FADD R151, R151, R54 ;  /* 0x0000003697977221 */ /* 0x000fe20000000000 */
[----:B------:R-:W3:Y:S01]  /*fd70*/  LDL R202, [R1+0xa58] ;  /* 0x000a580001ca7983 */ /* 0x000ee20000100800 */
[----:B--2---:R-:W-:-:S02]  /*fd80*/  @!P5 HADD2.F32 R148, -RZ, R118.H0_H0 ;  /* 0x20000076ff94d230 */ /* 0x004fc40000004100 */
[----:B------:R-:W-:Y:S01]  /*fd90*/  FADD R151, R151, R232 ;  /* 0x000000e897977221 */ /* 0x000fe20000000000 */
[----:B------:R-:W-:Y:S01]  /*fda0*/  @!P5 HADD2.F32 R147, -RZ, R118.H1_H1 ;  /* 0x30000076ff93d230 */ /* 0x000fe20000004100 */
[----:B------:R-:W-:Y:S01]  /*fdb0*/  ISETP.GE.AND P1, PT, R132, R199, PT ;  /* 0x000000c78400720c */ /* 0x000fe20003f26270 */
[--C-:B----4-:R-:W-:Y:S01]  /*fdc0*/  @!P6 HADD2.F32 R146, -RZ, R120.reuse.H0_H0 ;  /* 0x20000078ff92e230 */ /* 0x110fe20000004100 */
[----:B------:R-:W2:Y:S01]  /*fdd0*/  LDL R204, [R1+0xa8c] ;  /* 0x000a8c0001cc7983 */ /* 0x000ea20000100800 */
[----:B------:R-:W-:Y:S02]  /*fde0*/  @!P6 HADD2.F32 R145, -RZ, R120.H1_H1 ;  /* 0x30000078ff91e230 */ /* 0x000fe40000004100 */
[----:B------:R-:W-:Y:S01]  /*fdf0*/  FADD R120, R151, R233 ;  /* 0x000000e997787221 */ /* 0x000fe20000000000 */
[--C-:B------:R-:W-:Y:S01]  /*fe00*/  @!P6 HADD2.F32 R118, -RZ, R122.reuse.H0_H0 ;  /* 0x2000007aff76e230 */ /* 0x100fe20000004100 */
[----:B------:R-:W-:Y:S01]  /*fe10*/  HFMA2.MMA R151, -RZ, RZ, 0, 0 ;  /* 0x00000000ff977435 */ /* 0x000fe200000001ff */
[----:B------:R-:W-:Y:S01]  /*fe20*/  @!P6 HADD2.F32 R122, -RZ, R122.H1_H1 ;  /* 0x3000007aff7ae230 */ /* 0x000fe20000004100 */
[----:B------:R-:W-:Y:S01]  /*fe30*/  HFMA2.MMA R149, -RZ, RZ, 0, 0 ;  /* 0x00000000ff957435 */ /* 0x000fe200000001ff */
[----:B------:R-:W-:-:S02]  /*fe40*/  @!P6 HADD2.F32 R152, -RZ, R121.H0_H0 ;  /* 0x20000079ff98e230 */ /* 0x000fc40000004100 */
[----:B------:R-:W-:Y:S01]  /*fe50*/  @!P6 FMUL R154, R146, R118 ;  /* 0x00000076929ae220 */ /* 0x000fe20000400000 */
[----:B------:R-:W-:Y:S01]  /*fe60*/  @!P6 HADD2.F32 R118, -RZ, R123.H0_H0 ;  /* 0x2000007bff76e230 */ /* 0x000fe20000004100 */
[----:B------:R-:W-:Y:S01]  /*fe70*/  MOV R150, RZ ;  /* 0x000000ff00967202 */ /* 0x000fe20000000f00 */
[----:B------:R-:W-:Y:S01]  /*fe80*/  @!P6 HADD2.F32 R151, -RZ, R121.H1_H1 ;  /* 0x30000079ff97e230 */ /* 0x000fe20000004100 */
[----:B------:R-:W4:Y:S01]  /*fe90*/  @!P1 LDG.E.64 R116, desc[UR4][R126.64+0x7500] ;  /* 0x007500047e749981 */ /* 0x000f22000c1e1b00 */
[----:B------:R-:W-:Y:S02]  /*fea0*/  @!P6 HADD2.F32 R123, -RZ, R123.H1_H1 ;  /* 0x3000007bff7be230 */ /* 0x000fe40000004100 */
[----:B------:R-:W-:Y:S01]  /*feb0*/  @!P6 FMUL R153, R145, R122 ;  /* 0x0000007a9199e220 */ /* 0x000fe20000400000 */
[----:B------:R-:W-:Y:S01]  /*fec0*/  @!P6 FMUL R157, R152, R118 ;  /* 0x00000076989de220 */ /* 0x000fe20000400000 */
[----:B------:R-:W2:Y:S01]  /*fed0*/  @!P1 LDG.E.64 R138, desc[UR4][R112.64+0x7500] ;  /* 0x00750004708a9981 */ /* 0x000ea2000c1e1b00 */
[----:B------:R-:W-:Y:S01]  /*fee0*/  @!P6 FMUL R158, R151, R123 ;  /* 0x0000007b979ee220 */ /* 0x000fe20000400000 */
[----:B------:R-:W-:Y:S01]  /*fef0*/  ISETP.GE.AND P6, PT, R108, R199, PT ;  /* 0x000000c76c00720c */ /* 0x000fe20003fc6270 */
[--C-:B------:R-:W-:Y:S01]  /*ff00*/  @!P4 HADD2.F32 R140, -RZ, R143.reuse.H0_H0 ;  /* 0x2000008fff8cc230 */ /* 0x100fe20000004100 */
[----:B0-----:R-:W4:Y:S01]  /*ff10*/  LDL R108, [R1+0xa74] ;  /* 0x000a7400016c7983 */ /* 0x001f220000100800 */
[----:B------:R-:W-:-:S03]  /*ff20*/  @!P4 HADD2.F32 R143, -RZ, R143.H1_H1 ;  /* 0x3000008fff8fc230 */ /* 0x000fc60000004100 */
[----:B------:R-:W-:Y:S01]  /*ff30*/  @!P4 FMUL R150, R58, R140 ;  /* 0x0000008c3a96c220 */ /* 0x000fe20000400000 */
[----:B------:R-:W2:Y:S01]  /*ff40*/  LDL R203, [R1+0xa98] ;  /* 0x000a980001cb7983 */ /* 0x000ea20000100800 */
[----:B------:R-:W-:Y:S01]  /*ff50*/  @!P4 FMUL R149, R59, R143 ;  /* 0x0000008f3b95c220 */ /* 0x000fe20000400000 */
[----:B------:R-:W-:Y:S02]  /*ff60*/  ISETP.GE.AND P4, PT, R109, R199, PT ;  /* 0x000000c76d00720c */ /* 0x000fe40003f86270 */
[----:B------:R-:W2:Y:S01]  /*ff70*/  LDL R109, [R1+0xa90] ;  /* 0x000a9000016d7983 */ /* 0x000ea20000100800 */
[----:B------:R-:W-:Y:S01]  /*ff80*/  FADD R120, R120, R57 ;  /* 0x0000003978787221 */ /* 0x000fe20000000000 */
[----:B------:R-:W-:Y:S02]  /*ff90*/  CS2R R164, SRZ ;  /* 0x0000000000a47805 */ /* 0x000fe4000001ff00 */
[----:B------:R-:W2:Y:S01]  /*ffa0*/  @!P3 LDG.E.64 R134, desc[UR4][R126.64+0x7700] ;  /* 0x007700047e86b981 */ /* 0x000ea2000c1e1b00 */
[----:B------:R-:W-:-:S04]  /*ffb0*/  FADD R120, R120, R144 ;  /* 0x0000009078787221 */ /* 0x000fc80000000000 */
[----:B------:R-:W-:Y:S01]  /*ffc0*/  FADD R120, R120, R150 ;  /* 0x0000009678787221 */ /* 0x000fe20000000000 */
[----:B------:R-:W-:Y:S01]  /*ffd0*/  ISETP.GE.AND P2, PT, R130, R199, PT ;  /* 0x000000c78200720c */ /* 0x000fe20003f46270 */
[----:B---3--:R-:W-:Y:S02]  /*ffe0*/  @!P0 HADD2.F32 R122, -RZ, R137.H0_H0 ;  /* 0x20000089ff7a8230 */ /* 0x008fe40000004100 */
[----:B------:R-:W-:-:S10]  /*fff0*/  FADD R120, R120, R149 ;  /* 0x0000009578787221 */ /* 0x000fd40000000000 */
[----:B------:R-:W3:Y:S01]  /*10000*/  @!P2 LDG.E.64 R114, desc[UR4][R112.64+0x7600] ;  /* 0x007600047072a981 */ /* 0x000ee2000c1e1b00 */
[----:B------:R-:W-:Y:S01]  /*10010*/  FADD R120, R120, R154 ;  /* 0x0000009a78787221 */ /* 0x000fe20000000000 */
[----:B------:R-:W-:Y:S02]  /*10020*/  @!P0 HADD2.F32 R121, -RZ, R136.H0_H0 ;  /* 0x20000088ff798230 */ /* 0x000fe40000004100 */
[----:B------:R-:W3:Y:S01]  /*10030*/  @!P2 LDG.E.64 R132, desc[UR4][R126.64+0x7600] ;  /* 0x007600047e84a981 */ /* 0x000ee2000c1e1b00 */
[----:B------:R-:W-:-:S03]  /*10040*/  FADD R120, R120, R153 ;  /* 0x0000009978787221 */ /* 0x000fc60000000000 */
[----:B------:R-:W3:Y:S01]  /*10050*/  @!P3 LDG.E.64 R130, desc[UR4][R112.64+0x7700] ;  /* 0x007700047082b981 */ /* 0x000ee2000c1e1b00 */
[----:B------:R-:W-:Y:S01]  /*10060*/  FADD R120, R120, R157 ;  /* 0x0000009d78787221 */ /* 0x000fe20000000000 */
[--C-:B------:R-:W-:Y:S01]  /*10070*/  @!P5 HADD2.F32 R155, -RZ, R119.reuse.H0_H0 ;  /* 0x20000077ff9bd230 */ /* 0x100fe20000004100 */
[----:B------:R-:W-:Y:S01]  /*10080*/  MOV R166, RZ ;  /* 0x000000ff00a67202 */ /* 0x000fe20000000f00 */
[----:B------:R-:W-:Y:S02]  /*10090*/  @!P5 HADD2.F32 R156, -RZ, R119.H1_H1 ;  /* 0x30000077ff9cd230 */ /* 0x000fe40000004100 */
[----:B------:R-:W-:Y:S01]  /*100a0*/  FADD R120, R120, R158 ;  /* 0x0000009e78787221 */ /* 0x000fe20000000000 */
[----:B------:R-:W-:Y:S01]  /*100b0*/  @!P5 HADD2.F32 R118, -RZ, R128.H0_H0 ;  /* 0x20000080ff76d230 */ /* 0x000fe20000004100 */
[----:B------:R-:W3:Y:S02]  /*100c0*/  @!P4 LDG.E.64 R142, desc[UR4][R126.64+0x7800] ;  /* 0x007800047e8ec981 */ /* 0x000ee4000c1e1b00 */
[----:B------:R-:W-:-:S02]  /*100d0*/  FADD R120, R120, R162 ;  /* 0x000000a278787221 */ /* 0x000fc40000000000 */
[----:B------:R-:W3:Y:S02]  /*100e0*/  @!P4 LDG.E.64 R140, desc[UR4][R112.64+0x7800] ;  /* 0x00780004708cc981 */ /* 0x000ee4000c1e1b00 */
[----:B------:R-:W-:-:S04]  /*100f0*/  FADD R120, R120, R161 ;  /* 0x000000a178787221 */ /* 0x000fc80000000000 */
[----:B------:R-:W-:-:S04]  /*10100*/  FADD R120, R120, R160 ;  /* 0x000000a078787221 */ /* 0x000fc80000000000 */
[----:B------:R-:W-:-:S04]  /*10110*/  FADD R120, R120, R159 ;  /* 0x0000009f78787221 */ /* 0x000fc80000000000 */
[----:B------:R-:W-:-:S04]  /*10120*/  FADD R120, R120, R174 ;  /* 0x000000ae78787221 */ /* 0x000fc80000000000 */
[----:B------:R-:W-:-:S04]  /*10130*/  FADD R120, R120, R173 ;  /* 0x000000ad78787221 */ /* 0x000fc80000000000 */
[----:B------:R-:W-:Y:S01]  /*10140*/  FADD R123, R120, R172 ;  /* 0x000000ac787b7221 */ /* 0x000fe20000000000 */
[----:B------:R-:W-:Y:S01]  /*10150*/  CS2R R160, SRZ ;  /* 0x0000000000a07805 */ /* 0x000fe2000001ff00 */
[----:B------:R-:W-:Y:S02]  /*10160*/  @!P0 HADD2.F32 R160, -RZ, R125.H0_H0 ;  /* 0x2000007dffa08230 */ /* 0x000fe40000004100 */
[----:B------:R-:W-:Y:S01]  /*10170*/  FADD R123, R123, R171 ;  /* 0x000000ab7b7b7221 */ /* 0x000fe20000000000 */
[----:B------:R-:W-:-:S03]  /*10180*/  CS2R R172, SRZ ;  /* 0x0000000000ac7805 */ /* 0x000fc6000001ff00 */
[----:B------:R-:W-:Y:S01]  /*10190*/  FADD R123, R123, R170 ;  /* 0x000000aa7b7b7221 */ /* 0x000fe20000000000 */
[----:B------:R-:W-:-:S03]  /*101a0*/  @!P0 FMUL R173, R160, R122 ;  /* 0x0000007aa0ad8220 */ /* 0x000fc60000400000 */
[----:B------:R-:W-:-:S04]  /*101b0*/  FADD R122, R123, R169 ;  /* 0x000000a97b7a7221 */ /* 0x000fc80000000000 */
[----:B------:R-:W-:-:S04]  /*101c0*/  FADD R122, R122, R168 ;  /* 0x000000a87a7a7221 */ /* 0x000fc80000000000 */
[----:B------:R-:W-:Y:S02]  /*101d0*/  FADD R122, R122, R202 ;  /* 0x000000ca7a7a7221 */ /* 0x000fe40000000000 */
[----:B------:R-:W3:Y:S01]  /*101e0*/  LDL R202, [R1+0xab4] ;  /* 0x000ab40001ca7983 */ /* 0x000ee20000100800 */
[----:B------:R-:W-:Y:S01]  /*101f0*/  CS2R R162, SRZ ;  /* 0x0000000000a27805 */ /* 0x000fe2000001ff00 */
[--C-:B------:R-:W-:Y:S02]  /*10200*/  @!P0 HADD2.F32 R163, -RZ, R124.reuse.H0_H0 ;  /* 0x2000007cffa38230 */ /* 0x100fe40000004100 */
[----:B------:R-:W-:Y:S01]  /*10210*/  @!P0 HADD2.F32 R162, -RZ, R124.H1_H1 ;  /* 0x3000007cffa28230 */ /* 0x000fe20000004100 */
[----:B------:R-:W-:Y:S01]  /*10220*/  IADD3 R124, R110, 0x3d00, RZ ;  /* 0x00003d006e7c7810 */ /* 0x000fe20007ffe0ff */
[----:B------:R-:W-:-:S04]  /*10230*/  FADD R122, R122, R175 ;  /* 0x000000af7a7a7221 */ /* 0x000fc80000000000 */
[----:B------:R0:W-:Y:S01]  /*10240*/  STL [R1+0x940], R124 ;  /* 0x0009407c01007387 */ /* 0x0001e20000100800 */
[----:B------:R-:W-:-:S03]  /*10250*/  FADD R122, R122, R176 ;  /* 0x000000b07a7a7221 */ /* 0x000fc60000000000 */
[----:B------:R-:W3:Y:S01]  /*10260*/  LDL R252, [R1+0xad0] ;  /* 0x000ad00001fc7983 */ /* 0x000ee20000100800 */
[----:B----4-:R-:W-:-:S03]  /*10270*/  FADD R122, R122, R108 ;  /* 0x0000006c7a7a7221 */ /* 0x010fc60000000000 */
[----:B------:R-:W4:Y:S01]  /*10280*/  LDL R108, [R1+0xad8] ;  /* 0x000ad800016c7983 */ /* 0x000f220000100800 */
[----:B------:R-:W-:Y:S01]  /*10290*/  FADD R122, R122, R177 ;  /* 0x000000b17a7a7221 */ /* 0x000fe20000000000 */
[----:B------:R-:W-:Y:S01]  /*102a0*/  CS2R R170, SRZ ;  /* 0x0000000000aa7805 */ /* 0x000fe2000001ff00 */
[----:B------:R-:W-:Y:S02]  /*102b0*/  @!P1 HADD2.F32 R123, -RZ, R116.H0_H0 ;  /* 0x20000074ff7b9230 */ /* 0x000fe40000004100 */
[----:B--2---:R-:W-:Y:S01]  /*102c0*/  FADD R122, R122, R204 ;  /* 0x000000cc7a7a7221 */ /* 0x004fe20000000000 */
[----:B------:R-:W-:Y:S01]  /*102d0*/  @!P1 HADD2.F32 R170, -RZ, R138.H1_H1 ;  /* 0x3000008affaa9230 */ /* 0x000fe20000004100 */
[----:B------:R-:W2:Y:S01]  /*102e0*/  LDL R204, [R1+0xaf0] ;  /* 0x000af00001cc7983 */ /* 0x000ea20000100800 */
[----:B------:R-:W-:Y:S01]  /*102f0*/  @!P1 HADD2.F32 R116, -RZ, R116.H1_H1 ;  /* 0x30000074ff749230 */ /* 0x000fe20000004100 */
[----:B------:R-:W-:Y:S02]  /*10300*/  MOV R176, RZ ;  /* 0x000000ff00b07202 */ /* 0x000fe40000000f00 */
[----:B------:R-:W-:Y:S01]  /*10310*/  CS2R R168, SRZ ;  /* 0x0000000000a87805 */ /* 0x000fe2000001ff00 */
[----:B------:R-:W-:Y:S01]  /*10320*/  HFMA2.MMA R177, -RZ, RZ, 0, 0 ;  /* 0x00000000ffb17435 */ /* 0x000fe200000001ff */
[----:B------:R-:W-:-:S02]  /*10330*/  @!P1 HADD2.F32 R169, -RZ, R139.H0_H0 ;  /* 0x2000008bffa99230 */ /* 0x000fc40000004100 */
[----:B------:R-:W-:Y:S01]  /*10340*/  @!P1 FMUL R176, R170, R116 ;  /* 0x00000074aab09220 */ /* 0x000fe20000400000 */
[----:B------:R-:W-:-:S05]  /*10350*/  @!P1 HADD2.F32 R116, -RZ, R117.H0_H0 ;  /* 0x20000075ff749230 */ /* 0x000fca0000004100 */
[----:B------:R-:W-:Y:S01]  /*10360*/  @!P1 FMUL R177, R169, R116 ;  /* 0x00000074a9b19220 */ /* 0x000fe20000400000 */
[----:B------:R-:W-:Y:S02]  /*10370*/  FADD R116, R122, R109 ;  /* 0x0000006d7a747221 */ /* 0x000fe40000000000 */
[----:B------:R-:W2:Y:S01]  /*10380*/  LDL R109, [R1+0xaf4] ;  /* 0x000af400016d7983 */ /* 0x000ea20000100800 */
[----:B------:R-:W-:Y:S01]  /*10390*/  HFMA2.MMA R159, -RZ, RZ, 0, 0 ;  /* 0x00000000ff9f7435 */ /* 0x000fe200000001ff */
[----:B------:R-:W-:Y:S01]  /*103a0*/  FADD R116, R116, R178 ;  /* 0x000000b274747221 */ /* 0x000fe20000000000 */
[----:B------:R-:W-:Y:S02]  /*103b0*/  @!P0 HADD2.F32 R136, -RZ, R136.H1_H1 ;  /* 0x30000088ff888230 */ /* 0x000fe40000004100 */
[----:B------:R-:W-:Y:S02]  /*103c0*/  @!P0 HADD2.F32 R137, -RZ, R137.H1_H1 ;  /* 0x30000089ff898230 */ /* 0x000fe40000004100 */
[----:B------:R-:W-:-:S02]  /*103d0*/  @!P0 HADD2.F32 R159, -RZ, R125.H1_H1 ;  /* 0x3000007dff9f8230 */ /* 0x000fc40000004100 */
[----:B------:R-:W-:Y:S01]  /*103e0*/  FADD R116, R116, R203 ;  /* 0x000000cb74747221 */ /* 0x000fe20000000000 */
[----:B------:R-:W-:Y:S01]  /*103f0*/  MOV R174, RZ ;  /* 0x000000ff00ae7202 */ /* 0x000fe20000000f00 */
[----:B------:R-:W-:Y:S01]  /*10400*/  @!P0 FMUL R161, R163, R121 ;  /* 0x00000079a3a18220 */ /* 0x000fe20000400000 */
[----:B------:R-:W-:Y:S01]  /*10410*/  @!P0 FMUL R174, R162, R136 ;  /* 0x00000088a2ae8220 */ /* 0x000fe20000400000 */
[----:B------:R-:W-:Y:S01]  /*10420*/  @!P0 FMUL R172, R159, R137 ;  /* 0x000000899fac8220 */ /* 0x000fe20000400000 */
[----:B------:R-:W-:Y:S01]  /*10430*/  ISETP.GE.AND P0, PT, R124, R199, PT ;  /* 0x000000c77c00720c */ /* 0x000fe20003f06270 */
[----:B0-----:R-:W-:Y:S01]  /*10440*/  FADD R124, R116, R180 ;  /* 0x000000b4747c7221 */ /* 0x001fe20000000000 */
[----:B------:R-:W2:Y:S03]  /*10450*/  LDL R203, [R1+0xb0c] ;  /* 0x000b0c0001cb7983 */ /* 0x000ea60000100800 */
[----:B------:R-:W-:Y:S01]  /*10460*/  FADD R124, R124, R179 ;  /* 0x000000b37c7c7221 */ /* 0x000fe20000000000 */
[----:B------:R-:W-:Y:S01]  /*10470*/  HFMA2.MMA R179, -RZ, RZ, 0, 0 ;  /* 0x00000000ffb37435 */ /* 0x000fe200000001ff */
[----:B------:R-:W-:Y:S01]  /*10480*/  MOV R180, RZ ;  /* 0x000000ff00b47202 */ /* 0x000fe20000000f00 */
[--C-:B------:R-:W-:Y:S01]  /*10490*/  @!P5 HADD2.F32 R119, -RZ, R129.reuse.H0_H0 ;  /* 0x20000081ff77d230 */ /* 0x100fe20000004100 */
[----:B------:R-:W-:Y:S01]  /*104a0*/  IADD3 R125, R110, 0x3d80, RZ ;  /* 0x00003d806e7d7810 */ /* 0x000fe20007ffe0ff */
[----:B------:R-:W-:-:S02]  /*104b0*/  @!P5 HADD2.F32 R129, -RZ, R129.H1_H1 ;  /* 0x30000081ff81d230 */ /* 0x000fc40000004100 */
[----:B------:R-:W-:Y:S01]  /*104c0*/  @!P5 HADD2.F32 R128, -RZ, R128.H1_H1 ;  /* 0x30000080ff80d230 */ /* 0x000fe20000004100 */
[----:B------:R-:W-:Y:S01]  /*104d0*/  HFMA2.MMA R175, -RZ, RZ, 0, 0 ;  /* 0x00000000ffaf7435 */ /* 0x000fe200000001ff */
[----:B------:R-:W-:Y:S02]  /*104e0*/  @!P1 HADD2.F32 R171, -RZ, R138.H0_H0 ;  /* 0x2000008affab9230 */ /* 0x000fe40000004100 */
[----:B------:R-:W-:Y:S01]  /*104f0*/  @!P5 FMUL R164, R156, R129 ;  /* 0x000000819ca4d220 */ /* 0x000fe20000400000 */
[----:B------:R-:W-:Y:S02]  /*10500*/  @!P1 HADD2.F32 R168, -RZ, R139.H1_H1 ;  /* 0x3000008bffa89230 */ /* 0x000fe40000004100 */
[----:B------:R-:W-:Y:S01]  /*10510*/  @!P1 HADD2.F32 R117, -RZ, R117.H1_H1 ;  /* 0x30000075ff759230 */ /* 0x000fe20000004100 */
[----:B------:R-:W-:Y:S01]  /*10520*/  MOV R178, RZ ;  /* 0x000000ff00b27202 */ /* 0x000fe20000000f00 */
[----:B------:R-:W-:Y:S01]  /*10530*/  HFMA2.MMA R167, -RZ, RZ, 0, 0 ;  /* 0x00000000ffa77435 */ /* 0x000fe200000001ff */
[----:B------:R-:W2:Y:S01]  /*10540*/  @!P6 LDG.E.64 R120, desc[UR4][R126.64+0x7900] ;  /* 0x007900047e78e981 */ /* 0x000ea2000c1e1b00 */
[----:B---3--:R-:W-:-:S02]  /*10550*/  @!P2 HADD2.F32 R179, -RZ, R114.H0_H0 ;  /* 0x20000072ffb3a230 */ /* 0x008fc40000004100 */
[----:B------:R-:W-:Y:S02]  /*10560*/  @!P2 HADD2.F32 R180, -RZ, R114.H1_H1 ;  /* 0x30000072ffb4a230 */ /* 0x000fe40000004100 */
[----:B------:R-:W-:Y:S02]  /*10570*/  FADD R124, R124, R202 ;  /* 0x000000ca7c7c7221 */ /* 0x000fe40000000000 */
[----:B------:R-:W3:Y:S02]  /*10580*/  LDL R202, [R1+0xb10] ;  /* 0x000b100001ca7983 */ /* 0x000ee40000100800 */
[----:B------:R-:W-:Y:S01]  /*10590*/  FADD R114, R124, R182 ;  /* 0x000000b67c727221 */ /* 0x000fe20000000000 */
[----:B------:R-:W-:-:S03]  /*105a0*/  HFMA2.MMA R182, -RZ, RZ, 0, 0 ;  /* 0x00000000ffb67435 */ /* 0x000fc600000001ff */
[----:B------:R-:W-:Y:S01]  /*105b0*/  FADD R114, R114, R181 ;  /* 0x000000b572727221 */ /* 0x000fe20000000000 */
[----:B------:R-:W-:Y:S01]  /*105c0*/  MOV R181, RZ ;  /* 0x000000ff00b57202 */ /* 0x000fe20000000f00 */
[--C-:B------:R-:W-:Y:S02]  /*105d0*/  @!P2 HADD2.F32 R182, -RZ, R115.reuse.H0_H0 ;  /* 0x20000073ffb6a230 */ /* 0x100fe40000004100 */
[----:B------:R-:W-:Y:S01]  /*105e0*/  FADD R114, R114, R252 ;  /* 0x000000fc72727221 */ /* 0x000fe20000000000 */
[----:B------:R-:W-:-:S03]  /*105f0*/  @!P2 HADD2.F32 R181, -RZ, R115.H1_H1 ;  /* 0x30000073ffb5a230 */ /* 0x000fc60000004100 */
[----:B------:R-:W-:-:S04]  /*10600*/  FADD R115, R114, R183 ;  /* 0x000000b772737221 */ /* 0x000fc80000000000 */
[----:B----4-:R-:W-:Y:S01]  /*10610*/  FADD R115, R115, R108 ;  /* 0x0000006c73737221 */ /* 0x010fe20000000000 */
[----:B------:R-:W-:Y:S03]  /*10620*/  STL [R1+0x92c], R125 ;  /* 0x00092c7d01007387 */ /* 0x000fe60000100800 */
[----:B------:R-:W-:Y:S01]  /*10630*/  FADD R124, R115, R185 ;  /* 0x000000b9737c7221 */ /* 0x000fe20000000000 */
[----:B------:R-:W4:Y:S03]  /*10640*/  LDL R252, [R1+0xb38] ;  /* 0x000b380001fc7983 */ /* 0x000f260000100800 */
[----:B--2---:R-:W-:Y:S01]  /*10650*/  FADD R124, R124, R204 ;  /* 0x000000cc7c7c7221 */ /* 0x004fe20000000000 */
[----:B------:R-:W2:Y:S04]  /*10660*/  LDL R108, [R1+0xb54] ;  /* 0x000b5400016c7983 */ /* 0x000ea80000100800 */
[----:B------:R-:W2:Y:S01]  /*10670*/  LDL R204, [R1+0xb4c] ;  /* 0x000b4c0001cc7983 */ /* 0x000ea20000100800 */
[----:B------:R-:W-:-:S03]  /*10680*/  FADD R129, R124, R109 ;  /* 0x0000006d7c817221 */ /* 0x000fc60000000000 */
[----:B------:R-:W2:Y:S01]  /*10690*/  LDL R109, [R1+0xb58] ;  /* 0x000b5800016d7983 */ /* 0x000ea20000100800 */
[----:B------:R-:W-:Y:S01]  /*106a0*/  FADD R129, R129, R184 ;  /* 0x000000b881817221 */ /* 0x000fe20000000000 */
[----:B------:R-:W-:Y:S01]  /*106b0*/  @!P5 FMUL R166, R147, R128 ;  /* 0x0000008093a6d220 */ /* 0x000fe20000400000 */
[----:B------:R-:W-:Y:S01]  /*106c0*/  HFMA2.MMA R184, -RZ, RZ, 0, 0 ;  /* 0x00000000ffb87435 */ /* 0x000fe200000001ff */
[----:B------:R-:W-:Y:S02]  /*106d0*/  @!P2 HADD2.F32 R128, -RZ, R133.H0_H0 ;  /* 0x20000085ff80a230 */ /* 0x000fe40000004100 */
[----:B------:R-:W-:-:S03]  /*106e0*/  FADD R129, R129, R203 ;  /* 0x000000cb81817221 */ /* 0x000fc60000000000 */
[----:B------:R-:W-:Y:S01]  /*106f0*/  @!P2 FMUL R184, R182, R128 ;  /* 0x00000080b6b8a220 */ /* 0x000fe20000400000 */
[----:B------:R-:W-:Y:S01]  /*10700*/  IADD3 R128, R110, 0x3e00, RZ ;  /* 0x00003e006e807810 */ /* 0x000fe20007ffe0ff */
[----:B------:R-:W-:Y:S01]  /*10710*/  @!P1 FMUL R175, R171, R123 ;  /* 0x0000007babaf9220 */ /* 0x000fe20000400000 */
[----:B------:R-:W-:Y:S01]  /*10720*/  @!P1 FMUL R178, R168, R117 ;  /* 0x00000075a8b29220 */ /* 0x000fe20000400000 */
[----:B------:R-:W-:Y:S01]  /*10730*/  HFMA2.MMA R183, -RZ, RZ, 0, 0 ;  /* 0x00000000ffb77435 */ /* 0x000fe200000001ff */
[----:B------:R-:W-:Y:S01]  /*10740*/  ISETP.GE.AND P1, PT, R128, R199, PT ;  /* 0x000000c78000720c */ /* 0x000fe20003f26270 */
[----:B------:R0:W-:Y:S04]  /*10750*/  STL [R1+0x924], R128 ;  /* 0x0009248001007387 */ /* 0x0001e80000100800 */
[----:B------:R-:W2:Y:S01]  /*10760*/  LDL R203, [R1+0xb70] ;  /* 0x000b700001cb7983 */ /* 0x000ea20000100800 */
[----:B------:R-:W-:-:S02]  /*10770*/  @!P2 HADD2.F32 R114, -RZ, R132.H0_H0 ;  /* 0x20000084ff72a230 */ /* 0x000fc40000004100 */
[----:B---3--:R-:W-:Y:S01]  /*10780*/  FADD R129, R129, R202 ;  /* 0x000000ca81817221 */ /* 0x008fe20000000000 */
[----:B------:R-:W-:Y:S01]  /*10790*/  @!P2 HADD2.F32 R133, -RZ, R133.H1_H1 ;  /* 0x30000085ff85a230 */ /* 0x000fe20000004100 */
[----:B------:R-:W3:Y:S02]  /*107a0*/  LDL R202, [R1+0xb78] ;  /* 0x000b780001ca7983 */ /* 0x000ee40000100800 */
[----:B------:R-:W-:Y:S01]  /*107b0*/  FADD R129, R129, R188 ;  /* 0x000000bc81817221 */ /* 0x000fe20000000000 */
[----:B------:R-:W-:Y:S01]  /*107c0*/  MOV R185, RZ ;  /* 0x000000ff00b97202 */ /* 0x000fe20000000f00 */
[----:B------:R-:W-:Y:S01]  /*107d0*/  @!P5 FMUL R167, R148, R118 ;  /* 0x0000007694a7d220 */ /* 0x000fe20000400000 */
[----:B------:R-:W-:Y:S01]  /*107e0*/  @!P5 FMUL R165, R155, R119 ;  /* 0x000000779ba5d220 */ /* 0x000fe20000400000 */
[----:B0-----:R-:W-:Y:S01]  /*107f0*/  FADD R128, R129, R187 ;  /* 0x000000bb81807221 */ /* 0x001fe20000000000 */
[----:B------:R-:W-:Y:S01]  /*10800*/  @!P2 HADD2.F32 R132, -RZ, R132.H1_H1 ;  /* 0x30000084ff84a230 */ /* 0x000fe20000004100 */
[----:B------:R-:W-:Y:S01]  /*10810*/  MOV R188, RZ ;  /* 0x000000ff00bc7202 */ /* 0x000fe20000000f00 */
[----:B------:R-:W-:Y:S01]  /*10820*/  @!P2 FMUL R183, R179, R114 ;  /* 0x00000072b3b7a220 */ /* 0x000fe20000400000 */
[----:B------:R-:W-:Y:S01]  /*10830*/  FADD R128, R128, R186 ;  /* 0x000000ba80807221 */ /* 0x000fe20000000000 */
[----:B------:R-:W-:Y:S01]  /*10840*/  CS2R R186, SRZ ;  /* 0x0000000000ba7805 */ /* 0x000fe2000001ff00 */
[----:B------:R-:W3:Y:S02]  /*10850*/  @!P6 LDG.E.64 R118, desc[UR4][R112.64+0x7900] ;  /* 0x007900047076e981 */ /* 0x000ee4000c1e1b00 */
[----:B------:R-:W-:Y:S01]  /*10860*/  FADD R128, R128, R190 ;  /* 0x000000be80807221 */ /* 0x000fe20000000000 */
[--C-:B------:R-:W-:Y:S01]  /*10870*/  @!P3 HADD2.F32 R187, -RZ, R130.reuse.H0_H0 ;  /* 0x20000082ffbbb230 */ /* 0x100fe20000004100 */
[----:B------:R-:W3:Y:S01]  /*10880*/  @!P0 LDG.E.64 R122, desc[UR4][R112.64+0x7a00] ;  /* 0x007a0004707a8981 */ /* 0x000ee2000c1e1b00 */
[----:B------:R-:W-:-:S02]  /*10890*/  @!P3 HADD2.F32 R186, -RZ, R130.H1_H1 ;  /* 0x30000082ffbab230 */ /* 0x000fc40000004100 */
[----:B------:R-:W-:Y:S01]  /*108a0*/  FADD R130, R128, R189 ;  /* 0x000000bd80827221 */ /* 0x000fe20000000000 */
[----:B------:R-:W-:Y:S01]  /*108b0*/  HFMA2.MMA R190, -RZ, RZ, 0, 0 ;  /* 0x00000000ffbe7435 */ /* 0x000fe200000001ff */
[----:B------:R-:W-:Y:S01]  /*108c0*/  MOV R189, RZ ;  /* 0x000000ff00bd7202 */ /* 0x000fe20000000f00 */
[----:B------:R-:W-:Y:S01]  /*108d0*/  @!P2 FMUL R185, R180, R132 ;  /* 0x00000084b4b9a220 */ /* 0x000fe20000400000 */
[----:B------:R-:W-:Y:S01]  /*108e0*/  @!P2 FMUL R188, R181, R133 ;  /* 0x00000085b5bca220 */ /* 0x000fe20000400000 */
[----:B----4-:R-:W-:Y:S01]  /*108f0*/  FADD R130, R130, R252 ;  /* 0x000000fc82827221 */ /* 0x010fe20000000000 */
[--C-:B------:R-:W-:Y:S01]  /*10900*/  @!P3 HADD2.F32 R190, -RZ, R131.reuse.H0_H0 ;  /* 0x20000083ffbeb230 */ /* 0x100fe20000004100 */
[----:B------:R-:W-:Y:S01]  /*10910*/  ISETP.GE.AND P5, PT, R125, R199, PT ;  /* 0x000000c77d00720c */ /* 0x000fe20003fa6270 */
[----:B------:R-:W-:Y:S01]  /*10920*/  @!P3 HADD2.F32 R189, -RZ, R131.H1_H1 ;  /* 0x30000083ffbdb230 */ /* 0x000fe20000004100 */
[----:B------:R-:W4:Y:S01]  /*10930*/  @!P0 LDG.E.64 R116, desc[UR4][R126.64+0x7a00] ;  /* 0x007a00047e748981 */ /* 0x000f22000c1e1b00 */
[----:B--2---:R-:W-:Y:S01]  /*10940*/  FADD R131, R130, R204 ;  /* 0x000000cc82837221 */ /* 0x004fe20000000000 */
[----:B------:R-:W-:-:S02]  /*10950*/  @!P3 HADD2.F32 R130, -RZ, R134.H0_H0 ;  /* 0x20000086ff82b230 */ /* 0x000fc40000004100 */
[----:B------:R-:W2:Y:S01]  /*10960*/  LDL R204, [R1+0xd1c] ;  /* 0x000d1c0001cc7983 */ /* 0x000ea20000100800 */
[----:B------:R-:W-:Y:S01]  /*10970*/  FADD R131, R131, R191 ;  /* 0x000000bf83837221 */ /* 0x000fe20000000000 */
[----:B------:R-:W-:Y:S02]  /*10980*/  HFMA2.MMA R191, -RZ, RZ, 0, 0 ;  /* 0x00000000ffbf7435 */ /* 0x000fe400000001ff */
[----:B------:R-:W4:Y:S01]  /*10990*/  @!P1 LDG.E.64 R128, desc[UR4][R112.64+0x7c00] ;  /* 0x007c000470809981 */ /* 0x000f22000c1e1b00 */
[----:B------:R-:W-:Y:S01]  /*109a0*/  FADD R131, R131, R108 ;  /* 0x0000006c83837221 */ /* 0x000fe20000000000 */
[----:B------:R-:W-:Y:S02]  /*109b0*/  IADD3 R108, R110, 0x3e80, RZ ;  /* 0x00003e806e6c7810 */ /* 0x000fe40007ffe0ff */
[----:B------:R-:W4:Y:S01]  /*109c0*/  @!P5 LDG.E.64 R114, desc[UR4][R112.64+0x7b00] ;  /* 0x007b00047072d981 */ /* 0x000f22000c1e1b00 */
[----:B------:R-:W-:Y:S01]  /*109d0*/  @!P3 FMUL R191, R187, R130 ;  /* 0x00000082bbbfb220 */ /* 0x000fe20000400000 */
[----:B------:R-:W-:-:S02]  /*109e0*/  FADD R130, R131, R109 ;  /* 0x0000006d83827221 */ /* 0x000fc40000000000 */
[----:B------:R0:W-:Y:S04]  /*109f0*/  STL [R1+0x920], R108 ;  /* 0x0009206c01007387 */ /* 0x0001e80000100800 */
[----:B------:R-:W4:Y:S01]  /*10a00*/  LDL R109, [R1+0xd00] ;  /* 0x000d0000016d7983 */ /* 0x000f220000100800 */
[----:B------:R-:W-:Y:S01]  /*10a10*/  ISETP.GE.AND P2, PT, R108, R199, PT ;  /* 0x000000c76c00720c */ /* 0x000fe20003f46270 */
[----:B------:R-:W-:Y:S02]  /*10a20*/  FADD R130, R130, R193 ;  /* 0x000000c182827221 */ /* 0x000fe40000000000 */
[----:B------:R-:W4:Y:S04]  /*10a30*/  LDL R252, [R1+0xd08] ;  /* 0x000d080001fc7983 */ /* 0x000f280000100800 */
[----:B0-----:R-:W4:Y:S01]  /*10a40*/  LDL R108, [R1+0xd04] ;  /* 0x000d0400016c7983 */ /* 0x001f220000100800 */
[----:B------:R-:W-:-:S03]  /*10a50*/  @!P3 HADD2.F32 R134, -RZ, R134.H1_H1 ;  /* 0x30000086ff86b230 */ /* 0x000fc60000004100 */
[----:B------:R-:W4:Y:S01]  /*10a60*/  LDL R205, [R1+0xc8c] ;  /* 0x000c8c0001cd7983 */ /* 0x000f220000100800 */
[----:B------:R-:W-:-:S03]  /*10a70*/  FADD R130, R130, R203 ;  /* 0x000000cb82827221 */ /* 0x000fc60000000000 */
[----:B------:R-:W4:Y:S01]  /*10a80*/  LDL R203, [R1+0xc6c] ;  /* 0x000c6c0001cb7983 */ /* 0x000f220000100800 */
[----:B------:R-:W-:Y:S01]  /*10a90*/  FADD R131, R130, R192 ;  /* 0x000000c082837221 */ /* 0x000fe20000000000 */
[----:B------:R-:W-:Y:S01]  /*10aa0*/  MOV R193, RZ ;  /* 0x000000ff00c17202 */ /* 0x000fe20000000f00 */
[----:B------:R-:W-:Y:S01]  /*10ab0*/  @!P3 FMUL R193, R186, R134 ;  /* 0x00000086bac1b220 */ /* 0x000fe20000400000 */
[----:B------:R-:W4:Y:S04]  /*10ac0*/  LDL R250, [R1+0xcd8] ;  /* 0x000cd80001fa7983 */ /* 0x000f280000100800 */
[----:B------:R-:W4:Y:S04]  /*10ad0*/  @!P5 LDG.E.64 R124, desc[UR4][R126.64+0x7b00] ;  /* 0x007b00047e7cd981 */ /* 0x000f28000c1e1b00 */
[----:B------:R-:W4:Y:S01]  /*10ae0*/  @!P1 LDG.E.64 R132, desc[UR4][R126.64+0x7c00] ;  /* 0x007c00047e849981 */ /* 0x000f22000c1e1b00 */
        /* <DEDUP_REMOVED lines=8> */
[----:B----4-:R-:W-:Y:S02]  /*10b70*/  FADD R136, R136, R109 ;  /* 0x0000006d88887221 */ /* 0x010fe40000000000 */
[----:B------:R-:W4:Y:S02]  /*10b80*/  LDL R109, [R1+0xcc4] ;  /* 0x000cc400016d7983 */ /* 0x000f240000100800 */
[----:B------:R-:W-:-:S04]  /*10b90*/  FADD R136, R136, R108 ;  /* 0x0000006c88887221 */ /* 0x000fc80000000000 */
[----:B------:R-:W-:-:S04]  /*10ba0*/  FADD R136, R136, R252 ;  /* 0x000000fc88887221 */ /* 0x000fc80000000000 */
[----:B------:R-:W-:Y:S01]  /*10bb0*/  FADD R138, R136, R203 ;  /* 0x000000cb888a7221 */ /* 0x000fe20000000000 */
[----:B------:R-:W-:Y:S01]  /*10bc0*/  CS2R R194, SRZ ;  /* 0x0000000000c27805 */ /* 0x000fe2000001ff00 */
[----:B------:R-:W-:Y:S02]  /*10bd0*/  @!P4 HADD2.F32 R136, -RZ, R142.H0_H0 ;  /* 0x2000008eff88c230 */ /* 0x000fe40000004100 */
[----:B------:R-:W-:Y:S02]  /*10be0*/  @!P4 HADD2.F32 R194, -RZ, R140.H1_H1 ;  /* 0x3000008cffc2c230 */ /* 0x000fe40000004100 */
[----:B------:R-:W-:Y:S02]  /*10bf0*/  @!P4 HADD2.F32 R142, -RZ, R142.H1_H1 ;  /* 0x3000008eff8ec230 */ /* 0x000fe40000004100 */
[----:B------:R-:W-:Y:S01]  /*10c00*/  @!P4 HADD2.F32 R195, -RZ, R140.H0_H0 ;  /* 0x2000008cffc3c230 */ /* 0x000fe20000004100 */
[----:B------:R-:W-:-:S05]  /*10c10*/  HFMA2.MMA R140, -RZ, RZ, 0, 0 ;  /* 0x00000000ff8c7435 */ /* 0x000fca00000001ff */
[----:B------:R-:W-:Y:S01]  /*10c20*/  @!P4 HADD2.F32 R140, -RZ, R141.H0_H0 ;  /* 0x2000008dff8cc230 */ /* 0x000fe20000004100 */
[----:B------:R-:W-:Y:S01]  /*10c30*/  IADD3 R108, R110, 0x3f00, RZ ;  /* 0x00003f006e6c7810 */ /* 0x000fe20007ffe0ff */
[----:B------:R-:W-:Y:S01]  /*10c40*/  HFMA2.MMA R192, -RZ, RZ, 0, 0 ;  /* 0x00000000ffc07435 */ /* 0x000fe200000001ff */
[--C-:B------:R-:W-:Y:S01]  /*10c50*/  @!P3 HADD2.F32 R130, -RZ, R135.reuse.H0_H0 ;  /* 0x20000087ff82b230 */ /* 0x100fe20000004100 */
[----:B------:R-:W-:Y:S01]  /*10c60*/  MOV R197, RZ ;  /* 0x000000ff00c57202 */ /* 0x000fe20000000f00 */
[----:B------:R-:W-:Y:S01]  /*10c70*/  @!P3 HADD2.F32 R135, -RZ, R135.H1_H1 ;  /* 0x30000087ff87b230 */ /* 0x000fe20000004100 */
[----:B------:R0:W-:Y:S01]  /*10c80*/  STL [R1+0x91c], R108 ;  /* 0x00091c6c01007387 */ /* 0x0001e20000100800 */
[----:B------:R-:W-:Y:S01]  /*10c90*/  @!P4 HADD2.F32 R197, -RZ, R141.H1_H1 ;  /* 0x3000008dffc5c230 */ /* 0x000fe20000004100 */
[----:B------:R-:W-:Y:S01]  /*10ca0*/  HFMA2.MMA R141, -RZ, RZ, 0, 0 ;  /* 0x00000000ff8d7435 */ /* 0x000fe200000001ff */
[----:B------:R-:W-:Y:S01]  /*10cb0*/  MOV R196, RZ ;  /* 0x000000ff00c47202 */ /* 0x000fe20000000f00 */
[----:B------:R-:W4:Y:S01]  /*10cc0*/  LDL R252, [R1+0xca4] ;  /* 0x000ca40001fc7983 */ /* 0x000f220000100800 */
[----:B------:R-:W-:Y:S01]  /*10cd0*/  @!P3 FMUL R192, R190, R130 ;  /* 0x00000082bec0b220 */ /* 0x000fe20000400000 */
[----:B------:R-:W-:Y:S01]  /*10ce0*/  @!P3 FMUL R196, R189, R135 ;  /* 0x00000087bdc4b220 */ /* 0x000fe20000400000 */
[----:B------:R-:W-:Y:S01]  /*10cf0*/  ISETP.GE.AND P3, PT, R108, R199, PT ;  /* 0x000000c76c00720c */ /* 0x000fe20003f66270 */
[----:B------:R-:W4:Y:S01]  /*10d00*/  LDL R203, [R1+0xc2c] ;  /* 0x000c2c0001cb7983 */ /* 0x000f220000100800 */
[----:B------:R-:W-:-:S03]  /*10d10*/  @!P4 FMUL R141, R195, R136 ;  /* 0x00000088c38dc220 */ /* 0x000fc60000400000 */
[----:B0-----:R-:W4:Y:S04]  /*10d20*/  LDL R108, [R1+0xca8] ;  /* 0x000ca800016c7983 */ /* 0x001f280000100800 */
[----:B------:R-:W4:Y:S04]  /*10d30*/  @!P2 LDG.E.64 R130, desc[UR4][R112.64+0x7d00] ;  /* 0x007d00047082a981 */ /* 0x000f28000c1e1b00 */
[----:B------:R-:W4:Y:S04]  /*10d40*/  @!P2 LDG.E.64 R134, desc[UR4][R126.64+0x7d00] ;  /* 0x007d00047e86a981 */ /* 0x000f28000c1e1b00 */
[----:B------:R-:W4:Y:S01]  /*10d50*/  @!P3 LDG.E.64 R136, desc[UR4][R112.64+0x7e00] ;  /* 0x007e00047088b981 */ /* 0x000f22000c1e1b00 */
[----:B---3--:R-:W-:-:S03]  /*10d60*/  FADD R138, R138, R202 ;  /* 0x000000ca8a8a7221 */ /* 0x008fc60000000000 */
[----:B------:R-:W3:Y:S01]  /*10d70*/  LDL R202, [R1+0xc84] ;  /* 0x000c840001ca7983 */ /* 0x000ee20000100800 */
[----:B------:R-:W-:Y:S01]  /*10d80*/  FADD R138, R138, R198 ;  /* 0x000000c68a8a7221 */ /* 0x000fe20000000000 */
[----:B------:R-:W-:-:S03]  /*10d90*/  MOV R198, RZ ;  /* 0x000000ff00c67202 */ /* 0x000fc60000000f00 */
[----:B------:R-:W-:Y:S01]  /*10da0*/  FADD R138, R138, R201 ;  /* 0x000000c98a8a7221 */ /* 0x000fe20000000000 */
[----:B------:R-:W-:Y:S01]  /*10db0*/  @!P4 FMUL R198, R194, R142 ;  /* 0x0000008ec2c6c220 */ /* 0x000fe20000400000 */
[----:B------:R-:W-:Y:S02]  /*10dc0*/  HFMA2.MMA R142, -RZ, RZ, 0, 0 ;  /* 0x00000000ff8e7435 */ /* 0x000fe400000001ff */
[----:B------:R-:W-:Y:S01]  /*10dd0*/  FADD R201, R138, R200 ;  /* 0x000000c88ac97221 */ /* 0x000fe20000000000 */
[--C-:B------:R-:W-:Y:S01]  /*10de0*/  @!P4 HADD2.F32 R200, -RZ, R143.reuse.H0_H0 ;  /* 0x2000008fffc8c230 */ /* 0x100fe20000004100 */
[----:B------:R-:W3:Y:S02]  /*10df0*/  @!P3 LDG.E.64 R138, desc[UR4][R126.64+0x7e00] ;  /* 0x007e00047e8ab981 */ /* 0x000ee4000c1e1b00 */
[----:B------:R-:W-:Y:S02]  /*10e00*/  FADD R201, R201, R205 ;  /* 0x000000cdc9c97221 */ /* 0x000fe40000000000 */
[----:B------:R-:W-:Y:S01]  /*10e10*/  @!P4 FMUL R142, R140, R200 ;  /* 0x000000c88c8ec220 */ /* 0x000fe20000400000 */
[----:B------:R-:W3:Y:S01]  /*10e20*/  LDL.LU R205, [R1+0xdbc] ;  /* 0x000dbc0001cd7983 */ /* 0x000ee20000300800 */
[----:B--2---:R-:W-:Y:S01]  /*10e30*/  FADD R200, R201, R204 ;  /* 0x000000ccc9c87221 */ /* 0x004fe20000000000 */
[----:B------:R-:W-:Y:S01]  /*10e40*/  @!P4 HADD2.F32 R201, -RZ, R143.H1_H1 ;  /* 0x3000008fffc9c230 */ /* 0x000fe20000004100 */
[----:B------:R-:W-:Y:S01]  /*10e50*/  MOV R143, RZ ;  /* 0x000000ff008f7202 */ /* 0x000fe20000000f00 */
[----:B------:R-:W2:Y:S03]  /*10e60*/  LDL R204, [R1+0xc68] ;  /* 0x000c680001cc7983 */ /* 0x000ea60000100800 */
[----:B------:R-:W-:-:S02]  /*10e70*/  @!P4 FMUL R143, R197, R201 ;  /* 0x000000c9c58fc220 */ /* 0x000fc40000400000 */
[----:B------:R-:W3:Y:S01]  /*10e80*/  LDL R201, [R1+0xc80] ;  /* 0x000c800001c97983 */ /* 0x000ee20000100800 */
[----:B----4-:R-:W-:-:S03]  /*10e90*/  FADD R200, R200, R109 ;  /* 0x0000006dc8c87221 */ /* 0x010fc60000000000 */
[----:B------:R-:W4:Y:S01]  /*10ea0*/  LDL R109, [R1+0xc48] ;  /* 0x000c4800016d7983 */ /* 0x000f220000100800 */
[----:B------:R-:W-:Y:S01]  /*10eb0*/  FADD R200, R200, R250 ;  /* 0x000000fac8c87221 */ /* 0x000fe20000000000 */
[----:B------:R-:W-:-:S04]  /*10ec0*/  IADD3 R250, R110, 0x3f80, RZ ;  /* 0x00003f806efa7810 */ /* 0x000fc80007ffe0ff */
[----:B------:R-:W-:Y:S01]  /*10ed0*/  ISETP.GE.AND P4, PT, R250, R199, PT ;  /* 0x000000c7fa00720c */ /* 0x000fe20003f86270 */
[----:B------:R0:W-:Y:S04]  /*10ee0*/  STL [R1+0x368], R250 ;  /* 0x000368fa01007387 */ /* 0x0001e80000100800 */
[----:B0-----:R-:W4:Y:S04]  /*10ef0*/  LDL.LU R250, [R1+0xdb8] ;  /* 0x000db80001fa7983 */ /* 0x001f280000300800 */
[----:B------:R-:W2:Y:S04]  /*10f00*/  LDL R199, [R1+0xcac] ;  /* 0x000cac0001c77983 */ /* 0x000ea80000100800 */
[----:B------:R-:W4:Y:S04]  /*10f10*/  @!P4 LDG.E.64 R112, desc[UR4][R112.64+0x7f00] ;  /* 0x007f00047070c981 */ /* 0x000f28000c1e1b00 */
[----:B------:R-:W4:Y:S01]  /*10f20*/  @!P4 LDG.E.64 R126, desc[UR4][R126.64+0x7f00] ;  /* 0x007f00047e7ec981 */ /* 0x000f22000c1e1b00 */
[----:B------:R-:W-:-:S03]  /*10f30*/  FADD R200, R200, R252 ;  /* 0x000000fcc8c87221 */ /* 0x000fc60000000000 */
[----:B------:R-:W4:Y:S01]  /*10f40*/  LDL.LU R252, [R1+0xdb4] ;  /* 0x000db40001fc7983 */ /* 0x000f220000300800 */
[----:B------:R-:W-:-:S03]  /*10f50*/  FADD R200, R200, R108 ;  /* 0x0000006cc8c87221 */ /* 0x000fc60000000000 */
[----:B------:R-:W4:Y:S01]  /*10f60*/  LDL.LU R108, [R1+0xdb0] ;  /* 0x000db000016c7983 */ /* 0x000f220000300800 */
[----:B--2---:R-:W-:-:S03]  /*10f70*/  FADD R199, R200, R199 ;  /* 0x000000c7c8c77221 */ /* 0x004fc60000000000 */
[----:B------:R-:W2:Y:S02]  /*10f80*/  LDL R200, [R1+0xca0] ;  /* 0x000ca00001c87983 */ /* 0x000ea40000100800 */
[----:B--2---:R-:W-:Y:S01]  /*10f90*/  FADD R199, R199, R200 ;  /* 0x000000c8c7c77221 */ /* 0x004fe20000000000 */
[----:B------:R-:W-:-:S03]  /*10fa0*/  HFMA2.MMA R200, -RZ, RZ, 0, 0 ;  /* 0x00000000ffc87435 */ /* 0x000fc600000001ff */
[----:B---3--:R-:W-:Y:S01]  /*10fb0*/  FADD R201, R199, R201 ;  /* 0x000000c9c7c97221 */ /* 0x008fe20000000000 */
[----:B------:R-:W-:Y:S01]  /*10fc0*/  MOV R199, RZ ;  /* 0x000000ff00c77202 */ /* 0x000fe20000000f00 */
[--C-:B------:R-:W-:Y:S02]  /*10fd0*/  @!P6 HADD2.F32 R200, -RZ, R118.reuse.H0_H0 ;  /* 0x20000076ffc8e230 */ /* 0x100fe40000004100 */
[----:B------:R-:W-:Y:S01]  /*10fe0*/  FADD R201, R201, R202 ;  /* 0x000000cac9c97221 */ /* 0x000fe20000000000 */
[----:B------:R-:W-:Y:S01]  /*10ff0*/  @!P6 HADD2.F32 R199, -RZ, R118.H1_H1 ;  /* 0x30000076ffc7e230 */ /* 0x000fe20000004100 */
[----:B------:R-:W2:Y:S04]  /*11000*/  LDL.LU R202, [R1+0xdac] ;  /* 0x000dac0001ca7983 */ /* 0x000ea80000300800 */
[----:B------:R-:W3:Y:S02]  /*11010*/  LDL R118, [R1+0xc88] ;  /* 0x000c880001767983 */ /* 0x000ee40000100800 */
[----:B---3--:R-:W-:-:S04]  /*11020*/  FADD R118, R201, R118 ;  /* 0x00000076c9767221 */ /* 0x008fc80000000000 */
[----:B--2---:R-:W-:-:S04]  /*11030*/  FADD R202, R118, R202 ;  /* 0x000000ca76ca7221 */ /* 0x004fc80000000000 */
[----:B------:R-:W-:Y:S02]  /*11040*/  FADD R202, R202, R203 ;  /* 0x000000cbcaca7221 */ /* 0x000fe40000000000 */
[----:B------:R-:W2:Y:S01]  /*11050*/  LDL.LU R203, [R1+0xda8] ;  /* 0x000da80001cb7983 */ /* 0x000ea20000300800 */
[----:B------:R-:W-:Y:S01]  /*11060*/  HFMA2.MMA R201, -RZ, RZ, 0, 0 ;  /* 0x00000000ffc97435 */ /* 0x000fe200000001ff */
[----:B------:R-:W-:Y:S01]  /*11070*/  MOV R118, RZ ;  /* 0x000000ff00767202 */ /* 0x000fe20000000f00 */
[----:B------:R-:W-:-:S03]  /*11080*/  @!P6 HADD2.F32 R118, -RZ, R119.H1_H1 ;  /* 0x30000077ff76e230 */ /* 0x000fc60000004100 */
[----:B------:R-:W-:Y:S01]  /*11090*/  @!P6 HADD2.F32 R201, -RZ, R119.H0_H0 ;  /* 0x20000077ffc9e230 */ /* 0x000fe20000004100 */
[----:B------:R-:W-:Y:S01]  /*110a0*/  HFMA2.MMA R119, -RZ, RZ, 0, 0 ;  /* 0x00000000ff777435 */ /* 0x000fe200000001ff */
[----:B--2---:R-:W-:Y:S01]  /*110b0*/  FADD R203, R202, R203 ;  /* 0x000000cbcacb7221 */ /* 0x004fe20000000000 */
[----:B------:R-:W-:-:S03]  /*110c0*/  @!P6 HADD2.F32 R202, -RZ, R120.H0_H0 ;  /* 0x20000078ffcae230 */ /* 0x000fc60000004100 */
[----:B------:R-:W-:Y:S02]  /*110d0*/  FADD R203, R203, R204 ;  /* 0x000000cccbcb7221 */ /* 0x000fe40000000000 */
[----:B------:R-:W2:Y:S01]  /*110e0*/  LDL.LU R204, [R1+0xda4] ;  /* 0x000da40001cc7983 */ /* 0x000ea20000300800 */
[----:B------:R-:W-:-:S03]  /*110f0*/  @!P6 FMUL R119, R200, R202 ;  /* 0x000000cac877e220 */ /* 0x000fc60000400000 */
[----:B------:R-:W3:Y:S02]  /*11100*/  LDL R202, [R1+0xc44] ;  /* 0x000c440001ca7983 */ /* 0x000ee40000100800 */
[----:B---3--:R-:W-:-:S04]  /*11110*/  FADD R202, R203, R202 ;  /* 0x000000cacbca7221 */ /* 0x008fc80000000000 */
[----:B----4-:R-:W-:Y:S02]  /*11120*/  FADD R202, R202, R109 ;  /* 0x0000006dcaca7221 */ /* 0x010fe40000000000 */
[----:B------:R-:W3:Y:S01]  /*11130*/  LDL.LU R109, [R1+0xda0] ;  /* 0x000da000016d7983 */ /* 0x000ee20000300800 */
[----:B------:R-:W-:Y:S01]  /*11140*/  @!P6 HADD2.F32 R203, -RZ, R120.H1_H1 ;  /* 0x30000078ffcbe230 */ /* 0x000fe20000004100 */
[----:B------:R-:W-:Y:S01]  /*11150*/  MOV R120, RZ ;  /* 0x000000ff00787202 */ /* 0x000fe20000000f00 */
[----:B--2---:R-:W-:Y:S01]  /*11160*/  FADD R204, R202, R204 ;  /* 0x000000cccacc7221 */ /* 0x004fe20000000000 */
[----:B------:R-:W-:Y:S02]  /*11170*/  HFMA2.MMA R202, -RZ, RZ, 0, 0 ;  /* 0x00000000ffca7435 */ /* 0x000fe400000001ff */
[----:B------:R-:W-:Y:S01]  /*11180*/  @!P6 FMUL R120, R199, R203 ;  /* 0x000000cbc778e220 */ /* 0x000fe20000400000 */
[----:B------:R-:W-:Y:S02]  /*11190*/  @!P6 HADD2.F32 R203, -RZ, R121.H0_H0 ;  /* 0x20000079ffcbe230 */ /* 0x000fe40000004100 */
[----:B------:R-:W-:-:S02]  /*111a0*/  FADD R204, R204, R108 ;  /* 0x0000006ccccc7221 */ /* 0x000fc40000000000 */
[----:B------:R0:W5:Y:S01]  /*111b0*/  LDL.LU R108, [R1+0xd9c] ;  /* 0x000d9c00016c7983 */ /* 0x0001620000300800 */
[----:B------:R-:W-:Y:S01]  /*111c0*/  @!P6 FMUL R202, R201, R203 ;  /* 0x000000cbc9cae220 */ /* 0x000fe20000400000 */
[----:B------:R-:W-:-:S04]  /*111d0*/  FADD R203, R204, R252 ;  /* 0x000000fccccb7221 */ /* 0x000fc80000000000 */
[----:B------:R-:W-:-:S04]  /*111e0*/  FADD R203, R203, R250 ;  /* 0x000000facbcb7221 */ /* 0x000fc80000000000 */
[----:B------:R-:W-:-:S04]  /*111f0*/  FADD R205, R203, R205 ;  /* 0x000000cdcbcd7221 */ /* 0x000fc80000000000 */
[----:B------:R-:W-:-:S04]  /*11200*/  FADD R205, R205, R226 ;  /* 0x000000e2cdcd7221 */ /* 0x000fc80000000000 */
[----:B------:R-:W-:Y:S01]  /*11210*/  FADD R206, R205, R206 ;  /* 0x000000cecdce7221 */ /* 0x000fe20000000000 */
[----:B------:R-:W-:-:S03]  /*11220*/  @!P6 HADD2.F32 R204, -RZ, R121.H1_H1 ;  /* 0x30000079ffcce230 */ /* 0x000fc60000004100 */
[----:B------:R-:W-:Y:S01]  /*11230*/  FADD R206, R206, R225 ;  /* 0x000000e1cece7221 */ /* 0x000fe20000000000 */
[----:B------:R-:W-:Y:S01]  /*11240*/  HFMA2.MMA R203, -RZ, RZ, 0, 0 ;  /* 0x00000000ffcb7435 */ /* 0x000fe200000001ff */
[----:B------:R-:W-:Y:S02]  /*11250*/  MOV R121, RZ ;  /* 0x000000ff00797202 */ /* 0x000fe40000000f00 */
[----:B------:R-:W-:Y:S01]  /*11260*/  FADD R207, R206, R207 ;  /* 0x000000cfcecf7221 */ /* 0x000fe20000000000 */
[----:B------:R-:W-:Y:S01]  /*11270*/  HFMA2.MMA R205, -RZ, RZ, 0, 0 ;  /* 0x00000000ffcd7435 */ /* 0x000fe200000001ff */
[----:B------:R-:W-:Y:S01]  /*11280*/  @!P6 FMUL R121, R118, R204 ;  /* 0x000000cc7679e220 */ /* 0x000fe20000400000 */
[----:B------:R-:W-:Y:S01]  /*11290*/  MOV R204, RZ ;  /* 0x000000ff00cc7202 */ /* 0x000fe20000000f00 */
[----:B------:R-:W-:Y:S01]  /*112a0*/  FADD R207, R207, R224 ;  /* 0x000000e0cfcf7221 */ /* 0x000fe20000000000 */
[--C-:B------:R-:W-:Y:S02]  /*112b0*/  @!P0 HADD2.F32 R203, -RZ, R122.reuse.H0_H0 ;  /* 0x2000007affcb8230 */ /* 0x100fe40000004100 */
[----:B------:R-:W-:Y:S01]  /*112c0*/  @!P0 HADD2.F32 R204, -RZ, R122.H1_H1 ;  /* 0x3000007affcc8230 */ /* 0x000fe20000004100 */
[----:B------:R-:W-:Y:S01]  /*112d0*/  MOV R122, RZ ;  /* 0x000000ff007a7202 */ /* 0x000fe20000000f00 */
[----:B------:R-:W-:-:S02]  /*112e0*/  @!P0 HADD2.F32 R205, -RZ, R123.H0_H0 ;  /* 0x2000007bffcd8230 */ /* 0x000fc40000004100 */
[----:B------:R-:W-:Y:S01]  /*112f0*/  FADD R207, R207, R223 ;  /* 0x000000dfcfcf7221 */ /* 0x000fe20000000000 */
[----:B------:R-:W-:Y:S01]  /*11300*/  @!P0 HADD2.F32 R122, -RZ, R123.H1_H1 ;  /* 0x3000007bff7a8230 */ /* 0x000fe20000004100 */
[----:B------:R-:W-:Y:S01]  /*11310*/  HFMA2.MMA R123, -RZ, RZ, 0, 0 ;  /* 0x00000000ff7b7435 */ /* 0x000fe200000001ff */
[--C-:B------:R-:W-:Y:S02]  /*11320*/  @!P0 HADD2.F32 R206, -RZ, R116.reuse.H0_H0 ;  /* 0x20000074ffce8230 */ /* 0x100fe40000004100 */
[----:B------:R-:W-:Y:S01]  /*11330*/  FADD R207, R207, R222 ;  /* 0x000000decfcf7221 */ /* 0x000fe20000000000 */
[----:B------:R-:W-:Y:S02]  /*11340*/  @!P0 HADD2.F32 R116, -RZ, R116.H1_H1 ;  /* 0x30000074ff748230 */ /* 0x000fe40000004100 */
[----:B------:R-:W-:Y:S01]  /*11350*/  @!P0 FMUL R123, R203, R206 ;  /* 0x000000cecb7b8220 */ /* 0x000fe20000400000 */
[----:B------:R-:W-:Y:S02]  /*11360*/  MOV R206, RZ ;  /* 0x000000ff00ce7202 */ /* 0x000fe40000000f00 */
[----:B------:R-:W-:Y:S01]  /*11370*/  @!P0 FMUL R206, R204, R116 ;  /* 0x00000074ccce8220 */ /* 0x000fe20000400000 */
[----:B------:R-:W-:Y:S01]  /*11380*/  FADD R208, R207, R208 ;  /* 0x000000d0cfd07221 */ /* 0x000fe20000000000 */
[----:B------:R-:W-:Y:S01]  /*11390*/  HFMA2.MMA R116, -RZ, RZ, 0, 0 ;  /* 0x00000000ff747435 */ /* 0x000fe200000001ff */
[----:B------:R-:W-:-:S02]  /*113a0*/  @!P0 HADD2.F32 R207, -RZ, R117.H0_H0 ;  /* 0x20000075ffcf8230 */ /* 0x000fc40000004100 */
[----:B------:R-:W-:-:S03]  /*113b0*/  FADD R208, R208, R221 ;  /* 0x000000ddd0d07221 */ /* 0x000fc60000000000 */
        /* <DEDUP_REMOVED lines=42> */
[----:B------:R-:W-:Y:S01]  /*11660*/  @!P5 FMUL R212, R114, R125 ;  /* 0x0000007d72d4d220 */ /* 0x000fe20000400000 */
[----:B------:R-:W-:Y:S01]  /*11670*/  MOV R125, RZ ;  /* 0x000000ff007d7202 */ /* 0x000fe20000000f00 */
[--C-:B------:R-:W-:Y:S02]  /*11680*/  @!P1 HADD2.F32 R211, -RZ, R128.reuse.H0_H0 ;  /* 0x20000080ffd39230 */ /* 0x100fe40000004100 */
[----:B------:R-:W-:Y:S01]  /*11690*/  FADD R215, R214, R173 ;  /* 0x000000add6d77221 */ /* 0x000fe20000000000 */
[----:B------:R-:W-:Y:S01]  /*116a0*/  @!P1 HADD2.F32 R125, -RZ, R128.H1_H1 ;  /* 0x30000080ff7d9230 */ /* 0x000fe20000004100 */
[----:B------:R-:W-:-:S02]  /*116b0*/  HFMA2.MMA R128, -RZ, RZ, 0, 0 ;  /* 0x00000000ff807435 */ /* 0x000fc400000001ff */
[----:B------:R-:W-:Y:S01]  /*116c0*/  FADD R215, R215, R172 ;  /* 0x000000acd7d77221 */ /* 0x000fe20000000000 */
[----:B------:R-:W-:Y:S01]  /*116d0*/  MOV R213, RZ ;  /* 0x000000ff00d57202 */ /* 0x000fe20000000f00 */
[--C-:B------:R-:W-:Y:S02]  /*116e0*/  @!P1 HADD2.F32 R213, -RZ, R129.reuse.H1_H1 ;  /* 0x30000081ffd59230 */ /* 0x100fe40000004100 */
[----:B------:R-:W-:Y:S01]  /*116f0*/  @!P1 HADD2.F32 R128, -RZ, R129.H0_H0 ;  /* 0x20000081ff809230 */ /* 0x000fe20000004100 */
[----:B------:R-:W-:Y:S01]  /*11700*/  HFMA2.MMA R129, -RZ, RZ, 0, 0 ;  /* 0x00000000ff817435 */ /* 0x000fe200000001ff */
[----:B------:R-:W-:Y:S01]  /*11710*/  FADD R215, R215, R175 ;  /* 0x000000afd7d77221 */ /* 0x000fe20000000000 */
[--C-:B------:R-:W-:Y:S02]  /*11720*/  @!P1 HADD2.F32 R214, -RZ, R132.reuse.H0_H0 ;  /* 0x20000084ffd69230 */ /* 0x100fe40000004100 */
[----:B------:R-:W-:Y:S02]  /*11730*/  @!P1 HADD2.F32 R132, -RZ, R132.H1_H1 ;  /* 0x30000084ff849230 */ /* 0x000fe40000004100 */
[----:B------:R-:W-:Y:S01]  /*11740*/  FADD R215, R215, R176 ;  /* 0x000000b0d7d77221 */ /* 0x000fe20000000000 */
[----:B------:R-:W-:Y:S01]  /*11750*/  @!P1 FMUL R129, R211, R214 ;  /* 0x000000d6d3819220 */ /* 0x000fe20000400000 */
[----:B------:R-:W-:Y:S01]  /*11760*/  MOV R214, RZ ;  /* 0x000000ff00d67202 */ /* 0x000fe20000000f00 */
        /* <DEDUP_REMOVED lines=39> */
[----:B------:R-:W-:Y:S01]  /*119e0*/  FADD R219, R219, R120 ;  /* 0x00000078dbdb7221 */ /* 0x000fe20000000000 */
[----:B---3--:R-:W-:Y:S02]  /*119f0*/  ISETP.GE.AND P0, PT, R109, 0x1, PT ;  /* 0x000000016d00780c */ /* 0x008fe40003f06270 */
[----:B------:R0:W5:Y:S01]  /*11a00*/  LDL.LU R109, [R1+0xd98] ;  /* 0x000d9800016d7983 */ /* 0x0001620000300800 */
[----:B------:R-:W-:-:S04]  /*11a10*/  FADD R221, R219, R202 ;  /* 0x000000cadbdd7221 */ /* 0x000fc80000000000 */
[----:B------:R-:W-:Y:S01]  /*11a20*/  FADD R221, R221, R121 ;  /* 0x00000079dddd7221 */ /* 0x000fe20000000000 */
[----:B------:R-:W-:-:S03]  /*11a30*/  @!P2 HADD2.F32 R135, -RZ, R135.H1_H1 ;  /* 0x30000087ff87a230 */ /* 0x000fc60000004100 */
[----:B------:R-:W-:Y:S01]  /*11a40*/  FADD R222, R221, R123 ;  /* 0x0000007bddde7221 */ /* 0x000fe20000000000 */
[----:B------:R-:W-:Y:S01]  /*11a50*/  HFMA2.MMA R219, -RZ, RZ, 0, 0 ;  /* 0x00000000ffdb7435 */ /* 0x000fe200000001ff */
[----:B------:R-:W-:Y:S01]  /*11a60*/  MOV R220, RZ ;  /* 0x000000ff00dc7202 */ /* 0x000fe20000000f00 */
[----:B------:R-:W-:Y:S01]  /*11a70*/  HFMA2.MMA R221, -RZ, RZ, 0, 0 ;  /* 0x00000000ffdd7435 */ /* 0x000fe200000001ff */
[----:B------:R-:W-:Y:S01]  /*11a80*/  FADD R222, R222, R206 ;  /* 0x000000cedede7221 */ /* 0x000fe20000000000 */
[----:B------:R-:W-:Y:S01]  /*11a90*/  @!P2 FMUL R220, R130, R135 ;  /* 0x0000008782dca220 */ /* 0x000fe20000400000 */
[----:B------:R-:W-:Y:S01]  /*11aa0*/  MOV R135, RZ ;  /* 0x000000ff00877202 */ /* 0x000fe20000000f00 */
[--C-:B------:R-:W-:Y:S02]  /*11ab0*/  @!P3 HADD2.F32 R219, -RZ, R136.reuse.H0_H0 ;  /* 0x20000088ffdbb230 */ /* 0x100fe40000004100 */
[----:B------:R-:W-:Y:S01]  /*11ac0*/  FADD R222, R222, R116 ;  /* 0x00000074dede7221 */ /* 0x000fe20000000000 */
[----:B------:R-:W-:Y:S01]  /*11ad0*/  @!P3 HADD2.F32 R135, -RZ, R136.H1_H1 ;  /* 0x30000088ff87b230 */ /* 0x000fe20000004100 */
[----:B------:R-:W-:Y:S01]  /*11ae0*/  MOV R136, RZ ;  /* 0x000000ff00887202 */ /* 0x000fe20000000f00 */
[----:B------:R-:W-:-:S02]  /*11af0*/  @!P3 HADD2.F32 R221, -RZ, R137.H0_H0 ;  /* 0x20000089ffddb230 */ /* 0x000fc40000004100 */
[----:B------:R-:W-:Y:S01]  /*11b00*/  @!P3 HADD2.F32 R136, -RZ, R137.H1_H1 ;  /* 0x30000089ff88b230 */ /* 0x000fe20000004100 */
[----:B------:R-:W-:Y:S01]  /*11b10*/  HFMA2.MMA R137, -RZ, RZ, 0, 0 ;  /* 0x00000000ff897435 */ /* 0x000fe200000001ff */
[----:B------:R-:W-:Y:S02]  /*11b20*/  @!P3 HADD2.F32 R223, -RZ, R138.H0_H0 ;  /* 0x2000008affdfb230 */ /* 0x000fe40000004100 */
[----:B------:R-:W-:-:S04]  /*11b30*/  FADD R222, R222, R208 ;  /* 0x000000d0dede7221 */ /* 0x000fc80000000000 */
[----:B------:R-:W-:Y:S01]  /*11b40*/  FADD R222, R222, R115 ;  /* 0x00000073dede7221 */ /* 0x000fe20000000000 */
[----:B------:R-:W-:Y:S01]  /*11b50*/  @!P3 FMUL R137, R219, R223 ;  /* 0x000000dfdb89b220 */ /* 0x000fe20000400000 */
[----:B------:R-:W-:Y:S02]  /*11b60*/  @!P3 HADD2.F32 R223, -RZ, R138.H1_H1 ;  /* 0x3000008affdfb230 */ /* 0x000fe40000004100 */
[----:B------:R-:W-:Y:S01]  /*11b70*/  FADD R222, R222, R210 ;  /* 0x000000d2dede7221 */ /* 0x000fe20000000000 */
[----:B------:R-:W-:Y:S02]  /*11b80*/  MOV R138, RZ ;  /* 0x000000ff008a7202 */ /* 0x000fe40000000f00 */
[----:B------:R-:W-:Y:S01]  /*11b90*/  @!P3 FMUL R138, R135, R223 ;  /* 0x000000df878ab220 */ /* 0x000fe20000400000 */
[----:B------:R-:W-:-:S04]  /*11ba0*/  FADD R223, R222, R124 ;  /* 0x0000007cdedf7221 */ /* 0x000fc80000000000 */
[----:B------:R-:W-:-:S04]  /*11bb0*/  FADD R223, R223, R212 ;  /* 0x000000d4dfdf7221 */ /* 0x000fc80000000000 */
[----:B------:R-:W-:-:S04]  /*11bc0*/  FADD R223, R223, R129 ;  /* 0x00000081dfdf7221 */ /* 0x000fc80000000000 */
[----:B------:R-:W-:Y:S01]  /*11bd0*/  FADD R223, R223, R214 ;  /* 0x000000d6dfdf7221 */ /* 0x000fe20000000000 */
[----:B------:R-:W-:Y:S01]  /*11be0*/  HFMA2.MMA R222, -RZ, RZ, 0, 0 ;  /* 0x00000000ffde7435 */ /* 0x000fe200000001ff */
[----:B------:R-:W-:Y:S02]  /*11bf0*/  @!P3 HADD2.F32 R224, -RZ, R139.H0_H0 ;  /* 0x2000008bffe0b230 */ /* 0x000fe40000004100 */
[----:B------:R-:W-:-:S04]  /*11c00*/  FADD R225, R223, R132 ;  /* 0x00000084dfe17221 */ /* 0x000fc80000000000 */
[----:B------:R-:W-:Y:S01]  /*11c10*/  FADD R225, R225, R216 ;  /* 0x000000d8e1e17221 */ /* 0x000fe20000000000 */
[----:B------:R-:W-:Y:S01]  /*11c20*/  @!P3 FMUL R222, R221, R224 ;  /* 0x000000e0dddeb220 */ /* 0x000fe20000400000 */
[----:B------:R-:W-:Y:S01]  /*11c30*/  @!P3 HADD2.F32 R224, -RZ, R139.H1_H1 ;  /* 0x3000008bffe0b230 */ /* 0x000fe20000004100 */
[----:B------:R-:W-:Y:S01]  /*11c40*/  HFMA2.MMA R223, -RZ, RZ, 0, 0 ;  /* 0x00000000ffdf7435 */ /* 0x000fe200000001ff */
[----:B------:R-:W-:Y:S01]  /*11c50*/  FADD R226, R225, R131 ;  /* 0x00000083e1e27221 */ /* 0x000fe20000000000 */
[----:B------:R-:W-:Y:S01]  /*11c60*/  MOV R139, RZ ;  /* 0x000000ff008b7202 */ /* 0x000fe20000000f00 */
[----:B------:R-:W-:Y:S01]  /*11c70*/  HFMA2.MMA R225, -RZ, RZ, 0, 0 ;  /* 0x00000000ffe17435 */ /* 0x000fe200000001ff */
[----:B------:R-:W-:Y:S01]  /*11c80*/  @!P3 FMUL R139, R136, R224 ;  /* 0x000000e0888bb220 */ /* 0x000fe20000400000 */
[----:B------:R-:W-:Y:S01]  /*11c90*/  FADD R226, R226, R218 ;  /* 0x000000dae2e27221 */ /* 0x000fe20000000000 */
[----:B------:R-:W-:Y:S01]  /*11ca0*/  MOV R224, RZ ;  /* 0x000000ff00e07202 */ /* 0x000fe20000000f00 */
[----:B------:R-:W-:-:S02]  /*11cb0*/  @!P4 HADD2.F32 R223, -RZ, R112.H0_H0 ;  /* 0x20000070ffdfc230 */ /* 0x000fc40000004100 */
[----:B------:R-:W-:Y:S01]  /*11cc0*/  @!P4 HADD2.F32 R224, -RZ, R112.H1_H1 ;  /* 0x30000070ffe0c230 */ /* 0x000fe20000004100 */
[----:B------:R-:W-:Y:S01]  /*11cd0*/  MOV R112, RZ ;  /* 0x000000ff00707202 */ /* 0x000fe20000000f00 */
[--C-:B------:R-:W-:Y:S02]  /*11ce0*/  @!P4 HADD2.F32 R225, -RZ, R113.reuse.H0_H0 ;  /* 0x20000071ffe1c230 */ /* 0x100fe40000004100 */
[----:B------:R-:W-:Y:S01]  /*11cf0*/  FADD R226, R226, R134 ;  /* 0x00000086e2e27221 */ /* 0x000fe20000000000 */
[----:B------:R-:W-:Y:S01]  /*11d00*/  @!P4 HADD2.F32 R112, -RZ, R113.H1_H1 ;  /* 0x30000071ff70c230 */ /* 0x000fe20000004100 */
[----:B------:R-:W-:Y:S01]  /*11d10*/  HFMA2.MMA R113, -RZ, RZ, 0, 0 ;  /* 0x00000000ff717435 */ /* 0x000fe200000001ff */
[----:B------:R-:W-:Y:S02]  /*11d20*/  @!P4 HADD2.F32 R250, -RZ, R126.H0_H0 ;  /* 0x2000007efffac230 */ /* 0x000fe40000004100 */
[----:B------:R-:W-:-:S03]  /*11d30*/  FADD R226, R226, R220 ;  /* 0x000000dce2e27221 */ /* 0x000fc60000000000 */
[----:B------:R-:W-:Y:S01]  /*11d40*/  @!P4 FMUL R113, R223, R250 ;  /* 0x000000fadf71c220 */ /* 0x000fe20000400000 */
[----:B------:R-:W-:Y:S01]  /*11d50*/  FADD R250, R226, R137 ;  /* 0x00000089e2fa7221 */ /* 0x000fe20000000000 */
[----:B------:R-:W-:-:S03]  /*11d60*/  @!P4 HADD2.F32 R126, -RZ, R126.H1_H1 ;  /* 0x3000007eff7ec230 */ /* 0x000fc60000004100 */
[----:B------:R-:W-:Y:S01]  /*11d70*/  FADD R250, R250, R138 ;  /* 0x0000008afafa7221 */ /* 0x000fe20000000000 */
[----:B------:R-:W-:-:S03]  /*11d80*/  MOV R226, RZ ;  /* 0x000000ff00e27202 */ /* 0x000fc60000000f00 */
[----:B------:R-:W-:Y:S01]  /*11d90*/  FADD R250, R250, R222 ;  /* 0x000000defafa7221 */ /* 0x000fe20000000000 */
[----:B------:R-:W-:Y:S01]  /*11da0*/  @!P4 FMUL R226, R224, R126 ;  /* 0x0000007ee0e2c220 */ /* 0x000fe20000400000 */
        /* <DEDUP_REMOVED lines=19> */
[----:B------:R0:W1:Y:S01]  /*11ee0*/  SHFL.BFLY PT, R252, R250, 0x1, 0x1f ;  /* 0x0c201f00fafc7f89 */ /* 0x00006200000e0000 */
[----:B------:R-:W-:Y:S05]  /*11ef0*/  @!P0 EXIT ;  /* 0x000000000000894d */ /* 0x000fea0003800000 */
[----:B-----5:R2:W-:Y:S01]  /*11f00*/  STL [R1+0xd98], R0 ;  /* 0x000d980001007387 */ /* 0x0205e20000100800 */
[----:B------:R-:W-:Y:S01]  /*11f10*/  ULDC.64 UR6, c[0x0][0x210] ;  /* 0x0000840000067ab9 */ /* 0x000fe20000000a00 */
[----:B--2---:R-:W2:Y:S02]  /*11f20*/  LDC R0, c[0x0][0x230] ;  /* 0x00008c00ff007b82 */ /* 0x004ea40000000800 */
[----:B--2---:R-:W-:Y:S02]  /*11f30*/  ISETP.GE.AND P0, PT, R110, R0, PT ;  /* 0x000000006e00720c */ /* 0x004fe40003f06270 */
[----:B------:R2:W5:Y:S01]  /*11f40*/  LDL.LU R0, [R1+0xd98] ;  /* 0x000d980001007983 */ /* 0x0005620000300800 */
[----:B------:R-:W-:Y:S01]  /*11f50*/  IADD3 R110, P1, R109, UR6, RZ ;  /* 0x000000066d6e7c10 */ /* 0x000fe2000ff3e0ff */
[----:B------:R-:W-:Y:S03]  /*11f60*/  BSSY B0, `(.L_x_6167) ;  /* 0x0000010000007945 */ /* 0x000fe60003800000 */
[----:B------:R-:W-:Y:S01]  /*11f70*/  IADD3.X R111, R108, UR7, RZ, P1, !PT ;  /* 0x000000076c6f7c10 */ /* 0x000fe20008ffe4ff */
[----:B-1----:R-:W-:-:S05]  /*11f80*/  FADD R108, R250, R252 ;  /* 0x000000fcfa6c7221 */ /* 0x002fca0000000000 */
[----:B--2---:R-:W-:Y:S05]  /*11f90*/  @P0 BRA `(.L_x_6168) ;  /* 0x0000000000300947 */ /* 0x004fea0003800000 */
[C---:B------:R-:W-:Y:S01]  /*11fa0*/  FFMA R103, -R108.reuse, R107, R103 ;  /* 0x0000006b6c677223 */ /* 0x040fe20000000167 */
[C---:B------:R-:W-:Y:S01]  /*11fb0*/  FFMA R102, -R108.reuse, R106, R102 ;  /* 0x0000006a6c667223 */ /* 0x040fe20000000166 */
[C---:B------:R-:W-:Y:S01]  /*11fc0*/  FFMA R101, -R108.reuse, R105, R101 ;  /* 0x000000696c657223 */ /* 0x040fe20000000165 */
[----:B------:R-:W-:Y:S01]  /*11fd0*/  ULDC UR6, c[0x0][0x228] ;  /* 0x00008a0000067ab9 */ /* 0x000fe20000000800 */
[----:B------:R-:W-:Y:S01]  /*11fe0*/  FFMA R100, -R108, R104, R100 ;  /* 0x000000686c647223 */ /* 0x000fe20000000164 */
[----:B------:R-:W-:Y:S01]  /*11ff0*/  FMUL R104, R103, UR6 ;  /* 0x0000000667687c20 */ /* 0x000fe20008400000 */
[----:B------:R-:W-:Y:S01]  /*12000*/  FMUL R103, R102, UR6 ;  /* 0x0000000666677c20 */ /* 0x000fe20008400000 */
[----:B------:R-:W-:Y:S01]  /*12010*/  FMUL R102, R101, UR6 ;  /* 0x0000000665667c20 */ /* 0x000fe20008400000 */
[----:B------:R-:W-:-:S03]  /*12020*/  FMUL R101, R100, UR6 ;  /* 0x0000000664657c20 */ /* 0x000fc60008400000 */
[----:B------:R-:W-:Y:S02]  /*12030*/  F2FP.F16.F32.PACK_AB R100, R103, R104 ;  /* 0x000000686764723e */ /* 0x000fe400000000ff */
[----:B------:R-:W-:-:S05]  /*12040*/  F2FP.F16.F32.PACK_AB R101, R101, R102 ;  /* 0x000000666565723e */ /* 0x000fca00000000ff */
[----:B------:R1:W-:Y:S02]  /*12050*/  STG.E.64 desc[UR4][R110.64], R100 ;  /* 0x000000646e007986 */ /* 0x0003e4000c101b04 */
.L_x_6168:
[----:B------:R-:W-:Y:S05]  /*12060*/  BSYNC B0 ;  /* 0x0000000000007941 */ /* 0x000fea0003800000 */
.L_x_6167:
        /* <DEDUP_REMOVED lines=17> */
.L_x_6170:
[----:B------:R-:W-:Y:S05]  /*12180*/  BSYNC B0 ;  /* 0x0000000000007941 */ /* 0x000fea0003800000 */
.L_x_6169:
[----:B-1----:R-:W2:Y:S01]  /*12190*/  LDL.LU R92, [R1+0x938] ;  /* 0x00093800015c7983 */ /* 0x002ea20000300800 */
        /* <DEDUP_REMOVED lines=15> */
.L_x_6172:
[----:B------:R-:W-:Y:S05]  /*12290*/  BSYNC B0 ;  /* 0x0000000000007941 */ /* 0x000fea0003800000 */
.L_x_6171:
        /* <DEDUP_REMOVED lines=16> */
.L_x_6174:
[----:B------:R-:W-:Y:S05]  /*123a0*/  BSYNC B0 ;  /* 0x0000000000007941 */ /* 0x000fea0003800000 */
.L_x_6173:
        /* <DEDUP_REMOVED lines=13> */
[----:B------:R-:W-:Y:S02]  /*12480*/  F2FP.F16.F32.PACK_AB R68, R71, R73 ;  /* 0x000000494744723e */ /* 0x000fe400000000ff */
[----:B------:R-:W-:-:S05]  /*12490*/  F2FP.F16.F32.PACK_AB R69, R69, R70 ;  /* 0x000000464545723e */ /* 0x000fca00000000ff */
[----:B------:R1:W-:Y:S02]  /*124a0*/  STG.E.64 desc[UR4][R110.64+0x400], R68 ;  /* 0x000400446e007986 */ /* 0x0003e4000c101b04 */
.L_x_6176:
[----:B------:R-:W-:Y:S05]  /*124b0*/  BSYNC B0 ;  /* 0x0000000000007941 */ /* 0x000fea0003800000 */
.L_x_6175:
        /* <DEDUP_REMOVED lines=16> */
.L_x_6178:
[----:B------:R-:W-:Y:S05]  /*125c0*/  BSYNC B0 ;  /* 0x0000000000007941 */ /* 0x000fea0003800000 */
.L_x_6177:
[----:B-1----:R-:W2:Y:S01]  /*125d0*/  LDL.LU R60, [R1+0x950] ;  /* 0x00095000013c7983 */ /* 0x002ea20000300800 */
[----:B------:R-:W-:Y:S01]  /*125e0*/  BSSY B0, `(.L_x_6179) ;  /* 0x000000f000007945 */ /* 0x000fe20003800000 */
[----:B--2---:R-:W-:-:S13]  /*125f0*/  ISETP.GE.AND P0, PT, R60, R100, PT ;  /* 0x000000643c00720c */ /* 0x004fda0003f06270 */
[----:B------:R-:W-:Y:S05]  /*12600*/  @P0 BRA `(.L_x_6180) ;  /* 0x0000000000300947 */ /* 0x000fea0003800000 */
[C---:B-----5:R-:W-:Y:S01]  /*12610*/  FFMA R0, -R108.reuse, R0, R5 ;  /* 0x000000006c007223 */ /* 0x060fe20000000105 */
        /* <DEDUP_REMOVED lines=11> */
.L_x_6180:
[----:B------:R-:W-:Y:S05]  /*126d0*/  BSYNC B0 ;  /* 0x0000000000007941 */ /* 0x000fea0003800000 */
.L_x_6179:
        /* <DEDUP_REMOVED lines=33> */
[----:B------:R-:W-:Y:S02]  /*128f0*/  F2FP.F16.F32.PACK_AB R2, R2, R9 ;  /* 0x000000090202723e */ /* 0x000fe400000000ff */
[----:B------:R-:W-:-:S05]  /*12900*/  F2FP.F16.F32.PACK_AB R3, R3, R11 ;  /* 0x0000000b0303723e */ /* 0x000fca00000000ff */
[----:B------:R1:W-:Y:S02]  /*12910*/  STG.E.64 desc[UR4][R110.64+0x700], R2 ;  /* 0x000700026e007986 */ /* 0x0003e4000c101b04 */
.L_x_6182:
[----:B------:R-:W-:Y:S05]  /*12920*/  BSYNC B0 ;  /* 0x0000000000007941 */ /* 0x000fea0003800000 */
.L_x_6181:
        /* <DEDUP_REMOVED lines=16> */
.L_x_6184:
[----:B------:R-:W-:Y:S05]  /*12a30*/  BSYNC B0 ;  /* 0x0000000000007941 */ /* 0x000fea0003800000 */
.L_x_6183:
        /* <DEDUP_REMOVED lines=16> */
.L_x_6186:
[----:B------:R-:W-:Y:S05]  /*12b40*/  BSYNC B0 ;  /* 0x0000000000007941 */ /* 0x000fea0003800000 */
.L_x_6185:
        /* <DEDUP_REMOVED lines=16> */
.L_x_6188:
[----:B------:R-:W-:Y:S05]  /*12c50*/  BSYNC B0 ;  /* 0x0000000000007941 */ /* 0x000fea0003800000 */
.L_x_6187:
        /* <DEDUP_REMOVED lines=16> */
.L_x_6190:
[----:B------:R-:W-:Y:S05]  /*12d60*/  BSYNC B0 ;  /* 0x0000000000007941 */ /* 0x000fea0003800000 */
.L_x_6189:
        /* <DEDUP_REMOVED lines=16> */
.L_x_6192:
[----:B------:R-:W-:Y:S05]  /*12e70*/  BSYNC B0 ;  /* 0x0000000000007941 */ /* 0x000fea0003800000 */
.L_x_6191:
        /* <DEDUP_REMOVED lines=13> */
[C---:B--2---:R-:W-:Y:S01]  /*12f50*/  FFMA R2, -R108.reuse, R2, R10 ;  /* 0x000000026c027223 */ /* 0x044fe2000000010a */
[C---:B---3--:R-:W-:Y:S01]  /*12f60*/  FFMA R3, -R108.reuse, R3, R9 ;  /* 0x000000036c037223 */ /* 0x048fe20000000109 */
[----:B----4-:R-:W-:-:S04]  /*12f70*/  FFMA R4, -R108, R4, R8 ;  /* 0x000000046c047223 */ /* 0x010fc80000000108 */
[----:B------:R-:W-:Y:S01]  /*12f80*/  FMUL R4, R4, UR6 ;  /* 0x0000000604047c20 */ /* 0x000fe20008400000 */
[----:B-----5:R-:W-:Y:S01]  /*12f90*/  FFMA R5, -R108, R5, R6 ;  /* 0x000000056c057223 */ /* 0x020fe20000000106 */
[----:B------:R-:W-:Y:S01]  /*12fa0*/  FMUL R6, R2, UR6 ;  /* 0x0000000602067c20 */ /* 0x000fe20008400000 */
[----:B------:R-:W-:Y:S02]  /*12fb0*/  FMUL R2, R3, UR6 ;  /* 0x0000000603027c20 */ /* 0x000fe40008400000 */
[----:B------:R-:W-:-:S03]  /*12fc0*/  FMUL R3, R5, UR6 ;  /* 0x0000000605037c20 */ /* 0x000fc60008400000 */
[----:B------:R-:W-:Y:S02]  /*12fd0*/  F2FP.F16.F32.PACK_AB R2, R2, R6 ;  /* 0x000000060202723e */ /* 0x000fe400000000ff */
[----:B------:R-:W-:-:S05]  /*12fe0*/  F2FP.F16.F32.PACK_AB R3, R3, R4 ;  /* 0x000000040303723e */ /* 0x000fca00000000ff */
[----:B------:R1:W-:Y:S02]  /*12ff0*/  STG.E.64 desc[UR4][R110.64+0xd00], R2 ;  /* 0x000d00026e007986 */ /* 0x0003e4000c101b04 */
.L_x_6194:
[----:B------:R-:W-:Y:S05]  /*13000*/  BSYNC B0 ;  /* 0x0000000000007941 */ /* 0x000fea0003800000 */
.L_x_6193:
        /* <DEDUP_REMOVED lines=30> */
.L_x_6196:
[----:B------:R-:W-:Y:S05]  /*131f0*/  BSYNC B0 ;  /* 0x0000000000007941 */ /* 0x000fea0003800000 */
.L_x_6195:
        /* <DEDUP_REMOVED lines=26> */
.L_x_6198:
[----:B------:R-:W-:Y:S05]  /*133a0*/  BSYNC B0 ;  /* 0x0000000000007941 */ /* 0x000fea0003800000 */
.L_x_6197:
        /* <DEDUP_REMOVED lines=24> */
.L_x_6200:
[----:B------:R-:W-:Y:S05]  /*13530*/  BSYNC B0 ;  /* 0x0000000000007941 */ /* 0x000fea0003800000 */
.L_x_6199:
        /* <DEDUP_REMOVED lines=24> */
.L_x_6202:
[----:B------:R-:W-:Y:S05]  /*136c0*/  BSYNC B0 ;  /* 0x0000000000007941 */ /* 0x000fea0003800000 */
.L_x_6201:
        /* <DEDUP_REMOVED lines=24> */
.L_x_6204:
[----:B------:R-:W-:Y:S05]  /*13850*/  BSYNC B0 ;  /* 0x0000000000007941 */ /* 0x000fea0003800000 */
.L_x_6203:
        /* <DEDUP_REMOVED lines=24> */
.L_x_6206:
[----:B------:R-:W-:Y:S05]  /*139e0*/  BSYNC B0 ;  /* 0x0000000000007941 */ /* 0x000fea0003800000 */
.L_x_6205:
        /* <DEDUP_REMOVED lines=24> */
.L_x_6208:
[----:B------:R-:W-:Y:S05]  /*13b70*/  BSYNC B0 ;  /* 0x0000000000007941 */ /* 0x000fea0003800000 */
.L_x_6207:
        /* <DEDUP_REMOVED lines=22> */
[----:B------:R-:W-:Y:S02]  /*13ce0*/  F2FP.F16.F32.PACK_AB R2, R6, R2 ;  /* 0x000000020602723e */ /* 0x000fe400000000ff */
[----:B------:R-:W-:-:S05]  /*13cf0*/  F2FP.F16.F32.PACK_AB R3, R5, R3 ;  /* 0x000000030503723e */ /* 0x000fca00000000ff */
[----:B------:R1:W-:Y:S02]  /*13d00*/  STG.E.64 desc[UR4][R110.64+0x1500], R2 ;  /* 0x001500026e007986 */ /* 0x0003e4000c101b04 */
.L_x_6210:
[----:B------:R-:W-:Y:S05]  /*13d10*/  BSYNC B0 ;  /* 0x0000000000007941 */ /* 0x000fea0003800000 */
.L_x_6209:
        /* <DEDUP_REMOVED lines=30> */
.L_x_6212:
[----:B------:R-:W-:Y:S05]  /*13f00*/  BSYNC B0 ;  /* 0x0000000000007941 */ /* 0x000fea0003800000 */
.L_x_6211:
        /* <DEDUP_REMOVED lines=24> */
.L_x_6214:
[----:B------:R-:W-:Y:S05]  /*14090*/  BSYNC B0 ;  /* 0x0000000000007941 */ /* 0x000fea0003800000 */
.L_x_6213:
        /* <DEDUP_REMOVED lines=26> */
.L_x_6216:
[----:B------:R-:W-:Y:S05]  /*14240*/  BSYNC B0 ;  /* 0x0000000000007941 */ /* 0x000fea0003800000 */
.L_x_6215:
        /* <DEDUP_REMOVED lines=24> */
.L_x_6218:
[----:B------:R-:W-:Y:S05]  /*143d0*/  BSYNC B0 ;  /* 0x0000000000007941 */ /* 0x000fea0003800000 */
.L_x_6217:
        /* <DEDUP_REMOVED lines=21> */
[----:B------:R-:W-:-:S04]  /*14530*/  F2FP.F16.F32.PACK_AB R2, R5, R4 ;  /* 0x000000040502723e */ /* 0x000fc800000000ff */
[----:B------:R-:W-:-:S05]  /*14540*/  F2FP.F16.F32.PACK_AB R3, R6, R3 ;  /* 0x000000030603723e */ /* 0x000fca00000000ff */
[----:B------:R1:W-:Y:S02]  /*14550*/  STG.E.64 desc[UR4][R110.64+0x1a00], R2 ;  /* 0x001a00026e007986 */ /* 0x0003e4000c101b04 */
.L_x_6220:
[----:B------:R-:W-:Y:S05]  /*14560*/  BSYNC B0 ;  /* 0x0000000000007941 */ /* 0x000fea0003800000 */
.L_x_6219:
        /* <DEDUP_REMOVED lines=18> */
[----:B------:R-:W-:Y:S01]  /*14690*/  F2FP.F16.F32.PACK_AB R2, R5, R2 ;  /* 0x000000020502723e */ /* 0x000fe200000000ff */
[----:B------:R-:W-:Y:S01]  /*146a0*/  FMUL R3, R3, UR6 ;  /* 0x0000000603037c20 */ /* 0x000fe20008400000 */
[----:B-----5:R-:W-:-:S04]  /*146b0*/  FFMA R4, -R108, R4, R6 ;  /* 0x000000046c047223 */ /* 0x020fc80000000106 */
[----:B------:R-:W-:-:S05]  /*146c0*/  FMUL R4, R4, UR6 ;  /* 0x0000000604047c20 */ /* 0x000fca0008400000 */
[----:B------:R-:W-:-:S05]  /*146d0*/  F2FP.F16.F32.PACK_AB R3, R4, R3 ;  /* 0x000000030403723e */ /* 0x000fca00000000ff */
[----:B------:R1:W-:Y:S02]  /*146e0*/  STG.E.64 desc[UR4][R110.64+0x1b00], R2 ;  /* 0x001b00026e007986 */ /* 0x0003e4000c101b04 */
.L_x_6222:
[----:B------:R-:W-:Y:S05]  /*146f0*/  BSYNC B0 ;  /* 0x0000000000007941 */ /* 0x000fea0003800000 */
.L_x_6221:
        /* <DEDUP_REMOVED lines=24> */
.L_x_6224:
[----:B------:R-:W-:Y:S05]  /*14880*/  BSYNC B0 ;  /* 0x0000000000007941 */ /* 0x000fea0003800000 */
.L_x_6223:
        /* <DEDUP_REMOVED lines=25> */
.L_x_6226:
[----:B------:R-:W-:Y:S05]  /*14a20*/  BSYNC B0 ;  /* 0x0000000000007941 */ /* 0x000fea0003800000 */
.L_x_6225:
        /* <DEDUP_REMOVED lines=24> */
.L_x_6228:
[----:B------:R-:W-:Y:S05]  /*14bb0*/  BSYNC B0 ;  /* 0x0000000000007941 */ /* 0x000fea0003800000 */
.L_x_6227:
        /* <DEDUP_REMOVED lines=30> */
.L_x_6230:
[----:B------:R-:W-:Y:S05]  /*14da0*/  BSYNC B0 ;  /* 0x0000000000007941 */ /* 0x000fea0003800000 */
.L_x_6229:
        /* <DEDUP_REMOVED lines=24> */
.L_x_6232:
[----:B------:R-:W-:Y:S05]  /*14f30*/  BSYNC B0 ;  /* 0x0000000000007941 */ /* 0x000fea0003800000 */
.L_x_6231:
        /* <DEDUP_REMOVED lines=24> */
.L_x_6234:
[----:B------:R-:W-:Y:S05]  /*150c0*/  BSYNC B0 ;  /* 0x0000000000007941 */ /* 0x000fea0003800000 */
.L_x_6233:
        /* <DEDUP_REMOVED lines=24> */
.L_x_6236:
[----:B------:R-:W-:Y:S05]  /*15250*/  BSYNC B0 ;  /* 0x0000000000007941 */ /* 0x000fea0003800000 */
.L_x_6235:
[----:B-1----:R-:W2:Y:S01]  /*15260*/  LDL.LU R2, [R1+0x350] ;  /* 0x0003500001027983 */ /* 0x002ea20000300800 */
[----:B------:R-:W-:Y:S01]  /*15270*/  BSSY B0, `(.L_x_6237) ;  /* 0x0000018000007945 */ /* 0x000fe20003800000 */
[----:B------:R-:W-:Y:S02]  /*15280*/  SHF.L.U32 R4, R7, 0x2, RZ ;  /* 0x0000000207047819 */ /* 0x000fe400000006ff */
[----:B--2---:R-:W-:Y:S01]  /*15290*/  ISETP.GE.AND P2, PT, R2, R100, PT ;  /* 0x000000640200720c */ /* 0x004fe20003f46270 */
        /* <DEDUP_REMOVED lines=21> */
.L_x_6238:
[----:B------:R-:W-:Y:S05]  /*153f0*/  BSYNC B0 ;  /* 0x0000000000007941 */ /* 0x000fea0003800000 */
.L_x_6237:
        /* <DEDUP_REMOVED lines=27> */
.L_x_6240:
[----:B------:R-:W-:Y:S05]  /*155b0*/  BSYNC B0 ;  /* 0x0000000000007941 */ /* 0x000fea0003800000 */
.L_x_6239:
        /* <DEDUP_REMOVED lines=24> */
.L_x_6242:
[----:B------:R-:W-:Y:S05]  /*15740*/  BSYNC B0 ;  /* 0x0000000000007941 */ /* 0x000fea0003800000 */
.L_x_6241:
        /* <DEDUP_REMOVED lines=24> */
.L_x_6244:
[----:B------:R-:W-:Y:S05]  /*158d0*/  BSYNC B0 ;  /* 0x0000000000007941 */ /* 0x000fea0003800000 */
.L_x_6243:
[----:B------:R-:W-:Y:S01]  /*158e0*/  BSSY B0, `(.L_x_6245) ;  /* 0x0000018000007945 */ /* 0x000fe20003800000 */
[----:B------:R-:W-:Y:S02]  /*158f0*/  IADD3 R7, R4, 0x1480, RZ ;  /* 0x0000148004077810 */ /* 0x000fe40007ffe0ff */
[----:B------:R-:W-:Y:S01]  /*15900*/  ISETP.GE.AND P3, PT, R8, R100, PT ;  /* 0x000000640800720c */ /* 0x000fe20003f66270 */
[----:B------:R-:W-:-:S12]  /*15910*/  @P4 BRA `(.L_x_6246) ;  /* 0x0000000000504947 */ /* 0x000fd80003800000 */
        /* <DEDUP_REMOVED lines=14> */
[----:B------:R-:W-:Y:S01]  /*15a00*/  F2FP.F16.F32.PACK_AB R2, R6, R2 ;  /* 0x000000020602723e */ /* 0x000fe200000000ff */
[----:B------:R-:W-:Y:S01]  /*15a10*/  FMUL R3, R3, UR6 ;  /* 0x0000000603037c20 */ /* 0x000fe20008400000 */
[----:B-----5:R-:W-:-:S04]  /*15a20*/  FFMA R5, -R108, R5, R9 ;  /* 0x000000056c057223 */ /* 0x020fc80000000109 */
[----:B------:R-:W-:-:S05]  /*15a30*/  FMUL R5, R5, UR6 ;  /* 0x0000000605057c20 */ /* 0x000fca0008400000 */
[----:B------:R-:W-:-:S05]  /*15a40*/  F2FP.F16.F32.PACK_AB R3, R5, R3 ;  /* 0x000000030503723e */ /* 0x000fca00000000ff */
[----:B------:R4:W-:Y:S02]  /*15a50*/  STG.E.64 desc[UR4][R110.64+0x2700], R2 ;  /* 0x002700026e007986 */ /* 0x0009e4000c101b04 */
.L_x_6246:
[----:B------:R-:W-:Y:S05]  /*15a60*/  BSYNC B0 ;  /* 0x0000000000007941 */ /* 0x000fea0003800000 */
.L_x_6245:
        /* <DEDUP_REMOVED lines=18> */
[----:B------:R-:W-:Y:S01]  /*15b90*/  F2FP.F16.F32.PACK_AB R2, R6, R2 ;  /* 0x000000020602723e */ /* 0x000fe200000000ff */
[----:B------:R-:W-:Y:S01]  /*15ba0*/  FMUL R3, R3, UR6 ;  /* 0x0000000603037c20 */ /* 0x000fe20008400000 */
[----:B----4-:R-:W-:-:S04]  /*15bb0*/  FFMA R5, -R108, R5, R9 ;  /* 0x000000056c057223 */ /* 0x010fc80000000109 */
[----:B------:R-:W-:-:S05]  /*15bc0*/  FMUL R5, R5, UR6 ;  /* 0x0000000605057c20 */ /* 0x000fca0008400000 */
[----:B------:R-:W-:-:S05]  /*15bd0*/  F2FP.F16.F32.PACK_AB R3, R5, R3 ;  /* 0x000000030503723e */ /* 0x000fca00000000ff */
[----:B------:R1:W-:Y:S02]  /*15be0*/  STG.E.64 desc[UR4][R110.64+0x2800], R2 ;  /* 0x002800026e007986 */ /* 0x0003e4000c101b04 */
.L_x_6248:
[----:B------:R-:W-:Y:S05]  /*15bf0*/  BSYNC B0 ;  /* 0x0000000000007941 */ /* 0x000fea0003800000 */
.L_x_6247:
        /* <DEDUP_REMOVED lines=24> */
.L_x_6250:
[----:B------:R-:W-:Y:S05]  /*15d80*/  BSYNC B0 ;  /* 0x0000000000007941 */ /* 0x000fea0003800000 */
.L_x_6249:
        /* <DEDUP_REMOVED lines=24> */
.L_x_6252:
[----:B------:R-:W-:Y:S05]  /*15f10*/  BSYNC B0 ;  /* 0x0000000000007941 */ /* 0x000fea0003800000 */
.L_x_6251:
        /* <DEDUP_REMOVED lines=24> */
.L_x_6254:
[----:B------:R-:W-:Y:S05]  /*160a0*/  BSYNC B0 ;  /* 0x0000000000007941 */ /* 0x000fea0003800000 */
.L_x_6253:
        /* <DEDUP_REMOVED lines=24> */
.L_x_6256:
[----:B------:R-:W-:Y:S05]  /*16230*/  BSYNC B0 ;  /* 0x0000000000007941 */ /* 0x000fea0003800000 */
.L_x_6255:
        /* <DEDUP_REMOVED lines=24> */
.L_x_6258:
[----:B------:R-:W-:Y:S05]  /*163c0*/  BSYNC B0 ;  /* 0x0000000000007941 */ /* 0x000fea0003800000 */
.L_x_6257:
        /* <DEDUP_REMOVED lines=24> */
.L_x_6260:
[----:B------:R-:W-:Y:S05]  /*16550*/  BSYNC B0 ;  /* 0x0000000000007941 */ /* 0x000fea0003800000 */
.L_x_6259:
        /* <DEDUP_REMOVED lines=24> */
.L_x_6262:
[----:B------:R-:W-:Y:S05]  /*166e0*/  BSYNC B0 ;  /* 0x0000000000007941 */ /* 0x000fea0003800000 */
.L_x_6261:
        /* <DEDUP_REMOVED lines=24> */
.L_x_6264:
[----:B------:R-:W-:Y:S05]  /*16870*/  BSYNC B0 ;  /* 0x0000000000007941 */ /* 0x000fea0003800000 */
.L_x_6263:
        /* <DEDUP_REMOVED lines=24> */
.L_x_6266:
[----:B------:R-:W-:Y:S05]  /*16a00*/  BSYNC B0 ;  /* 0x0000000000007941 */ /* 0x000fea0003800000 */
.L_x_6265:
        /* <DEDUP_REMOVED lines=24> */
.L_x_6268:
[----:B------:R-:W-:Y:S05]  /*16b90*/  BSYNC B0 ;  /* 0x0000000000007941 */ /* 0x000fea0003800000 */
.L_x_6267:
        /* <DEDUP_REMOVED lines=24> */
.L_x_6270:
[----:B------:R-:W-:Y:S05]  /*16d20*/  BSYNC B0 ;  /* 0x0000000000007941 */ /* 0x000fea0003800000 */
.L_x_6269:
        /* <DEDUP_REMOVED lines=24> */
.L_x_6272:
[----:B------:R-:W-:Y:S05]  /*16eb0*/  BSYNC B0 ;  /* 0x0000000000007941 */ /* 0x000fea0003800000 */
.L_x_6271:
        /* <DEDUP_REMOVED lines=24> */
.L_x_6274:
[----:B------:R-:W-:Y:S05]  /*17040*/  BSYNC B0 ;  /* 0x0000000000007941 */ /* 0x000fea0003800000 */
.L_x_6273:
        /* <DEDUP_REMOVED lines=24> */
.L_x_6276:
[----:B------:R-:W-:Y:S05]  /*171d0*/  BSYNC B0 ;  /* 0x0000000000007941 */ /* 0x000fea0003800000 */
.L_x_6275:
        /* <DEDUP_REMOVED lines=24> */
.L_x_6278:
[----:B------:R-:W-:Y:S05]  /*17360*/  BSYNC B0 ;  /* 0x0000000000007941 */ /* 0x000fea0003800000 */
.L_x_6277:
        /* <DEDUP_REMOVED lines=24> */
.L_x_6280:
[----:B------:R-:W-:Y:S05]  /*174f0*/  BSYNC B0 ;  /* 0x0000000000007941 */ /* 0x000fea0003800000 */
.L_x_6279:
        /* <DEDUP_REMOVED lines=24> */
.L_x_6282:
[----:B------:R-:W-:Y:S05]  /*17680*/  BSYNC B0 ;  /* 0x0000000000007941 */ /* 0x000fea0003800000 */
.L_x_6281:
        /* <DEDUP_REMOVED lines=24> */
.L_x_6284:
[----:B------:R-:W-:Y:S05]  /*17810*/  BSYNC B0 ;  /* 0x0000000000007941 */ /* 0x000fea0003800000 */
.L_x_6283:
        /* <DEDUP_REMOVED lines=24> */
.L_x_6286:
[----:B------:R-:W-:Y:S05]  /*179a0*/  BSYNC B0 ;  /* 0x0000000000007941 */ /* 0x000fea0003800000 */
.L_x_6285:
        /* <DEDUP_REMOVED lines=24> */
.L_x_6288:
[----:B------:R-:W-:Y:S05]  /*17b30*/  BSYNC B0 ;  /* 0x0000000000007941 */ /* 0x000fea0003800000 */
.L_x_6287:
        /* <DEDUP_REMOVED lines=24> */
.L_x_6290:
[----:B------:R-:W-:Y:S05]  /*17cc0*/  BSYNC B0 ;  /* 0x0000000000007941 */ /* 0x000fea0003800000 */
.L_x_6289:
        /* <DEDUP_REMOVED lines=24> */
.L_x_6292:
[----:B------:R-:W-:Y:S05]  /*17e50*/  BSYNC B0 ;  /* 0x0000000000007941 */ /* 0x000fea0003800000 */
.L_x_6291:
        /* <DEDUP_REMOVED lines=24> */
.L_x_6294:
[----:B------:R-:W-:Y:S05]  /*17fe0*/  BSYNC B0 ;  /* 0x0000000000007941 */ /* 0x000fea0003800000 */
.L_x_6293:
        /* <DEDUP_REMOVED lines=24> */
.L_x_6296:
[----:B------:R-:W-:Y:S05]  /*18170*/  BSYNC B0 ;  /* 0x0000000000007941 */ /* 0x000fea0003800000 */
.L_x_6295:
        /* <DEDUP_REMOVED lines=24> */
.L_x_6298:
[----:B------:R-:W-:Y:S05]  /*18300*/  BSYNC B0 ;  /* 0x0000000000007941 */ /* 0x000fea0003800000 */
.L_x_6297:
        /* <DEDUP_REMOVED lines=24> */
.L_x_6300:
[----:B------:R-:W-:Y:S05]  /*18490*/  BSYNC B0 ;  /* 0x0000000000007941 */ /* 0x000fea0003800000 */
.L_x_6299:
        /* <DEDUP_REMOVED lines=24> */
.L_x_6302:
[----:B------:R-:W-:Y:S05]  /*18620*/  BSYNC B0 ;  /* 0x0000000000007941 */ /* 0x000fea0003800000 */
.L_x_6301:
        /* <DEDUP_REMOVED lines=24> */
.L_x_6304:
[----:B------:R-:W-:Y:S05]  /*187b0*/  BSYNC B0 ;  /* 0x0000000000007941 */ /* 0x000fea0003800000 */
.L_x_6303:
        /* <DEDUP_REMOVED lines=24> */
.L_x_6306:
[----:B------:R-:W-:Y:S05]  /*18940*/  BSYNC B0 ;  /* 0x0000000000007941 */ /* 0x000fea0003800000 */
.L_x_6305:
        /* <DEDUP_REMOVED lines=24> */
.L_x_6308:
[----:B------:R-:W-:Y:S05]  /*18ad0*/  BSYNC B0 ;  /* 0x0000000000007941 */ /* 0x000fea0003800000 */
.L_x_6307:
        /* <DEDUP_REMOVED lines=24> */
.L_x_6310:
[----:B------:R-:W-:Y:S05]  /*18c60*/  BSYNC B0 ;  /* 0x0000000000007941 */ /* 0x000fea0003800000 */
.L_x_6309:
        /* <DEDUP_REMOVED lines=8> */
[----:B------:R-:W3:Y:S04]  /*18cf0*/  LDL.LU R9, [R1+0x15c] ;  /* 0x00015c0001097983 */ /* 0x000ee80000300800 */
[----:B------:R-:W3:Y:S04]  /*18d00*/  LDL.LU R3, [R1+0x178] ;  /* 0x0001780001037983 */ /* 0x000ee80000300800 */
[----:B------:R-:W4:Y:S04]  /*18d10*/  LDL.LU R8, [R1+0x160] ;  /* 0x0001600001087983 */ /* 0x000f280000300800 */
[----:B------:R-:W4:Y:S01]  /*18d20*/  LDL.LU R6, [R1+0x17c] ;  /* 0x00017c0001067983 */ /* 0x000f220000300800 */
[C---:B-----5:R-:W-:Y:S01]  /*18d30*/  FFMA R2, -R108.reuse, R2, R11 ;  /* 0x000000026c027223 */ /* 0x060fe2000000010b */
[----:B--2---:R-:W-:-:S03]  /*18d40*/  FFMA R230, -R108, R10, R230 ;  /* 0x0000000a6ce67223 */ /* 0x004fc600000001e6 */
[----:B------:R-:W-:Y:S01]  /*18d50*/  FMUL R2, R2, UR6 ;  /* 0x0000000602027c20 */ /* 0x000fe20008400000 */
        /* <DEDUP_REMOVED lines=8> */
.L_x_6312:
[----:B------:R-:W-:Y:S05]  /*18de0*/  BSYNC B0 ;  /* 0x0000000000007941 */ /* 0x000fea0003800000 */
.L_x_6311:
        /* <DEDUP_REMOVED lines=20> */
[----:B------:R-:W-:Y:S02]  /*18f30*/  F2FP.F16.F32.PACK_AB R2, R6, R2 ;  /* 0x000000020602723e */ /* 0x000fe400000000ff */
[----:B------:R-:W-:-:S05]  /*18f40*/  F2FP.F16.F32.PACK_AB R3, R5, R3 ;  /* 0x000000030503723e */ /* 0x000fca00000000ff */
[----:B------:R1:W-:Y:S02]  /*18f50*/  STG.E.64 desc[UR4][R110.64+0x4900], R2 ;  /* 0x004900026e007986 */ /* 0x0003e4000c101b04 */
.L_x_6314:
[----:B------:R-:W-:Y:S05]  /*18f60*/  BSYNC B0 ;  /* 0x0000000000007941 */ /* 0x000fea0003800000 */
.L_x_6313:
        /* <DEDUP_REMOVED lines=24> */
.L_x_6316:
[----:B------:R-:W-:Y:S05]  /*190f0*/  BSYNC B0 ;  /* 0x0000000000007941 */ /* 0x000fea0003800000 */
.L_x_6315:
        /* <DEDUP_REMOVED lines=25> */
.L_x_6318:
[----:B------:R-:W-:Y:S05]  /*19290*/  BSYNC B0 ;  /* 0x0000000000007941 */ /* 0x000fea0003800000 */
.L_x_6317:
        /* <DEDUP_REMOVED lines=26> */
.L_x_6320:
[----:B------:R-:W-:Y:S05]  /*19440*/  BSYNC B0 ;  /* 0x0000000000007941 */ /* 0x000fea0003800000 */
.L_x_6319:
        /* <DEDUP_REMOVED lines=24> */
.L_x_6322:
[----:B------:R-:W-:Y:S05]  /*195d0*/  BSYNC B0 ;  /* 0x0000000000007941 */ /* 0x000fea0003800000 */
.L_x_6321:
        /* <DEDUP_REMOVED lines=24> */
.L_x_6324:
[----:B------:R-:W-:Y:S05]  /*19760*/  BSYNC B0 ;  /* 0x0000000000007941 */ /* 0x000fea0003800000 */
.L_x_6323:
        /* <DEDUP_REMOVED lines=24> */
.L_x_6326:
[----:B------:R-:W-:Y:S05]  /*198f0*/  BSYNC B0 ;  /* 0x0000000000007941 */ /* 0x000fea0003800000 */
.L_x_6325:
        /* <DEDUP_REMOVED lines=25> */
.L_x_6328:
[----:B------:R-:W-:Y:S05]  /*19a90*/  BSYNC B0 ;  /* 0x0000000000007941 */ /* 0x000fea0003800000 */
.L_x_6327:
        /* <DEDUP_REMOVED lines=25> */
.L_x_6330:
[----:B------:R-:W-:Y:S05]  /*19c30*/  BSYNC B0 ;  /* 0x0000000000007941 */ /* 0x000fea0003800000 */
.L_x_6329:
        /* <DEDUP_REMOVED lines=24> */
.L_x_6332:
[----:B------:R-:W-:Y:S05]  /*19dc0*/  BSYNC B0 ;  /* 0x0000000000007941 */ /* 0x000fea0003800000 */
.L_x_6331:
[----:B-1----:R-:W2:Y:S01]  /*19dd0*/  LDL.LU R2, [R1+0xd34] ;  /* 0x000d340001027983 */ /* 0x002ea20000300800 */
[----:B------:R-:W-:Y:S01]  /*19de0*/  LOP3.LUT P6, RZ, R0, 0x1, RZ, 0xc0, !PT ;  /* 0x0000000100ff7812 */ /* 0x000fe200078cc0ff */
[----:B------:R-:W-:Y:S01]  /*19df0*/  BSSY B0, `(.L_x_6333) ;  /* 0x0000016000007945 */ /* 0x000fe20003800000 */
[----:B--2---:R-:W-:-:S11]  /*19e00*/  ISETP.GE.AND P3, PT, R2, R100, PT ;  /* 0x000000640200720c */ /* 0x004fd60003f66270 */
[----:B------:R-:W-:Y:S05]  /*19e10*/  @P6 BRA `(.L_x_6334) ;  /* 0x00000000004c6947 */ /* 0x000fea0003800000 */
[----:B------:R-:W2:Y:S01]  /*19e20*/  LDL.LU R8, [R1+0x2c] ;  /* 0x00002c0001087983 */ /* 0x000ea20000300800 */
[----:B------:R-:W-:-:S03]  /*19e30*/  ULDC UR6, c[0x0][0x228] ;  /* 0x00008a0000067ab9 */ /* 0x000fc60000000800 */
[----:B------:R-:W3:Y:S04]  /*19e40*/  LDL.LU R7, [R1] ;  /* 0x0000000001077983 */ /* 0x000ee80000300800 */
        /* <DEDUP_REMOVED lines=16> */
.L_x_6334:
[----:B------:R-:W-:Y:S05]  /*19f50*/  BSYNC B0 ;  /* 0x0000000000007941 */ /* 0x000fea0003800000 */
.L_x_6333:
        /* <DEDUP_REMOVED lines=10> */
[----:B------:R-:W4:Y:S04]  /*1a000*/  LDL.LU R4, [R1+0x18] ;  /* 0x0000180001047983 */ /* 0x000f280000300800 */
[----:B------:R-:W5:Y:S01]  /*1a010*/  LDL.LU R3, [R1+0x1c] ;  /* 0x00001c0001037983 */ /* 0x000f620000300800 */
[C---:B--2---:R-:W-:Y:S01]  /*1a020*/  FFMA R2, -R108.reuse, R2, R6 ;  /* 0x000000026c027223 */ /* 0x044fe20000000106 */
[----:B---3--:R-:W-:-:S03]  /*1a030*/  FFMA R251, -R108, R5, R251 ;  /* 0x000000056cfb7223 */ /* 0x008fc600000001fb */
[----:B------:R-:W-:Y:S01]  /*1a040*/  FMUL R2, R2, UR6 ;  /* 0x0000000602027c20 */ /* 0x000fe20008400000 */
[C---:B----4-:R-:W-:Y:S01]  /*1a050*/  FFMA R242, -R108.reuse, R4, R242 ;  /* 0x000000046cf27223 */ /* 0x050fe200000001f2 */
[----:B------:R-:W-:Y:S01]  /*1a060*/  FMUL R251, R251, UR6 ;  /* 0x00000006fbfb7c20 */ /* 0x000fe20008400000 */
[----:B-----5:R-:W-:Y:S02]  /*1a070*/  FFMA R243, -R108, R3, R243 ;  /* 0x000000036cf37223 */ /* 0x020fe400000001f3 */
[----:B------:R-:W-:Y:S02]  /*1a080*/  FMUL R3, R242, UR6 ;  /* 0x00000006f2037c20 */ /* 0x000fe40008400000 */
[----:B------:R-:W-:Y:S01]  /*1a090*/  F2FP.F16.F32.PACK_AB R2, R251, R2 ;  /* 0x00000002fb02723e */ /* 0x000fe200000000ff */
[----:B------:R-:W-:-:S05]  /*1a0a0*/  FMUL R243, R243, UR6 ;  /* 0x00000006f3f37c20 */ /* 0x000fca0008400000 */
[----:B------:R-:W-:-:S05]  /*1a0b0*/  F2FP.F16.F32.PACK_AB R3, R243, R3 ;  /* 0x00000003f303723e */ /* 0x000fca00000000ff */
[----:B------:R1:W-:Y:S02]  /*1a0c0*/  STG.E.64 desc[UR4][R110.64+0x5400], R2 ;  /* 0x005400026e007986 */ /* 0x0003e4000c101b04 */
.L_x_6336:
[----:B------:R-:W-:Y:S05]  /*1a0d0*/  BSYNC B0 ;  /* 0x0000000000007941 */ /* 0x000fea0003800000 */
.L_x_6335:
        /* <DEDUP_REMOVED lines=16> */
.L_x_6338:
[----:B------:R-:W-:Y:S05]  /*1a1e0*/  BSYNC B0 ;  /* 0x0000000000007941 */ /* 0x000fea0003800000 */
.L_x_6337:
        /* <DEDUP_REMOVED lines=16> */
.L_x_6340:
[----:B------:R-:W-:Y:S05]  /*1a2f0*/  BSYNC B0 ;  /* 0x0000000000007941 */ /* 0x000fea0003800000 */
.L_x_6339:
        /* <DEDUP_REMOVED lines=16> */
.L_x_6342:
[----:B------:R-:W-:Y:S05]  /*1a400*/  BSYNC B0 ;  /* 0x0000000000007941 */ /* 0x000fea0003800000 */
.L_x_6341:
        /* <DEDUP_REMOVED lines=17> */
.L_x_6344:
[----:B------:R-:W-:Y:S05]  /*1a520*/  BSYNC B0 ;  /* 0x0000000000007941 */ /* 0x000fea0003800000 */
.L_x_6343:
        /* <DEDUP_REMOVED lines=26> */
.L_x_6346:
[----:B------:R-:W-:Y:S05]  /*1a6d0*/  BSYNC B0 ;  /* 0x0000000000007941 */ /* 0x000fea0003800000 */
.L_x_6345:
        /* <DEDUP_REMOVED lines=24> */
.L_x_6348:
[----:B------:R-:W-:Y:S05]  /*1a860*/  BSYNC B0 ;  /* 0x0000000000007941 */ /* 0x000fea0003800000 */
.L_x_6347:
        /* <DEDUP_REMOVED lines=25> */
.L_x_6350:
[----:B------:R-:W-:Y:S05]  /*1aa00*/  BSYNC B0 ;  /* 0x0000000000007941 */ /* 0x000fea0003800000 */
.L_x_6349:
        /* <DEDUP_REMOVED lines=26> */
.L_x_6352:
[----:B------:R-:W-:Y:S05]  /*1abb0*/  BSYNC B0 ;  /* 0x0000000000007941 */ /* 0x000fea0003800000 */
.L_x_6351:
        /* <DEDUP_REMOVED lines=24> */
.L_x_6354:
[----:B------:R-:W-:Y:S05]  /*1ad40*/  BSYNC B0 ;  /* 0x0000000000007941 */ /* 0x000fea0003800000 */
.L_x_6353:
        /* <DEDUP_REMOVED lines=24> */
.L_x_6356:
[----:B------:R-:W-:Y:S05]  /*1aed0*/  BSYNC B0 ;  /* 0x0000000000007941 */ /* 0x000fea0003800000 */
.L_x_6355:
        /* <DEDUP_REMOVED lines=24> */
.L_x_6358:
[----:B------:R-:W-:Y:S05]  /*1b060*/  BSYNC B0 ;  /* 0x0000000000007941 */ /* 0x000fea0003800000 */
.L_x_6357:
        /* <DEDUP_REMOVED lines=25> */
.L_x_6360:
[----:B------:R-:W-:Y:S05]  /*1b200*/  BSYNC B0 ;  /* 0x0000000000007941 */ /* 0x000fea0003800000 */
.L_x_6359:
        /* <DEDUP_REMOVED lines=26> */
.L_x_6362:
[----:B------:R-:W-:Y:S05]  /*1b3b0*/  BSYNC B0 ;  /* 0x0000000000007941 */ /* 0x000fea0003800000 */
.L_x_6361:
        /* <DEDUP_REMOVED lines=24> */
.L_x_6364:
[----:B------:R-:W-:Y:S05]  /*1b540*/  BSYNC B0 ;  /* 0x0000000000007941 */ /* 0x000fea0003800000 */
.L_x_6363:
        /* <DEDUP_REMOVED lines=25> */
.L_x_6366:
[----:B------:R-:W-:Y:S05]  /*1b6e0*/  BSYNC B0 ;  /* 0x0000000000007941 */ /* 0x000fea0003800000 */
.L_x_6365:
        /* <DEDUP_REMOVED lines=26> */
.L_x_6368:
[----:B------:R-:W-:Y:S05]  /*1b890*/  BSYNC B0 ;  /* 0x0000000000007941 */ /* 0x000fea0003800000 */
.L_x_6367:
        /* <DEDUP_REMOVED lines=24> */
.L_x_6370:
[----:B------:R-:W-:Y:S05]  /*1ba20*/  BSYNC B0 ;  /* 0x0000000000007941 */ /* 0x000fea0003800000 */
.L_x_6369:
        /* <DEDUP_REMOVED lines=24> */
.L_x_6372:
[----:B------:R-:W-:Y:S05]  /*1bbb0*/  BSYNC B0 ;  /* 0x0000000000007941 */ /* 0x000fea0003800000 */
.L_x_6371:
        /* <DEDUP_REMOVED lines=24> */
.L_x_6374:
[----:B------:R-:W-:Y:S05]  /*1bd40*/  BSYNC B0 ;  /* 0x0000000000007941 */ /* 0x000fea0003800000 */
.L_x_6373:
        /* <DEDUP_REMOVED lines=25> */
.L_x_6376:
[----:B------:R-:W-:Y:S05]  /*1bee0*/  BSYNC B0 ;  /* 0x0000000000007941 */ /* 0x000fea0003800000 */
.L_x_6375:
        /* <DEDUP_REMOVED lines=25> */
.L_x_6378:
[----:B------:R-:W-:Y:S05]  /*1c080*/  BSYNC B0 ;  /* 0x0000000000007941 */ /* 0x000fea0003800000 */
.L_x_6377:
        /* <DEDUP_REMOVED lines=24> */
.L_x_6380:
[----:B------:R-:W-:Y:S05]  /*1c210*/  BSYNC B0 ;  /* 0x0000000000007941 */ /* 0x000fea0003800000 */
.L_x_6379:
        /* <DEDUP_REMOVED lines=22> */
[----:B------:R-:W-:-:S03]  /*1c380*/  F2FP.F16.F32.PACK_AB R2, R3, R0 ;  /* 0x000000000302723e */ /* 0x000fc600000000ff */
[----:B------:R-:W-:-:S05]  /*1c390*/  F2FP.F16.F32.PACK_AB R3, R5, R4 ;  /* 0x000000040503723e */ /* 0x000fca00000000ff */
[----:B------:R1:W-:Y:S02]  /*1c3a0*/  STG.E.64 desc[UR4][R110.64+0x6b00], R2 ;  /* 0x006b00026e007986 */ /* 0x0003e4000c101b04 */
.L_x_6382:
[----:B------:R-:W-:Y:S05]  /*1c3b0*/  BSYNC B0 ;  /* 0x0000000000007941 */ /* 0x000fea0003800000 */
.L_x_6381:
[----:B------:R-:W2:Y:S01]  /*1c3c0*/  LDL.LU R0, [R1+0x404] ;  /* 0x0004040001007983 */ /* 0x000ea20000300800 */
        /* <DEDUP_REMOVED lines=24> */
.L_x_6384:
[----:B------:R-:W-:Y:S05]  /*1c550*/  BSYNC B0 ;  /* 0x0000000000007941 */ /* 0x000fea0003800000 */
.L_x_6383:
        /* <DEDUP_REMOVED lines=21> */
[----:B------:R-:W-:-:S03]  /*1c6b0*/  F2FP.F16.F32.PACK_AB R2, R3, R0 ;  /* 0x000000000302723e */ /* 0x000fc600000000ff */
[----:B------:R-:W-:-:S05]  /*1c6c0*/  F2FP.F16.F32.PACK_AB R3, R5, R4 ;  /* 0x000000040503723e */ /* 0x000fca00000000ff */
[----:B------:R3:W-:Y:S02]  /*1c6d0*/  STG.E.64 desc[UR4][R110.64+0x6d00], R2 ;  /* 0x006d00026e007986 */ /* 0x0007e4000c101b04 */
.L_x_6386:
[----:B------:R-:W-:Y:S05]  /*1c6e0*/  BSYNC B0 ;  /* 0x0000000000007941 */ /* 0x000fea0003800000 */
.L_x_6385:
        /* <DEDUP_REMOVED lines=21> */
[----:B------:R-:W-:-:S03]  /*1c840*/  F2FP.F16.F32.PACK_AB R2, R3, R0 ;  /* 0x000000000302723e */ /* 0x000fc600000000ff */
[----:B------:R-:W-:-:S05]  /*1c850*/  F2FP.F16.F32.PACK_AB R3, R5, R4 ;  /* 0x000000040503723e */ /* 0x000fca00000000ff */
[----:B------:R4:W-:Y:S02]  /*1c860*/  STG.E.64 desc[UR4][R110.64+0x6e00], R2 ;  /* 0x006e00026e007986 */ /* 0x0009e4000c101b04 */
.L_x_6388:
[----:B------:R-:W-:Y:S05]  /*1c870*/  BSYNC B0 ;  /* 0x0000000000007941 */ /* 0x000fea0003800000 */
.L_x_6387:
        /* <DEDUP_REMOVED lines=21> */
[----:B------:R-:W-:-:S03]  /*1c9d0*/  F2FP.F16.F32.PACK_AB R2, R3, R0 ;  /* 0x000000000302723e */ /* 0x000fc600000000ff */
[----:B------:R-:W-:-:S05]  /*1c9e0*/  F2FP.F16.F32.PACK_AB R3, R5, R4 ;  /* 0x000000040503723e */ /* 0x000fca00000000ff */
[----:B------:R1:W-:Y:S02]  /*1c9f0*/  STG.E.64 desc[UR4][R110.64+0x6f00], R2 ;  /* 0x006f00026e007986 */ /* 0x0003e4000c101b04 */
.L_x_6390:
[----:B------:R-:W-:Y:S05]  /*1ca00*/  BSYNC B0 ;  /* 0x0000000000007941 */ /* 0x000fea0003800000 */
.L_x_6389:
[----:B------:R-:W5:Y:S01]  /*1ca10*/  LDL.LU R0, [R1+0x188] ;  /* 0x0001880001007983 */ /* 0x000f620000300800 */
[----:B------:R-:W-:Y:S01]  /*1ca20*/  ISETP.NE.AND P6, PT, R6, RZ, PT ;  /* 0x000000ff0600720c */ /* 0x000fe20003fc5270 */
[----:B------:R-:W-:Y:S01]  /*1ca30*/  BSSY B0, `(.L_x_6391) ;  /* 0x0000017000007945 */ /* 0x000fe20003800000 */
[----:B-----5:R-:W-:-:S11]  /*1ca40*/  ISETP.GE.AND P2, PT, R0, R100, PT ;  /* 0x000000640000720c */ /* 0x020fd60003f46270 */
[----:B------:R-:W-:Y:S05]  /*1ca50*/  @P6 BRA `(.L_x_6392) ;  /* 0x0000000000506947 */ /* 0x000fea0003800000 */
        /* <DEDUP_REMOVED lines=20> */
.L_x_6392:
[----:B------:R-:W-:Y:S05]  /*1cba0*/  BSYNC B0 ;  /* 0x0000000000007941 */ /* 0x000fea0003800000 */
.L_x_6391:
        /* <DEDUP_REMOVED lines=24> */
.L_x_6394:
[----:B------:R-:W-:Y:S05]  /*1cd30*/  BSYNC B0 ;  /* 0x0000000000007941 */ /* 0x000fea0003800000 */
.L_x_6393:
[----:B------:R-:W5:Y:S01]  /*1cd40*/  LDL.LU R0, [R1+0x974] ;  /* 0x0009740001007983 */ /* 0x000f620000300800 */
[----:B------:R-:W-:Y:S01]  /*1cd50*/  BSSY B0, `(.L_x_6395) ;  /* 0x0000018000007945 */ /* 0x000fe20003800000 */
[----:B-----5:R-:W-:-:S04]  /*1cd60*/  ISETP.GE.AND P4, PT, R0, R100, PT ;  /* 0x000000640000720c */ /* 0x020fc80003f86270 */
[----:B------:R-:W-:Y:S01]  /*1cd70*/  P2R R6, PR, RZ, 0x10 ;  /* 0x00000010ff067803 */ /* 0x000fe20000000000 */
[----:B------:R-:W-:Y:S08]  /*1cd80*/  @P3 BRA `(.L_x_6396) ;  /* 0x0000000000503947 */ /* 0x000ff00003800000 */
        /* <DEDUP_REMOVED lines=20> */
.L_x_6396:
[----:B------:R-:W-:Y:S05]  /*1ced0*/  BSYNC B0 ;  /* 0x0000000000007941 */ /* 0x000fea0003800000 */
.L_x_6395:
        /* <DEDUP_REMOVED lines=17> */
.L_x_6398:
[----:B------:R-:W-:Y:S05]  /*1cff0*/  BSYNC B0 ;  /* 0x0000000000007941 */ /* 0x000fea0003800000 */
.L_x_6397:
        /* <DEDUP_REMOVED lines=16> */
.L_x_6400:
[----:B------:R-:W-:Y:S05]  /*1d100*/  BSYNC B0 ;  /* 0x0000000000007941 */ /* 0x000fea0003800000 */
.L_x_6399:
        /* <DEDUP_REMOVED lines=16> */
.L_x_6402:
[----:B------:R-:W-:Y:S05]  /*1d210*/  BSYNC B0 ;  /* 0x0000000000007941 */ /* 0x000fea0003800000 */
.L_x_6401:
        /* <DEDUP_REMOVED lines=16> */
.L_x_6404:
[----:B------:R-:W-:Y:S05]  /*1d320*/  BSYNC B0 ;  /* 0x0000000000007941 */ /* 0x000fea0003800000 */
.L_x_6403:
        /* <DEDUP_REMOVED lines=16> */
.L_x_6406:
[----:B------:R-:W-:Y:S05]  /*1d430*/  BSYNC B0 ;  /* 0x0000000000007941 */ /* 0x000fea0003800000 */
.L_x_6405:
        /* <DEDUP_REMOVED lines=16> */
.L_x_6408:
[----:B------:R-:W-:Y:S05]  /*1d540*/  BSYNC B0 ;  /* 0x0000000000007941 */ /* 0x000fea0003800000 */
.L_x_6407:
        /* <DEDUP_REMOVED lines=15> */
.L_x_6410:
[----:B------:R-:W-:Y:S05]  /*1d640*/  BSYNC B0 ;  /* 0x0000000000007941 */ /* 0x000fea0003800000 */
.L_x_6409:
        /* <DEDUP_REMOVED lines=11> */
[----:B------:R-:W-:Y:S02]  /*1d700*/  F2FP.F16.F32.PACK_AB R2, R204, R123 ;  /* 0x0000007bcc02723e */ /* 0x000fe400000000ff */
[----:B------:R-:W-:-:S05]  /*1d710*/  F2FP.F16.F32.PACK_AB R3, R3, R116 ;  /* 0x000000740303723e */ /* 0x000fca00000000ff */
[----:B------:R1:W-:Y:S02]  /*1d720*/  STG.E.64 desc[UR4][R110.64+0x7a00], R2 ;  /* 0x007a00026e007986 */ /* 0x0003e4000c101b04 */
.L_x_6412:
[----:B------:R-:W-:Y:S05]  /*1d730*/  BSYNC B0 ;  /* 0x0000000000007941 */ /* 0x000fea0003800000 */
.L_x_6411:
        /* <DEDUP_REMOVED lines=14> */
.L_x_6414:
[----:B------:R-:W-:Y:S05]  /*1d820*/  BSYNC B0 ;  /* 0x0000000000007941 */ /* 0x000fea0003800000 */
.L_x_6413:
        /* <DEDUP_REMOVED lines=14> */
.L_x_6416:
[----:B------:R-:W-:Y:S05]  /*1d910*/  BSYNC B0 ;  /* 0x0000000000007941 */ /* 0x000fea0003800000 */
.L_x_6415:
        /* <DEDUP_REMOVED lines=14> */
.L_x_6418:
[----:B------:R-:W-:Y:S05]  /*1da00*/  BSYNC B0 ;  /* 0x0000000000007941 */ /* 0x000fea0003800000 */
.L_x_6417:
        /* <DEDUP_REMOVED lines=14> */
.L_x_6420:
[----:B------:R-:W-:Y:S05]  /*1daf0*/  BSYNC B0 ;  /* 0x0000000000007941 */ /* 0x000fea0003800000 */
.L_x_6419:
        /* <DEDUP_REMOVED lines=12> */
[----:B------:R-:W-:Y:S01]  /*1dbc0*/  STG.E.64 desc[UR4][R110.64+0x7f00], R2 ;  /* 0x007f00026e007986 */ /* 0x000fe2000c101b04 */
[----:B------:R-:W-:Y:S05]  /*1dbd0*/  EXIT ;  /* 0x000000000000794d */ /* 0x000fea0003800000 */
.L_x_6421:
        /* <DEDUP_REMOVED lines=10> */
.L_x_11351:


//--------------------- .text._ZN18transformer_engine35scaled_masked_softmax_warp_backwardI6__halfS1_fLi13EEEvPT0_PKT_S6_T1_ii --------------------------
	.section	.text._ZN18transformer_engine35scaled_masked_softmax_warp_backwardI6__halfS1_fLi13EEEvPT0_PKT_S6_T1_ii,"ax",@progbits
	.align	128
        .global         _ZN18transformer_engine35scaled_masked_softmax_warp_backwardI6__halfS1_fLi13EEEvPT0_PKT_S6_T1_ii
        .type           _ZN18transformer_engine35scaled_masked_softmax_warp_backwardI6__halfS1_fLi13EEEvPT0_PKT_S6_T1_ii,@function
        .size           _ZN18transformer_engine35scaled_masked_softmax_warp_backwardI6__halfS1_fLi13EEEvPT0_PKT_S6_T1_ii,(.L_x_11352 - _ZN18transformer_engine35scaled_masked_softmax_warp_backwardI6__halfS1_fLi13EEEvPT0_PKT_S6_T1_ii)
        .other          _ZN18transformer_engine35scaled_masked_softmax_warp_backwardI6__halfS1_fLi13EEEvPT0_PKT_S6_T1_ii,@"STO_CUDA_ENTRY STV_DEFAULT"
_ZN18transformer_engine35scaled_masked_softmax_warp_backwardI6__halfS1_fLi13EEEvPT0_PKT_S6_T1_ii:
.text._ZN18transformer_engine35scaled_masked_softmax_warp_backwardI6__halfS1_fLi13EEEvPT0_PKT_S6_T1_ii:
[----:B------:R-:W0:Y:S01]  /*0000*/  LDC R1, c[0x0][0x28] ;  /* 0x00000a00ff017b82 */ /* 0x000e220000000800 */
[----:B------:R-:W1:Y:S07]  /*0010*/  S2R R0, SR_TID.Y ;  /* 0x0000000000007919 */ /* 0x000e6e0000002200 */
[----:B------:R-:W1:Y:S01]  /*0020*/  S2UR UR4, SR_CTAID.X ;  /* 0x00000000000479c3 */ /* 0x000e620000002500 */
[----:B0-----:R-:W-:Y:S01]  /*0030*/  IADD3 R1, R1, -0x568, RZ ;  /* 0xfffffa9801017810 */ /* 0x001fe20007ffe0ff */
[----:B------:R-:W-:Y:S01]  /*0040*/  ULDC.64 UR6, c[0x0][0x220] ;  /* 0x0000880000067ab9 */ /* 0x000fe20000000a00 */
        /* <DEDUP_REMOVED lines=10> */
[----:B------:R0:W-:Y:S01]  /*00f0*/  STL [R1+0x2fc], R2 ;  /* 0x0002fc0201007387 */ /* 0x0001e20000100800 */
[----:B------:R-:W-:-:S03]  /*0100*/  ISETP.GT.AND P0, PT, R2, RZ, PT ;  /* 0x000000ff0200720c */ /* 0x000fc60003f04270 */
[----:B------:R-:W-:Y:S01]  /*0110*/  IMAD R109, R0, R3, RZ ;  /* 0x00000003006d7224 */ /* 0x000fe200078e02ff */
[----:B------:R-:W-:-:S04]  /*0120*/  SEL R0, R138, RZ, P0 ;  /* 0x000000ff8a007207 */ /* 0x000fc80000000000 */
[----:B------:R-:W-:Y:S01]  /*0130*/  ISETP.GE.AND P6, PT, R110, R0, PT ;  /* 0x000000006e00720c */ /* 0x000fe20003fc6270 */
[----:B0-----:R-:W-:-:S05]  /*0140*/  IMAD.WIDE.U32 R2, R3, R138, R110 ;  /* 0x0000008a03027225 */ /* 0x001fca00078e006e */
[----:B------:R-:W-:Y:S02]  /*0150*/  IADD3 R109, R3, R109, RZ ;  /* 0x0000006d036d7210 */ /* 0x000fe40007ffe0ff */
[C---:B------:R-:W-:Y:S02]  /*0160*/  SHF.L.U32 R144, R2.reuse, 0x1, RZ ;  /* 0x0000000102907819 */ /* 0x040fe400000006ff */
[----:B------:R-:W-:Y:S02]  /*0170*/  SHF.L.U64.HI R109, R2, 0x1, R109 ;  /* 0x00000001026d7819 */ /* 0x000fe4000001026d */
[C---:B------:R-:W-:Y:S01]  /*0180*/  IADD3 R112, P1, R144.reuse, UR6, RZ ;  /* 0x0000000690707c10 */ /* 0x040fe2000ff3e0ff */
[----:B------:R-:W-:Y:S01]  /*0190*/  STL [R1+0x4e0], R144 ;  /* 0x0004e09001007387 */ /* 0x000fe20000100800 */
[----:B------:R-:W-:Y:S02]  /*01a0*/  IADD3 R114, P0, R144, UR4, RZ ;  /* 0x0000000490727c10 */ /* 0x000fe4000ff1e0ff */
[C---:B------:R-:W-:Y:S01]  /*01b0*/  IADD3.X R113, R109.reuse, UR7, RZ, P1, !PT ;  /* 0x000000076d717c10 */ /* 0x040fe20008ffe4ff */
[----:B------:R-:W-:Y:S01]  /*01c0*/  STL [R1+0x4e4], R109 ;  /* 0x0004e46d01007387 */ /* 0x000fe20000100800 */
[----:B------:R-:W-:Y:S01]  /*01d0*/  IADD3.X R115, R109, UR5, RZ, P0, !PT ;  /* 0x000000056d737c10 */ /* 0x000fe200087fe4ff */
[----:B------:R-:W-:-:S02]  /*01e0*/  ULDC.64 UR4, c[0x0][0x208] ;  /* 0x0000820000047ab9 */ /* 0x000fc40000000a00 */
[----:B------:R-:W2:Y:S04]  /*01f0*/  @!P6 LDG.E.64 R4, desc[UR4][R112.64] ;  /* 0x000000047004e981 */ /* 0x000ea8000c1e1b00 */
[----:B------:R-:W3:Y:S01]  /*0200*/  @!P6 LDG.E.64 R2, desc[UR4][R114.64] ;  /* 0x000000047202e981 */ /* 0x000ee2000c1e1b00 */
[----:B------:R-:W-:-:S04]  /*0210*/  IADD3 R6, R110, 0x80, RZ ;  /* 0x000000806e067810 */ /* 0x000fc80007ffe0ff */
        /* <DEDUP_REMOVED lines=12> */
[----:B0-----:R-:W-:-:S08]  /*02e0*/  IADD3 R6, R110, 0x200, RZ ;  /* 0x000002006e067810 */ /* 0x001fd00007ffe0ff */
        /* <DEDUP_REMOVED lines=8> */
[----:B------:R0:W-:Y:S01]  /*0370*/  STL [R1+0x45c], R6 ;  /* 0x00045c0601007387 */ /* 0x0001e20000100800 */
[----:B------:R-:W-:Y:S02]  /*0380*/  CS2R R106, SRZ ;  /* 0x00000000006a7805 */ /* 0x000fe4000001ff00 */
[----:B------:R-:W-:Y:S02]  /*0390*/  CS2R R104, SRZ ;  /* 0x0000000000687805 */ /* 0x000fe4000001ff00 */
[----:B0-----:R-:W-:-:S05]  /*03a0*/  IADD3 R6, R110, 0x300, RZ ;  /* 0x000003006e067810 */ /* 0x001fca0007ffe0ff */
[----:B------:R-:W4:Y:S01]  /*03b0*/  @!P0 LDG.E.64 R30, desc[UR4][R114.64+0x500] ;  /* 0x00050004721e8981 */ /* 0x000f22000c1e1b00 */
[----:B------:R-:W-:-:S03]  /*03c0*/  ISETP.GE.AND P4, PT, R6, R0, PT ;  /* 0x000000000600720c */ /* 0x000fc60003f86270 */
[----:B------:R-:W4:Y:S01]  /*03d0*/  @!P0 LDG.E.64 R32, desc[UR4][R112.64+0x500] ;  /* 0x0005000470208981 */ /* 0x000f22000c1e1b00 */
[----:B------:R-:W-:Y:S02]  /*03e0*/  CS2R R108, SRZ ;  /* 0x00000000006c7805 */ /* 0x000fe4000001ff00 */
[----:B------:R-:W-:Y:S01]  /*03f0*/  CS2R R102, SRZ ;  /* 0x0000000000667805 */ /* 0x000fe2000001ff00 */
[----:B------:R0:W-:Y:S01]  /*0400*/  STL [R1+0x458], R6 ;  /* 0x0004580601007387 */ /* 0x0001e20000100800 */
[----:B------:R-:W-:-:S05]  /*0410*/  CS2R R100, SRZ ;  /* 0x0000000000647805 */ /* 0x000fca000001ff00 */
[----:B------:R-:W4:Y:S01]  /*0420*/  @!P4 LDG.E.64 R38, desc[UR4][R114.64+0x600] ;  /* 0x000600047226c981 */ /* 0x000f22000c1e1b00 */
[----:B0-----:R-:W-:-:S03]  /*0430*/  IADD3 R6, R110, 0x380, RZ ;  /* 0x000003806e067810 */ /* 0x001fc60007ffe0ff */
[----:B------:R-:W4:Y:S01]  /*0440*/  @!P4 LDG.E.64 R40, desc[UR4][R112.64+0x600] ;  /* 0x000600047028c981 */ /* 0x000f22000c1e1b00 */
[--C-:B--2---:R-:W-:Y:S02]  /*0450*/  @!P6 HADD2.F32 R106, -RZ, R5.reuse.H0_H0 ;  /* 0x20000005ff6ae230 */ /* 0x104fe40000004100 */
[----:B------:R-:W-:Y:S02]  /*0460*/  @!P6 HADD2.F32 R105, -RZ, R5.H1_H1 ;  /* 0x30000005ff69e230 */ /* 0x000fe40000004100 */
[--C-:B------:R-:W-:Y:S02]  /*0470*/  @!P6 HADD2.F32 R108, -RZ, R4.reuse.H0_H0 ;  /* 0x20000004ff6ce230 */ /* 0x100fe40000004100 */
[----:B------:R-:W-:Y:S02]  /*0480*/  @!P6 HADD2.F32 R107, -RZ, R4.H1_H1 ;  /* 0x30000004ff6be230 */ /* 0x000fe40000004100 */
[--C-:B---3--:R-:W-:Y:S02]  /*0490*/  @!P6 HADD2.F32 R5, -RZ, R2.reuse.H0_H0 ;  /* 0x20000002ff05e230 */ /* 0x108fe40000004100 */
[----:B------:R-:W-:-:S02]  /*04a0*/  @!P6 HADD2.F32 R2, -RZ, R2.H1_H1 ;  /* 0x30000002ff02e230 */ /* 0x000fc40000004100 */
[--C-:B------:R-:W-:Y:S02]  /*04b0*/  @!P6 HADD2.F32 R7, -RZ, R3.reuse.H0_H0 ;  /* 0x20000003ff07e230 */ /* 0x100fe40000004100 */
[----:B------:R-:W-:Y:S02]  /*04c0*/  @!P6 HADD2.F32 R4, -RZ, R3.H1_H1 ;  /* 0x30000003ff04e230 */ /* 0x000fe40000004100 */
[----:B------:R-:W-:Y:S01]  /*04d0*/  @!P6 FMUL R104, R108, R5 ;  /* 0x000000056c68e220 */ /* 0x000fe20000400000 */
[----:B------:R-:W-:Y:S01]  /*04e0*/  @!P6 FMUL R103, R107, R2 ;  /* 0x000000026b67e220 */ /* 0x000fe20000400000 */
[----:B------:R-:W-:Y:S01]  /*04f0*/  @!P6 FMUL R102, R106, R7 ;  /* 0x000000076a66e220 */ /* 0x000fe20000400000 */
[----:B------:R-:W-:Y:S01]  /*0500*/  @!P6 FMUL R101, R105, R4 ;  /* 0x000000046965e220 */ /* 0x000fe20000400000 */
[----:B------:R-:W-:-:S13]  /*0510*/  ISETP.GE.AND P6, PT, R6, R0, PT ;  /* 0x000000000600720c */ /* 0x000fda0003fc6270 */
[----:B------:R-:W2:Y:S04]  /*0520*/  @!P6 LDG.E.64 R18, desc[UR4][R114.64+0x700] ;  /* 0x000700047212e981 */ /* 0x000ea8000c1e1b00 */
[----:B------:R-:W3:Y:S01]  /*0530*/  @!P6 LDG.E.64 R36, desc[UR4][R112.64+0x700] ;  /* 0x000700047024e981 */ /* 0x000ee2000c1e1b00 */
[----:B------:R-:W-:Y:S02]  /*0540*/  CS2R R98, SRZ ;  /* 0x0000000000627805 */ /* 0x000fe4000001ff00 */
[----:B------:R-:W-:Y:S01]  /*0550*/  CS2R R96, SRZ ;  /* 0x0000000000607805 */ /* 0x000fe2000001ff00 */
[----:B----4-:R-:W-:Y:S02]  /*0560*/  @!P5 HADD2.F32 R3, -RZ, R8.H0_H0 ;  /* 0x20000008ff03d230 */ /* 0x010fe40000004100 */
[----:B------:R-:W-:-:S02]  /*0570*/  @!P5 HADD2.F32 R100, -RZ, R10.H0_H0 ;  /* 0x2000000aff64d230 */ /* 0x000fc40000004100 */
[----:B------:R-:W-:Y:S02]  /*0580*/  @!P5 HADD2.F32 R99, -RZ, R10.H1_H1 ;  /* 0x3000000aff63d230 */ /* 0x000fe40000004100 */
[--C-:B------:R-:W-:Y:S02]  /*0590*/  @!P5 HADD2.F32 R98, -RZ, R11.reuse.H0_H0 ;  /* 0x2000000bff62d230 */ /* 0x100fe40000004100 */
[----:B------:R-:W-:Y:S02]  /*05a0*/  @!P5 HADD2.F32 R97, -RZ, R11.H1_H1 ;  /* 0x3000000bff61d230 */ /* 0x000fe40000004100 */
[----:B------:R-:W-:Y:S02]  /*05b0*/  @!P5 HADD2.F32 R8, -RZ, R8.H1_H1 ;  /* 0x30000008ff08d230 */ /* 0x000fe40000004100 */
[--C-:B------:R-:W-:Y:S02]  /*05c0*/  @!P5 HADD2.F32 R5, -RZ, R9.reuse.H0_H0 ;  /* 0x20000009ff05d230 */ /* 0x100fe40000004100 */
        /* <DEDUP_REMOVED lines=10> */
[----:B------:R-:W-:Y:S01]  /*0670*/  STL [R1+0x4ec], R107 ;  /* 0x0004ec6b01007387 */ /* 0x000fe20000100800 */
[----:B------:R-:W-:-:S03]  /*0680*/  CS2R R90, SRZ ;  /* 0x00000000005a7805 */ /* 0x000fc6000001ff00 */
[----:B------:R-:W-:Y:S01]  /*0690*/  STL [R1+0x454], R6 ;  /* 0x0004540601007387 */ /* 0x000fe20000100800 */
[----:B------:R-:W-:Y:S01]  /*06a0*/  CS2R R88, SRZ ;  /* 0x0000000000587805 */ /* 0x000fe2000001ff00 */
[----:B------:R-:W-:Y:S02]  /*06b0*/  @!P3 HADD2.F32 R3, -RZ, R12.H0_H0 ;  /* 0x2000000cff03b230 */ /* 0x000fe40000004100 */
[----:B------:R-:W-:Y:S01]  /*06c0*/  STL [R1+0x4f0], R106 ;  /* 0x0004f06a01007387 */ /* 0x000fe20000100800 */
[----:B------:R-:W-:-:S03]  /*06d0*/  @!P3 HADD2.F32 R92, -RZ, R14.H0_H0 ;  /* 0x2000000eff5cb230 */ /* 0x000fc60000004100 */
[----:B------:R-:W-:Y:S01]  /*06e0*/  STL [R1+0x4f4], R105 ;  /* 0x0004f46901007387 */ /* 0x000fe20000100800 */
[----:B------:R-:W-:Y:S02]  /*06f0*/  @!P3 HADD2.F32 R91, -RZ, R14.H1_H1 ;  /* 0x3000000eff5bb230 */ /* 0x000fe40000004100 */
[--C-:B------:R-:W-:Y:S01]  /*0700*/  @!P3 HADD2.F32 R90, -RZ, R15.reuse.H0_H0 ;  /* 0x2000000fff5ab230 */ /* 0x100fe20000004100 */
[----:B------:R-:W-:Y:S01]  /*0710*/  STL [R1+0x4f8], R100 ;  /* 0x0004f86401007387 */ /* 0x000fe20000100800 */
[----:B------:R-:W-:Y:S02]  /*0720*/  @!P3 HADD2.F32 R89, -RZ, R15.H1_H1 ;  /* 0x3000000fff59b230 */ /* 0x000fe40000004100 */
[----:B------:R-:W-:Y:S01]  /*0730*/  @!P3 HADD2.F32 R12, -RZ, R12.H1_H1 ;  /* 0x3000000cff0cb230 */ /* 0x000fe20000004100 */
[----:B------:R-:W-:Y:S01]  /*0740*/  STL [R1+0x4fc], R99 ;  /* 0x0004fc6301007387 */ /* 0x000fe20000100800 */
[--C-:B------:R-:W-:Y:S02]  /*0750*/  @!P3 HADD2.F32 R5, -RZ, R13.reuse.H0_H0 ;  /* 0x2000000dff05b230 */ /* 0x100fe40000004100 */
[----:B------:R-:W-:Y:S01]  /*0760*/  @!P3 HADD2.F32 R2, -RZ, R13.H1_H1 ;  /* 0x3000000dff02b230 */ /* 0x000fe20000004100 */
[----:B------:R0:W-:Y:S01]  /*0770*/  STL [R1+0x450], R4 ;  /* 0x0004500401007387 */ /* 0x0001e20000100800 */
[----:B------:R-:W-:-:S02]  /*0780*/  CS2R R86, SRZ ;  /* 0x0000000000567805 */ /* 0x000fc4000001ff00 */
[----:B------:R-:W-:Y:S01]  /*0790*/  CS2R R84, SRZ ;  /* 0x0000000000547805 */ /* 0x000fe2000001ff00 */
[----:B------:R-:W-:Y:S01]  /*07a0*/  @!P3 FMUL R88, R92, R3 ;  /* 0x000000035c58b220 */ /* 0x000fe20000400000 */
[----:B------:R-:W4:Y:S01]  /*07b0*/  @!P5 LDG.E.64 R16, desc[UR4][R114.64+0x800] ;  /* 0x000800047210d981 */ /* 0x000f22000c1e1b00 */
[----:B------:R-:W-:Y:S01]  /*07c0*/  @!P3 FMUL R87, R91, R12 ;  /* 0x0000000c5b57b220 */ /* 0x000fe20000400000 */
[----:B------:R-:W-:Y:S01]  /*07d0*/  @!P3 FMUL R86, R90, R5 ;  /* 0x000000055a56b220 */ /* 0x000fe20000400000 */
[----:B------:R-:W-:Y:S01]  /*07e0*/  @!P3 FMUL R85, R89, R2 ;  /* 0x000000025955b220 */ /* 0x000fe20000400000 */
[----:B------:R-:W4:Y:S01]  /*07f0*/  @!P5 LDG.E.64 R34, desc[UR4][R112.64+0x800] ;  /* 0x000800047022d981 */ /* 0x000f22000c1e1b00 */
[----:B0-----:R-:W-:-:S04]  /*0800*/  IADD3 R4, R110, 0x480, RZ ;  /* 0x000004806e047810 */ /* 0x001fc80007ffe0ff */
[----:B------:R-:W-:Y:S01]  /*0810*/  ISETP.GE.AND P3, PT, R4, R0, PT ;  /* 0x000000000400720c */ /* 0x000fe20003f66270 */
[----:B------:R-:W-:Y:S01]  /*0820*/  STL [R1+0x500], R98 ;  /* 0x0005006201007387 */ /* 0x000fe20000100800 */
[----:B------:R-:W-:Y:S02]  /*0830*/  CS2R R82, SRZ ;  /* 0x0000000000527805 */ /* 0x000fe4000001ff00 */
[----:B------:R-:W-:Y:S01]  /*0840*/  CS2R R80, SRZ ;  /* 0x0000000000507805 */ /* 0x000fe2000001ff00 */
[----:B------:R-:W-:Y:S01]  /*0850*/  @!P2 HADD2.F32 R3, -RZ, R20.H0_H0 ;  /* 0x20000014ff03a230 */ /* 0x000fe20000004100 */
[----:B------:R-:W-:Y:S01]  /*0860*/  STL [R1+0x504], R97 ;  /* 0x0005046101007387 */ /* 0x000fe20000100800 */
[--C-:B------:R-:W-:Y:S02]  /*0870*/  @!P2 HADD2.F32 R84, -RZ, R22.reuse.H0_H0 ;  /* 0x20000016ff54a230 */ /* 0x100fe40000004100 */
[----:B------:R-:W-:Y:S01]  /*0880*/  @!P2 HADD2.F32 R83, -RZ, R22.H1_H1 ;  /* 0x30000016ff53a230 */ /* 0x000fe20000004100 */
[----:B------:R-:W-:Y:S01]  /*0890*/  STL [R1+0x508], R92 ;  /* 0x0005085c01007387 */ /* 0x000fe20000100800 */
[----:B------:R-:W-:-:S02]  /*08a0*/  @!P2 HADD2.F32 R82, -RZ, R23.H0_H0 ;  /* 0x20000017ff52a230 */ /* 0x000fc40000004100 */
[----:B------:R-:W-:Y:S01]  /*08b0*/  @!P2 HADD2.F32 R81, -RZ, R23.H1_H1 ;  /* 0x30000017ff51a230 */ /* 0x000fe20000004100 */
[----:B------:R-:W-:Y:S01]  /*08c0*/  STL [R1+0x50c], R91 ;  /* 0x00050c5b01007387 */ /* 0x000fe20000100800 */
[----:B------:R-:W-:Y:S02]  /*08d0*/  @!P2 HADD2.F32 R20, -RZ, R20.H1_H1 ;  /* 0x30000014ff14a230 */ /* 0x000fe40000004100 */
[--C-:B------:R-:W-:Y:S01]  /*08e0*/  @!P2 HADD2.F32 R5, -RZ, R21.reuse.H0_H0 ;  /* 0x20000015ff05a230 */ /* 0x100fe20000004100 */
[----:B------:R0:W-:Y:S01]  /*08f0*/  STL [R1+0x44c], R4 ;  /* 0x00044c0401007387 */ /* 0x0001e20000100800 */
[----:B------:R-:W-:Y:S01]  /*0900*/  @!P2 HADD2.F32 R2, -RZ, R21.H1_H1 ;  /* 0x30000015ff02a230 */ /* 0x000fe20000004100 */
[----:B------:R-:W-:Y:S02]  /*0910*/  CS2R R78, SRZ ;  /* 0x00000000004e7805 */ /* 0x000fe4000001ff00 */
[----:B------:R-:W-:Y:S01]  /*0920*/  CS2R R76, SRZ ;  /* 0x00000000004c7805 */ /* 0x000fe2000001ff00 */
[----:B------:R-:W-:Y:S01]  /*0930*/  @!P2 FMUL R80, R84, R3 ;  /* 0x000000035450a220 */ /* 0x000fe20000400000 */
[----:B------:R-:W-:Y:S01]  /*0940*/  @!P2 FMUL R79, R83, R20 ;  /* 0x00000014534fa220 */ /* 0x000fe20000400000 */
[----:B------:R-:W-:Y:S01]  /*0950*/  @!P2 FMUL R78, R82, R5 ;  /* 0x00000005524ea220 */ /* 0x000fe20000400000 */
[----:B------:R-:W-:Y:S01]  /*0960*/  @!P2 FMUL R77, R81, R2 ;  /* 0x00000002514da220 */ /* 0x000fe20000400000 */
[----:B------:R-:W4:Y:S01]  /*0970*/  @!P3 LDG.E.64 R14, desc[UR4][R114.64+0x900] ;  /* 0x00090004720eb981 */ /* 0x000f22000c1e1b00 */
[----:B0-----:R-:W-:-:S03]  /*0980*/  IADD3 R4, R110, 0x500, RZ ;  /* 0x000005006e047810 */ /* 0x001fc60007ffe0ff */
[----:B------:R-:W4:Y:S01]  /*0990*/  @!P3 LDG.E.64 R28, desc[UR4][R112.64+0x900] ;  /* 0x00090004701cb981 */ /* 0x000f22000c1e1b00 */
[----:B------:R-:W-:-:S03]  /*09a0*/  ISETP.GE.AND P2, PT, R4, R0, PT ;  /* 0x000000000400720c */ /* 0x000fc60003f46270 */
        /* <DEDUP_REMOVED lines=74> */
[----:B------:R-:W-:Y:S02]  /*0e50*/  ISETP.GE.AND P4, PT, R4, R0, PT ;  /* 0x000000000400720c */ /* 0x000fe40003f86270 */
[----:B------:R-:W-:Y:S02]  /*0e60*/  CS2R R50, SRZ ;  /* 0x0000000000327805 */ /* 0x000fe4000001ff00 */
[----:B------:R-:W-:Y:S01]  /*0e70*/  CS2R R48, SRZ ;  /* 0x0000000000307805 */ /* 0x000fe2000001ff00 */
[----:B------:R-:W-:Y:S01]  /*0e80*/  STL [R1+0x540], R66 ;  /* 0x0005404201007387 */ /* 0x000fe20000100800 */
[----:B------:R-:W-:Y:S02]  /*0e90*/  IADD3 R24, R110, 0x700, RZ ;  /* 0x000007006e187810 */ /* 0x000fe40007ffe0ff */
[----:B------:R-:W-:Y:S02]  /*0ea0*/  CS2R R46, SRZ ;  /* 0x00000000002e7805 */ /* 0x000fe4000001ff00 */
[----:B------:R-:W-:Y:S01]  /*0eb0*/  CS2R R44, SRZ ;  /* 0x00000000002c7805 */ /* 0x000fe2000001ff00 */
[----:B------:R-:W-:Y:S04]  /*0ec0*/  STL [R1+0x544], R65 ;  /* 0x0005444101007387 */ /* 0x000fe80000100800 */
[----:B------:R-:W-:Y:S04]  /*0ed0*/  STL [R1+0x548], R60 ;  /* 0x0005483c01007387 */ /* 0x000fe80000100800 */
[----:B------:R-:W-:Y:S04]  /*0ee0*/  STL [R1+0x54c], R59 ;  /* 0x00054c3b01007387 */ /* 0x000fe80000100800 */
[----:B------:R0:W-:Y:S04]  /*0ef0*/  STL [R1+0x474], R4 ;  /* 0x0004740401007387 */ /* 0x0001e80000100800 */
[----:B------:R-:W4:Y:S04]  /*0f00*/  @!P4 LDG.E.64 R2, desc[UR4][R114.64+0xd00] ;  /* 0x000d00047202c981 */ /* 0x000f28000c1e1b00 */
[----:B0-----:R-:W4:Y:S01]  /*0f10*/  @!P4 LDG.E.64 R4, desc[UR4][R112.64+0xd00] ;  /* 0x000d00047004c981 */ /* 0x001f22000c1e1b00 */
[----:B--2---:R-:W-:-:S02]  /*0f20*/  @!P6 HADD2.F32 R23, -RZ, R18.H0_H0 ;  /* 0x20000012ff17e230 */ /* 0x004fc40000004100 */
[----:B------:R-:W-:Y:S02]  /*0f30*/  @!P6 HADD2.F32 R18, -RZ, R18.H1_H1 ;  /* 0x30000012ff12e230 */ /* 0x000fe40000004100 */
[--C-:B---3--:R-:W-:Y:S02]  /*0f40*/  @!P6 HADD2.F32 R52, -RZ, R36.reuse.H0_H0 ;  /* 0x20000024ff34e230 */ /* 0x108fe40000004100 */
[----:B------:R-:W-:Y:S02]  /*0f50*/  @!P6 HADD2.F32 R51, -RZ, R36.H1_H1 ;  /* 0x30000024ff33e230 */ /* 0x000fe40000004100 */
[--C-:B------:R-:W-:Y:S02]  /*0f60*/  @!P6 HADD2.F32 R50, -RZ, R37.reuse.H0_H0 ;  /* 0x20000025ff32e230 */ /* 0x100fe40000004100 */
[----:B------:R-:W-:Y:S02]  /*0f70*/  @!P6 HADD2.F32 R49, -RZ, R37.H1_H1 ;  /* 0x30000025ff31e230 */ /* 0x000fe40000004100 */
[----:B------:R-:W-:-:S02]  /*0f80*/  @!P6 HADD2.F32 R25, -RZ, R19.H0_H0 ;  /* 0x20000013ff19e230 */ /* 0x000fc40000004100 */
        /* <DEDUP_REMOVED lines=9> */
[----:B------:R-:W-:Y:S02]  /*1020*/  CS2R R40, SRZ ;  /* 0x0000000000287805 */ /* 0x000fe4000001ff00 */
[----:B------:R-:W-:Y:S02]  /*1030*/  IADD3 R22, R110, 0x780, RZ ;  /* 0x000007806e167810 */ /* 0x000fe40007ffe0ff */
[----:B------:R-:W-:-:S02]  /*1040*/  CS2R R38, SRZ ;  /* 0x0000000000267805 */ /* 0x000fc4000001ff00 */
[----:B------:R-:W-:Y:S02]  /*1050*/  CS2R R36, SRZ ;  /* 0x0000000000247805 */ /* 0x000fe4000001ff00 */
[----:B------:R-:W-:Y:S02]  /*1060*/  CS2R R32, SRZ ;  /* 0x0000000000207805 */ /* 0x000fe4000001ff00 */
[----:B------:R-:W-:Y:S01]  /*1070*/  CS2R R30, SRZ ;  /* 0x00000000001e7805 */ /* 0x000fe2000001ff00 */
[--C-:B----4-:R-:W-:Y:S02]  /*1080*/  @!P5 HADD2.F32 R19, -RZ, R16.reuse.H0_H0 ;  /* 0x20000010ff13d230 */ /* 0x110fe40000004100 */
[----:B------:R-:W-:Y:S02]  /*1090*/  @!P5 HADD2.F32 R16, -RZ, R16.H1_H1 ;  /* 0x30000010ff10d230 */ /* 0x000fe40000004100 */
[--C-:B------:R-:W-:Y:S02]  /*10a0*/  @!P5 HADD2.F32 R44, -RZ, R34.reuse.H0_H0 ;  /* 0x20000022ff2cd230 */ /* 0x100fe40000004100 */
[----:B------:R-:W-:-:S02]  /*10b0*/  @!P5 HADD2.F32 R43, -RZ, R34.H1_H1 ;  /* 0x30000022ff2bd230 */ /* 0x000fc40000004100 */
[--C-:B------:R-:W-:Y:S02]  /*10c0*/  @!P5 HADD2.F32 R42, -RZ, R35.reuse.H0_H0 ;  /* 0x20000023ff2ad230 */ /* 0x100fe40000004100 */
[----:B------:R-:W-:Y:S02]  /*10d0*/  @!P5 HADD2.F32 R41, -RZ, R35.H1_H1 ;  /* 0x30000023ff29d230 */ /* 0x000fe40000004100 */
[--C-:B------:R-:W-:Y:S02]  /*10e0*/  @!P5 HADD2.F32 R23, -RZ, R17.reuse.H0_H0 ;  /* 0x20000011ff17d230 */ /* 0x100fe40000004100 */
[----:B------:R-:W-:Y:S02]  /*10f0*/  @!P5 HADD2.F32 R18, -RZ, R17.H1_H1 ;  /* 0x30000011ff12d230 */ /* 0x000fe40000004100 */
[----:B------:R-:W-:Y:S01]  /*1100*/  @!P5 FMUL R40, R44, R19 ;  /* 0x000000132c28d220 */ /* 0x000fe20000400000 */
[----:B------:R-:W-:Y:S01]  /*1110*/  @!P5 FMUL R39, R43, R16 ;  /* 0x000000102b27d220 */ /* 0x000fe20000400000 */
[----:B------:R-:W-:Y:S01]  /*1120*/  @!P5 FMUL R38, R42, R23 ;  /* 0x000000172a26d220 */ /* 0x000fe20000400000 */
[----:B------:R-:W-:Y:S01]  /*1130*/  @!P5 FMUL R37, R41, R18 ;  /* 0x000000122925d220 */ /* 0x000fe20000400000 */
[----:B------:R-:W-:-:S02]  /*1140*/  ISETP.GE.AND P5, PT, R22, R0, PT ;  /* 0x000000001600720c */ /* 0x000fc40003fa6270 */
[----:B------:R-:W-:Y:S02]  /*1150*/  CS2R R34, SRZ ;  /* 0x0000000000227805 */ /* 0x000fe4000001ff00 */
[----:B------:R-:W-:Y:S01]  /*1160*/  IADD3 R18, R110, 0x800, RZ ;  /* 0x000008006e127810 */ /* 0x000fe20007ffe0ff */
[----:B------:R-:W-:Y:S01]  /*1170*/  STL [R1+0x550], R58 ;  /* 0x0005503a01007387 */ /* 0x000fe20000100800 */
[----:B------:R-:W-:-:S07]  /*1180*/  @!P3 HADD2.F32 R17, -RZ, R14.H0_H0 ;  /* 0x2000000eff11b230 */ /* 0x000fce0000004100 */
[----:B------:R-:W4:Y:S01]  /*1190*/  @!P5 LDG.E.64 R134, desc[UR4][R112.64+0xf00] ;  /* 0x000f00047086d981 */ /* 0x000f22000c1e1b00 */
[----:B------:R-:W-:Y:S02]  /*11a0*/  @!P3 HADD2.F32 R14, -RZ, R14.H1_H1 ;  /* 0x3000000eff0eb230 */ /* 0x000fe40000004100 */
[--C-:B------:R-:W-:Y:S01]  /*11b0*/  @!P3 HADD2.F32 R36, -RZ, R28.reuse.H0_H0 ;  /* 0x2000001cff24b230 */ /* 0x100fe20000004100 */
[----:B------:R-:W4:Y:S01]  /*11c0*/  @!P5 LDG.E.64 R136, desc[UR4][R114.64+0xf00] ;  /* 0x000f00047288d981 */ /* 0x000f22000c1e1b00 */
[----:B------:R-:W-:Y:S02]  /*11d0*/  @!P3 HADD2.F32 R35, -RZ, R28.H1_H1 ;  /* 0x3000001cff23b230 */ /* 0x000fe40000004100 */
[--C-:B------:R-:W-:Y:S02]  /*11e0*/  @!P3 HADD2.F32 R34, -RZ, R29.reuse.H0_H0 ;  /* 0x2000001dff22b230 */ /* 0x100fe40000004100 */
[----:B------:R-:W-:Y:S02]  /*11f0*/  @!P3 HADD2.F32 R33, -RZ, R29.H1_H1 ;  /* 0x3000001dff21b230 */ /* 0x000fe40000004100 */
[----:B------:R-:W-:-:S02]  /*1200*/  @!P3 HADD2.F32 R19, -RZ, R15.H0_H0 ;  /* 0x2000000fff13b230 */ /* 0x000fc40000004100 */
[----:B------:R-:W-:Y:S01]  /*1210*/  @!P3 HADD2.F32 R16, -RZ, R15.H1_H1 ;  /* 0x3000000fff10b230 */ /* 0x000fe20000004100 */
[----:B------:R-:W-:Y:S01]  /*1220*/  CS2R R28, SRZ ;  /* 0x00000000001c7805 */ /* 0x000fe2000001ff00 */
[----:B------:R-:W-:Y:S01]  /*1230*/  @!P3 FMUL R32, R36, R17 ;  /* 0x000000112420b220 */ /* 0x000fe20000400000 */
[----:B------:R-:W-:Y:S01]  /*1240*/  @!P3 FMUL R31, R35, R14 ;  /* 0x0000000e231fb220 */ /* 0x000fe20000400000 */
[----:B------:R-:W-:Y:S01]  /*1250*/  @!P3 FMUL R30, R34, R19 ;  /* 0x00000013221eb220 */ /* 0x000fe20000400000 */
[----:B------:R-:W-:Y:S01]  /*1260*/  @!P3 FMUL R29, R33, R16 ;  /* 0x00000010211db220 */ /* 0x000fe20000400000 */
[----:B------:R-:W-:Y:S01]  /*1270*/  ISETP.GE.AND P3, PT, R18, R0, PT ;  /* 0x000000001200720c */ /* 0x000fe20003f66270 */
[----:B------:R-:W-:Y:S01]  /*1280*/  STL [R1+0x554], R57 ;  /* 0x0005543901007387 */ /* 0x000fe20000100800 */
[----:B------:R-:W-:-:S03]  /*1290*/  CS2R R26, SRZ ;  /* 0x00000000001a7805 */ /* 0x000fc6000001ff00 */
[----:B------:R-:W-:Y:S04]  /*12a0*/  STL [R1+0x558], R52 ;  /* 0x0005583401007387 */ /* 0x000fe80000100800 */
[----:B------:R-:W-:Y:S01]  /*12b0*/  STL [R1+0x55c], R51 ;  /* 0x00055c3301007387 */ /* 0x000fe20000100800 */
[----:B------:R-:W-:-:S03]  /*12c0*/  @!P2 HADD2.F32 R15, -RZ, R12.H0_H0 ;  /* 0x2000000cff0fa230 */ /* 0x000fc60000004100 */
[----:B------:R0:W-:Y:S01]  /*12d0*/  STL [R1+0x478], R24 ;  /* 0x0004781801007387 */ /* 0x0001e20000100800 */
[----:B------:R-:W-:Y:S02]  /*12e0*/  @!P2 HADD2.F32 R12, -RZ, R12.H1_H1 ;  /* 0x3000000cff0ca230 */ /* 0x000fe40000004100 */
[--C-:B------:R-:W-:Y:S01]  /*12f0*/  @!P2 HADD2.F32 R28, -RZ, R20.reuse.H0_H0 ;  /* 0x20000014ff1ca230 */ /* 0x100fe20000004100 */
[----:B------:R-:W-:Y:S01]  /*1300*/  STL [R1+0x560], R50 ;  /* 0x0005603201007387 */ /* 0x000fe20000100800 */
[----:B------:R-:W-:Y:S02]  /*1310*/  @!P2 HADD2.F32 R27, -RZ, R20.H1_H1 ;  /* 0x30000014ff1ba230 */ /* 0x000fe40000004100 */
[----:B------:R-:W-:Y:S01]  /*1320*/  @!P2 HADD2.F32 R26, -RZ, R21.H0_H0 ;  /* 0x20000015ff1aa230 */ /* 0x000fe20000004100 */
[----:B------:R-:W-:Y:S01]  /*1330*/  STL [R1+0x564], R49 ;  /* 0x0005643101007387 */ /* 0x000fe20000100800 */
[----:B------:R-:W-:Y:S01]  /*1340*/  @!P2 HADD2.F32 R17, -RZ, R13.H0_H0 ;  /* 0x2000000dff11a230 */ /* 0x000fe20000004100 */
[----:B0-----:R-:W-:Y:S01]  /*1350*/  CS2R R24, SRZ ;  /* 0x0000000000187805 */ /* 0x001fe2000001ff00 */
[----:B------:R-:W-:-:S02]  /*1360*/  @!P2 HADD2.F32 R25, -RZ, R21.H1_H1 ;  /* 0x30000015ff19a230 */ /* 0x000fc40000004100 */
[----:B------:R-:W-:Y:S01]  /*1370*/  @!P2 HADD2.F32 R14, -RZ, R13.H1_H1 ;  /* 0x3000000dff0ea230 */ /* 0x000fe20000004100 */
[----:B------:R0:W-:Y:S01]  /*1380*/  STL [R1+0x480], R22 ;  /* 0x0004801601007387 */ /* 0x0001e20000100800 */
[----:B------:R-:W-:Y:S02]  /*1390*/  IADD3 R16, R110, 0x880, RZ ;  /* 0x000008806e107810 */ /* 0x000fe40007ffe0ff */
[----:B------:R-:W-:Y:S01]  /*13a0*/  CS2R R20, SRZ ;  /* 0x0000000000147805 */ /* 0x000fe2000001ff00 */
[----:B------:R-:W-:Y:S01]  /*13b0*/  @!P2 FMUL R24, R28, R15 ;  /* 0x0000000f1c18a220 */ /* 0x000fe20000400000 */
[----:B------:R-:W-:Y:S01]  /*13c0*/  @!P2 FMUL R21, R25, R14 ;  /* 0x0000000e1915a220 */ /* 0x000fe20000400000 */
[----:B------:R-:W4:Y:S04]  /*13d0*/  @!P3 LDG.E.64 R126, desc[UR4][R112.64+0x1000] ;  /* 0x00100004707eb981 */ /* 0x000f28000c1e1b00 */
[----:B------:R-:W4:Y:S01]  /*13e0*/  @!P3 LDG.E.64 R130, desc[UR4][R114.64+0x1000] ;  /* 0x001000047282b981 */ /* 0x000f22000c1e1b00 */
[----:B0-----:R-:W-:-:S02]  /*13f0*/  CS2R R22, SRZ ;  /* 0x0000000000167805 */ /* 0x001fc4000001ff00 */
[----:B------:R-:W-:Y:S01]  /*1400*/  @!P2 FMUL R23, R27, R12 ;  /* 0x0000000c1b17a220 */ /* 0x000fe20000400000 */
[----:B------:R-:W-:Y:S01]  /*1410*/  @!P2 FMUL R22, R26, R17 ;  /* 0x000000111a16a220 */ /* 0x000fe20000400000 */
[----:B------:R-:W-:Y:S01]  /*1420*/  ISETP.GE.AND P2, PT, R16, R0, PT ;  /* 0x000000001000720c */ /* 0x000fe20003f46270 */
[----:B------:R0:W-:Y:S01]  /*1430*/  STL [R1+0x488], R18 ;  /* 0x0004881201007387 */ /* 0x0001e20000100800 */
[----:B------:R-:W-:-:S03]  /*1440*/  @!P1 HADD2.F32 R20, -RZ, R10.H0_H0 ;  /* 0x2000000aff149230 */ /* 0x000fc60000004100 */
[----:B------:R1:W-:Y:S01]  /*1450*/  STL [R1+0x48c], R16 ;  /* 0x00048c1001007387 */ /* 0x0003e20000100800 */
[----:B------:R-:W-:Y:S01]  /*1460*/  HFMA2.MMA R13, -RZ, RZ, 0, 0 ;  /* 0x00000000ff0d7435 */ /* 0x000fe200000001ff */
[----:B------:R-:W-:Y:S01]  /*1470*/  @!P1 HADD2.F32 R121, -RZ, R9.H0_H0 ;  /* 0x20000009ff799230 */ /* 0x000fe20000004100 */
[----:B0-----:R-:W-:Y:S01]  /*1480*/  CS2R R18, SRZ ;  /* 0x0000000000127805 */ /* 0x001fe2000001ff00 */
[--C-:B------:R-:W-:Y:S01]  /*1490*/  @!P1 HADD2.F32 R18, -RZ, R11.reuse.H0_H0 ;  /* 0x2000000bff129230 */ /* 0x100fe20000004100 */
[----:B------:R-:W-:Y:S02]  /*14a0*/  IADD3 R12, R110, 0x900, RZ ;  /* 0x000009006e0c7810 */ /* 0x000fe40007ffe0ff */
[----:B------:R-:W-:Y:S02]  /*14b0*/  CS2R R14, SRZ ;  /* 0x00000000000e7805 */ /* 0x000fe4000001ff00 */
[----:B-1----:R-:W-:Y:S01]  /*14c0*/  CS2R R16, SRZ ;  /* 0x0000000000107805 */ /* 0x002fe2000001ff00 */
[----:B------:R-:W-:Y:S01]  /*14d0*/  @!P1 HADD2.F32 R17, -RZ, R11.H1_H1 ;  /* 0x3000000bff119230 */ /* 0x000fe20000004100 */
[----:B------:R-:W4:Y:S01]  /*14e0*/  @!P2 LDG.E.64 R116, desc[UR4][R112.64+0x1100] ;  /* 0x001100047074a981 */ /* 0x000f22000c1e1b00 */
[----:B------:R-:W-:-:S02]  /*14f0*/  @!P1 HADD2.F32 R19, -RZ, R10.H1_H1 ;  /* 0x3000000aff139230 */ /* 0x000fc40000004100 */
[--C-:B------:R-:W-:Y:S01]  /*1500*/  @!P1 HADD2.F32 R11, -RZ, R8.reuse.H0_H0 ;  /* 0x20000008ff0b9230 */ /* 0x100fe20000004100 */
[----:B------:R-:W4:Y:S01]  /*1510*/  @!P2 LDG.E.64 R118, desc[UR4][R114.64+0x1100] ;  /* 0x001100047276a981 */ /* 0x000f22000c1e1b00 */
[----:B------:R-:W-:Y:S02]  /*1520*/  @!P1 HADD2.F32 R8, -RZ, R8.H1_H1 ;  /* 0x30000008ff089230 */ /* 0x000fe40000004100 */
[----:B------:R-:W-:Y:S02]  /*1530*/  @!P1 HADD2.F32 R10, -RZ, R9.H1_H1 ;  /* 0x30000009ff0a9230 */ /* 0x000fe40000004100 */
[----:B------:R-:W-:Y:S01]  /*1540*/  @!P1 FMUL R16, R20, R11 ;  /* 0x0000000b14109220 */ /* 0x000fe20000400000 */
[----:B------:R-:W-:Y:S01]  /*1550*/  @!P1 FMUL R14, R18, R121 ;  /* 0x00000079120e9220 */ /* 0x000fe20000400000 */
[----:B------:R-:W-:Y:S01]  /*1560*/  @!P1 FMUL R15, R19, R8 ;  /* 0x00000008130f9220 */ /* 0x000fe20000400000 */
[----:B------:R-:W-:Y:S01]  /*1570*/  @!P1 FMUL R13, R17, R10 ;  /* 0x0000000a110d9220 */ /* 0x000fe20000400000 */
[----:B------:R-:W-:Y:S01]  /*1580*/  ISETP.GE.AND P1, PT, R12, R0, PT ;  /* 0x000000000c00720c */ /* 0x000fe20003f26270 */
[----:B------:R-:W-:Y:S01]  /*1590*/  HFMA2.MMA R9, -RZ, RZ, 0, 0 ;  /* 0x00000000ff097435 */ /* 0x000fe200000001ff */
[----:B------:R-:W-:Y:S01]  /*15a0*/  CS2R R10, SRZ ;  /* 0x00000000000a7805 */ /* 0x000fe2000001ff00 */
[----:B------:R0:W-:Y:S01]  /*15b0*/  STL [R1+0x490], R12 ;  /* 0x0004900c01007387 */ /* 0x0001e20000100800 */
[----:B------:R-:W-:-:S02]  /*15c0*/  @!P0 HADD2.F32 R10, -RZ, R123.H0_H0 ;  /* 0x2000007bff0a8230 */ /* 0x000fc40000004100 */
[----:B------:R-:W-:Y:S02]  /*15d0*/  @!P0 HADD2.F32 R9, -RZ, R123.H1_H1 ;  /* 0x3000007bff098230 */ /* 0x000fe40000004100 */
[----:B------:R-:W-:Y:S02]  /*15e0*/  @!P0 HADD2.F32 R123, -RZ, R6.H0_H0 ;  /* 0x20000006ff7b8230 */ /* 0x000fe40000004100 */
[----:B------:R-:W-:Y:S02]  /*15f0*/  @!P0 HADD2.F32 R11, -RZ, R122.H1_H1 ;  /* 0x3000007aff0b8230 */ /* 0x000fe40000004100 */
[----:B------:R-:W-:Y:S01]  /*1600*/  @!P0 HADD2.F32 R6, -RZ, R6.H1_H1 ;  /* 0x30000006ff068230 */ /* 0x000fe20000004100 */
[----:B0-----:R-:W-:Y:S01]  /*1610*/  MOV R12, RZ ;  /* 0x000000ff000c7202 */ /* 0x001fe20000000f00 */
[----:B------:R-:W-:Y:S01]  /*1620*/  @!P0 HADD2.F32 R12, -RZ, R122.H0_H0 ;  /* 0x2000007aff0c8230 */ /* 0x000fe20000004100 */
[----:B------:R-:W-:Y:S01]  /*1630*/  CS2R R226, SRZ ;  /* 0x0000000000e27805 */ /* 0x000fe2000001ff00 */
[--C-:B------:R-:W-:Y:S01]  /*1640*/  @!P0 HADD2.F32 R139, -RZ, R7.reuse.H0_H0 ;  /* 0x20000007ff8b8230 */ /* 0x100fe20000004100 */
[----:B------:R-:W-:Y:S01]  /*1650*/  CS2R R228, SRZ ;  /* 0x0000000000e47805 */ /* 0x000fe2000001ff00 */
[----:B------:R-:W-:Y:S01]  /*1660*/  @!P0 HADD2.F32 R8, -RZ, R7.H1_H1 ;  /* 0x30000007ff088230 */ /* 0x000fe20000004100 */
[----:B------:R-:W-:-:S02]  /*1670*/  IADD3 R7, R110, 0x980, RZ ;  /* 0x000009806e077810 */ /* 0x000fc40007ffe0ff */
[----:B------:R-:W-:Y:S01]  /*1680*/  CS2R R230, SRZ ;  /* 0x0000000000e67805 */ /* 0x000fe2000001ff00 */
[----:B------:R-:W4:Y:S01]  /*1690*/  @!P1 LDG.E.64 R120, desc[UR4][R112.64+0x1200] ;  /* 0x0012000470789981 */ /* 0x000f22000c1e1b00 */
[----:B------:R-:W-:Y:S01]  /*16a0*/  @!P0 FMUL R227, R12, R123 ;  /* 0x0000007b0ce38220 */ /* 0x000fe20000400000 */
[----:B------:R-:W-:Y:S01]  /*16b0*/  @!P0 FMUL R228, R11, R6 ;  /* 0x000000060be48220 */ /* 0x000fe20000400000 */
[----:B------:R-:W-:Y:S01]  /*16c0*/  @!P0 FMUL R229, R10, R139 ;  /* 0x0000008b0ae58220 */ /* 0x000fe20000400000 */
[----:B------:R-:W4:Y:S01]  /*16d0*/  @!P1 LDG.E.64 R124, desc[UR4][R114.64+0x1200] ;  /* 0x00120004727c9981 */ /* 0x000f22000c1e1b00 */
[----:B------:R-:W-:Y:S01]  /*16e0*/  @!P0 FMUL R230, R9, R8 ;  /* 0x0000000809e68220 */ /* 0x000fe20000400000 */
[----:B------:R-:W-:Y:S02]  /*16f0*/  ISETP.GE.AND P0, PT, R7, R0, PT ;  /* 0x000000000700720c */ /* 0x000fe40003f06270 */
[----:B------:R-:W-:Y:S02]  /*1700*/  CS2R R50, SRZ ;  /* 0x0000000000327805 */ /* 0x000fe4000001ff00 */
[----:B------:R-:W-:Y:S01]  /*1710*/  MOV R49, RZ ;  /* 0x000000ff00317202 */ /* 0x000fe20000000f00 */
[----:B------:R-:W-:-:S02]  /*1720*/  @!P4 HADD2.F32 R6, -RZ, R2.H0_H0 ;  /* 0x20000002ff06c230 */ /* 0x000fc40000004100 */
[----:B------:R-:W-:Y:S02]  /*1730*/  @!P4 HADD2.F32 R7, -RZ, R3.H0_H0 ;  /* 0x20000003ff07c230 */ /* 0x000fe40000004100 */
[----:B------:R-:W-:Y:S02]  /*1740*/  @!P4 HADD2.F32 R2, -RZ, R2.H1_H1 ;  /* 0x30000002ff02c230 */ /* 0x000fe40000004100 */
[--C-:B------:R-:W-:Y:S01]  /*1750*/  @!P4 HADD2.F32 R231, -RZ, R4.reuse.H0_H0 ;  /* 0x20000004ffe7c230 */ /* 0x100fe20000004100 */
[----:B------:R-:W-:Y:S01]  /*1760*/  IADD3 R139, R110, 0xa00, RZ ;  /* 0x00000a006e8b7810 */ /* 0x000fe20007ffe0ff */
[----:B------:R-:W-:Y:S01]  /*1770*/  @!P4 HADD2.F32 R51, -RZ, R4.H1_H1 ;  /* 0x30000004ff33c230 */ /* 0x000fe20000004100 */
[----:B------:R-:W-:Y:S01]  /*1780*/  CS2R R242, SRZ ;  /* 0x0000000000f27805 */ /* 0x000fe2000001ff00 */
[--C-:B------:R-:W-:Y:S01]  /*1790*/  @!P4 HADD2.F32 R50, -RZ, R5.reuse.H0_H0 ;  /* 0x20000005ff32c230 */ /* 0x100fe20000004100 */
[----:B------:R-:W-:Y:S01]  /*17a0*/  CS2R R236, SRZ ;  /* 0x0000000000ec7805 */ /* 0x000fe2000001ff00 */
[----:B------:R-:W-:Y:S01]  /*17b0*/  @!P4 HADD2.F32 R49, -RZ, R5.H1_H1 ;  /* 0x30000005ff31c230 */ /* 0x000fe20000004100 */
[----:B------:R-:W-:Y:S01]  /*17c0*/  CS2R R234, SRZ ;  /* 0x0000000000ea7805 */ /* 0x000fe2000001ff00 */
[----:B------:R-:W-:Y:S01]  /*17d0*/  @!P4 HADD2.F32 R3, -RZ, R3.H1_H1 ;  /* 0x30000003ff03c230 */ /* 0x000fe20000004100 */
[----:B------:R-:W-:Y:S01]  /*17e0*/  CS2R R238, SRZ ;  /* 0x0000000000ee7805 */ /* 0x000fe2000001ff00 */
[----:B------:R-:W-:Y:S01]  /*17f0*/  @!P4 FMUL R243, R231, R6 ;  /* 0x00000006e7f3c220 */ /* 0x000fe20000400000 */
[----:B------:R-:W-:Y:S01]  /*1800*/  @!P4 FMUL R236, R51, R2 ;  /* 0x0000000233ecc220 */ /* 0x000fe20000400000 */
[----:B------:R-:W-:Y:S01]  /*1810*/  @!P4 FMUL R235, R50, R7 ;  /* 0x0000000732ebc220 */ /* 0x000fe20000400000 */
[----:B------:R-:W-:Y:S01]  /*1820*/  @!P4 FMUL R238, R49, R3 ;  /* 0x0000000331eec220 */ /* 0x000fe20000400000 */
[----:B------:R-:W-:Y:S01]  /*1830*/  ISETP.GE.AND P4, PT, R139, R0, PT ;  /* 0x000000008b00720c */ /* 0x000fe20003f86270 */
[----:B------:R-:W4:Y:S01]  /*1840*/  @!P0 LDG.E.64 R4, desc[UR4][R114.64+0x1300] ;  /* 0x0013000472048981 */ /* 0x000f22000c1e1b00 */
[----:B------:R-:W-:-:S03]  /*1850*/  HFMA2.MMA R52, -RZ, RZ, 0, 0 ;  /* 0x00000000ff347435 */ /* 0x000fc600000001ff */
[----:B------:R-:W4:Y:S04]  /*1860*/  @!P0 LDG.E.64 R122, desc[UR4][R112.64+0x1300] ;  /* 0x00130004707a8981 */ /* 0x000f28000c1e1b00 */
[----:B------:R-:W-:Y:S04]  /*1870*/  STL [R1+0x19c], R51 ;  /* 0x00019c3301007387 */ /* 0x000fe80000100800 */
[----:B------:R0:W-:Y:S04]  /*1880*/  STL [R1+0x1ac], R50 ;  /* 0x0001ac3201007387 */ /* 0x0001e80000100800 */
[----:B------:R1:W-:Y:S01]  /*1890*/  STL [R1+0x1e0], R49 ;  /* 0x0001e03101007387 */ /* 0x0003e20000100800 */
[----:B------:R-:W-:-:S02]  /*18a0*/  CS2R R246, SRZ ;  /* 0x0000000000f67805 */ /* 0x000fc4000001ff00 */
[----:B------:R-:W-:Y:S01]  /*18b0*/  CS2R R244, SRZ ;  /* 0x0000000000f47805 */ /* 0x000fe2000001ff00 */
[----:B------:R-:W4:Y:S01]  /*18c0*/  @!P4 LDG.E.64 R6, desc[UR4][R112.64+0x1400] ;  /* 0x001400047006c981 */ /* 0x000f22000c1e1b00 */
[----:B0-----:R-:W-:-:S03]  /*18d0*/  CS2R R50, SRZ ;  /* 0x0000000000327805 */ /* 0x001fc6000001ff00 */
[----:B------:R-:W4:Y:S01]  /*18e0*/  @!P4 LDG.E.64 R2, desc[UR4][R114.64+0x1400] ;  /* 0x001400047202c981 */ /* 0x000f22000c1e1b00 */
[----:B-1----:R-:W-:Y:S01]  /*18f0*/  MOV R49, RZ ;  /* 0x000000ff00317202 */ /* 0x002fe20000000f00 */
[--C-:B--2---:R-:W-:Y:S02]  /*1900*/  @!P6 HADD2.F32 R52, -RZ, R128.reuse.H0_H0 ;  /* 0x20000080ff34e230 */ /* 0x104fe40000004100 */
[----:B------:R-:W-:Y:S02]  /*1910*/  @!P6 HADD2.F32 R51, -RZ, R128.H1_H1 ;  /* 0x30000080ff33e230 */ /* 0x000fe40000004100 */
[----:B---3--:R-:W-:Y:S02]  /*1920*/  @!P6 HADD2.F32 R8, -RZ, R132.H0_H0 ;  /* 0x20000084ff08e230 */ /* 0x008fe40000004100 */
        /* <DEDUP_REMOVED lines=10> */
[----:B------:R-:W-:-:S13]  /*19d0*/  ISETP.GE.AND P6, PT, R129, R0, PT ;  /* 0x000000008100720c */ /* 0x000fda0003fc6270 */
[----:B------:R-:W2:Y:S04]  /*19e0*/  @!P6 LDG.E.64 R128, desc[UR4][R112.64+0x1500] ;  /* 0x001500047080e981 */ /* 0x000ea8000c1e1b00 */
[----:B------:R-:W3:Y:S04]  /*19f0*/  @!P6 LDG.E.64 R132, desc[UR4][R114.64+0x1500] ;  /* 0x001500047284e981 */ /* 0x000ee8000c1e1b00 */
[----:B------:R-:W-:Y:S04]  /*1a00*/  STL [R1+0x1a0], R243 ;  /* 0x0001a0f301007387 */ /* 0x000fe80000100800 */
[----:B------:R-:W-:Y:S04]  /*1a10*/  STL [R1+0x1a4], R236 ;  /* 0x0001a4ec01007387 */ /* 0x000fe80000100800 */
[----:B------:R-:W-:Y:S04]  /*1a20*/  STL [R1+0x1b0], R235 ;  /* 0x0001b0eb01007387 */ /* 0x000fe80000100800 */
[----:B------:R-:W-:Y:S04]  /*1a30*/  STL [R1+0x1b4], R238 ;  /* 0x0001b4ee01007387 */ /* 0x000fe80000100800 */
[----:B------:R0:W-:Y:S04]  /*1a40*/  STL [R1+0x1d0], R52 ;  /* 0x0001d03401007387 */ /* 0x0001e80000100800 */
[----:B------:R-:W-:Y:S01]  /*1a50*/  STL [R1+0x1d8], R51 ;  /* 0x0001d83301007387 */ /* 0x000fe20000100800 */
[----:B0-----:R-:W-:-:S03]  /*1a60*/  HFMA2.MMA R52, -RZ, RZ, 0, 0 ;  /* 0x00000000ff347435 */ /* 0x001fc600000001ff */
[----:B------:R0:W-:Y:S04]  /*1a70*/  STL [R1+0x1ec], R50 ;  /* 0x0001ec3201007387 */ /* 0x0001e80000100800 */
[----:B------:R1:W-:Y:S01]  /*1a80*/  STL [R1+0x1f8], R49 ;  /* 0x0001f83101007387 */ /* 0x0003e20000100800 */
[----:B----4-:R-:W-:-:S03]  /*1a90*/  @!P5 HADD2.F32 R52, -RZ, R134.H0_H0 ;  /* 0x20000086ff34d230 */ /* 0x010fc60000004100 */
[----:B------:R-:W-:Y:S01]  /*1aa0*/  STL [R1+0x1bc], R246 ;  /* 0x0001bcf601007387 */ /* 0x000fe20000100800 */
[----:B0-----:R-:W-:Y:S01]  /*1ab0*/  CS2R R50, SRZ ;  /* 0x0000000000327805 */ /* 0x001fe2000001ff00 */
[----:B------:R-:W-:Y:S02]  /*1ac0*/  @!P5 HADD2.F32 R51, -RZ, R134.H1_H1 ;  /* 0x30000086ff33d230 */ /* 0x000fe40000004100 */
[----:B------:R-:W-:Y:S01]  /*1ad0*/  STL [R1+0x1c0], R247 ;  /* 0x0001c0f701007387 */ /* 0x000fe20000100800 */
[--C-:B------:R-:W-:Y:S01]  /*1ae0*/  @!P5 HADD2.F32 R50, -RZ, R135.reuse.H0_H0 ;  /* 0x20000087ff32d230 */ /* 0x100fe20000004100 */
[----:B-1----:R-:W-:Y:S01]  /*1af0*/  MOV R49, RZ ;  /* 0x000000ff00317202 */ /* 0x002fe20000000f00 */
[----:B------:R-:W-:Y:S01]  /*1b00*/  @!P5 HADD2.F32 R49, -RZ, R135.H1_H1 ;  /* 0x30000087ff31d230 */ /* 0x000fe20000004100 */
[----:B------:R-:W-:Y:S01]  /*1b10*/  STL [R1+0x1a8], R245 ;  /* 0x0001a8f501007387 */ /* 0x000fe20000100800 */
[--C-:B------:R-:W-:Y:S02]  /*1b20*/  @!P5 HADD2.F32 R135, -RZ, R137.reuse.H0_H0 ;  /* 0x20000089ff87d230 */ /* 0x100fe40000004100 */
[----:B------:R-:W-:Y:S01]  /*1b30*/  @!P5 HADD2.F32 R137, -RZ, R137.H1_H1 ;  /* 0x30000089ff89d230 */ /* 0x000fe20000004100 */
[----:B------:R-:W-:Y:S01]  /*1b40*/  STL [R1+0x1c8], R237 ;  /* 0x0001c8ed01007387 */ /* 0x000fe20000100800 */
[----:B------:R-:W-:Y:S01]  /*1b50*/  @!P5 HADD2.F32 R134, -RZ, R136.H0_H0 ;  /* 0x20000088ff86d230 */ /* 0x000fe20000004100 */
[----:B------:R-:W-:-:S02]  /*1b60*/  HFMA2.MMA R8, -RZ, RZ, 0, 0 ;  /* 0x00000000ff087435 */ /* 0x000fc400000001ff */
[----:B------:R0:W-:Y:S01]  /*1b70*/  STL [R1+0x1e8], R52 ;  /* 0x0001e83401007387 */ /* 0x0001e20000100800 */
[----:B------:R-:W-:Y:S02]  /*1b80*/  @!P5 HADD2.F32 R136, -RZ, R136.H1_H1 ;  /* 0x30000088ff88d230 */ /* 0x000fe40000004100 */
[----:B------:R-:W-:Y:S01]  /*1b90*/  @!P5 FMUL R239, R49, R137 ;  /* 0x0000008931efd220 */ /* 0x000fe20000400000 */
[----:B------:R-:W-:Y:S01]  /*1ba0*/  STL [R1+0x1f4], R51 ;  /* 0x0001f43301007387 */ /* 0x000fe20000100800 */
[----:B------:R-:W-:-:S03]  /*1bb0*/  IADD3 R139, R110, 0xb00, RZ ;  /* 0x00000b006e8b7810 */ /* 0x000fc60007ffe0ff */
[----:B------:R-:W-:Y:S01]  /*1bc0*/  STL [R1+0x200], R50 ;  /* 0x0002003201007387 */ /* 0x000fe20000100800 */
[----:B------:R-:W-:-:S03]  /*1bd0*/  CS2R R232, SRZ ;  /* 0x0000000000e87805 */ /* 0x000fc6000001ff00 */
[----:B------:R1:W-:Y:S01]  /*1be0*/  STL [R1+0x208], R49 ;  /* 0x0002083101007387 */ /* 0x0003e20000100800 */
[----:B------:R-:W-:Y:S01]  /*1bf0*/  @!P5 FMUL R233, R52, R134 ;  /* 0x0000008634e9d220 */ /* 0x000fe20000400000 */
[----:B------:R-:W-:Y:S01]  /*1c00*/  @!P5 FMUL R8, R51, R136 ;  /* 0x000000883308d220 */ /* 0x000fe20000400000 */
[----:B------:R-:W-:Y:S01]  /*1c10*/  @!P5 FMUL R232, R50, R135 ;  /* 0x0000008732e8d220 */ /* 0x000fe20000400000 */
[----:B------:R-:W-:Y:S02]  /*1c20*/  ISETP.GE.AND P5, PT, R139, R0, PT ;  /* 0x000000008b00720c */ /* 0x000fe40003fa6270 */
[----:B0-----:R-:W-:Y:S01]  /*1c30*/  MOV R52, RZ ;  /* 0x000000ff00347202 */ /* 0x001fe20000000f00 */
[----:B-1----:R-:W-:Y:S01]  /*1c40*/  HFMA2.MMA R49, -RZ, RZ, 0, 0 ;  /* 0x00000000ff317435 */ /* 0x002fe200000001ff */
[----:B------:R-:W-:Y:S01]  /*1c50*/  CS2R R50, SRZ ;  /* 0x0000000000327805 */ /* 0x000fe2000001ff00 */
[--C-:B------:R-:W-:Y:S02]  /*1c60*/  @!P3 HADD2.F32 R52, -RZ, R126.reuse.H0_H0 ;  /* 0x2000007eff34b230 */ /* 0x100fe40000004100 */
[----:B------:R-:W-:-:S02]  /*1c70*/  @!P3 HADD2.F32 R51, -RZ, R126.H1_H1 ;  /* 0x3000007eff33b230 */ /* 0x000fc40000004100 */
[--C-:B------:R-:W-:Y:S01]  /*1c80*/  @!P3 HADD2.F32 R50, -RZ, R127.reuse.H0_H0 ;  /* 0x2000007fff32b230 */ /* 0x100fe20000004100 */
[----:B------:R-:W-:Y:S01]  /*1c90*/  STL [R1+0x1cc], R233 ;  /* 0x0001cce901007387 */ /* 0x000fe20000100800 */
[----:B------:R-:W-:Y:S02]  /*1ca0*/  @!P3 HADD2.F32 R49, -RZ, R127.H1_H1 ;  /* 0x3000007fff31b230 */ /* 0x000fe40000004100 */
[--C-:B------:R-:W-:Y:S01]  /*1cb0*/  @!P3 HADD2.F32 R126, -RZ, R130.reuse.H0_H0 ;  /* 0x20000082ff7eb230 */ /* 0x100fe20000004100 */
[----:B------:R-:W-:Y:S01]  /*1cc0*/  IADD3 R139, R110, 0xb80, RZ ;  /* 0x00000b806e8b7810 */ /* 0x000fe20007ffe0ff */
[--C-:B------:R-:W-:Y:S01]  /*1cd0*/  @!P3 HADD2.F32 R127, -RZ, R131.reuse.H0_H0 ;  /* 0x20000083ff7fb230 */ /* 0x100fe20000004100 */
[----:B------:R-:W-:Y:S01]  /*1ce0*/  CS2R R240, SRZ ;  /* 0x0000000000f07805 */ /* 0x000fe2000001ff00 */
[----:B------:R-:W-:Y:S01]  /*1cf0*/  @!P3 HADD2.F32 R130, -RZ, R130.H1_H1 ;  /* 0x30000082ff82b230 */ /* 0x000fe20000004100 */
[----:B------:R-:W4:Y:S01]  /*1d00*/  @!P5 LDG.E.64 R134, desc[UR4][R112.64+0x1600] ;  /* 0x001600047086d981 */ /* 0x000f22000c1e1b00 */
[----:B------:R-:W-:-:S02]  /*1d10*/  @!P3 HADD2.F32 R131, -RZ, R131.H1_H1 ;  /* 0x30000083ff83b230 */ /* 0x000fc40000004100 */
[----:B------:R-:W-:Y:S01]  /*1d20*/  @!P3 FMUL R241, R52, R126 ;  /* 0x0000007e34f1b220 */ /* 0x000fe20000400000 */
[----:B------:R-:W-:Y:S01]  /*1d30*/  STL [R1+0x1b8], R232 ;  /* 0x0001b8e801007387 */ /* 0x000fe20000100800 */
[----:B------:R-:W-:Y:S01]  /*1d40*/  @!P3 FMUL R240, R51, R130 ;  /* 0x0000008233f0b220 */ /* 0x000fe20000400000 */
[----:B------:R-:W-:Y:S01]  /*1d50*/  @!P3 FMUL R242, R50, R127 ;  /* 0x0000007f32f2b220 */ /* 0x000fe20000400000 */
[----:B------:R-:W-:Y:S01]  /*1d60*/  @!P3 FMUL R234, R49, R131 ;  /* 0x0000008331eab220 */ /* 0x000fe20000400000 */
[----:B------:R-:W-:Y:S01]  /*1d70*/  STL [R1+0x1dc], R239 ;  /* 0x0001dcef01007387 */ /* 0x000fe20000100800 */
[----:B------:R-:W-:-:S03]  /*1d80*/  ISETP.GE.AND P3, PT, R139, R0, PT ;  /* 0x000000008b00720c */ /* 0x000fc60003f66270 */
[----:B------:R0:W-:Y:S01]  /*1d90*/  STL [R1+0x204], R52 ;  /* 0x0002043401007387 */ /* 0x0001e20000100800 */
[----:B------:R-:W-:Y:S02]  /*1da0*/  CS2R R58, SRZ ;  /* 0x00000000003a7805 */ /* 0x000fe4000001ff00 */
[----:B------:R-:W-:Y:S01]  /*1db0*/  MOV R57, RZ ;  /* 0x000000ff00397202 */ /* 0x000fe20000000f00 */
[----:B------:R-:W-:Y:S01]  /*1dc0*/  STL [R1+0x20c], R51 ;  /* 0x00020c3301007387 */ /* 0x000fe20000100800 */
[----:B------:R-:W-:-:S03]  /*1dd0*/  @!P2 HADD2.F32 R58, -RZ, R116.H0_H0 ;  /* 0x20000074ff3aa230 */ /* 0x000fc60000004100 */
[----:B------:R-:W4:Y:S01]  /*1de0*/  @!P5 LDG.E.64 R136, desc[UR4][R114.64+0x1600] ;  /* 0x001600047288d981 */ /* 0x000f22000c1e1b00 */
[----:B0-----:R-:W-:-:S03]  /*1df0*/  HFMA2.MMA R52, -RZ, RZ, 0, 0 ;  /* 0x00000000ff347435 */ /* 0x001fc600000001ff */
[----:B------:R0:W-:Y:S01]  /*1e00*/  STL [R1+0x210], R50 ;  /* 0x0002103201007387 */ /* 0x0001e20000100800 */
[----:B------:R-:W-:Y:S02]  /*1e10*/  @!P2 HADD2.F32 R57, -RZ, R116.H1_H1 ;  /* 0x30000074ff39a230 */ /* 0x000fe40000004100 */
[--C-:B------:R-:W-:Y:S01]  /*1e20*/  @!P2 HADD2.F32 R52, -RZ, R117.reuse.H0_H0 ;  /* 0x20000075ff34a230 */ /* 0x100fe20000004100 */
[----:B------:R-:W-:Y:S01]  /*1e30*/  IADD3 R139, R110, 0xc00, RZ ;  /* 0x00000c006e8b7810 */ /* 0x000fe20007ffe0ff */
[--C-:B------:R-:W-:Y:S01]  /*1e40*/  @!P2 HADD2.F32 R116, -RZ, R118.reuse.H0_H0 ;  /* 0x20000076ff74a230 */ /* 0x100fe20000004100 */
[----:B------:R-:W-:Y:S01]  /*1e50*/  CS2R R150, SRZ ;  /* 0x0000000000967805 */ /* 0x000fe2000001ff00 */
[----:B------:R-:W-:Y:S01]  /*1e60*/  @!P2 HADD2.F32 R118, -RZ, R118.H1_H1 ;  /* 0x30000076ff76a230 */ /* 0x000fe20000004100 */
[----:B------:R-:W4:Y:S01]  /*1e70*/  @!P3 LDG.E.64 R126, desc[UR4][R112.64+0x1700] ;  /* 0x00170004707eb981 */ /* 0x000f22000c1e1b00 */
[----:B0-----:R-:W-:Y:S01]  /*1e80*/  CS2R R50, SRZ ;  /* 0x0000000000327805 */ /* 0x001fe2000001ff00 */
[----:B------:R-:W-:Y:S01]  /*1e90*/  @!P2 HADD2.F32 R51, -RZ, R117.H1_H1 ;  /* 0x30000075ff33a230 */ /* 0x000fe20000004100 */
[----:B------:R-:W-:Y:S01]  /*1ea0*/  HFMA2.MMA R65, -RZ, RZ, 0, 0 ;  /* 0x00000000ff417435 */ /* 0x000fe200000001ff */
[--C-:B------:R-:W-:Y:S01]  /*1eb0*/  @!P2 HADD2.F32 R117, -RZ, R119.reuse.H0_H0 ;  /* 0x20000077ff75a230 */ /* 0x100fe20000004100 */
[----:B------:R-:W4:Y:S01]  /*1ec0*/  @!P3 LDG.E.64 R130, desc[UR4][R114.64+0x1700] ;  /* 0x001700047282b981 */ /* 0x000f22000c1e1b00 */
[----:B------:R-:W-:-:S02]  /*1ed0*/  @!P2 HADD2.F32 R119, -RZ, R119.H1_H1 ;  /* 0x30000077ff77a230 */ /* 0x000fc40000004100 */
[----:B------:R-:W-:Y:S01]  /*1ee0*/  @!P2 FMUL R50, R57, R118 ;  /* 0x000000763932a220 */ /* 0x000fe20000400000 */
[----:B------:R0:W-:Y:S01]  /*1ef0*/  STL [R1+0x218], R49 ;  /* 0x0002183101007387 */ /* 0x0001e20000100800 */
[----:B------:R-:W-:Y:S01]  /*1f00*/  @!P2 FMUL R151, R52, R117 ;  /* 0x000000753497a220 */ /* 0x000fe20000400000 */
[----:B------:R-:W-:Y:S02]  /*1f10*/  @!P2 FMUL R150, R51, R119 ;  /* 0x000000773396a220 */ /* 0x000fe40000400000 */
[----:B------:R-:W-:Y:S04]  /*1f20*/  STL [R1+0x1e4], R241 ;  /* 0x0001e4f101007387 */ /* 0x000fe80000100800 */
[----:B------:R-:W-:Y:S01]  /*1f30*/  STL [R1+0x1d4], R240 ;  /* 0x0001d4f001007387 */ /* 0x000fe20000100800 */
[----:B0-----:R-:W-:Y:S01]  /*1f40*/  MOV R49, RZ ;  /* 0x000000ff00317202 */ /* 0x001fe20000000f00 */
[----:B------:R-:W-:-:S02]  /*1f50*/  @!P2 FMUL R49, R58, R116 ;  /* 0x000000743a31a220 */ /* 0x000fc40000400000 */
[----:B------:R-:W-:Y:S01]  /*1f60*/  STL [R1+0x1f0], R242 ;  /* 0x0001f0f201007387 */ /* 0x000fe20000100800 */
[----:B------:R-:W-:-:S03]  /*1f70*/  ISETP.GE.AND P2, PT, R139, R0, PT ;  /* 0x000000008b00720c */ /* 0x000fc60003f46270 */
[----:B------:R-:W-:Y:S01]  /*1f80*/  STL [R1+0x1fc], R234 ;  /* 0x0001fcea01007387 */ /* 0x000fe20000100800 */
[----:B------:R-:W-:Y:S02]  /*1f90*/  CS2R R66, SRZ ;  /* 0x0000000000427805 */ /* 0x000fe4000001ff00 */
[----:B------:R-:W-:Y:S01]  /*1fa0*/  MOV R60, RZ ;  /* 0x000000ff003c7202 */ /* 0x000fe20000000f00 */
[----:B------:R-:W-:Y:S01]  /*1fb0*/  STL [R1+0x228], R58 ;  /* 0x0002283a01007387 */ /* 0x000fe20000100800 */
[----:B------:R-:W-:-:S03]  /*1fc0*/  @!P1 HADD2.F32 R66, -RZ, R120.H0_H0 ;  /* 0x20000078ff429230 */ /* 0x000fc60000004100 */
[----:B------:R0:W-:Y:S01]  /*1fd0*/  STL [R1+0x22c], R57 ;  /* 0x00022c3901007387 */ /* 0x0001e20000100800 */
[----:B------:R-:W-:Y:S02]  /*1fe0*/  @!P1 HADD2.F32 R65, -RZ, R120.H1_H1 ;  /* 0x30000078ff419230 */ /* 0x000fe40000004100 */
[--C-:B------:R-:W-:Y:S01]  /*1ff0*/  @!P1 HADD2.F32 R60, -RZ, R121.reuse.H0_H0 ;  /* 0x20000079ff3c9230 */ /* 0x100fe20000004100 */
[----:B------:R-:W-:Y:S01]  /*2000*/  STL [R1+0x230], R52 ;  /* 0x0002303401007387 */ /* 0x000fe20000100800 */
[----:B------:R-:W-:Y:S02]  /*2010*/  @!P1 HADD2.F32 R59, -RZ, R121.H1_H1 ;  /* 0x30000079ff3b9230 */ /* 0x000fe40000004100 */
[--C-:B------:R-:W-:Y:S01]  /*2020*/  @!P1 HADD2.F32 R120, -RZ, R124.reuse.H0_H0 ;  /* 0x2000007cff789230 */ /* 0x100fe20000004100 */
[----:B------:R1:W-:Y:S01]  /*2030*/  STL [R1+0x238], R51 ;  /* 0x0002383301007387 */ /* 0x0003e20000100800 */
[--C-:B------:R-:W-:Y:S01]  /*2040*/  @!P1 HADD2.F32 R121, -RZ, R125.reuse.H0_H0 ;  /* 0x2000007dff799230 */ /* 0x100fe20000004100 */
[----:B0-----:R-:W-:Y:S01]  /*2050*/  HFMA2.MMA R57, -RZ, RZ, 0, 0 ;  /* 0x00000000ff397435 */ /* 0x001fe200000001ff */
[----:B------:R-:W-:Y:S01]  /*2060*/  @!P1 HADD2.F32 R124, -RZ, R124.H1_H1 ;  /* 0x3000007cff7c9230 */ /* 0x000fe20000004100 */
[----:B------:R-:W-:Y:S01]  /*2070*/  IADD3 R139, R110, 0xc80, RZ ;  /* 0x00000c806e8b7810 */ /* 0x000fe20007ffe0ff */
[----:B------:R-:W-:Y:S01]  /*2080*/  @!P1 HADD2.F32 R125, -RZ, R125.H1_H1 ;  /* 0x3000007dff7d9230 */ /* 0x000fe20000004100 */
[----:B------:R-:W4:Y:S01]  /*2090*/  @!P2 LDG.E.64 R116, desc[UR4][R112.64+0x1800] ;  /* 0x001800047074a981 */ /* 0x000f22000c1e1b00 */
[----:B-1----:R-:W-:Y:S01]  /*20a0*/  HFMA2.MMA R51, -RZ, RZ, 0, 0 ;  /* 0x00000000ff337435 */ /* 0x002fe200000001ff */
[----:B------:R-:W-:-:S02]  /*20b0*/  MOV R52, RZ ;  /* 0x000000ff00347202 */ /* 0x000fc40000000f00 */
[----:B------:R-:W-:Y:S01]  /*20c0*/  STL [R1+0x21c], R49 ;  /* 0x00021c3101007387 */ /* 0x000fe20000100800 */
[----:B------:R-:W-:Y:S01]  /*20d0*/  MOV R58, RZ ;  /* 0x000000ff003a7202 */ /* 0x000fe20000000f00 */
[----:B------:R-:W-:Y:S01]  /*20e0*/  @!P1 FMUL R52, R65, R124 ;  /* 0x0000007c41349220 */ /* 0x000fe20000400000 */
[----:B------:R-:W-:Y:S01]  /*20f0*/  @!P1 FMUL R57, R60, R121 ;  /* 0x000000793c399220 */ /* 0x000fe20000400000 */
[----:B------:R-:W-:Y:S01]  /*2100*/  @!P1 FMUL R51, R66, R120 ;  /* 0x0000007842339220 */ /* 0x000fe20000400000 */
[----:B------:R-:W-:Y:S01]  /*2110*/  @!P1 FMUL R58, R59, R125 ;  /* 0x0000007d3b3a9220 */ /* 0x000fe20000400000 */
[----:B------:R-:W-:Y:S01]  /*2120*/  STL [R1+0x214], R50 ;  /* 0x0002143201007387 */ /* 0x000fe20000100800 */
[----:B------:R-:W-:Y:S01]  /*2130*/  ISETP.GE.AND P1, PT, R139, R0, PT ;  /* 0x000000008b00720c */ /* 0x000fe20003f26270 */
[----:B------:R-:W-:Y:S02]  /*2140*/  HFMA2.MMA R73, -RZ, RZ, 0, 0 ;  /* 0x00000000ff497435 */ /* 0x000fe400000001ff */
[----:B------:R-:W-:Y:S04]  /*2150*/  STL [R1+0x220], R151 ;  /* 0x0002209701007387 */ /* 0x000fe80000100800 */
[----:B------:R-:W4:Y:S04]  /*2160*/  @!P2 LDG.E.64 R118, desc[UR4][R114.64+0x1800] ;  /* 0x001800047276a981 */ /* 0x000f28000c1e1b00 */
[----:B------:R-:W-:Y:S04]  /*2170*/  STL [R1+0x224], R150 ;  /* 0x0002249601007387 */ /* 0x000fe80000100800 */
[----:B------:R-:W-:Y:S01]  /*2180*/  STL [R1+0x248], R66 ;  /* 0x0002484201007387 */ /* 0x000fe20000100800 */
[----:B------:R-:W-:-:S03]  /*2190*/  CS2R R74, SRZ ;  /* 0x00000000004a7805 */ /* 0x000fc6000001ff00 */
[----:B------:R0:W-:Y:S01]  /*21a0*/  STL [R1+0x24c], R65 ;  /* 0x00024c4101007387 */ /* 0x0001e20000100800 */
[----:B------:R-:W-:Y:S01]  /*21b0*/  MOV R68, RZ ;  /* 0x000000ff00447202 */ /* 0x000fe20000000f00 */
[----:B------:R-:W-:Y:S02]  /*21c0*/  @!P0 HADD2.F32 R124, -RZ, R4.H0_H0 ;  /* 0x20000004ff7c8230 */ /* 0x000fe40000004100 */
[----:B------:R-:W-:Y:S01]  /*21d0*/  STL [R1+0x250], R60 ;  /* 0x0002503c01007387 */ /* 0x000fe20000100800 */
[----:B------:R-:W-:-:S03]  /*21e0*/  @!P0 HADD2.F32 R125, -RZ, R5.H0_H0 ;  /* 0x20000005ff7d8230 */ /* 0x000fc60000004100 */
[----:B------:R1:W-:Y:S01]  /*21f0*/  STL [R1+0x258], R59 ;  /* 0x0002583b01007387 */ /* 0x0003e20000100800 */
[--C-:B------:R-:W-:Y:S01]  /*2200*/  @!P0 HADD2.F32 R74, -RZ, R122.reuse.H0_H0 ;  /* 0x2000007aff4a8230 */ /* 0x100fe20000004100 */
[----:B0-----:R-:W-:Y:S01]  /*2210*/  HFMA2.MMA R65, -RZ, RZ, 0, 0 ;  /* 0x00000000ff417435 */ /* 0x001fe200000001ff */
[----:B------:R-:W-:Y:S02]  /*2220*/  @!P0 HADD2.F32 R73, -RZ, R122.H1_H1 ;  /* 0x3000007aff498230 */ /* 0x000fe40000004100 */
[--C-:B------:R-:W-:Y:S01]  /*2230*/  @!P0 HADD2.F32 R67, -RZ, R123.reuse.H1_H1 ;  /* 0x3000007bff438230 */ /* 0x100fe20000004100 */
[----:B------:R-:W-:Y:S01]  /*2240*/  IADD3 R139, R110, 0xd00, RZ ;  /* 0x00000d006e8b7810 */ /* 0x000fe20007ffe0ff */
[----:B------:R-:W-:Y:S01]  /*2250*/  @!P0 HADD2.F32 R68, -RZ, R123.H0_H0 ;  /* 0x2000007bff448230 */ /* 0x000fe20000004100 */
[----:B------:R-:W4:Y:S01]  /*2260*/  @!P1 LDG.E.64 R120, desc[UR4][R112.64+0x1900] ;  /* 0x0019000470789981 */ /* 0x000f22000c1e1b00 */
[----:B------:R-:W-:Y:S01]  /*2270*/  @!P0 HADD2.F32 R4, -RZ, R4.H1_H1 ;  /* 0x30000004ff048230 */ /* 0x000fe20000004100 */
[----:B-1----:R-:W-:Y:S01]  /*2280*/  HFMA2.MMA R59, -RZ, RZ, 0, 0 ;  /* 0x00000000ff3b7435 */ /* 0x002fe200000001ff */
        /* <DEDUP_REMOVED lines=8> */
[----:B------:R-:W-:Y:S01]  /*2310*/  @!P0 FMUL R66, R67, R5 ;  /* 0x0000000543428220 */ /* 0x000fe20000400000 */
[----:B------:R-:W-:Y:S01]  /*2320*/  STL [R1+0x240], R57 ;  /* 0x0002403901007387 */ /* 0x000fe20000100800 */
[----:B------:R-:W-:Y:S01]  /*2330*/  ISETP.GE.AND P0, PT, R139, R0, PT ;  /* 0x000000008b00720c */ /* 0x000fe20003f06270 */
[----:B------:R-:W-:-:S02]  /*2340*/  HFMA2.MMA R81, -RZ, RZ, 0, 0 ;  /* 0x00000000ff517435 */ /* 0x000fc400000001ff */
[----:B------:R-:W4:Y:S04]  /*2350*/  @!P1 LDG.E.64 R122, desc[UR4][R114.64+0x1900] ;  /* 0x00190004727a9981 */ /* 0x000f28000c1e1b00 */
[----:B------:R-:W-:Y:S01]  /*2360*/  STL [R1+0x244], R58 ;  /* 0x0002443a01007387 */ /* 0x000fe20000100800 */
[----:B------:R-:W-:-:S03]  /*2370*/  MOV R76, RZ ;  /* 0x000000ff004c7202 */ /* 0x000fc60000000f00 */
[----:B------:R0:W-:Y:S01]  /*2380*/  STL [R1+0x268], R74 ;  /* 0x0002684a01007387 */ /* 0x0001e20000100800 */
[----:B------:R-:W-:-:S03]  /*2390*/  @!P4 HADD2.F32 R81, -RZ, R6.H0_H0 ;  /* 0x20000006ff51c230 */ /* 0x000fc60000004100 */
[----:B------:R1:W-:Y:S01]  /*23a0*/  STL [R1+0x26c], R73 ;  /* 0x00026c4901007387 */ /* 0x0003e20000100800 */
[----:B------:R-:W-:-:S03]  /*23b0*/  @!P4 HADD2.F32 R76, -RZ, R6.H1_H1 ;  /* 0x30000006ff4cc230 */ /* 0x000fc60000004100 */
[----:B------:R-:W-:Y:S01]  /*23c0*/  STL [R1+0x274], R68 ;  /* 0x0002744401007387 */ /* 0x000fe20000100800 */
[----:B0-----:R-:W-:-:S03]  /*23d0*/  HFMA2.MMA R74, -RZ, RZ, 0, 0 ;  /* 0x00000000ff4a7435 */ /* 0x001fc600000001ff */
[----:B------:R0:W-:Y:S01]  /*23e0*/  STL [R1+0x27c], R67 ;  /* 0x00027c4301007387 */ /* 0x0001e20000100800 */
[----:B------:R-:W-:Y:S01]  /*23f0*/  @!P4 HADD2.F32 R75, -RZ, R7.H0_H0 ;  /* 0x20000007ff4bc230 */ /* 0x000fe20000004100 */
[----:B------:R-:W-:Y:S01]  /*2400*/  HFMA2.MMA R145, -RZ, RZ, 0, 0 ;  /* 0x00000000ff917435 */ /* 0x000fe200000001ff */
[--C-:B------:R-:W-:Y:S01]  /*2410*/  @!P4 HADD2.F32 R124, -RZ, R2.reuse.H0_H0 ;  /* 0x20000002ff7cc230 */ /* 0x100fe20000004100 */
[----:B------:R-:W-:Y:S01]  /*2420*/  STL [R1+0x25c], R59 ;  /* 0x00025c3b01007387 */ /* 0x000fe20000100800 */
[----:B------:R-:W-:Y:S01]  /*2430*/  @!P4 HADD2.F32 R125, -RZ, R3.H0_H0 ;  /* 0x20000003ff7dc230 */ /* 0x000fe20000004100 */
[----:B-1----:R-:W-:Y:S01]  /*2440*/  HFMA2.MMA R73, -RZ, RZ, 0, 0 ;  /* 0x00000000ff497435 */ /* 0x002fe200000001ff */
[----:B------:R-:W-:Y:S01]  /*2450*/  @!P4 HADD2.F32 R74, -RZ, R7.H1_H1 ;  /* 0x30000007ff4ac230 */ /* 0x000fe20000004100 */
[----:B------:R-:W-:Y:S01]  /*2460*/  STL [R1+0x254], R60 ;  /* 0x0002543c01007387 */ /* 0x000fe20000100800 */
[----:B------:R-:W-:Y:S02]  /*2470*/  @!P4 HADD2.F32 R2, -RZ, R2.H1_H1 ;  /* 0x30000002ff02c230 */ /* 0x000fe40000004100 */
[----:B------:R-:W-:Y:S01]  /*2480*/  @!P4 HADD2.F32 R3, -RZ, R3.H1_H1 ;  /* 0x30000003ff03c230 */ /* 0x000fe20000004100 */
[----:B------:R-:W-:Y:S01]  /*2490*/  STL [R1+0x260], R65 ;  /* 0x0002604101007387 */ /* 0x000fe20000100800 */
[----:B------:R-:W-:-:S03]  /*24a0*/  IADD3 R139, R110, 0xd80, RZ ;  /* 0x00000d806e8b7810 */ /* 0x000fc60007ffe0ff */
[----:B------:R-:W-:Y:S01]  /*24b0*/  STL [R1+0x264], R66 ;  /* 0x0002644201007387 */ /* 0x000fe20000100800 */
[----:B0-----:R-:W-:-:S03]  /*24c0*/  MOV R67, RZ ;  /* 0x000000ff00437202 */ /* 0x001fc60000000f00 */
[----:B------:R-:W-:Y:S01]  /*24d0*/  STL [R1+0x288], R81 ;  /* 0x0002885101007387 */ /* 0x000fe20000100800 */
[----:B------:R-:W-:Y:S01]  /*24e0*/  MOV R68, RZ ;  /* 0x000000ff00447202 */ /* 0x000fe20000000f00 */
[----:B------:R-:W-:Y:S02]  /*24f0*/  @!P4 FMUL R145, R76, R2 ;  /* 0x000000024c91c220 */ /* 0x000fe40000400000 */
[----:B------:R0:W-:Y:S01]  /*2500*/  STL [R1+0x28c], R76 ;  /* 0x00028c4c01007387 */ /* 0x0001e20000100800 */
[----:B------:R-:W-:Y:S01]  /*2510*/  @!P4 FMUL R73, R74, R3 ;  /* 0x000000034a49c220 */ /* 0x000fe20000400000 */
[----:B------:R-:W-:Y:S02]  /*2520*/  @!P4 FMUL R67, R81, R124 ;  /* 0x0000007c5143c220 */ /* 0x000fe40000400000 */
[----:B------:R1:W-:Y:S01]  /*2530*/  STL [R1+0x290], R75 ;  /* 0x0002904b01007387 */ /* 0x0003e20000100800 */
[----:B------:R-:W-:Y:S01]  /*2540*/  @!P4 FMUL R68, R75, R125 ;  /* 0x0000007d4b44c220 */ /* 0x000fe20000400000 */
[----:B------:R-:W-:-:S02]  /*2550*/  ISETP.GE.AND P4, PT, R139, R0, PT ;  /* 0x000000008b00720c */ /* 0x000fc40003f86270 */
[----:B------:R-:W4:Y:S01]  /*2560*/  @!P0 LDG.E.64 R4, desc[UR4][R112.64+0x1a00] ;  /* 0x001a000470048981 */ /* 0x000f22000c1e1b00 */
[----:B0-----:R-:W-:-:S03]  /*2570*/  HFMA2.MMA R76, -RZ, RZ, 0, 0 ;  /* 0x00000000ff4c7435 */ /* 0x001fc600000001ff */
[----:B------:R0:W-:Y:S04]  /*2580*/  STL [R1+0x298], R74 ;  /* 0x0002984a01007387 */ /* 0x0001e80000100800 */
[----:B------:R-:W4:Y:S01]  /*2590*/  @!P0 LDG.E.64 R6, desc[UR4][R114.64+0x1a00] ;  /* 0x001a000472068981 */ /* 0x000f22000c1e1b00 */
[----:B------:R-:W-:Y:S02]  /*25a0*/  MOV R81, RZ ;  /* 0x000000ff00517202 */ /* 0x000fe40000000f00 */
[----:B-1----:R-:W-:Y:S02]  /*25b0*/  MOV R75, RZ ;  /* 0x000000ff004b7202 */ /* 0x002fe40000000f00 */
[----:B------:R-:W-:Y:S02]  /*25c0*/  CS2R R152, SRZ ;  /* 0x0000000000987805 */ /* 0x000fe4000001ff00 */
[----:B------:R-:W-:Y:S01]  /*25d0*/  IADD3 R139, R110, 0xe00, RZ ;  /* 0x00000e006e8b7810 */ /* 0x000fe20007ffe0ff */
[----:B0-----:R-:W-:Y:S01]  /*25e0*/  HFMA2.MMA R74, -RZ, RZ, 0, 0 ;  /* 0x00000000ff4a7435 */ /* 0x001fe200000001ff */
[--C-:B--2---:R-:W-:Y:S01]  /*25f0*/  @!P6 HADD2.F32 R81, -RZ, R128.reuse.H0_H0 ;  /* 0x20000080ff51e230 */ /* 0x104fe20000004100 */
[----:B------:R-:W-:Y:S01]  /*2600*/  CS2R R148, SRZ ;  /* 0x0000000000947805 */ /* 0x000fe2000001ff00 */
[----:B------:R-:W-:Y:S01]  /*2610*/  @!P6 HADD2.F32 R76, -RZ, R128.H1_H1 ;  /* 0x30000080ff4ce230 */ /* 0x000fe20000004100 */
[----:B------:R-:W-:Y:S01]  /*2620*/  CS2R R146, SRZ ;  /* 0x0000000000927805 */ /* 0x000fe2000001ff00 */
[--C-:B------:R-:W-:Y:S01]  /*2630*/  @!P6 HADD2.F32 R75, -RZ, R129.reuse.H0_H0 ;  /* 0x20000081ff4be230 */ /* 0x100fe20000004100 */
[----:B------:R-:W2:Y:S01]  /*2640*/  @!P4 LDG.E.64 R124, desc[UR4][R112.64+0x1b00] ;  /* 0x001b0004707cc981 */ /* 0x000ea2000c1e1b00 */
[----:B------:R-:W-:-:S02]  /*2650*/  @!P6 HADD2.F32 R74, -RZ, R129.H1_H1 ;  /* 0x30000081ff4ae230 */ /* 0x000fc40000004100 */
[--C-:B---3--:R-:W-:Y:S01]  /*2660*/  @!P6 HADD2.F32 R128, -RZ, R132.reuse.H0_H0 ;  /* 0x20000084ff80e230 */ /* 0x108fe20000004100 */
[----:B------:R-:W3:Y:S01]  /*2670*/  @!P4 LDG.E.64 R2, desc[UR4][R114.64+0x1b00] ;  /* 0x001b00047202c981 */ /* 0x000ee2000c1e1b00 */
[--C-:B------:R-:W-:Y:S02]  /*2680*/  @!P6 HADD2.F32 R129, -RZ, R133.reuse.H0_H0 ;  /* 0x20000085ff81e230 */ /* 0x100fe40000004100 */
[----:B------:R-:W-:Y:S02]  /*2690*/  @!P6 HADD2.F32 R132, -RZ, R132.H1_H1 ;  /* 0x30000084ff84e230 */ /* 0x000fe40000004100 */
[----:B------:R-:W-:Y:S02]  /*26a0*/  @!P6 HADD2.F32 R133, -RZ, R133.H1_H1 ;  /* 0x30000085ff85e230 */ /* 0x000fe40000004100 */
        /* <DEDUP_REMOVED lines=12> */
[----:B------:R-:W-:-:S03]  /*2770*/  CS2R R82, SRZ ;  /* 0x0000000000527805 */ /* 0x000fc6000001ff00 */
[----:B------:R1:W-:Y:S04]  /*2780*/  STL [R1+0x2ac], R76 ;  /* 0x0002ac4c01007387 */ /* 0x0003e80000100800 */
[----:B------:R1:W-:Y:S01]  /*2790*/  STL [R1+0x2b0], R75 ;  /* 0x0002b04b01007387 */ /* 0x0003e20000100800 */
[----:B0-----:R-:W-:Y:S01]  /*27a0*/  MOV R81, RZ ;  /* 0x000000ff00517202 */ /* 0x001fe20000000f00 */
[----:B-1----:R-:W-:Y:S02]  /*27b0*/  HFMA2.MMA R76, -RZ, RZ, 0, 0 ;  /* 0x00000000ff4c7435 */ /* 0x002fe400000001ff */
[----:B------:R0:W-:Y:S01]  /*27c0*/  STL [R1+0x2b8], R74 ;  /* 0x0002b84a01007387 */ /* 0x0001e20000100800 */
[----:B------:R-:W-:-:S03]  /*27d0*/  MOV R75, RZ ;  /* 0x000000ff004b7202 */ /* 0x000fc60000000f00 */
[----:B------:R-:W-:Y:S01]  /*27e0*/  STL [R1+0x29c], R153 ;  /* 0x00029c9901007387 */ /* 0x000fe20000100800 */
[----:B------:R-:W-:-:S03]  /*27f0*/  HFMA2.MMA R84, -RZ, RZ, 0, 0 ;  /* 0x00000000ff547435 */ /* 0x000fc600000001ff */
[----:B------:R-:W-:Y:S01]  /*2800*/  STL [R1+0x294], R149 ;  /* 0x0002949501007387 */ /* 0x000fe20000100800 */
[----:B0-----:R-:W-:-:S03]  /*2810*/  HFMA2.MMA R74, -RZ, RZ, 0, 0 ;  /* 0x00000000ff4a7435 */ /* 0x001fc600000001ff */
[----:B------:R-:W-:Y:S01]  /*2820*/  STL [R1+0x2a0], R148 ;  /* 0x0002a09401007387 */ /* 0x000fe20000100800 */
[--C-:B----4-:R-:W-:Y:S02]  /*2830*/  @!P5 HADD2.F32 R82, -RZ, R134.reuse.H0_H0 ;  /* 0x20000086ff52d230 */ /* 0x110fe40000004100 */
[----:B------:R-:W-:Y:S02]  /*2840*/  @!P5 HADD2.F32 R81, -RZ, R134.H1_H1 ;  /* 0x30000086ff51d230 */ /* 0x000fe40000004100 */
[--C-:B------:R-:W-:Y:S02]  /*2850*/  @!P5 HADD2.F32 R76, -RZ, R135.reuse.H0_H0 ;  /* 0x20000087ff4cd230 */ /* 0x100fe40000004100 */
[----:B------:R-:W-:Y:S01]  /*2860*/  @!P5 HADD2.F32 R75, -RZ, R135.H1_H1 ;  /* 0x30000087ff4bd230 */ /* 0x000fe20000004100 */
[----:B------:R-:W-:Y:S01]  /*2870*/  STL [R1+0x2a4], R147 ;  /* 0x0002a49301007387 */ /* 0x000fe20000100800 */
[----:B------:R-:W-:Y:S02]  /*2880*/  CS2R R158, SRZ ;  /* 0x00000000009e7805 */ /* 0x000fe4000001ff00 */
[----:B------:R-:W-:Y:S01]  /*2890*/  IADD3 R139, R110, 0xe80, RZ ;  /* 0x00000e806e8b7810 */ /* 0x000fe20007ffe0ff */
[----:B------:R0:W-:Y:S01]  /*28a0*/  STL [R1+0x2c8], R82 ;  /* 0x0002c85201007387 */ /* 0x0001e20000100800 */
[----:B------:R-:W-:Y:S01]  /*28b0*/  MOV R89, RZ ;  /* 0x000000ff00597202 */ /* 0x000fe20000000f00 */
[----:B------:R-:W-:-:S02]  /*28c0*/  @!P5 HADD2.F32 R134, -RZ, R136.H0_H0 ;  /* 0x20000088ff86d230 */ /* 0x000fc40000004100 */
[----:B------:R-:W-:Y:S02]  /*28d0*/  @!P5 HADD2.F32 R136, -RZ, R136.H1_H1 ;  /* 0x30000088ff88d230 */ /* 0x000fe40000004100 */
[--C-:B------:R-:W-:Y:S02]  /*28e0*/  @!P5 HADD2.F32 R135, -RZ, R137.reuse.H0_H0 ;  /* 0x20000089ff87d230 */ /* 0x100fe40000004100 */
[----:B------:R-:W-:Y:S02]  /*28f0*/  @!P5 HADD2.F32 R137, -RZ, R137.H1_H1 ;  /* 0x30000089ff89d230 */ /* 0x000fe40000004100 */
[----:B------:R-:W-:Y:S01]  /*2900*/  @!P5 FMUL R146, R82, R134 ;  /* 0x000000865292d220 */ /* 0x000fe20000400000 */
[----:B------:R1:W-:Y:S01]  /*2910*/  STL [R1+0x2cc], R81 ;  /* 0x0002cc5101007387 */ /* 0x0003e20000100800 */
[----:B------:R-:W-:Y:S01]  /*2920*/  @!P5 FMUL R152, R81, R136 ;  /* 0x000000885198d220 */ /* 0x000fe20000400000 */
[----:B------:R-:W-:Y:S01]  /*2930*/  @!P5 FMUL R74, R76, R135 ;  /* 0x000000874c4ad220 */ /* 0x000fe20000400000 */
[----:B------:R-:W-:Y:S01]  /*2940*/  @!P5 FMUL R159, R75, R137 ;  /* 0x000000894b9fd220 */ /* 0x000fe20000400000 */
[----:B------:R-:W-:Y:S01]  /*2950*/  STL [R1+0x2d0], R76 ;  /* 0x0002d04c01007387 */ /* 0x000fe20000100800 */
[----:B------:R-:W-:-:S02]  /*2960*/  @!P3 HADD2.F32 R89, -RZ, R126.H0_H0 ;  /* 0x2000007eff59b230 */ /* 0x000fc40000004100 */
[----:B------:R-:W-:Y:S01]  /*2970*/  @!P3 HADD2.F32 R84, -RZ, R126.H1_H1 ;  /* 0x3000007eff54b230 */ /* 0x000fe20000004100 */
[----:B------:R4:W-:Y:S01]  /*2980*/  STL [R1+0x2d8], R75 ;  /* 0x0002d84b01007387 */ /* 0x0009e20000100800 */
[----:B0-----:R-:W-:Y:S01]  /*2990*/  MOV R82, RZ ;  /* 0x000000ff00527202 */ /* 0x001fe20000000f00 */
[--C-:B------:R-:W-:Y:S01]  /*29a0*/  @!P3 HADD2.F32 R126, -RZ, R130.reuse.H0_H0 ;  /* 0x20000082ff7eb230 */ /* 0x100fe20000004100 */
[----:B------:R-:W-:Y:S01]  /*29b0*/  ISETP.GE.AND P5, PT, R139, R0, PT ;  /* 0x000000008b00720c */ /* 0x000fe20003fa6270 */
[----:B------:R-:W-:Y:S01]  /*29c0*/  STL [R1+0x2bc], R146 ;  /* 0x0002bc9201007387 */ /* 0x000fe20000100800 */
[----:B------:R-:W-:Y:S01]  /*29d0*/  @!P3 HADD2.F32 R130, -RZ, R130.H1_H1 ;  /* 0x30000082ff82b230 */ /* 0x000fe20000004100 */
[----:B-1----:R-:W-:Y:S01]  /*29e0*/  HFMA2.MMA R81, -RZ, RZ, 0, 0 ;  /* 0x00000000ff517435 */ /* 0x002fe200000001ff */
[--C-:B------:R-:W-:Y:S01]  /*29f0*/  @!P3 HADD2.F32 R83, -RZ, R127.reuse.H0_H0 ;  /* 0x2000007fff53b230 */ /* 0x100fe20000004100 */
[----:B------:R-:W-:Y:S01]  /*2a00*/  STL [R1+0x2b4], R152 ;  /* 0x0002b49801007387 */ /* 0x000fe20000100800 */
[----:B----4-:R-:W-:Y:S01]  /*2a10*/  HFMA2.MMA R75, -RZ, RZ, 0, 0 ;  /* 0x00000000ff4b7435 */ /* 0x010fe200000001ff */
[----:B------:R-:W-:-:S02]  /*2a20*/  @!P3 HADD2.F32 R82, -RZ, R127.H1_H1 ;  /* 0x3000007fff52b230 */ /* 0x000fc40000004100 */
[----:B------:R-:W-:Y:S01]  /*2a30*/  STL [R1+0x2c0], R74 ;  /* 0x0002c04a01007387 */ /* 0x000fe20000100800 */
[--C-:B------:R-:W-:Y:S02]  /*2a40*/  @!P3 HADD2.F32 R127, -RZ, R131.reuse.H0_H0 ;  /* 0x20000083ff7fb230 */ /* 0x100fe40000004100 */
[----:B------:R-:W-:Y:S01]  /*2a50*/  @!P3 HADD2.F32 R131, -RZ, R131.H1_H1 ;  /* 0x30000083ff83b230 */ /* 0x000fe20000004100 */
[----:B------:R-:W-:Y:S01]  /*2a60*/  STL [R1+0x2c4], R159 ;  /* 0x0002c49f01007387 */ /* 0x000fe20000100800 */
[----:B------:R-:W-:-:S03]  /*2a70*/  @!P3 FMUL R75, R84, R130 ;  /* 0x00000082544bb220 */ /* 0x000fc60000400000 */
[----:B------:R-:W-:Y:S01]  /*2a80*/  STL [R1+0x2e8], R89 ;  /* 0x0002e85901007387 */ /* 0x000fe20000100800 */
[----:B------:R-:W-:-:S03]  /*2a90*/  IADD3 R139, R110, 0xf00, RZ ;  /* 0x00000f006e8b7810 */ /* 0x000fc60007ffe0ff */
[----:B------:R0:W-:Y:S01]  /*2aa0*/  STL [R1+0x2ec], R84 ;  /* 0x0002ec5401007387 */ /* 0x0001e20000100800 */
[----:B------:R-:W-:Y:S01]  /*2ab0*/  @!P3 FMUL R81, R82, R131 ;  /* 0x000000835251b220 */ /* 0x000fe20000400000 */
[----:B------:R-:W-:Y:S02]  /*2ac0*/  @!P3 FMUL R158, R89, R126 ;  /* 0x0000007e599eb220 */ /* 0x000fe40000400000 */
[----:B------:R-:W-:Y:S01]  /*2ad0*/  STL [R1+0x2f0], R83 ;  /* 0x0002f05301007387 */ /* 0x000fe20000100800 */
[----:B------:R-:W-:-:S03]  /*2ae0*/  MOV R76, RZ ;  /* 0x000000ff004c7202 */ /* 0x000fc60000000f00 */
[----:B------:R1:W-:Y:S01]  /*2af0*/  STL [R1+0x2f8], R82 ;  /* 0x0002f85201007387 */ /* 0x0003e20000100800 */
[----:B0-----:R-:W-:Y:S01]  /*2b00*/  HFMA2.MMA R84, -RZ, RZ, 0, 0 ;  /* 0x00000000ff547435 */ /* 0x001fe200000001ff */
[----:B------:R-:W-:Y:S01]  /*2b10*/  MOV R89, RZ ;  /* 0x000000ff00597202 */ /* 0x000fe20000000f00 */
[----:B------:R-:W-:Y:S01]  /*2b20*/  @!P3 FMUL R76, R83, R127 ;  /* 0x0000007f534cb220 */ /* 0x000fe20000400000 */
[----:B------:R-:W-:Y:S01]  /*2b30*/  ISETP.GE.AND P3, PT, R139, R0, PT ;  /* 0x000000008b00720c */ /* 0x000fe20003f66270 */
[----:B------:R-:W4:Y:S01]  /*2b40*/  @!P5 LDG.E.64 R134, desc[UR4][R112.64+0x1d00] ;  /* 0x001d00047086d981 */ /* 0x000f22000c1e1b00 */
[----:B-1----:R-:W-:-:S03]  /*2b50*/  HFMA2.MMA R82, -RZ, RZ, 0, 0 ;  /* 0x00000000ff527435 */ /* 0x002fc600000001ff */
[----:B------:R-:W4:Y:S01]  /*2b60*/  @!P5 LDG.E.64 R136, desc[UR4][R114.64+0x1d00] ;  /* 0x001d00047288d981 */ /* 0x000f22000c1e1b00 */
[--C-:B------:R-:W-:Y:S02]  /*2b70*/  @!P2 HADD2.F32 R89, -RZ, R116.reuse.H0_H0 ;  /* 0x20000074ff59a230 */ /* 0x100fe40000004100 */
[----:B------:R-:W-:Y:S01]  /*2b80*/  @!P2 HADD2.F32 R84, -RZ, R116.H1_H1 ;  /* 0x30000074ff54a230 */ /* 0x000fe20000004100 */
[----:B------:R-:W-:Y:S01]  /*2b90*/  MOV R83, RZ ;  /* 0x000000ff00537202 */ /* 0x000fe20000000f00 */
[--C-:B------:R-:W-:Y:S01]  /*2ba0*/  @!P2 HADD2.F32 R83, -RZ, R117.reuse.H0_H0 ;  /* 0x20000075ff53a230 */ /* 0x100fe20000004100 */
[----:B------:R-:W-:Y:S01]  /*2bb0*/  CS2R R160, SRZ ;  /* 0x0000000000a07805 */ /* 0x000fe2000001ff00 */
[----:B------:R-:W-:Y:S01]  /*2bc0*/  @!P2 HADD2.F32 R82, -RZ, R117.H1_H1 ;  /* 0x30000075ff52a230 */ /* 0x000fe20000004100 */
[----:B------:R-:W-:Y:S01]  /*2bd0*/  STL [R1+0x2dc], R158 ;  /* 0x0002dc9e01007387 */ /* 0x000fe20000100800 */
[----:B------:R-:W-:Y:S02]  /*2be0*/  CS2R R156, SRZ ;  /* 0x00000000009c7805 */ /* 0x000fe4000001ff00 */
[----:B------:R-:W-:Y:S01]  /*2bf0*/  CS2R R154, SRZ ;  /* 0x00000000009a7805 */ /* 0x000fe2000001ff00 */
[----:B------:R-:W-:Y:S01]  /*2c00*/  STL [R1+0x2d4], R75 ;  /* 0x0002d44b01007387 */ /* 0x000fe20000100800 */
[----:B------:R-:W-:-:S03]  /*2c10*/  CS2R R90, SRZ ;  /* 0x00000000005a7805 */ /* 0x000fc6000001ff00 */
[----:B------:R-:W4:Y:S04]  /*2c20*/  @!P3 LDG.E.64 R126, desc[UR4][R112.64+0x1e00] ;  /* 0x001e0004707eb981 */ /* 0x000f28000c1e1b00 */
[----:B------:R-:W4:Y:S01]  /*2c30*/  @!P3 LDG.E.64 R130, desc[UR4][R114.64+0x1e00] ;  /* 0x001e00047282b981 */ /* 0x000f22000c1e1b00 */
[--C-:B------:R-:W-:Y:S02]  /*2c40*/  @!P2 HADD2.F32 R116, -RZ, R118.reuse.H0_H0 ;  /* 0x20000076ff74a230 */ /* 0x100fe40000004100 */
[--C-:B------:R-:W-:Y:S02]  /*2c50*/  @!P2 HADD2.F32 R117, -RZ, R119.reuse.H0_H0 ;  /* 0x20000077ff75a230 */ /* 0x100fe40000004100 */
[----:B------:R-:W-:Y:S02]  /*2c60*/  @!P2 HADD2.F32 R118, -RZ, R118.H1_H1 ;  /* 0x30000076ff76a230 */ /* 0x000fe40000004100 */
[----:B------:R-:W-:Y:S01]  /*2c70*/  @!P2 FMUL R161, R89, R116 ;  /* 0x0000007459a1a220 */ /* 0x000fe20000400000 */
[----:B------:R-:W-:Y:S01]  /*2c80*/  @!P2 HADD2.F32 R119, -RZ, R119.H1_H1 ;  /* 0x30000077ff77a230 */ /* 0x000fe20000004100 */
[----:B------:R-:W-:Y:S01]  /*2c90*/  STL [R1+0x2e0], R76 ;  /* 0x0002e04c01007387 */ /* 0x000fe20000100800 */
[----:B------:R-:W-:Y:S01]  /*2ca0*/  IADD3 R116, R110, 0xf80, RZ ;  /* 0x00000f806e747810 */ /* 0x000fe20007ffe0ff */
[----:B------:R-:W-:-:S02]  /*2cb0*/  @!P2 FMUL R157, R84, R118 ;  /* 0x00000076549da220 */ /* 0x000fc40000400000 */
[----:B------:R-:W-:Y:S01]  /*2cc0*/  STL [R1+0x2e4], R81 ;  /* 0x0002e45101007387 */ /* 0x000fe20000100800 */
[----:B------:R-:W-:Y:S01]  /*2cd0*/  @!P2 FMUL R156, R83, R117 ;  /* 0x00000075539ca220 */ /* 0x000fe20000400000 */
[----:B------:R-:W-:Y:S02]  /*2ce0*/  @!P2 FMUL R155, R82, R119 ;  /* 0x00000077529ba220 */ /* 0x000fe40000400000 */
[----:B------:R0:W-:Y:S01]  /*2cf0*/  STL [R1+0x30c], R89 ;  /* 0x00030c5901007387 */ /* 0x0001e20000100800 */
[----:B------:R-:W-:-:S03]  /*2d00*/  ISETP.GE.AND P2, PT, R116, R0, PT ;  /* 0x000000007400720c */ /* 0x000fc60003f46270 */
[----:B------:R1:W-:Y:S01]  /*2d10*/  STL [R1+0x310], R84 ;  /* 0x0003105401007387 */ /* 0x0003e20000100800 */
[----:B0-----:R-:W-:Y:S01]  /*2d20*/  MOV R89, RZ ;  /* 0x000000ff00597202 */ /* 0x001fe20000000f00 */
[----:B-1----:R-:W-:Y:S01]  /*2d30*/  HFMA2.MMA R84, -RZ, RZ, 0, 0 ;  /* 0x00000000ff547435 */ /* 0x002fe200000001ff */
[--C-:B------:R-:W-:Y:S01]  /*2d40*/  @!P1 HADD2.F32 R91, -RZ, R120.reuse.H0_H0 ;  /* 0x20000078ff5b9230 */ /* 0x100fe20000004100 */
[----:B------:R-:W-:Y:S01]  /*2d50*/  HFMA2.MMA R92, -RZ, RZ, 0, 0 ;  /* 0x00000000ff5c7435 */ /* 0x000fe200000001ff */
[----:B------:R-:W-:-:S05]  /*2d60*/  @!P1 HADD2.F32 R90, -RZ, R120.H1_H1 ;  /* 0x30000078ff5a9230 */ /* 0x000fca0000004100 */
[----:B------:R-:W4:Y:S01]  /*2d70*/  @!P2 LDG.E.64 R116, desc[UR4][R112.64+0x1f00] ;  /* 0x001f00047074a981 */ /* 0x000f22000c1e1b00 */
[--C-:B------:R-:W-:Y:S02]  /*2d80*/  @!P1 HADD2.F32 R89, -RZ, R121.reuse.H0_H0 ;  /* 0x20000079ff599230 */ /* 0x100fe40000004100 */
[----:B------:R-:W-:Y:S01]  /*2d90*/  @!P1 HADD2.F32 R84, -RZ, R121.H1_H1 ;  /* 0x30000079ff549230 */ /* 0x000fe20000004100 */
[----:B------:R-:W-:Y:S01]  /*2da0*/  STL [R1+0x314], R83 ;  /* 0x0003145301007387 */ /* 0x000fe20000100800 */
[----:B------:R-:W-:-:S03]  /*2db0*/  MOV R97, RZ ;  /* 0x000000ff00617202 */ /* 0x000fc60000000f00 */
[----:B------:R-:W4:Y:S01]  /*2dc0*/  @!P2 LDG.E.64 R118, desc[UR4][R114.64+0x1f00] ;  /* 0x001f00047276a981 */ /* 0x000f22000c1e1b00 */
[--C-:B------:R-:W-:Y:S02]  /*2dd0*/  @!P1 HADD2.F32 R120, -RZ, R122.reuse.H0_H0 ;  /* 0x2000007aff789230 */ /* 0x100fe40000004100 */
[--C-:B------:R-:W-:Y:S02]  /*2de0*/  @!P1 HADD2.F32 R121, -RZ, R123.reuse.H0_H0 ;  /* 0x2000007bff799230 */ /* 0x100fe40000004100 */
[----:B------:R-:W-:Y:S02]  /*2df0*/  @!P1 HADD2.F32 R122, -RZ, R122.H1_H1 ;  /* 0x3000007aff7a9230 */ /* 0x000fe40000004100 */
[----:B------:R-:W-:Y:S01]  /*2e00*/  @!P1 FMUL R154, R91, R120 ;  /* 0x000000785b9a9220 */ /* 0x000fe20000400000 */
[----:B------:R-:W-:Y:S01]  /*2e10*/  @!P1 HADD2.F32 R123, -RZ, R123.H1_H1 ;  /* 0x3000007bff7b9230 */ /* 0x000fe20000004100 */
[----:B------:R0:W-:Y:S01]  /*2e20*/  STL [R1+0x31c], R82 ;  /* 0x00031c5201007387 */ /* 0x0001e20000100800 */
[----:B------:R-:W-:Y:S01]  /*2e30*/  IADD3 R120, R110, 0x1000, RZ ;  /* 0x000010006e787810 */ /* 0x000fe20007ffe0ff */
[----:B------:R-:W-:-:S02]  /*2e40*/  @!P1 FMUL R160, R89, R121 ;  /* 0x0000007959a09220 */ /* 0x000fc40000400000 */
[----:B------:R-:W-:Y:S01]  /*2e50*/  STL [R1+0x300], R161 ;  /* 0x000300a101007387 */ /* 0x000fe20000100800 */
[----:B0-----:R-:W-:-:S03]  /*2e60*/  CS2R R82, SRZ ;  /* 0x0000000000527805 */ /* 0x001fc6000001ff00 */
[----:B------:R-:W-:Y:S01]  /*2e70*/  STL [R1+0x2f4], R157 ;  /* 0x0002f49d01007387 */ /* 0x000fe20000100800 */
[----:B------:R-:W-:Y:S01]  /*2e80*/  @!P1 FMUL R82, R90, R122 ;  /* 0x0000007a5a529220 */ /* 0x000fe20000400000 */
[----:B------:R-:W-:Y:S01]  /*2e90*/  @!P1 FMUL R83, R84, R123 ;  /* 0x0000007b54539220 */ /* 0x000fe20000400000 */
[----:B------:R-:W-:Y:S01]  /*2ea0*/  ISETP.GE.AND P1, PT, R120, R0, PT ;  /* 0x000000007800720c */ /* 0x000fe20003f26270 */
[----:B------:R-:W-:Y:S04]  /*2eb0*/  STL [R1+0x304], R156 ;  /* 0x0003049c01007387 */ /* 0x000fe80000100800 */
[----:B------:R-:W-:Y:S04]  /*2ec0*/  STL [R1+0x308], R155 ;  /* 0x0003089b01007387 */ /* 0x000fe80000100800 */
[----:B------:R-:W-:Y:S01]  /*2ed0*/  STL [R1+0x32c], R91 ;  /* 0x00032c5b01007387 */ /* 0x000fe20000100800 */
[----:B------:R-:W-:-:S03]  /*2ee0*/  CS2R R166, SRZ ;  /* 0x0000000000a67805 */ /* 0x000fc6000001ff00 */
[----:B------:R0:W-:Y:S04]  /*2ef0*/  STL [R1+0x330], R90 ;  /* 0x0003305a01007387 */ /* 0x0001e80000100800 */
[----:B------:R1:W-:Y:S04]  /*2f00*/  STL [R1+0x334], R89 ;  /* 0x0003345901007387 */ /* 0x0003e80000100800 */
[----:B------:R-:W4:Y:S01]  /*2f10*/  @!P1 LDG.E.64 R120, desc[UR4][R112.64+0x2000] ;  /* 0x0020000470789981 */ /* 0x000f22000c1e1b00 */
[----:B0-----:R-:W-:-:S03]  /*2f20*/  CS2R R90, SRZ ;  /* 0x00000000005a7805 */ /* 0x001fc6000001ff00 */
[----:B------:R-:W4:Y:S01]  /*2f30*/  @!P1 LDG.E.64 R122, desc[UR4][R114.64+0x2000] ;  /* 0x00200004727a9981 */ /* 0x000f22000c1e1b00 */
[----:B-1----:R-:W-:Y:S01]  /*2f40*/  HFMA2.MMA R89, -RZ, RZ, 0, 0 ;  /* 0x00000000ff597435 */ /* 0x002fe200000001ff */
[--C-:B------:R-:W-:Y:S02]  /*2f50*/  @!P0 HADD2.F32 R97, -RZ, R4.reuse.H0_H0 ;  /* 0x20000004ff618230 */ /* 0x100fe40000004100 */
[----:B------:R-:W-:Y:S02]  /*2f60*/  @!P0 HADD2.F32 R92, -RZ, R4.H1_H1 ;  /* 0x30000004ff5c8230 */ /* 0x000fe40000004100 */
[--C-:B------:R-:W-:Y:S02]  /*2f70*/  @!P0 HADD2.F32 R91, -RZ, R5.reuse.H0_H0 ;  /* 0x20000005ff5b8230 */ /* 0x100fe40000004100 */
[----:B------:R-:W-:Y:S02]  /*2f80*/  @!P0 HADD2.F32 R90, -RZ, R5.H1_H1 ;  /* 0x30000005ff5a8230 */ /* 0x000fe40000004100 */
[----:B------:R-:W-:-:S02]  /*2f90*/  @!P0 HADD2.F32 R4, -RZ, R6.H0_H0 ;  /* 0x20000006ff048230 */ /* 0x000fc40000004100 */
[--C-:B------:R-:W-:Y:S02]  /*2fa0*/  @!P0 HADD2.F32 R5, -RZ, R7.reuse.H0_H0 ;  /* 0x20000007ff058230 */ /* 0x100fe40000004100 */
[----:B------:R-:W-:Y:S02]  /*2fb0*/  @!P0 HADD2.F32 R6, -RZ, R6.H1_H1 ;  /* 0x30000006ff068230 */ /* 0x000fe40000004100 */
[----:B------:R-:W-:Y:S01]  /*2fc0*/  @!P0 FMUL R167, R97, R4 ;  /* 0x0000000461a78220 */ /* 0x000fe20000400000 */
[----:B------:R-:W-:Y:S01]  /*2fd0*/  @!P0 HADD2.F32 R7, -RZ, R7.H1_H1 ;  /* 0x30000007ff078230 */ /* 0x000fe20000004100 */
[----:B------:R0:W-:Y:S01]  /*2fe0*/  STL [R1+0x33c], R84 ;  /* 0x00033c5401007387 */ /* 0x0001e20000100800 */
[----:B------:R-:W-:Y:S01]  /*2ff0*/  IADD3 R4, R110, 0x1080, RZ ;  /* 0x000010806e047810 */ /* 0x000fe20007ffe0ff */
[----:B------:R-:W-:Y:S02]  /*3000*/  @!P0 FMUL R166, R92, R6 ;  /* 0x000000065ca68220 */ /* 0x000fe40000400000 */
[----:B------:R-:W-:Y:S01]  /*3010*/  STL [R1+0x320], R154 ;  /* 0x0003209a01007387 */ /* 0x000fe20000100800 */
[----:B------:R-:W-:-:S03]  /*3020*/  @!P0 FMUL R89, R90, R7 ;  /* 0x000000075a598220 */ /* 0x000fc60000400000 */
[----:B------:R-:W-:Y:S01]  /*3030*/  STL [R1+0x318], R82 ;  /* 0x0003185201007387 */ /* 0x000fe20000100800 */
[----:B0-----:R-:W-:Y:S01]  /*3040*/  MOV R84, RZ ;  /* 0x000000ff00547202 */ /* 0x001fe20000000f00 */
[----:B------:R-:W-:Y:S02]  /*3050*/  @!P0 FMUL R84, R91, R5 ;  /* 0x000000055b548220 */ /* 0x000fe40000400000 */
[----:B------:R-:W-:Y:S01]  /*3060*/  STL [R1+0x324], R160 ;  /* 0x000324a001007387 */ /* 0x000fe20000100800 */
[----:B------:R-:W-:-:S03]  /*3070*/  ISETP.GE.AND P0, PT, R4, R0, PT ;  /* 0x000000000400720c */ /* 0x000fc60003f06270 */
[----:B------:R-:W-:Y:S01]  /*3080*/  STL [R1+0x328], R83 ;  /* 0x0003285301007387 */ /* 0x000fe20000100800 */
[----:B---3--:R-:W-:-:S03]  /*3090*/  @!P4 HADD2.F32 R4, -RZ, R2.H0_H0 ;  /* 0x20000002ff04c230 */ /* 0x008fc60000004100 */
[----:B------:R0:W-:Y:S04]  /*30a0*/  STL [R1+0x34c], R97 ;  /* 0x00034c6101007387 */ /* 0x0001e80000100800 */
[----:B------:R1:W-:Y:S01]  /*30b0*/  STL [R1+0x350], R92 ;  /* 0x0003505c01007387 */ /* 0x0003e20000100800 */
[----:B------:R-:W-:Y:S01]  /*30c0*/  @!P4 HADD2.F32 R5, -RZ, R2.H1_H1 ;  /* 0x30000002ff05c230 */ /* 0x000fe20000004100 */
[----:B------:R-:W-:Y:S02]  /*30d0*/  CS2R R168, SRZ ;  /* 0x0000000000a87805 */ /* 0x000fe4000001ff00 */
[----:B------:R-:W-:Y:S01]  /*30e0*/  STL [R1+0x39c], R91 ;  /* 0x00039c5b01007387 */ /* 0x000fe20000100800 */
[----:B0-----:R-:W-:Y:S01]  /*30f0*/  MOV R97, RZ ;  /* 0x000000ff00617202 */ /* 0x001fe20000000f00 */
[----:B--2---:R-:W-:Y:S01]  /*3100*/  @!P4 HADD2.F32 R97, -RZ, R124.H0_H0 ;  /* 0x2000007cff61c230 */ /* 0x004fe20000004100 */
[----:B------:R-:W-:-:S02]  /*3110*/  CS2R R164, SRZ ;  /* 0x0000000000a47805 */ /* 0x000fc4000001ff00 */
[----:B------:R-:W-:Y:S01]  /*3120*/  CS2R R162, SRZ ;  /* 0x0000000000a27805 */ /* 0x000fe2000001ff00 */
[----:B-1----:R-:W-:Y:S01]  /*3130*/  HFMA2.MMA R92, -RZ, RZ, 0, 0 ;  /* 0x00000000ff5c7435 */ /* 0x002fe200000001ff */
[----:B------:R0:W-:Y:S01]  /*3140*/  STL [R1+0x3b0], R90 ;  /* 0x0003b05a01007387 */ /* 0x0001e20000100800 */
[--C-:B------:R-:W-:Y:S02]  /*3150*/  @!P4 HADD2.F32 R2, -RZ, R3.reuse.H0_H0 ;  /* 0x20000003ff02c230 */ /* 0x100fe40000004100 */
[----:B------:R-:W-:Y:S01]  /*3160*/  @!P4 FMUL R169, R97, R4 ;  /* 0x0000000461a9c220 */ /* 0x000fe20000400000 */
[----:B------:R-:W-:Y:S01]  /*3170*/  @!P4 HADD2.F32 R3, -RZ, R3.H1_H1 ;  /* 0x30000003ff03c230 */ /* 0x000fe20000004100 */
[----:B------:R-:W-:Y:S01]  /*3180*/  STL [R1+0x340], R167 ;  /* 0x000340a701007387 */ /* 0x000fe20000100800 */
[----:B------:R-:W-:Y:S01]  /*3190*/  @!P4 HADD2.F32 R92, -RZ, R124.H1_H1 ;  /* 0x3000007cff5cc230 */ /* 0x000fe20000004100 */
[----:B------:R-:W-:Y:S02]  /*31a0*/  IADD3 R4, R110, 0x1100, RZ ;  /* 0x000011006e047810 */ /* 0x000fe40007ffe0ff */
[----:B------:R-:W-:Y:S01]  /*31b0*/  STL [R1+0x338], R166 ;  /* 0x000338a601007387 */ /* 0x000fe20000100800 */
[----:B0-----:R-:W-:Y:S01]  /*31c0*/  CS2R R90, SRZ ;  /* 0x00000000005a7805 */ /* 0x001fe2000001ff00 */
[----:B------:R-:W-:-:S02]  /*31d0*/  @!P4 HADD2.F32 R91, -RZ, R125.H0_H0 ;  /* 0x2000007dff5bc230 */ /* 0x000fc40000004100 */
[----:B------:R-:W2:Y:S01]  /*31e0*/  @!P0 LDG.E.64 R6, desc[UR4][R112.64+0x2100] ;  /* 0x0021000470068981 */ /* 0x000ea2000c1e1b00 */
[----:B------:R-:W-:-:S03]  /*31f0*/  @!P4 HADD2.F32 R90, -RZ, R125.H1_H1 ;  /* 0x3000007dff5ac230 */ /* 0x000fc60000004100 */
[----:B------:R-:W-:Y:S01]  /*3200*/  STL [R1+0x344], R84 ;  /* 0x0003445401007387 */ /* 0x000fe20000100800 */
[----:B------:R-:W-:Y:S01]  /*3210*/  @!P4 FMUL R165, R92, R5 ;  /* 0x000000055ca5c220 */ /* 0x000fe20000400000 */
[----:B------:R-:W-:Y:S02]  /*3220*/  @!P4 FMUL R164, R91, R2 ;  /* 0x000000025ba4c220 */ /* 0x000fe40000400000 */
[----:B------:R-:W-:Y:S01]  /*3230*/  STL [R1+0x348], R89 ;  /* 0x0003485901007387 */ /* 0x000fe20000100800 */
[----:B------:R-:W-:Y:S01]  /*3240*/  @!P4 FMUL R163, R90, R3 ;  /* 0x000000035aa3c220 */ /* 0x000fe20000400000 */
[----:B------:R-:W-:Y:S02]  /*3250*/  ISETP.GE.AND P4, PT, R4, R0, PT ;  /* 0x000000000400720c */ /* 0x000fe40003f86270 */
[----:B------:R0:W-:Y:S01]  /*3260*/  STL [R1+0x380], R97 ;  /* 0x0003806101007387 */ /* 0x0001e20000100800 */
[----:B------:R-:W-:-:S03]  /*3270*/  CS2R R98, SRZ ;  /* 0x0000000000627805 */ /* 0x000fc6000001ff00 */
[----:B------:R1:W-:Y:S01]  /*3280*/  STL [R1+0x398], R92 ;  /* 0x0003985c01007387 */ /* 0x0003e20000100800 */
[----:B------:R-:W-:-:S03]  /*3290*/  @!P6 HADD2.F32 R99, -RZ, R128.H0_H0 ;  /* 0x20000080ff63e230 */ /* 0x000fc60000004100 */
[----:B------:R-:W3:Y:S01]  /*32a0*/  @!P0 LDG.E.64 R124, desc[UR4][R114.64+0x2100] ;  /* 0x00210004727c8981 */ /* 0x000ee2000c1e1b00 */
[----:B------:R-:W-:Y:S01]  /*32b0*/  @!P6 HADD2.F32 R98, -RZ, R128.H1_H1 ;  /* 0x30000080ff62e230 */ /* 0x000fe20000004100 */
[----:B0-----:R-:W-:Y:S01]  /*32c0*/  MOV R97, RZ ;  /* 0x000000ff00617202 */ /* 0x001fe20000000f00 */
[--C-:B------:R-:W-:Y:S01]  /*32d0*/  @!P6 HADD2.F32 R128, -RZ, R132.reuse.H0_H0 ;  /* 0x20000084ff80e230 */ /* 0x100fe20000004100 */
[----:B------:R-:W3:Y:S01]  /*32e0*/  @!P4 LDG.E.64 R2, desc[UR4][R112.64+0x2200] ;  /* 0x002200047002c981 */ /* 0x000ee2000c1e1b00 */
[----:B-1----:R-:W-:Y:S01]  /*32f0*/  HFMA2.MMA R92, -RZ, RZ, 0, 0 ;  /* 0x00000000ff5c7435 */ /* 0x002fe200000001ff */
[--C-:B------:R-:W-:Y:S02]  /*3300*/  @!P6 HADD2.F32 R97, -RZ, R129.reuse.H0_H0 ;  /* 0x20000081ff61e230 */ /* 0x100fe40000004100 */
[----:B------:R-:W-:Y:S01]  /*3310*/  STL [R1+0x3ac], R91 ;  /* 0x0003ac5b01007387 */ /* 0x000fe20000100800 */
[----:B------:R-:W-:Y:S02]  /*3320*/  @!P6 HADD2.F32 R132, -RZ, R132.H1_H1 ;  /* 0x30000084ff84e230 */ /* 0x000fe40000004100 */
[----:B------:R-:W-:Y:S01]  /*3330*/  @!P6 HADD2.F32 R92, -RZ, R129.H1_H1 ;  /* 0x30000081ff5ce230 */ /* 0x000fe20000004100 */
[----:B------:R-:W3:Y:S01]  /*3340*/  @!P4 LDG.E.64 R4, desc[UR4][R114.64+0x2200] ;  /* 0x002200047204c981 */ /* 0x000ee2000c1e1b00 */
[----:B------:R-:W-:-:S02]  /*3350*/  @!P6 HADD2.F32 R129, -RZ, R133.H0_H0 ;  /* 0x20000085ff81e230 */ /* 0x000fc40000004100 */
[----:B------:R-:W-:Y:S01]  /*3360*/  @!P6 FMUL R162, R99, R128 ;  /* 0x0000008063a2e220 */ /* 0x000fe20000400000 */
[----:B------:R-:W-:Y:S01]  /*3370*/  @!P6 HADD2.F32 R133, -RZ, R133.H1_H1 ;  /* 0x30000085ff85e230 */ /* 0x000fe20000004100 */
[----:B------:R0:W-:Y:S01]  /*3380*/  STL [R1+0x3d0], R90 ;  /* 0x0003d05a01007387 */ /* 0x0001e20000100800 */
[----:B------:R-:W-:Y:S01]  /*3390*/  IADD3 R128, R110, 0x1180, RZ ;  /* 0x000011806e807810 */ /* 0x000fe20007ffe0ff */
[----:B------:R-:W-:Y:S01]  /*33a0*/  @!P6 FMUL R168, R97, R129 ;  /* 0x0000008161a8e220 */ /* 0x000fe20000400000 */
[----:B0-----:R-:W-:Y:S02]  /*33b0*/  CS2R R90, SRZ ;  /* 0x00000000005a7805 */ /* 0x001fe4000001ff00 */
[----:B------:R-:W-:Y:S01]  /*33c0*/  @!P6 FMUL R90, R98, R132 ;  /* 0x00000084625ae220 */ /* 0x000fe20000400000 */
[----:B------:R-:W-:Y:S01]  /*33d0*/  @!P6 FMUL R91, R92, R133 ;  /* 0x000000855c5be220 */ /* 0x000fe20000400000 */
[----:B------:R-:W-:-:S13]  /*33e0*/  ISETP.GE.AND P6, PT, R128, R0, PT ;  /* 0x000000008000720c */ /* 0x000fda0003fc6270 */
[----:B------:R-:W3:Y:S04]  /*33f0*/  @!P6 LDG.E.64 R128, desc[UR4][R112.64+0x2300] ;  /* 0x002300047080e981 */ /* 0x000ee8000c1e1b00 */
[----:B------:R-:W3:Y:S01]  /*3400*/  @!P6 LDG.E.64 R132, desc[UR4][R114.64+0x2300] ;  /* 0x002300047284e981 */ /* 0x000ee2000c1e1b00 */
[----:B------:R-:W-:-:S03]  /*3410*/  HFMA2.MMA R100, -RZ, RZ, 0, 0 ;  /* 0x00000000ff647435 */ /* 0x000fc600000001ff */
[----:B------:R-:W-:Y:S04]  /*3420*/  STL [R1+0x354], R169 ;  /* 0x000354a901007387 */ /* 0x000fe80000100800 */
[----:B------:R-:W-:Y:S01]  /*3430*/  STL [R1+0x358], R165 ;  /* 0x000358a501007387 */ /* 0x000fe20000100800 */
[----:B------:R-:W-:-:S03]  /*3440*/  MOV R105, RZ ;  /* 0x000000ff00697202 */ /* 0x000fc60000000f00 */
[----:B------:R-:W-:Y:S04]  /*3450*/  STL [R1+0x360], R164 ;  /* 0x000360a401007387 */ /* 0x000fe80000100800 */
[----:B------:R-:W-:Y:S04]  /*3460*/  STL [R1+0x370], R163 ;  /* 0x000370a301007387 */ /* 0x000fe80000100800 */
[----:B------:R-:W-:Y:S04]  /*3470*/  STL [R1+0x390], R99 ;  /* 0x0003906301007387 */ /* 0x000fe80000100800 */
[----:B------:R0:W-:Y:S04]  /*3480*/  STL [R1+0x3a8], R98 ;  /* 0x0003a86201007387 */ /* 0x0001e80000100800 */
[----:B------:R1:W-:Y:S04]  /*3490*/  STL [R1+0x3cc], R97 ;  /* 0x0003cc6101007387 */ /* 0x0003e80000100800 */
[----:B------:R4:W-:Y:S01]  /*34a0*/  STL [R1+0x3e0], R92 ;  /* 0x0003e05c01007387 */ /* 0x0009e20000100800 */
[----:B0-----:R-:W-:-:S03]  /*34b0*/  CS2R R98, SRZ ;  /* 0x0000000000627805 */ /* 0x001fc6000001ff00 */
[----:B------:R-:W-:Y:S01]  /*34c0*/  STL [R1+0x368], R162 ;  /* 0x000368a201007387 */ /* 0x000fe20000100800 */
[----:B-1----:R-:W-:-:S03]  /*34d0*/  HFMA2.MMA R97, -RZ, RZ, 0, 0 ;  /* 0x00000000ff617435 */ /* 0x002fc600000001ff */
[----:B------:R-:W-:Y:S01]  /*34e0*/  STL [R1+0x35c], R90 ;  /* 0x00035c5a01007387 */ /* 0x000fe20000100800 */
[----:B------:R-:W-:-:S03]  /*34f0*/  CS2R R174, SRZ ;  /* 0x0000000000ae7805 */ /* 0x000fc6000001ff00 */
[----:B------:R-:W-:Y:S01]  /*3500*/  STL [R1+0x36c], R168 ;  /* 0x00036ca801007387 */ /* 0x000fe20000100800 */
[--C-:B----4-:R-:W-:Y:S02]  /*3510*/  @!P5 HADD2.F32 R105, -RZ, R134.reuse.H0_H0 ;  /* 0x20000086ff69d230 */ /* 0x110fe40000004100 */
[----:B------:R-:W-:Y:S02]  /*3520*/  @!P5 HADD2.F32 R100, -RZ, R134.H1_H1 ;  /* 0x30000086ff64d230 */ /* 0x000fe40000004100 */
[--C-:B------:R-:W-:Y:S02]  /*3530*/  @!P5 HADD2.F32 R99, -RZ, R135.reuse.H0_H0 ;  /* 0x20000087ff63d230 */ /* 0x100fe40000004100 */
[--C-:B------:R-:W-:Y:S02]  /*3540*/  @!P5 HADD2.F32 R134, -RZ, R136.reuse.H0_H0 ;  /* 0x20000088ff86d230 */ /* 0x100fe40000004100 */
[----:B------:R-:W-:Y:S02]  /*3550*/  @!P5 HADD2.F32 R98, -RZ, R135.H1_H1 ;  /* 0x30000087ff62d230 */ /* 0x000fe40000004100 */
[----:B------:R-:W-:-:S02]  /*3560*/  @!P5 HADD2.F32 R136, -RZ, R136.H1_H1 ;  /* 0x30000088ff88d230 */ /* 0x000fc40000004100 */
[--C-:B------:R-:W-:Y:S01]  /*3570*/  @!P5 HADD2.F32 R135, -RZ, R137.reuse.H0_H0 ;  /* 0x20000089ff87d230 */ /* 0x100fe20000004100 */
[----:B------:R-:W-:Y:S01]  /*3580*/  STL [R1+0x37c], R91 ;  /* 0x00037c5b01007387 */ /* 0x000fe20000100800 */
[----:B------:R-:W-:Y:S02]  /*3590*/  @!P5 HADD2.F32 R137, -RZ, R137.H1_H1 ;  /* 0x30000089ff89d230 */ /* 0x000fe40000004100 */
[----:B------:R-:W-:Y:S01]  /*35a0*/  @!P5 FMUL R174, R100, R136 ;  /* 0x0000008864aed220 */ /* 0x000fe20000400000 */
[----:B------:R0:W-:Y:S01]  /*35b0*/  STL [R1+0x3a4], R105 ;  /* 0x0003a46901007387 */ /* 0x0001e20000100800 */
[----:B------:R-:W-:Y:S01]  /*35c0*/  MOV R92, RZ ;  /* 0x000000ff005c7202 */ /* 0x000fe20000000f00 */
[----:B------:R-:W-:Y:S02]  /*35d0*/  @!P5 FMUL R175, R105, R134 ;  /* 0x0000008669afd220 */ /* 0x000fe40000400000 */
[----:B------:R1:W-:Y:S01]  /*35e0*/  STL [R1+0x3c8], R100 ;  /* 0x0003c86401007387 */ /* 0x0003e20000100800 */
[----:B------:R-:W-:Y:S01]  /*35f0*/  @!P5 FMUL R92, R99, R135 ;  /* 0x00000087635cd220 */ /* 0x000fe20000400000 */
[----:B------:R-:W-:-:S02]  /*3600*/  @!P5 FMUL R97, R98, R137 ;  /* 0x000000896261d220 */ /* 0x000fc40000400000 */
[----:B------:R-:W-:Y:S01]  /*3610*/  STL [R1+0x3dc], R99 ;  /* 0x0003dc6301007387 */ /* 0x000fe20000100800 */
[----:B0-----:R-:W-:-:S03]  /*3620*/  MOV R105, RZ ;  /* 0x000000ff00697202 */ /* 0x001fc60000000f00 */
[----:B------:R0:W-:Y:S01]  /*3630*/  STL [R1+0x3f4], R98 ;  /* 0x0003f46201007387 */ /* 0x0001e20000100800 */
[----:B-1----:R-:W-:Y:S01]  /*3640*/  HFMA2.MMA R100, -RZ, RZ, 0, 0 ;  /* 0x00000000ff647435 */ /* 0x002fe200000001ff */
[--C-:B------:R-:W-:Y:S02]  /*3650*/  @!P3 HADD2.F32 R105, -RZ, R126.reuse.H1_H1 ;  /* 0x3000007eff69b230 */ /* 0x100fe40000004100 */
[----:B------:R-:W-:Y:S01]  /*3660*/  STL [R1+0x374], R175 ;  /* 0x000374af01007387 */ /* 0x000fe20000100800 */
[----:B------:R-:W-:Y:S01]  /*3670*/  CS2R R176, SRZ ;  /* 0x0000000000b07805 */ /* 0x000fe2000001ff00 */
[--C-:B------:R-:W-:Y:S01]  /*3680*/  @!P3 HADD2.F32 R100, -RZ, R127.reuse.H0_H0 ;  /* 0x2000007fff64b230 */ /* 0x100fe20000004100 */
[----:B0-----:R-:W-:Y:S01]  /*3690*/  CS2R R98, SRZ ;  /* 0x0000000000627805 */ /* 0x001fe2000001ff00 */
[----:B------:R-:W-:Y:S02]  /*36a0*/  @!P3 HADD2.F32 R98, -RZ, R126.H0_H0 ;  /* 0x2000007eff62b230 */ /* 0x000fe40000004100 */
[----:B------:R-:W-:Y:S01]  /*36b0*/  @!P3 HADD2.F32 R126, -RZ, R130.H0_H0 ;  /* 0x20000082ff7eb230 */ /* 0x000fe20000004100 */
[----:B------:R-:W-:Y:S01]  /*36c0*/  STL [R1+0x364], R174 ;  /* 0x000364ae01007387 */ /* 0x000fe20000100800 */
[----:B------:R-:W-:-:S02]  /*36d0*/  @!P3 HADD2.F32 R99, -RZ, R127.H1_H1 ;  /* 0x3000007fff63b230 */ /* 0x000fc40000004100 */
[----:B------:R-:W-:Y:S01]  /*36e0*/  @!P3 HADD2.F32 R130, -RZ, R130.H1_H1 ;  /* 0x30000082ff82b230 */ /* 0x000fe20000004100 */
[----:B------:R-:W-:Y:S01]  /*36f0*/  STL [R1+0x378], R92 ;  /* 0x0003785c01007387 */ /* 0x000fe20000100800 */
[--C-:B------:R-:W-:Y:S01]  /*3700*/  @!P3 HADD2.F32 R127, -RZ, R131.reuse.H0_H0 ;  /* 0x20000083ff7fb230 */ /* 0x100fe20000004100 */
[----:B------:R-:W-:Y:S01]  /*3710*/  IADD3 R134, R110, 0x1200, RZ ;  /* 0x000012006e867810 */ /* 0x000fe20007ffe0ff */
[----:B------:R-:W-:Y:S01]  /*3720*/  @!P3 HADD2.F32 R131, -RZ, R131.H1_H1 ;  /* 0x30000083ff83b230 */ /* 0x000fe20000004100 */
[----:B------:R-:W-:Y:S01]  /*3730*/  STL [R1+0x394], R97 ;  /* 0x0003946101007387 */ /* 0x000fe20000100800 */
[----:B------:R-:W-:Y:S01]  /*3740*/  CS2R R172, SRZ ;  /* 0x0000000000ac7805 */ /* 0x000fe2000001ff00 */
[----:B------:R-:W-:Y:S02]  /*3750*/  @!P3 FMUL R177, R98, R126 ;  /* 0x0000007e62b1b220 */ /* 0x000fe40000400000 */
[----:B------:R0:W-:Y:S01]  /*3760*/  STL [R1+0x3c4], R98 ;  /* 0x0003c46201007387 */ /* 0x0001e20000100800 */
[----:B------:R-:W-:Y:S01]  /*3770*/  CS2R R170, SRZ ;  /* 0x0000000000aa7805 */ /* 0x000fe2000001ff00 */
[----:B------:R-:W-:Y:S01]  /*3780*/  @!P3 FMUL R173, R105, R130 ;  /* 0x0000008269adb220 */ /* 0x000fe20000400000 */
[----:B------:R-:W-:Y:S01]  /*3790*/  @!P3 FMUL R172, R100, R127 ;  /* 0x0000007f64acb220 */ /* 0x000fe20000400000 */
[----:B------:R1:W-:Y:S01]  /*37a0*/  STL [R1+0x3d4], R105 ;  /* 0x0003d46901007387 */ /* 0x0003e20000100800 */
[----:B------:R-:W-:-:S02]  /*37b0*/  CS2R R106, SRZ ;  /* 0x00000000006a7805 */ /* 0x000fc4000001ff00 */
[----:B------:R-:W-:Y:S01]  /*37c0*/  ISETP.GE.AND P5, PT, R134, R0, PT ;  /* 0x000000008600720c */ /* 0x000fe20003fa6270 */
[----:B------:R4:W-:Y:S01]  /*37d0*/  STL [R1+0x3f0], R100 ;  /* 0x0003f06401007387 */ /* 0x0009e20000100800 */
[----:B0-----:R-:W-:Y:S01]  /*37e0*/  IADD3 R98, R110, 0x1280, RZ ;  /* 0x000012806e627810 */ /* 0x001fe20007ffe0ff */
[----:B------:R-:W-:Y:S02]  /*37f0*/  @!P3 FMUL R171, R99, R131 ;  /* 0x0000008363abb220 */ /* 0x000fe40000400000 */
[----:B------:R-:W-:Y:S01]  /*3800*/  STL [R1+0x400], R99 ;  /* 0x0004006301007387 */ /* 0x000fe20000100800 */
[--C-:B------:R-:W-:Y:S01]  /*3810*/  @!P2 HADD2.F32 R107, -RZ, R116.reuse.H1_H1 ;  /* 0x30000074ff6ba230 */ /* 0x100fe20000004100 */
[----:B-1----:R-:W-:Y:S02]  /*3820*/  HFMA2.MMA R105, -RZ, RZ, 0, 0 ;  /* 0x00000000ff697435 */ /* 0x002fe400000001ff */
[----:B------:R-:W-:Y:S01]  /*3830*/  STL [R1+0x388], R177 ;  /* 0x000388b101007387 */ /* 0x000fe20000100800 */
[----:B----4-:R-:W-:Y:S01]  /*3840*/  MOV R100, RZ ;  /* 0x000000ff00647202 */ /* 0x010fe20000000f00 */
[----:B------:R-:W-:-:S02]  /*3850*/  @!P2 HADD2.F32 R100, -RZ, R116.H0_H0 ;  /* 0x20000074ff64a230 */ /* 0x000fc40000004100 */
[----:B------:R0:W-:Y:S01]  /*3860*/  STL [R1+0x4c0], R98 ;  /* 0x0004c06201007387 */ /* 0x0001e20000100800 */
[--C-:B------:R-:W-:Y:S02]  /*3870*/  @!P2 HADD2.F32 R116, -RZ, R118.reuse.H0_H0 ;  /* 0x20000076ff74a230 */ /* 0x100fe40000004100 */
[--C-:B------:R-:W-:Y:S01]  /*3880*/  @!P2 HADD2.F32 R106, -RZ, R117.reuse.H0_H0 ;  /* 0x20000075ff6aa230 */ /* 0x100fe20000004100 */
[----:B------:R-:W-:Y:S01]  /*3890*/  STL [R1+0x198], R173 ;  /* 0x000198ad01007387 */ /* 0x000fe20000100800 */
[----:B------:R-:W-:Y:S02]  /*38a0*/  @!P2 HADD2.F32 R105, -RZ, R117.H1_H1 ;  /* 0x30000075ff69a230 */ /* 0x000fe40000004100 */
[----:B------:R-:W-:Y:S01]  /*38b0*/  @!P2 FMUL R170, R100, R116 ;  /* 0x0000007464aaa220 */ /* 0x000fe20000400000 */
[----:B------:R-:W-:Y:S01]  /*38c0*/  @!P2 HADD2.F32 R117, -RZ, R119.H0_H0 ;  /* 0x20000077ff75a230 */ /* 0x000fe20000004100 */
[----:B------:R-:W-:Y:S01]  /*38d0*/  STL [R1+0x38c], R172 ;  /* 0x00038cac01007387 */ /* 0x000fe20000100800 */
[----:B------:R-:W-:-:S02]  /*38e0*/  @!P2 HADD2.F32 R118, -RZ, R118.H1_H1 ;  /* 0x30000076ff76a230 */ /* 0x000fc40000004100 */
[----:B------:R-:W-:Y:S01]  /*38f0*/  @!P2 HADD2.F32 R119, -RZ, R119.H1_H1 ;  /* 0x30000077ff77a230 */ /* 0x000fe20000004100 */
[----:B------:R-:W-:Y:S01]  /*3900*/  STL [R1+0x3a0], R171 ;  /* 0x0003a0ab01007387 */ /* 0x000fe20000100800 */
[----:B------:R-:W-:-:S03]  /*3910*/  ISETP.GE.AND P3, PT, R98, R0, PT ;  /* 0x000000006200720c */ /* 0x000fc60003f66270 */
[----:B------:R1:W-:Y:S01]  /*3920*/  STL [R1+0x3ec], R100 ;  /* 0x0003ec6401007387 */ /* 0x0003e20000100800 */
[----:B0-----:R-:W-:-:S03]  /*3930*/  CS2R R98, SRZ ;  /* 0x0000000000627805 */ /* 0x001fc6000001ff00 */
[----:B------:R-:W-:Y:S01]  /*3940*/  STL [R1+0x3fc], R107 ;  /* 0x0003fc6b01007387 */ /* 0x000fe20000100800 */
[----:B------:R-:W-:Y:S01]  /*3950*/  @!P2 FMUL R98, R107, R118 ;  /* 0x000000766b62a220 */ /* 0x000fe20000400000 */
[----:B------:R-:W-:Y:S02]  /*3960*/  @!P2 FMUL R176, R106, R117 ;  /* 0x000000756ab0a220 */ /* 0x000fe40000400000 */
[----:B------:R0:W-:Y:S01]  /*3970*/  STL [R1+0x40c], R106 ;  /* 0x00040c6a01007387 */ /* 0x0001e20000100800 */
[----:B-1----:R-:W-:Y:S01]  /*3980*/  IADD3 R100, R110, 0x1300, RZ ;  /* 0x000013006e647810 */ /* 0x002fe20007ffe0ff */
[----:B------:R-:W-:Y:S02]  /*3990*/  @!P2 FMUL R99, R105, R119 ;  /* 0x000000776963a220 */ /* 0x000fe40000400000 */
[----:B------:R-:W-:Y:S01]  /*39a0*/  STL [R1+0x414], R105 ;  /* 0x0004146901007387 */ /* 0x000fe20000100800 */
[----:B------:R-:W-:-:S03]  /*39b0*/  ISETP.GE.AND P2, PT, R100, R0, PT ;  /* 0x000000006400720c */ /* 0x000fc60003f46270 */
[----:B------:R-:W-:Y:S01]  /*39c0*/  STL [R1+0x3bc], R170 ;  /* 0x0003bcaa01007387 */ /* 0x000fe20000100800 */
[----:B0-----:R-:W-:-:S03]  /*39d0*/  CS2R R106, SRZ ;  /* 0x00000000006a7805 */ /* 0x001fc6000001ff00 */
[----:B------:R0:W-:Y:S01]  /*39e0*/  STL [R1+0x4c4], R100 ;  /* 0x0004c46401007387 */ /* 0x0001e20000100800 */
[--C-:B------:R-:W-:Y:S02]  /*39f0*/  @!P1 HADD2.F32 R106, -RZ, R120.reuse.H0_H0 ;  /* 0x20000078ff6a9230 */ /* 0x100fe40000004100 */
[----:B------:R-:W-:Y:S01]  /*3a00*/  @!P1 HADD2.F32 R109, -RZ, R120.H1_H1 ;  /* 0x30000078ff6d9230 */ /* 0x000fe20000004100 */
[----:B------:R-:W4:Y:S01]  /*3a10*/  @!P5 LDG.E.64 R136, desc[UR4][R112.64+0x2400] ;  /* 0x002400047088d981 */ /* 0x000f22000c1e1b00 */
[--C-:B------:R-:W-:Y:S01]  /*3a20*/  @!P1 HADD2.F32 R120, -RZ, R122.reuse.H0_H0 ;  /* 0x2000007aff789230 */ /* 0x100fe20000004100 */
[----:B------:R-:W-:Y:S02]  /*3a30*/  MOV R108, RZ ;  /* 0x000000ff006c7202 */ /* 0x000fe40000000f00 */
[----:B------:R-:W4:Y:S01]  /*3a40*/  @!P5 LDG.E.64 R134, desc[UR4][R114.64+0x2400] ;  /* 0x002400047286d981 */ /* 0x000f22000c1e1b00 */
[----:B0-----:R-:W-:Y:S01]  /*3a50*/  HFMA2.MMA R100, -RZ, RZ, 0, 0 ;  /* 0x00000000ff647435 */ /* 0x001fe200000001ff */
[----:B------:R-:W-:-:S02]  /*3a60*/  @!P1 HADD2.F32 R122, -RZ, R122.H1_H1 ;  /* 0x3000007aff7a9230 */ /* 0x000fc40000004100 */
[----:B------:R-:W-:Y:S01]  /*3a70*/  STL [R1+0x384], R98 ;  /* 0x0003846201007387 */ /* 0x000fe20000100800 */
[--C-:B------:R-:W-:Y:S02]  /*3a80*/  @!P1 HADD2.F32 R108, -RZ, R121.reuse.H0_H0 ;  /* 0x20000079ff6c9230 */ /* 0x100fe40000004100 */
[----:B------:R-:W-:Y:S01]  /*3a90*/  @!P1 HADD2.F32 R107, -RZ, R121.H1_H1 ;  /* 0x30000079ff6b9230 */ /* 0x000fe20000004100 */
[----:B------:R-:W-:Y:S01]  /*3aa0*/  STL [R1+0x3c0], R176 ;  /* 0x0003c0b001007387 */ /* 0x000fe20000100800 */
[--C-:B------:R-:W-:Y:S01]  /*3ab0*/  @!P1 HADD2.F32 R121, -RZ, R123.reuse.H0_H0 ;  /* 0x2000007bff799230 */ /* 0x100fe20000004100 */
[----:B------:R-:W-:Y:S01]  /*3ac0*/  CS2R R178, SRZ ;  /* 0x0000000000b27805 */ /* 0x000fe2000001ff00 */
[----:B------:R-:W-:Y:S01]  /*3ad0*/  @!P1 HADD2.F32 R123, -RZ, R123.H1_H1 ;  /* 0x3000007bff7b9230 */ /* 0x000fe20000004100 */
[----:B------:R-:W-:Y:S01]  /*3ae0*/  STL [R1+0x3d8], R99 ;  /* 0x0003d86301007387 */ /* 0x000fe20000100800 */
[----:B------:R-:W-:Y:S01]  /*3af0*/  @!P1 FMUL R100, R106, R120 ;  /* 0x000000786a649220 */ /* 0x000fe20000400000 */
[----:B------:R-:W-:-:S02]  /*3b00*/  @!P1 FMUL R178, R109, R122 ;  /* 0x0000007a6db29220 */ /* 0x000fc40000400000 */
[----:B------:R0:W-:Y:S01]  /*3b10*/  STL [R1+0x408], R106 ;  /* 0x0004086a01007387 */ /* 0x0001e20000100800 */
[----:B------:R-:W-:Y:S02]  /*3b20*/  CS2R R190, SRZ ;  /* 0x0000000000be7805 */ /* 0x000fe4000001ff00 */
[----:B------:R-:W-:Y:S01]  /*3b30*/  MOV R105, RZ ;  /* 0x000000ff00697202 */ /* 0x000fe20000000f00 */
[----:B------:R1:W-:Y:S01]  /*3b40*/  STL [R1+0x410], R109 ;  /* 0x0004106d01007387 */ /* 0x0003e20000100800 */
[----:B------:R-:W-:Y:S01]  /*3b50*/  @!P1 FMUL R105, R108, R121 ;  /* 0x000000796c699220 */ /* 0x000fe20000400000 */
[----:B------:R-:W-:Y:S02]  /*3b60*/  @!P1 FMUL R191, R107, R123 ;  /* 0x0000007b6bbf9220 */ /* 0x000fe40000400000 */
[----:B------:R1:W-:Y:S01]  /*3b70*/  STL [R1+0x428], R108 ;  /* 0x0004286c01007387 */ /* 0x0003e20000100800 */
[----:B0-----:R-:W-:-:S03]  /*3b80*/  IADD3 R106, R110, 0x1380, RZ ;  /* 0x000013806e6a7810 */ /* 0x001fc60007ffe0ff */
[----:B------:R-:W-:Y:S01]  /*3b90*/  STL [R1+0x42c], R107 ;  /* 0x00042c6b01007387 */ /* 0x000fe20000100800 */
[----:B-1----:R-:W-:Y:S01]  /*3ba0*/  HFMA2.MMA R109, -RZ, RZ, 0, 0 ;  /* 0x00000000ff6d7435 */ /* 0x002fe200000001ff */
[----:B------:R-:W-:Y:S02]  /*3bb0*/  ISETP.GE.AND P1, PT, R106, R0, PT ;  /* 0x000000006a00720c */ /* 0x000fe40003f26270 */
[----:B------:R-:W-:Y:S04]  /*3bc0*/  STL [R1+0x3e4], R100 ;  /* 0x0003e46401007387 */ /* 0x000fe80000100800 */
[----:B------:R0:W-:Y:S01]  /*3bd0*/  STL [R1+0x4c8], R106 ;  /* 0x0004c86a01007387 */ /* 0x0001e20000100800 */
[----:B------:R-:W-:Y:S02]  /*3be0*/  MOV R108, RZ ;  /* 0x000000ff006c7202 */ /* 0x000fe40000000f00 */
[----:B------:R-:W-:Y:S01]  /*3bf0*/  CS2R R182, SRZ ;  /* 0x0000000000b67805 */ /* 0x000fe2000001ff00 */
[----:B------:R-:W-:Y:S01]  /*3c00*/  STL [R1+0x3b4], R178 ;  /* 0x0003b4b201007387 */ /* 0x000fe20000100800 */
[----:B------:R-:W-:-:S02]  /*3c10*/  CS2R R180, SRZ ;  /* 0x0000000000b47805 */ /* 0x000fc4000001ff00 */
[----:B------:R-:W-:Y:S02]  /*3c20*/  CS2R R188, SRZ ;  /* 0x0000000000bc7805 */ /* 0x000fe4000001ff00 */
[----:B------:R-:W-:Y:S01]  /*3c30*/  CS2R R186, SRZ ;  /* 0x0000000000ba7805 */ /* 0x000fe2000001ff00 */
[----:B------:R-:W4:Y:S01]  /*3c40*/  @!P3 LDG.E.64 R126, desc[UR4][R112.64+0x2500] ;  /* 0x00250004707eb981 */ /* 0x000f22000c1e1b00 */
[----:B0-----:R-:W-:-:S03]  /*3c50*/  CS2R R106, SRZ ;  /* 0x00000000006a7805 */ /* 0x001fc6000001ff00 */
[----:B------:R-:W-:Y:S04]  /*3c60*/  STL [R1+0x3b8], R105 ;  /* 0x0003b86901007387 */ /* 0x000fe80000100800 */
[----:B------:R-:W-:Y:S04]  /*3c70*/  STL [R1+0x3f8], R191 ;  /* 0x0003f8bf01007387 */ /* 0x000fe80000100800 */
[----:B------:R-:W4:Y:S04]  /*3c80*/  @!P3 LDG.E.64 R130, desc[UR4][R114.64+0x2500] ;  /* 0x002500047282b981 */ /* 0x000f28000c1e1b00 */
[----:B------:R-:W4:Y:S04]  /*3c90*/  @!P2 LDG.E.64 R116, desc[UR4][R112.64+0x2600] ;  /* 0x002600047074a981 */ /* 0x000f28000c1e1b00 */
[----:B------:R-:W4:Y:S01]  /*3ca0*/  @!P2 LDG.E.64 R118, desc[UR4][R114.64+0x2600] ;  /* 0x002600047276a981 */ /* 0x000f22000c1e1b00 */
[----:B--2---:R-:W-:-:S02]  /*3cb0*/  @!P0 HADD2.F32 R106, -RZ, R6.H0_H0 ;  /* 0x20000006ff6a8230 */ /* 0x004fc40000004100 */
[----:B------:R-:W-:Y:S01]  /*3cc0*/  @!P0 HADD2.F32 R109, -RZ, R6.H1_H1 ;  /* 0x30000006ff6d8230 */ /* 0x000fe20000004100 */
[----:B------:R-:W2:Y:S01]  /*3cd0*/  @!P1 LDG.E.64 R120, desc[UR4][R112.64+0x2700] ;  /* 0x0027000470789981 */ /* 0x000ea2000c1e1b00 */
[--C-:B------:R-:W-:Y:S02]  /*3ce0*/  @!P0 HADD2.F32 R108, -RZ, R7.reuse.H0_H0 ;  /* 0x20000007ff6c8230 */ /* 0x100fe40000004100 */
[----:B------:R-:W-:Y:S01]  /*3cf0*/  @!P0 HADD2.F32 R107, -RZ, R7.H1_H1 ;  /* 0x30000007ff6b8230 */ /* 0x000fe20000004100 */
[----:B------:R0:W-:Y:S04]  /*3d00*/  STL [R1+0x418], R106 ;  /* 0x0004186a01007387 */ /* 0x0001e80000100800 */
[----:B------:R1:W-:Y:S04]  /*3d10*/  STL [R1+0x41c], R109 ;  /* 0x00041c6d01007387 */ /* 0x0003e80000100800 */
[----:B------:R-:W2:Y:S01]  /*3d20*/  @!P1 LDG.E.64 R122, desc[UR4][R114.64+0x2700] ;  /* 0x00270004727a9981 */ /* 0x000ea2000c1e1b00 */
[----:B---3--:R-:W-:-:S02]  /*3d30*/  @!P0 HADD2.F32 R6, -RZ, R124.H0_H0 ;  /* 0x2000007cff068230 */ /* 0x008fc40000004100 */
[----:B------:R-:W-:Y:S02]  /*3d40*/  @!P0 HADD2.F32 R124, -RZ, R124.H1_H1 ;  /* 0x3000007cff7c8230 */ /* 0x000fe40000004100 */
[--C-:B------:R-:W-:Y:S02]  /*3d50*/  @!P0 HADD2.F32 R7, -RZ, R125.reuse.H0_H0 ;  /* 0x2000007dff078230 */ /* 0x100fe40000004100 */
[----:B------:R-:W-:Y:S01]  /*3d60*/  @!P0 FMUL R183, R106, R6 ;  /* 0x000000066ab78220 */ /* 0x000fe20000400000 */
[----:B------:R-:W-:Y:S01]  /*3d70*/  @!P0 HADD2.F32 R125, -RZ, R125.H1_H1 ;  /* 0x3000007dff7d8230 */ /* 0x000fe20000004100 */
[----:B0-----:R-:W-:Y:S01]  /*3d80*/  IADD3 R106, R110, 0x1400, RZ ;  /* 0x000014006e6a7810 */ /* 0x001fe20007ffe0ff */
[----:B------:R0:W-:Y:S01]  /*3d90*/  STL [R1+0x420], R108 ;  /* 0x0004206c01007387 */ /* 0x0001e20000100800 */
[----:B------:R-:W-:Y:S01]  /*3da0*/  @!P0 FMUL R181, R109, R124 ;  /* 0x0000007c6db58220 */ /* 0x000fe20000400000 */
[----:B------:R-:W-:Y:S01]  /*3db0*/  @!P0 FMUL R180, R108, R7 ;  /* 0x000000076cb48220 */ /* 0x000fe20000400000 */
[----:B------:R-:W-:Y:S01]  /*3dc0*/  @!P0 FMUL R179, R107, R125 ;  /* 0x0000007d6bb38220 */ /* 0x000fe20000400000 */
[----:B------:R-:W-:Y:S01]  /*3dd0*/  STL [R1+0x424], R107 ;  /* 0x0004246b01007387 */ /* 0x000fe20000100800 */
[----:B-1----:R-:W-:Y:S01]  /*3de0*/  HFMA2.MMA R109, -RZ, RZ, 0, 0 ;  /* 0x00000000ff6d7435 */ /* 0x002fe200000001ff */
[----:B------:R-:W-:-:S02]  /*3df0*/  ISETP.GE.AND P0, PT, R106, R0, PT ;  /* 0x000000006a00720c */ /* 0x000fc40003f06270 */
[----:B------:R-:W-:Y:S01]  /*3e00*/  STL [R1+0x404], R183 ;  /* 0x000404b701007387 */ /* 0x000fe20000100800 */
[----:B------:R-:W-:-:S03]  /*3e10*/  @!P4 HADD2.F32 R6, -RZ, R4.H0_H0 ;  /* 0x20000004ff06c230 */ /* 0x000fc60000004100 */
[----:B------:R1:W-:Y:S01]  /*3e20*/  STL [R1+0x4cc], R106 ;  /* 0x0004cc6a01007387 */ /* 0x0003e20000100800 */
[----:B0-----:R-:W-:Y:S01]  /*3e30*/  MOV R108, RZ ;  /* 0x000000ff006c7202 */ /* 0x001fe20000000f00 */
[----:B------:R-:W-:Y:S02]  /*3e40*/  @!P4 HADD2.F32 R109, -RZ, R2.H1_H1 ;  /* 0x30000002ff6dc230 */ /* 0x000fe40000004100 */
[----:B------:R-:W-:Y:S01]  /*3e50*/  STL [R1+0x14c], R181 ;  /* 0x00014cb501007387 */ /* 0x000fe20000100800 */
[----:B------:R-:W-:-:S03]  /*3e60*/  @!P4 HADD2.F32 R7, -RZ, R4.H1_H1 ;  /* 0x30000004ff07c230 */ /* 0x000fc60000004100 */
[----:B------:R-:W3:Y:S01]  /*3e70*/  @!P0 LDG.E.64 R124, desc[UR4][R114.64+0x2800] ;  /* 0x00280004727c8981 */ /* 0x000ee2000c1e1b00 */
[----:B-1----:R-:W-:Y:S01]  /*3e80*/  CS2R R106, SRZ ;  /* 0x00000000006a7805 */ /* 0x002fe2000001ff00 */
[----:B------:R-:W-:Y:S02]  /*3e90*/  @!P4 HADD2.F32 R106, -RZ, R2.H0_H0 ;  /* 0x20000002ff6ac230 */ /* 0x000fe40000004100 */
[----:B------:R-:W-:Y:S01]  /*3ea0*/  STL [R1+0x170], R180 ;  /* 0x000170b401007387 */ /* 0x000fe20000100800 */
[--C-:B------:R-:W-:Y:S02]  /*3eb0*/  @!P4 HADD2.F32 R108, -RZ, R3.reuse.H0_H0 ;  /* 0x20000003ff6cc230 */ /* 0x100fe40000004100 */
[----:B------:R-:W-:Y:S01]  /*3ec0*/  @!P4 HADD2.F32 R107, -RZ, R3.H1_H1 ;  /* 0x30000003ff6bc230 */ /* 0x000fe20000004100 */
[----:B------:R-:W-:Y:S01]  /*3ed0*/  STL [R1+0x3e8], R179 ;  /* 0x0003e8b301007387 */ /* 0x000fe20000100800 */
[--C-:B------:R-:W-:Y:S02]  /*3ee0*/  @!P4 HADD2.F32 R4, -RZ, R5.reuse.H0_H0 ;  /* 0x20000005ff04c230 */ /* 0x100fe40000004100 */
[----:B------:R-:W-:Y:S01]  /*3ef0*/  @!P4 FMUL R182, R106, R6 ;  /* 0x000000066ab6c220 */ /* 0x000fe20000400000 */
[----:B------:R-:W-:Y:S01]  /*3f00*/  @!P4 HADD2.F32 R5, -RZ, R5.H1_H1 ;  /* 0x30000005ff05c230 */ /* 0x000fe20000004100 */
[----:B------:R0:W-:Y:S01]  /*3f10*/  STL [R1+0x188], R106 ;  /* 0x0001886a01007387 */ /* 0x0001e20000100800 */
[----:B------:R-:W-:-:S03]  /*3f20*/  @!P4 FMUL R190, R109, R7 ;  /* 0x000000076dbec220 */ /* 0x000fc60000400000 */
        /* <DEDUP_REMOVED lines=10> */
[--C-:B------:R-:W-:Y:S01]  /*3fd0*/  @!P6 HADD2.F32 R109, -RZ, R128.reuse.H1_H1 ;  /* 0x30000080ff6de230 */ /* 0x100fe20000004100 */
[----:B------:R-:W-:Y:S01]  /*3fe0*/  MOV R108, RZ ;  /* 0x000000ff006c7202 */ /* 0x000fe20000000f00 */
[----:B------:R-:W-:Y:S01]  /*3ff0*/  @!P6 HADD2.F32 R108, -RZ, R129.H0_H0 ;  /* 0x20000081ff6ce230 */ /* 0x000fe20000004100 */
[----:B------:R-:W-:Y:S04]  /*4000*/  STL [R1+0x164], R190 ;  /* 0x000164be01007387 */ /* 0x000fe80000100800 */
[----:B------:R-:W3:Y:S01]  /*4010*/  @!P0 LDG.E.64 R2, desc[UR4][R112.64+0x2800] ;  /* 0x0028000470028981 */ /* 0x000ee2000c1e1b00 */
[----:B0-----:R-:W-:Y:S01]  /*4020*/  CS2R R106, SRZ ;  /* 0x00000000006a7805 */ /* 0x001fe2000001ff00 */
[----:B------:R-:W-:-:S02]  /*4030*/  @!P6 HADD2.F32 R106, -RZ, R128.H0_H0 ;  /* 0x20000080ff6ae230 */ /* 0x000fc40000004100 */
[----:B------:R-:W3:Y:S01]  /*4040*/  @!P4 LDG.E.64 R4, desc[UR4][R112.64+0x2900] ;  /* 0x002900047004c981 */ /* 0x000ee2000c1e1b00 */
[--C-:B------:R-:W-:Y:S02]  /*4050*/  @!P6 HADD2.F32 R128, -RZ, R132.reuse.H0_H0 ;  /* 0x20000084ff80e230 */ /* 0x100fe40000004100 */
[----:B------:R-:W-:Y:S01]  /*4060*/  @!P6 HADD2.F32 R132, -RZ, R132.H1_H1 ;  /* 0x30000084ff84e230 */ /* 0x000fe20000004100 */
[----:B------:R-:W-:Y:S01]  /*4070*/  STL [R1+0x168], R189 ;  /* 0x000168bd01007387 */ /* 0x000fe20000100800 */
[----:B------:R-:W-:Y:S02]  /*4080*/  @!P6 HADD2.F32 R107, -RZ, R129.H1_H1 ;  /* 0x30000081ff6be230 */ /* 0x000fe40000004100 */
[----:B------:R-:W-:Y:S01]  /*4090*/  @!P6 FMUL R187, R106, R128 ;  /* 0x000000806abbe220 */ /* 0x000fe20000400000 */
[----:B------:R-:W-:Y:S01]  /*40a0*/  STL [R1+0x16c], R188 ;  /* 0x00016cbc01007387 */ /* 0x000fe20000100800 */
[----:B------:R-:W-:-:S03]  /*40b0*/  @!P6 FMUL R186, R109, R132 ;  /* 0x000000846dbae220 */ /* 0x000fc60000400000 */
[----:B------:R0:W-:Y:S04]  /*40c0*/  STL [R1+0x174], R106 ;  /* 0x0001746a01007387 */ /* 0x0001e80000100800 */
[----:B------:R-:W-:Y:S04]  /*40d0*/  STL [R1+0x178], R109 ;  /* 0x0001786d01007387 */ /* 0x000fe80000100800 */
[----:B------:R1:W-:Y:S01]  /*40e0*/  STL [R1+0x17c], R108 ;  /* 0x00017c6c01007387 */ /* 0x0003e20000100800 */
[----:B0-----:R-:W-:-:S03]  /*40f0*/  IADD3 R106, R110, 0x1500, RZ ;  /* 0x000015006e6a7810 */ /* 0x001fc60007ffe0ff */
[----:B------:R-:W-:Y:S04]  /*4100*/  STL [R1+0x180], R107 ;  /* 0x0001806b01007387 */ /* 0x000fe80000100800 */
[----:B------:R-:W-:Y:S04]  /*4110*/  STL [R1+0x160], R187 ;  /* 0x000160bb01007387 */ /* 0x000fe80000100800 */
[----:B------:R0:W-:Y:S04]  /*4120*/  STL [R1+0x4d4], R106 ;  /* 0x0004d46a01007387 */ /* 0x0001e80000100800 */
[----:B------:R-:W-:Y:S04]  /*4130*/  STL [R1+0x140], R186 ;  /* 0x000140ba01007387 */ /* 0x000fe80000100800 */
[----:B------:R-:W2:Y:S04]  /*4140*/  LDL.LU R144, [R1+0x2fc] ;  /* 0x0002fc0001907983 */ /* 0x000ea80000300800 */
[----:B------:R-:W3:Y:S01]  /*4150*/  @!P4 LDG.E.64 R6, desc[UR4][R114.64+0x2900] ;  /* 0x002900047206c981 */ /* 0x000ee2000c1e1b00 */
[----:B------:R-:W-:-:S02]  /*4160*/  @!P6 HADD2.F32 R129, -RZ, R133.H0_H0 ;  /* 0x20000085ff81e230 */ /* 0x000fc40000004100 */
[----:B------:R-:W-:Y:S01]  /*4170*/  @!P6 HADD2.F32 R133, -RZ, R133.H1_H1 ;  /* 0x30000085ff85e230 */ /* 0x000fe20000004100 */
[----:B------:R-:W-:Y:S02]  /*4180*/  CS2R R184, SRZ ;  /* 0x0000000000b87805 */ /* 0x000fe4000001ff00 */
[----:B------:R-:W-:Y:S02]  /*4190*/  @!P6 FMUL R185, R108, R129 ;  /* 0x000000816cb9e220 */ /* 0x000fe40000400000 */
[----:B------:R-:W-:Y:S01]  /*41a0*/  @!P6 FMUL R184, R107, R133 ;  /* 0x000000856bb8e220 */ /* 0x000fe20000400000 */
[----:B------:R-:W-:-:S13]  /*41b0*/  ISETP.GE.AND P6, PT, R106, R0, PT ;  /* 0x000000006a00720c */ /* 0x000fda0003fc6270 */
[----:B------:R-:W3:Y:S04]  /*41c0*/  @!P6 LDG.E.64 R128, desc[UR4][R112.64+0x2a00] ;  /* 0x002a00047080e981 */ /* 0x000ee8000c1e1b00 */
[----:B------:R-:W3:Y:S01]  /*41d0*/  @!P6 LDG.E.64 R132, desc[UR4][R114.64+0x2a00] ;  /* 0x002a00047284e981 */ /* 0x000ee2000c1e1b00 */
[----:B------:R-:W-:Y:S01]  /*41e0*/  HFMA2.MMA R139, -RZ, RZ, 0, 0 ;  /* 0x00000000ff8b7435 */ /* 0x000fe200000001ff */
[----:B-1----:R-:W-:Y:S02]  /*41f0*/  CS2R R108, SRZ ;  /* 0x00000000006c7805 */ /* 0x002fe4000001ff00 */
[----:B------:R-:W-:Y:S01]  /*4200*/  CS2R R140, SRZ ;  /* 0x00000000008c7805 */ /* 0x000fe2000001ff00 */
[----:B------:R-:W-:Y:S01]  /*4210*/  STL [R1+0x144], R185 ;  /* 0x000144b901007387 */ /* 0x000fe20000100800 */
[----:B0-----:R-:W-:-:S03]  /*4220*/  CS2R R106, SRZ ;  /* 0x00000000006a7805 */ /* 0x001fc6000001ff00 */
[----:B------:R-:W-:Y:S01]  /*4230*/  STL [R1+0x148], R184 ;  /* 0x000148b801007387 */ /* 0x000fe20000100800 */
[----:B------:R-:W-:Y:S02]  /*4240*/  CS2R R192, SRZ ;  /* 0x0000000000c07805 */ /* 0x000fe4000001ff00 */
[----:B------:R-:W-:Y:S02]  /*4250*/  CS2R R196, SRZ ;  /* 0x0000000000c47805 */ /* 0x000fe4000001ff00 */
[----:B------:R-:W-:Y:S01]  /*4260*/  CS2R R194, SRZ ;  /* 0x0000000000c27805 */ /* 0x000fe2000001ff00 */
[--C-:B----4-:R-:W-:Y:S02]  /*4270*/  @!P5 HADD2.F32 R108, -RZ, R136.reuse.H0_H0 ;  /* 0x20000088ff6cd230 */ /* 0x110fe40000004100 */
[----:B------:R-:W-:Y:S02]  /*4280*/  @!P5 HADD2.F32 R140, -RZ, R136.H1_H1 ;  /* 0x30000088ff8cd230 */ /* 0x000fe40000004100 */
[----:B------:R-:W-:-:S02]  /*4290*/  @!P5 HADD2.F32 R136, -RZ, R134.H0_H0 ;  /* 0x20000086ff88d230 */ /* 0x000fc40000004100 */
[--C-:B------:R-:W-:Y:S02]  /*42a0*/  @!P5 HADD2.F32 R139, -RZ, R137.reuse.H0_H0 ;  /* 0x20000089ff8bd230 */ /* 0x100fe40000004100 */
[----:B------:R-:W-:Y:S02]  /*42b0*/  @!P5 HADD2.F32 R109, -RZ, R137.H1_H1 ;  /* 0x30000089ff6dd230 */ /* 0x000fe40000004100 */
[----:B------:R-:W-:Y:S02]  /*42c0*/  @!P5 HADD2.F32 R137, -RZ, R134.H1_H1 ;  /* 0x30000086ff89d230 */ /* 0x000fe40000004100 */
[--C-:B------:R-:W-:Y:S01]  /*42d0*/  @!P5 HADD2.F32 R134, -RZ, R135.reuse.H0_H0 ;  /* 0x20000087ff86d230 */ /* 0x100fe20000004100 */
[----:B------:R0:W-:Y:S01]  /*42e0*/  STL [R1+0x150], R108 ;  /* 0x0001506c01007387 */ /* 0x0001e20000100800 */
[----:B------:R-:W-:Y:S02]  /*42f0*/  @!P5 HADD2.F32 R135, -RZ, R135.H1_H1 ;  /* 0x30000087ff87d230 */ /* 0x000fe40000004100 */
[----:B------:R-:W-:Y:S01]  /*4300*/  @!P5 FMUL R106, R108, R136 ;  /* 0x000000886c6ad220 */ /* 0x000fe20000400000 */
[----:B------:R-:W-:Y:S01]  /*4310*/  @!P5 FMUL R107, R140, R137 ;  /* 0x000000898c6bd220 */ /* 0x000fe20000400000 */
[----:B------:R-:W-:Y:S01]  /*4320*/  @!P5 FMUL R193, R139, R134 ;  /* 0x000000868bc1d220 */ /* 0x000fe20000400000 */
[----:B------:R-:W-:Y:S01]  /*4330*/  @!P5 FMUL R192, R109, R135 ;  /* 0x000000876dc0d220 */ /* 0x000fe20000400000 */
[----:B0-----:R-:W-:-:S04]  /*4340*/  IADD3 R108, R110, 0x1580, RZ ;  /* 0x000015806e6c7810 */ /* 0x001fc80007ffe0ff */
[----:B------:R-:W-:-:S13]  /*4350*/  ISETP.GE.AND P5, PT, R108, R0, PT ;  /* 0x000000006c00720c */ /* 0x000fda0003fa6270 */
[----:B------:R-:W4:Y:S04]  /*4360*/  @!P5 LDG.E.64 R134, desc[UR4][R112.64+0x2b00] ;  /* 0x002b00047086d981 */ /* 0x000f28000c1e1b00 */
[----:B------:R-:W4:Y:S04]  /*4370*/  @!P5 LDG.E.64 R136, desc[UR4][R114.64+0x2b00] ;  /* 0x002b00047288d981 */ /* 0x000f28000c1e1b00 */
[----:B------:R0:W-:Y:S04]  /*4380*/  STL [R1+0x154], R140 ;  /* 0x0001548c01007387 */ /* 0x0001e80000100800 */
[----:B------:R1:W-:Y:S01]  /*4390*/  STL [R1+0x158], R139 ;  /* 0x0001588b01007387 */ /* 0x0003e20000100800 */
[----:B------:R-:W-:-:S03]  /*43a0*/  @!P3 HADD2.F32 R141, -RZ, R126.H0_H0 ;  /* 0x2000007eff8db230 */ /* 0x000fc60000004100 */
[----:B------:R-:W-:Y:S01]  /*43b0*/  STL [R1+0x15c], R109 ;  /* 0x00015c6d01007387 */ /* 0x000fe20000100800 */
[----:B0-----:R-:W-:Y:S01]  /*43c0*/  MOV R140, RZ ;  /* 0x000000ff008c7202 */ /* 0x001fe20000000f00 */
[----:B------:R-:W-:Y:S02]  /*43d0*/  @!P3 HADD2.F32 R140, -RZ, R126.H1_H1 ;  /* 0x3000007eff8cb230 */ /* 0x000fe40000004100 */
[----:B------:R-:W-:Y:S01]  /*43e0*/  STL [R1+0x120], R106 ;  /* 0x0001206a01007387 */ /* 0x000fe20000100800 */
[----:B-1----:R-:W-:Y:S01]  /*43f0*/  HFMA2.MMA R139, -RZ, RZ, 0, 0 ;  /* 0x00000000ff8b7435 */ /* 0x002fe200000001ff */
[----:B------:R-:W-:Y:S02]  /*4400*/  @!P3 HADD2.F32 R0, -RZ, R130.H0_H0 ;  /* 0x20000082ff00b230 */ /* 0x000fe40000004100 */
[----:B------:R0:W-:Y:S01]  /*4410*/  STL [R1+0x4dc], R108 ;  /* 0x0004dc6c01007387 */ /* 0x0001e20000100800 */
[----:B------:R-:W-:Y:S02]  /*4420*/  @!P3 HADD2.F32 R126, -RZ, R131.H0_H0 ;  /* 0x20000083ff7eb230 */ /* 0x000fe40000004100 */
[----:B------:R-:W-:-:S02]  /*4430*/  @!P3 HADD2.F32 R139, -RZ, R127.H0_H0 ;  /* 0x2000007fff8bb230 */ /* 0x000fc40000004100 */
[----:B------:R-:W-:Y:S02]  /*4440*/  @!P3 HADD2.F32 R130, -RZ, R130.H1_H1 ;  /* 0x30000082ff82b230 */ /* 0x000fe40000004100 */
[----:B------:R-:W-:Y:S01]  /*4450*/  @!P3 HADD2.F32 R131, -RZ, R131.H1_H1 ;  /* 0x30000083ff83b230 */ /* 0x000fe20000004100 */
[----:B0-----:R-:W-:Y:S01]  /*4460*/  CS2R R108, SRZ ;  /* 0x00000000006c7805 */ /* 0x001fe2000001ff00 */
[----:B------:R-:W-:Y:S02]  /*4470*/  @!P3 HADD2.F32 R109, -RZ, R127.H1_H1 ;  /* 0x3000007fff6db230 */ /* 0x000fe40000004100 */
[----:B------:R-:W-:Y:S01]  /*4480*/  @!P3 FMUL R196, R141, R0 ;  /* 0x000000008dc4b220 */ /* 0x000fe20000400000 */
[----:B------:R-:W-:Y:S01]  /*4490*/  @!P3 FMUL R195, R140, R130 ;  /* 0x000000828cc3b220 */ /* 0x000fe20000400000 */
[----:B------:R-:W-:Y:S01]  /*44a0*/  @!P3 FMUL R194, R139, R126 ;  /* 0x0000007e8bc2b220 */ /* 0x000fe20000400000 */
[----:B------:R-:W-:Y:S01]  /*44b0*/  @!P3 FMUL R108, R109, R131 ;  /* 0x000000836d6cb220 */ /* 0x000fe20000400000 */
[----:B------:R-:W-:Y:S01]  /*44c0*/  IADD3 R0, R110, 0x1600, RZ ;  /* 0x000016006e007810 */ /* 0x000fe20007ffe0ff */
[----:B------:R-:W-:Y:S04]  /*44d0*/  STL [R1+0x124], R107 ;  /* 0x0001246b01007387 */ /* 0x000fe80000100800 */
[----:B------:R-:W-:Y:S04]  /*44e0*/  STL [R1+0x128], R193 ;  /* 0x000128c101007387 */ /* 0x000fe80000100800 */
[----:B------:R-:W-:Y:S04]  /*44f0*/  STL [R1+0x12c], R192 ;  /* 0x00012cc001007387 */ /* 0x000fe80000100800 */
[----:B------:R-:W-:Y:S04]  /*4500*/  STL [R1+0x130], R141 ;  /* 0x0001308d01007387 */ /* 0x000fe80000100800 */
[----:B------:R0:W-:Y:S04]  /*4510*/  STL [R1+0x134], R140 ;  /* 0x0001348c01007387 */ /* 0x0001e80000100800 */
[----:B------:R-:W-:Y:S04]  /*4520*/  STL [R1+0x138], R139 ;  /* 0x0001388b01007387 */ /* 0x000fe80000100800 */
[----:B------:R1:W-:Y:S01]  /*4530*/  STL [R1+0x13c], R109 ;  /* 0x00013c6d01007387 */ /* 0x0003e20000100800 */
[----:B0-----:R-:W-:-:S03]  /*4540*/  HFMA2.MMA R140, -RZ, RZ, 0, 0 ;  /* 0x00000000ff8c7435 */ /* 0x001fc600000001ff */
[----:B------:R-:W-:Y:S04]  /*4550*/  STL [R1+0x100], R196 ;  /* 0x000100c401007387 */ /* 0x000fe80000100800 */
[----:B------:R-:W-:Y:S01]  /*4560*/  STL [R1+0x104], R195 ;  /* 0x000104c301007387 */ /* 0x000fe20000100800 */
[----:B-1----:R-:W-:-:S03]  /*4570*/  MOV R109, RZ ;  /* 0x000000ff006d7202 */ /* 0x002fc60000000f00 */
[----:B------:R-:W-:Y:S01]  /*4580*/  STL [R1+0x108], R194 ;  /* 0x000108c201007387 */ /* 0x000fe20000100800 */
[----:B------:R-:W-:-:S03]  /*4590*/  @!P2 HADD2.F32 R109, -RZ, R116.H0_H0 ;  /* 0x20000074ff6da230 */ /* 0x000fc60000004100 */
[----:B------:R-:W-:Y:S01]  /*45a0*/  STL [R1+0x10c], R108 ;  /* 0x00010c6c01007387 */ /* 0x000fe20000100800 */
[----:B------:R-:W-:-:S03]  /*45b0*/  @!P2 HADD2.F32 R140, -RZ, R116.H1_H1 ;  /* 0x30000074ff8ca230 */ /* 0x000fc60000004100 */
[----:B------:R0:W-:Y:S01]  /*45c0*/  STL [R1+0x4b8], R0 ;  /* 0x0004b80001007387 */ /* 0x0001e20000100800 */
[--C-:B------:R-:W-:Y:S02]  /*45d0*/  @!P2 HADD2.F32 R116, -RZ, R119.reuse.H0_H0 ;  /* 0x20000077ff74a230 */ /* 0x100fe40000004100 */
[----:B------:R-:W-:Y:S01]  /*45e0*/  @!P2 HADD2.F32 R119, -RZ, R119.H1_H1 ;  /* 0x30000077ff77a230 */ /* 0x000fe20000004100 */
[----:B------:R1:W-:Y:S01]  /*45f0*/  STL [R1+0x110], R109 ;  /* 0x0001106d01007387 */ /* 0x0003e20000100800 */
[----:B------:R-:W-:Y:S02]  /*4600*/  CS2R R250, SRZ ;  /* 0x0000000000fa7805 */ /* 0x000fe4000001ff00 */
[----:B------:R-:W-:Y:S02]  /*4610*/  CS2R R224, SRZ ;  /* 0x0000000000e07805 */ /* 0x000fe4000001ff00 */
[----:B--2---:R-:W-:-:S04]  /*4620*/  ISETP.GT.AND P3, PT, R144, RZ, PT ;  /* 0x000000ff9000720c */ /* 0x004fc80003f64270 */
[----:B------:R-:W-:-:S04]  /*4630*/  SEL R199, R138, RZ, P3 ;  /* 0x000000ff8ac77207 */ /* 0x000fc80001800000 */
[----:B------:R-:W-:-:S13]  /*4640*/  ISETP.GE.AND P3, PT, R0, R199, PT ;  /* 0x000000c70000720c */ /* 0x000fda0003f66270 */
[----:B------:R-:W2:Y:S04]  /*4650*/  @!P3 LDG.E.64 R126, desc[UR4][R112.64+0x2c00] ;  /* 0x002c0004707eb981 */ /* 0x000ea8000c1e1b00 */
[----:B------:R-:W2:Y:S01]  /*4660*/  @!P3 LDG.E.64 R130, desc[UR4][R114.64+0x2c00] ;  /* 0x002c00047282b981 */ /* 0x000ea2000c1e1b00 */
[--C-:B0-----:R-:W-:Y:S01]  /*4670*/  @!P2 HADD2.F32 R0, -RZ, R118.reuse.H0_H0 ;  /* 0x20000076ff00a230 */ /* 0x101fe20000004100 */
[----:B------:R-:W-:Y:S01]  /*4680*/  CS2R R138, SRZ ;  /* 0x00000000008a7805 */ /* 0x000fe2000001ff00 */
[--C-:B------:R-:W-:Y:S02]  /*4690*/  @!P2 HADD2.F32 R139, -RZ, R117.reuse.H0_H0 ;  /* 0x20000075ff8ba230 */ /* 0x100fe40000004100 */
[----:B------:R-:W-:Y:S02]  /*46a0*/  @!P2 HADD2.F32 R138, -RZ, R117.H1_H1 ;  /* 0x30000075ff8aa230 */ /* 0x000fe40000004100 */
[----:B------:R-:W-:Y:S01]  /*46b0*/  @!P2 FMUL R197, R109, R0 ;  /* 0x000000006dc5a220 */ /* 0x000fe20000400000 */
[----:B------:R-:W-:Y:S01]  /*46c0*/  @!P2 HADD2.F32 R118, -RZ, R118.H1_H1 ;  /* 0x30000076ff76a230 */ /* 0x000fe20000004100 */
[----:B-1----:R-:W-:Y:S01]  /*46d0*/  IADD3 R109, R110, 0x1680, RZ ;  /* 0x000016806e6d7810 */ /* 0x002fe20007ffe0ff */
[----:B------:R-:W-:Y:S01]  /*46e0*/  @!P2 FMUL R226, R139, R116 ;  /* 0x000000748be2a220 */ /* 0x000fe20000400000 */
[----:B------:R-:W-:-:S02]  /*46f0*/  @!P2 FMUL R225, R138, R119 ;  /* 0x000000778ae1a220 */ /* 0x000fc40000400000 */
[----:B------:R-:W-:Y:S01]  /*4700*/  @!P2 FMUL R250, R140, R118 ;  /* 0x000000768cfaa220 */ /* 0x000fe20000400000 */
[----:B------:R-:W-:-:S13]  /*4710*/  ISETP.GE.AND P2, PT, R109, R199, PT ;  /* 0x000000c76d00720c */ /* 0x000fda0003f46270 */
[----:B------:R-:W2:Y:S04]  /*4720*/  @!P2 LDG.E.64 R116, desc[UR4][R112.64+0x2d00] ;  /* 0x002d00047074a981 */ /* 0x000ea8000c1e1b00 */
[----:B------:R-:W2:Y:S04]  /*4730*/  @!P2 LDG.E.64 R118, desc[UR4][R114.64+0x2d00] ;  /* 0x002d00047276a981 */ /* 0x000ea8000c1e1b00 */
[----:B------:R0:W-:Y:S04]  /*4740*/  STL [R1+0x114], R140 ;  /* 0x0001148c01007387 */ /* 0x0001e80000100800 */
[----:B------:R-:W-:Y:S04]  /*4750*/  STL [R1+0x118], R139 ;  /* 0x0001188b01007387 */ /* 0x000fe80000100800 */
[----:B------:R1:W-:Y:S01]  /*4760*/  STL [R1+0x11c], R138 ;  /* 0x00011c8a01007387 */ /* 0x0003e20000100800 */
[----:B0-----:R-:W-:-:S03]  /*4770*/  HFMA2.MMA R140, -RZ, RZ, 0, 0 ;  /* 0x00000000ff8c7435 */ /* 0x001fc600000001ff */
[----:B------:R-:W-:Y:S01]  /*4780*/  STL [R1+0xfc], R197 ;  /* 0x0000fcc501007387 */ /* 0x000fe20000100800 */
[----:B------:R-:W-:-:S03]  /*4790*/  @!P1 HADD2.F32 R0, -RZ, R122.H0_H0 ;  /* 0x2000007aff009230 */ /* 0x000fc60000004100 */
[----:B------:R0:W-:Y:S01]  /*47a0*/  STL [R1+0x4b4], R109 ;  /* 0x0004b46d01007387 */ /* 0x0001e20000100800 */
[--C-:B------:R-:W-:Y:S01]  /*47b0*/  @!P1 HADD2.F32 R140, -RZ, R120.reuse.H1_H1 ;  /* 0x30000078ff8c9230 */ /* 0x100fe20000004100 */
[----:B-1----:R-:W-:Y:S02]  /*47c0*/  CS2R R138, SRZ ;  /* 0x00000000008a7805 */ /* 0x002fe4000001ff00 */
[----:B------:R-:W-:Y:S01]  /*47d0*/  STL [R1+0xe0], R250 ;  /* 0x0000e0fa01007387 */ /* 0x000fe20000100800 */
[----:B------:R-:W-:Y:S01]  /*47e0*/  @!P1 HADD2.F32 R139, -RZ, R121.H0_H0 ;  /* 0x20000079ff8b9230 */ /* 0x000fe20000004100 */
[----:B0-----:R-:W-:Y:S01]  /*47f0*/  MOV R109, RZ ;  /* 0x000000ff006d7202 */ /* 0x001fe20000000f00 */
[----:B------:R-:W-:Y:S01]  /*4800*/  @!P1 HADD2.F32 R109, -RZ, R120.H0_H0 ;  /* 0x20000078ff6d9230 */ /* 0x000fe20000004100 */
[----:B------:R-:W-:Y:S01]  /*4810*/  STL [R1+0xe4], R226 ;  /* 0x0000e4e201007387 */ /* 0x000fe20000100800 */
[----:B------:R-:W-:Y:S02]  /*4820*/  @!P1 HADD2.F32 R120, -RZ, R123.H0_H0 ;  /* 0x2000007bff789230 */ /* 0x000fe40000004100 */
[----:B------:R-:W-:Y:S01]  /*4830*/  @!P1 HADD2.F32 R138, -RZ, R121.H1_H1 ;  /* 0x30000079ff8a9230 */ /* 0x000fe20000004100 */
[----:B------:R-:W-:Y:S01]  /*4840*/  STL [R1+0xe8], R225 ;  /* 0x0000e8e101007387 */ /* 0x000fe20000100800 */
[----:B------:R-:W-:-:S02]  /*4850*/  @!P1 HADD2.F32 R122, -RZ, R122.H1_H1 ;  /* 0x3000007aff7a9230 */ /* 0x000fc40000004100 */
[----:B------:R-:W-:Y:S01]  /*4860*/  @!P1 FMUL R224, R109, R0 ;  /* 0x000000006de09220 */ /* 0x000fe20000400000 */
[----:B------:R-:W-:Y:S01]  /*4870*/  @!P1 HADD2.F32 R123, -RZ, R123.H1_H1 ;  /* 0x3000007bff7b9230 */ /* 0x000fe20000004100 */
[----:B------:R0:W-:Y:S01]  /*4880*/  STL [R1+0xec], R109 ;  /* 0x0000ec6d01007387 */ /* 0x0001e20000100800 */
[----:B------:R-:W-:Y:S02]  /*4890*/  CS2R R222, SRZ ;  /* 0x0000000000de7805 */ /* 0x000fe4000001ff00 */
[----:B------:R-:W-:Y:S02]  /*48a0*/  CS2R R200, SRZ ;  /* 0x0000000000c87805 */ /* 0x000fe4000001ff00 */
[----:B------:R-:W-:Y:S01]  /*48b0*/  MOV R198, RZ ;  /* 0x000000ff00c67202 */ /* 0x000fe20000000f00 */
[----:B------:R-:W-:Y:S01]  /*48c0*/  @!P1 FMUL R223, R140, R122 ;  /* 0x0000007a8cdf9220 */ /* 0x000fe20000400000 */
[----:B------:R-:W-:Y:S01]  /*48d0*/  @!P1 FMUL R198, R139, R120 ;  /* 0x000000788bc69220 */ /* 0x000fe20000400000 */
[----:B------:R-:W-:Y:S01]  /*48e0*/  @!P1 FMUL R201, R138, R123 ;  /* 0x0000007b8ac99220 */ /* 0x000fe20000400000 */
[----:B0-----:R-:W-:Y:S01]  /*48f0*/  IADD3 R109, R110, 0x1700, RZ ;  /* 0x000017006e6d7810 */ /* 0x001fe20007ffe0ff */
[----:B------:R0:W-:Y:S03]  /*4900*/  STL [R1+0xf0], R140 ;  /* 0x0000f08c01007387 */ /* 0x0001e60000100800 */
[----:B------:R-:W-:Y:S01]  /*4910*/  ISETP.GE.AND P1, PT, R109, R199, PT ;  /* 0x000000c76d00720c */ /* 0x000fe20003f26270 */
[----:B------:R-:W-:Y:S01]  /*4920*/  STL [R1+0xf4], R139 ;  /* 0x0000f48b01007387 */ /* 0x000fe20000100800 */
[----:B0-----:R-:W-:-:S03]  /*4930*/  HFMA2.MMA R140, -RZ, RZ, 0, 0 ;  /* 0x00000000ff8c7435 */ /* 0x001fc600000001ff */
[----:B------:R0:W-:Y:S01]  /*4940*/  STL [R1+0xf8], R138 ;  /* 0x0000f88a01007387 */ /* 0x0001e20000100800 */
[----:B---3--:R-:W-:-:S03]  /*4950*/  @!P0 HADD2.F32 R0, -RZ, R124.H0_H0 ;  /* 0x2000007cff008230 */ /* 0x008fc60000004100 */
[----:B------:R-:W-:Y:S01]  /*4960*/  STL [R1+0xdc], R224 ;  /* 0x0000dce001007387 */ /* 0x000fe20000100800 */
[----:B------:R-:W-:-:S03]  /*4970*/  @!P0 HADD2.F32 R140, -RZ, R2.H0_H0 ;  /* 0x20000002ff8c8230 */ /* 0x000fc60000004100 */
[----:B------:R1:W-:Y:S01]  /*4980*/  STL [R1+0x4b0], R109 ;  /* 0x0004b06d01007387 */ /* 0x0003e20000100800 */
[----:B0-----:R-:W-:Y:S01]  /*4990*/  CS2R R138, SRZ ;  /* 0x00000000008a7805 */ /* 0x001fe2000001ff00 */
[----:B------:R-:W-:Y:S02]  /*49a0*/  @!P0 HADD2.F32 R139, -RZ, R2.H1_H1 ;  /* 0x30000002ff8b8230 */ /* 0x000fe40000004100 */
[----:B------:R-:W3:Y:S01]  /*49b0*/  @!P1 LDG.E.64 R120, desc[UR4][R112.64+0x2e00] ;  /* 0x002e000470789981 */ /* 0x000ee2000c1e1b00 */
[----:B------:R-:W-:Y:S02]  /*49c0*/  @!P0 HADD2.F32 R2, -RZ, R125.H0_H0 ;  /* 0x2000007dff028230 */ /* 0x000fe40000004100 */
[--C-:B------:R-:W-:Y:S01]  /*49d0*/  @!P0 HADD2.F32 R138, -RZ, R3.reuse.H0_H0 ;  /* 0x20000003ff8a8230 */ /* 0x100fe20000004100 */
[----:B------:R-:W3:Y:S01]  /*49e0*/  @!P1 LDG.E.64 R122, desc[UR4][R114.64+0x2e00] ;  /* 0x002e0004727a9981 */ /* 0x000ee2000c1e1b00 */
[----:B------:R-:W-:Y:S01]  /*49f0*/  @!P0 HADD2.F32 R124, -RZ, R124.H1_H1 ;  /* 0x3000007cff7c8230 */ /* 0x000fe20000004100 */
[----:B-1----:R-:W-:Y:S01]  /*4a00*/  MOV R109, RZ ;  /* 0x000000ff006d7202 */ /* 0x002fe20000000f00 */
[----:B------:R-:W-:-:S02]  /*4a10*/  @!P0 HADD2.F32 R109, -RZ, R3.H1_H1 ;  /* 0x30000003ff6d8230 */ /* 0x000fc40000004100 */
[----:B------:R-:W-:Y:S01]  /*4a20*/  @!P0 HADD2.F32 R125, -RZ, R125.H1_H1 ;  /* 0x3000007dff7d8230 */ /* 0x000fe20000004100 */
[----:B------:R-:W-:Y:S02]  /*4a30*/  IADD3 R3, R110, 0x1780, RZ ;  /* 0x000017806e037810 */ /* 0x000fe40007ffe0ff */
        /* <DEDUP_REMOVED lines=15> */
[----:B0-----:R-:W3:Y:S01]  /*4b30*/  @!P0 LDG.E.64 R2, desc[UR4][R112.64+0x2f00] ;  /* 0x002f000470028981 */ /* 0x001ee2000c1e1b00 */
[----:B------:R-:W-:Y:S01]  /*4b40*/  HFMA2.MMA R109, -RZ, RZ, 0, 0 ;  /* 0x00000000ff6d7435 */ /* 0x000fe200000001ff */
[----:B------:R-:W-:-:S02]  /*4b50*/  CS2R R138, SRZ ;  /* 0x00000000008a7805 */ /* 0x000fc4000001ff00 */
[----:B------:R-:W-:Y:S01]  /*4b60*/  MOV R125, RZ ;  /* 0x000000ff007d7202 */ /* 0x000fe20000000f00 */
[--C-:B------:R-:W-:Y:S02]  /*4b70*/  @!P4 HADD2.F32 R139, -RZ, R4.reuse.H1_H1 ;  /* 0x30000004ff8bc230 */ /* 0x100fe40000004100 */
[----:B------:R-:W-:Y:S02]  /*4b80*/  @!P4 HADD2.F32 R109, -RZ, R4.H0_H0 ;  /* 0x20000004ff6dc230 */ /* 0x000fe40000004100 */
[--C-:B------:R-:W-:Y:S02]  /*4b90*/  @!P4 HADD2.F32 R138, -RZ, R5.reuse.H0_H0 ;  /* 0x20000005ff8ac230 */ /* 0x100fe40000004100 */
[----:B------:R-:W-:Y:S02]  /*4ba0*/  @!P4 HADD2.F32 R125, -RZ, R5.H1_H1 ;  /* 0x30000005ff7dc230 */ /* 0x000fe40000004100 */
[----:B------:R-:W3:Y:S01]  /*4bb0*/  @!P0 LDG.E.64 R4, desc[UR4][R114.64+0x2f00] ;  /* 0x002f000472048981 */ /* 0x000ee2000c1e1b00 */
[--C-:B------:R-:W-:Y:S01]  /*4bc0*/  @!P4 HADD2.F32 R0, -RZ, R6.reuse.H0_H0 ;  /* 0x20000006ff00c230 */ /* 0x100fe20000004100 */
[----:B------:R-:W-:Y:S01]  /*4bd0*/  CS2R R218, SRZ ;  /* 0x0000000000da7805 */ /* 0x000fe2000001ff00 */
[----:B------:R-:W-:Y:S01]  /*4be0*/  @!P4 HADD2.F32 R124, -RZ, R6.H1_H1 ;  /* 0x30000006ff7cc230 */ /* 0x000fe20000004100 */
[----:B------:R-:W-:Y:S01]  /*4bf0*/  STL [R1+0xa0], R222 ;  /* 0x0000a0de01007387 */ /* 0x000fe20000100800 */
[----:B------:R-:W-:-:S02]  /*4c00*/  @!P4 HADD2.F32 R6, -RZ, R7.H0_H0 ;  /* 0x20000007ff06c230 */ /* 0x000fc40000004100 */
[----:B------:R-:W-:Y:S01]  /*4c10*/  @!P4 FMUL R219, R109, R0 ;  /* 0x000000006ddbc220 */ /* 0x000fe20000400000 */
[----:B------:R-:W-:Y:S01]  /*4c20*/  @!P4 HADD2.F32 R7, -RZ, R7.H1_H1 ;  /* 0x30000007ff07c230 */ /* 0x000fe20000004100 */
        /* <DEDUP_REMOVED lines=11> */
[----:B------:R0:W-:Y:S04]  /*4ce0*/  STL [R1+0xb8], R125 ;  /* 0x0000b87d01007387 */ /* 0x0001e80000100800 */
[----:B------:R-:W-:Y:S04]  /*4cf0*/  STL [R1+0x9c], R219 ;  /* 0x00009cdb01007387 */ /* 0x000fe80000100800 */
[----:B------:R1:W-:Y:S04]  /*4d00*/  STL [R1+0x4a8], R109 ;  /* 0x0004a86d01007387 */ /* 0x0003e80000100800 */
[----:B------:R-:W3:Y:S04]  /*4d10*/  @!P4 LDG.E.64 R6, desc[UR4][R112.64+0x3000] ;  /* 0x003000047006c981 */ /* 0x000ee8000c1e1b00 */
[----:B0-----:R-:W3:Y:S01]  /*4d20*/  @!P4 LDG.E.64 R124, desc[UR4][R114.64+0x3000] ;  /* 0x00300004727cc981 */ /* 0x001ee2000c1e1b00 */
[----:B-1----:R-:W-:Y:S01]  /*4d30*/  HFMA2.MMA R109, -RZ, RZ, 0, 0 ;  /* 0x00000000ff6d7435 */ /* 0x002fe200000001ff */
[----:B------:R-:W-:Y:S01]  /*4d40*/  @!P6 HADD2.F32 R0, -RZ, R132.H0_H0 ;  /* 0x20000084ff00e230 */ /* 0x000fe20000004100 */
[----:B------:R-:W-:Y:S01]  /*4d50*/  CS2R R140, SRZ ;  /* 0x00000000008c7805 */ /* 0x000fe2000001ff00 */
[----:B------:R-:W-:Y:S02]  /*4d60*/  STL [R1+0x80], R218 ;  /* 0x000080da01007387 */ /* 0x000fe40000100800 */
[--C-:B------:R-:W-:Y:S01]  /*4d70*/  @!P6 HADD2.F32 R109, -RZ, R128.reuse.H0_H0 ;  /* 0x20000080ff6de230 */ /* 0x100fe20000004100 */
[----:B------:R-:W-:Y:S01]  /*4d80*/  CS2R R138, SRZ ;  /* 0x00000000008a7805 */ /* 0x000fe2000001ff00 */
[----:B------:R-:W-:Y:S01]  /*4d90*/  @!P6 HADD2.F32 R140, -RZ, R128.H1_H1 ;  /* 0x30000080ff8ce230 */ /* 0x000fe20000004100 */
[----:B------:R-:W-:Y:S01]  /*4da0*/  STL [R1+0x84], R217 ;  /* 0x000084d901007387 */ /* 0x000fe20000100800 */
[----:B------:R-:W-:Y:S01]  /*4db0*/  CS2R R214, SRZ ;  /* 0x0000000000d67805 */ /* 0x000fe2000001ff00 */
[----:B------:R-:W-:-:S02]  /*4dc0*/  @!P6 HADD2.F32 R128, -RZ, R133.H0_H0 ;  /* 0x20000085ff80e230 */ /* 0x000fc40000004100 */
[----:B------:R-:W-:Y:S01]  /*4dd0*/  @!P6 FMUL R215, R109, R0 ;  /* 0x000000006dd7e220 */ /* 0x000fe20000400000 */
[----:B------:R-:W-:Y:S01]  /*4de0*/  STL [R1+0x88], R216 ;  /* 0x000088d801007387 */ /* 0x000fe20000100800 */
[--C-:B------:R-:W-:Y:S02]  /*4df0*/  @!P6 HADD2.F32 R139, -RZ, R129.reuse.H0_H0 ;  /* 0x20000081ff8be230 */ /* 0x100fe40000004100 */
[----:B------:R-:W-:Y:S01]  /*4e00*/  @!P6 HADD2.F32 R138, -RZ, R129.H1_H1 ;  /* 0x30000081ff8ae230 */ /* 0x000fe20000004100 */
[----:B------:R0:W-:Y:S01]  /*4e10*/  STL [R1+0x8c], R109 ;  /* 0x00008c6d01007387 */ /* 0x0001e20000100800 */
[----:B------:R-:W-:Y:S02]  /*4e20*/  @!P6 HADD2.F32 R132, -RZ, R132.H1_H1 ;  /* 0x30000084ff84e230 */ /* 0x000fe40000004100 */
[----:B------:R-:W-:Y:S01]  /*4e30*/  @!P6 HADD2.F32 R133, -RZ, R133.H1_H1 ;  /* 0x30000085ff85e230 */ /* 0x000fe20000004100 */
[----:B------:R-:W-:Y:S02]  /*4e40*/  CS2R R212, SRZ ;  /* 0x0000000000d47805 */ /* 0x000fe4000001ff00 */
[----:B------:R-:W-:Y:S01]  /*4e50*/  @!P6 FMUL R214, R140, R132 ;  /* 0x000000848cd6e220 */ /* 0x000fe20000400000 */
[----:B------:R-:W-:Y:S01]  /*4e60*/  @!P6 FMUL R213, R139, R128 ;  /* 0x000000808bd5e220 */ /* 0x000fe20000400000 */
[----:B0-----:R-:W-:Y:S01]  /*4e70*/  IADD3 R109, R110, 0x1880, RZ ;  /* 0x000018806e6d7810 */ /* 0x001fe20007ffe0ff */
[----:B------:R-:W-:-:S03]  /*4e80*/  @!P6 FMUL R212, R138, R133 ;  /* 0x000000858ad4e220 */ /* 0x000fc60000400000 */
[----:B------:R-:W-:-:S13]  /*4e90*/  ISETP.GE.AND P6, PT, R109, R199, PT ;  /* 0x000000c76d00720c */ /* 0x000fda0003fc6270 */
[----:B------:R-:W3:Y:S04]  /*4ea0*/  @!P6 LDG.E.64 R128, desc[UR4][R112.64+0x3100] ;  /* 0x003100047080e981 */ /* 0x000ee8000c1e1b00 */
[----:B------:R-:W3:Y:S01]  /*4eb0*/  @!P6 LDG.E.64 R132, desc[UR4][R114.64+0x3100] ;  /* 0x003100047284e981 */ /* 0x000ee2000c1e1b00 */
        /* <DEDUP_REMOVED lines=9> */
[----:B------:R-:W-:Y:S03]  /*4f50*/  STL [R1+0x94], R139 ;  /* 0x0000948b01007387 */ /* 0x000fe60000100800 */
[----:B------:R-:W-:Y:S01]  /*4f60*/  FADD R0, R0, R87 ;  /* 0x0000005700007221 */ /* 0x000fe20000000000 */
[----:B------:R1:W-:Y:S01]  /*4f70*/  STL [R1+0x98], R138 ;  /* 0x0000988a01007387 */ /* 0x0003e20000100800 */
[----:B----4-:R-:W-:Y:S01]  /*4f80*/  @!P5 HADD2.F32 R141, -RZ, R134.H0_H0 ;  /* 0x20000086ff8dd230 */ /* 0x010fe20000004100 */
[----:B0-----:R-:W-:-:S02]  /*4f90*/  HFMA2.MMA R140, -RZ, RZ, 0, 0 ;  /* 0x00000000ff8c7435 */ /* 0x001fc400000001ff */
[----:B------:R-:W-:Y:S01]  /*4fa0*/  STL [R1+0x7c], R215 ;  /* 0x00007cd701007387 */ /* 0x000fe20000100800 */
[----:B------:R-:W-:-:S03]  /*4fb0*/  FADD R0, R0, R86 ;  /* 0x0000005600007221 */ /* 0x000fc60000000000 */
[----:B------:R0:W-:Y:S01]  /*4fc0*/  STL [R1+0x4a0], R109 ;  /* 0x0004a06d01007387 */ /* 0x0001e20000100800 */
[--C-:B-1----:R-:W-:Y:S02]  /*4fd0*/  @!P5 HADD2.F32 R138, -RZ, R136.reuse.H0_H0 ;  /* 0x20000088ff8ad230 */ /* 0x102fe40000004100 */
[----:B------:R-:W-:Y:S01]  /*4fe0*/  @!P5 HADD2.F32 R136, -RZ, R136.H1_H1 ;  /* 0x30000088ff88d230 */ /* 0x000fe20000004100 */
[----:B------:R-:W-:Y:S01]  /*4ff0*/  STL [R1+0x58], R214 ;  /* 0x000058d601007387 */ /* 0x000fe20000100800 */
[----:B------:R-:W-:Y:S02]  /*5000*/  MOV R139, RZ ;  /* 0x000000ff008b7202 */ /* 0x000fe40000000f00 */
[----:B0-----:R-:W-:Y:S01]  /*5010*/  MOV R109, RZ ;  /* 0x000000ff006d7202 */ /* 0x001fe20000000f00 */
[----:B------:R-:W-:Y:S01]  /*5020*/  @!P5 HADD2.F32 R109, -RZ, R134.H1_H1 ;  /* 0x30000086ff6dd230 */ /* 0x000fe20000004100 */
[----:B------:R-:W-:Y:S01]  /*5030*/  STL [R1+0x60], R213 ;  /* 0x000060d501007387 */ /* 0x000fe20000100800 */
[----:B------:R-:W-:Y:S01]  /*5040*/  CS2R R210, SRZ ;  /* 0x0000000000d27805 */ /* 0x000fe2000001ff00 */
[----:B------:R-:W-:-:S02]  /*5050*/  @!P5 HADD2.F32 R134, -RZ, R137.H0_H0 ;  /* 0x20000089ff86d230 */ /* 0x000fc40000004100 */
[----:B------:R-:W-:Y:S01]  /*5060*/  FADD R0, R0, R85 ;  /* 0x0000005500007221 */ /* 0x000fe20000000000 */
[----:B------:R-:W-:Y:S01]  /*5070*/  STL [R1+0x64], R212 ;  /* 0x000064d401007387 */ /* 0x000fe20000100800 */
[--C-:B------:R-:W-:Y:S02]  /*5080*/  @!P5 HADD2.F32 R140, -RZ, R135.reuse.H0_H0 ;  /* 0x20000087ff8cd230 */ /* 0x100fe40000004100 */
[----:B------:R-:W-:Y:S01]  /*5090*/  @!P5 FMUL R211, R109, R136 ;  /* 0x000000886dd3d220 */ /* 0x000fe20000400000 */
[----:B------:R-:W-:Y:S01]  /*50a0*/  @!P5 HADD2.F32 R139, -RZ, R135.H1_H1 ;  /* 0x30000087ff8bd230 */ /* 0x000fe20000004100 */
[----:B------:R-:W-:Y:S01]  /*50b0*/  STL [R1+0x68], R141 ;  /* 0x0000688d01007387 */ /* 0x000fe20000100800 */
[----:B------:R-:W-:Y:S01]  /*50c0*/  @!P5 HADD2.F32 R137, -RZ, R137.H1_H1 ;  /* 0x30000089ff89d230 */ /* 0x000fe20000004100 */
[----:B------:R-:W-:Y:S02]  /*50d0*/  CS2R R202, SRZ ;  /* 0x0000000000ca7805 */ /* 0x000fe4000001ff00 */
[----:B------:R0:W-:Y:S01]  /*50e0*/  STL [R1+0x6c], R109 ;  /* 0x00006c6d01007387 */ /* 0x0001e20000100800 */
[----:B------:R-:W-:Y:S01]  /*50f0*/  FADD R0, R0, R80 ;  /* 0x0000005000007221 */ /* 0x000fe20000000000 */
[----:B------:R-:W-:Y:S01]  /*5100*/  @!P5 FMUL R202, R141, R138 ;  /* 0x0000008a8dcad220 */ /* 0x000fe20000400000 */
[----:B------:R-:W-:Y:S01]  /*5110*/  @!P5 FMUL R203, R140, R134 ;  /* 0x000000868ccbd220 */ /* 0x000fe20000400000 */
[----:B------:R-:W-:Y:S01]  /*5120*/  @!P5 FMUL R210, R139, R137 ;  /* 0x000000898bd2d220 */ /* 0x000fe20000400000 */
[----:B0-----:R-:W-:Y:S01]  /*5130*/  IADD3 R109, R110, 0x1900, RZ ;  /* 0x000019006e6d7810 */ /* 0x001fe20007ffe0ff */
[----:B------:R-:W-:-:S03]  /*5140*/  FADD R0, R0, R79 ;  /* 0x0000004f00007221 */ /* 0x000fc60000000000 */
[----:B------:R-:W-:Y:S01]  /*5150*/  ISETP.GE.AND P5, PT, R109, R199, PT ;  /* 0x000000c76d00720c */ /* 0x000fe20003fa6270 */
[----:B------:R-:W-:-:S04]  /*5160*/  FADD R0, R0, R78 ;  /* 0x0000004e00007221 */ /* 0x000fc80000000000 */
[----:B------:R-:W-:Y:S01]  /*5170*/  FADD R0, R0, R77 ;  /* 0x0000004d00007221 */ /* 0x000fe20000000000 */
[----:B------:R-:W-:Y:S03]  /*5180*/  STL [R1+0x70], R140 ;  /* 0x0000708c01007387 */ /* 0x000fe60000100800 */
[----:B------:R-:W-:Y:S01]  /*5190*/  FADD R0, R0, R72 ;  /* 0x0000004800007221 */ /* 0x000fe20000000000 */
[----:B------:R0:W-:Y:S04]  /*51a0*/  STL [R1+0x74], R139 ;  /* 0x0000748b01007387 */ /* 0x0001e80000100800 */
[----:B------:R-:W4:Y:S01]  /*51b0*/  @!P5 LDG.E.64 R136, desc[UR4][R112.64+0x3200] ;  /* 0x003200047088d981 */ /* 0x000f22000c1e1b00 */
[----:B------:R-:W-:-:S03]  /*51c0*/  FADD R0, R0, R71 ;  /* 0x0000004700007221 */ /* 0x000fc60000000000 */
[----:B0-----:R-:W4:Y:S01]  /*51d0*/  @!P5 LDG.E.64 R138, desc[UR4][R114.64+0x3200] ;  /* 0x00320004728ad981 */ /* 0x001f22000c1e1b00 */
[----:B------:R-:W-:-:S04]  /*51e0*/  FADD R0, R0, R70 ;  /* 0x0000004600007221 */ /* 0x000fc80000000000 */
[----:B------:R-:W-:-:S04]  /*51f0*/  FADD R0, R0, R69 ;  /* 0x0000004500007221 */ /* 0x000fc80000000000 */
[----:B------:R-:W-:Y:S01]  /*5200*/  FADD R0, R0, R64 ;  /* 0x0000004000007221 */ /* 0x000fe20000000000 */
[----:B------:R-:W-:-:S03]  /*5210*/  HFMA2.MMA R141, -RZ, RZ, 0, 0 ;  /* 0x00000000ff8d7435 */ /* 0x000fc600000001ff */
[----:B------:R-:W-:Y:S01]  /*5220*/  FADD R0, R0, R63 ;  /* 0x0000003f00007221 */ /* 0x000fe20000000000 */
[----:B------:R-:W-:Y:S03]  /*5230*/  STL [R1+0x78], R202 ;  /* 0x000078ca01007387 */ /* 0x000fe60000100800 */
[----:B------:R-:W-:Y:S01]  /*5240*/  FADD R0, R0, R62 ;  /* 0x0000003e00007221 */ /* 0x000fe20000000000 */
[----:B------:R-:W-:Y:S01]  /*5250*/  STL [R1+0x54], R211 ;  /* 0x000054d301007387 */ /* 0x000fe20000100800 */
[----:B------:R-:W-:Y:S01]  /*5260*/  HFMA2.MMA R140, -RZ, RZ, 0, 0 ;  /* 0x00000000ff8c7435 */ /* 0x000fe200000001ff */
[----:B--2---:R-:W-:Y:S02]  /*5270*/  @!P3 HADD2.F32 R141, -RZ, R126.H0_H0 ;  /* 0x2000007eff8db230 */ /* 0x004fe40000004100 */
[----:B------:R0:W-:Y:S01]  /*5280*/  STL [R1+0x49c], R109 ;  /* 0x00049c6d01007387 */ /* 0x0001e20000100800 */
[----:B------:R-:W-:-:S02]  /*5290*/  @!P3 HADD2.F32 R134, -RZ, R130.H0_H0 ;  /* 0x20000082ff86b230 */ /* 0x000fc40000004100 */
[----:B------:R-:W-:Y:S01]  /*52a0*/  FADD R0, R0, R61 ;  /* 0x0000003d00007221 */ /* 0x000fe20000000000 */
[----:B------:R-:W-:Y:S01]  /*52b0*/  @!P3 HADD2.F32 R130, -RZ, R130.H1_H1 ;  /* 0x30000082ff82b230 */ /* 0x000fe20000004100 */
[----:B------:R-:W-:Y:S01]  /*52c0*/  STL [R1+0x38], R203 ;  /* 0x000038cb01007387 */ /* 0x000fe20000100800 */
[----:B------:R-:W-:Y:S02]  /*52d0*/  CS2R R208, SRZ ;  /* 0x0000000000d07805 */ /* 0x000fe4000001ff00 */
[----:B------:R-:W-:Y:S02]  /*52e0*/  MOV R135, RZ ;  /* 0x000000ff00877202 */ /* 0x000fe40000000f00 */
[----:B0-----:R-:W-:Y:S01]  /*52f0*/  MOV R109, RZ ;  /* 0x000000ff006d7202 */ /* 0x001fe20000000f00 */
[----:B------:R-:W-:Y:S01]  /*5300*/  @!P3 HADD2.F32 R109, -RZ, R126.H1_H1 ;  /* 0x3000007eff6db230 */ /* 0x000fe20000004100 */
[----:B------:R-:W-:Y:S01]  /*5310*/  STL [R1+0x3c], R210 ;  /* 0x00003cd201007387 */ /* 0x000fe20000100800 */
[----:B------:R-:W-:-:S02]  /*5320*/  @!P3 HADD2.F32 R126, -RZ, R131.H0_H0 ;  /* 0x20000083ff7eb230 */ /* 0x000fc40000004100 */
[----:B------:R-:W-:Y:S01]  /*5330*/  FADD R0, R0, R56 ;  /* 0x0000003800007221 */ /* 0x000fe20000000000 */
[--C-:B------:R-:W-:Y:S01]  /*5340*/  @!P3 HADD2.F32 R140, -RZ, R127.reuse.H0_H0 ;  /* 0x2000007fff8cb230 */ /* 0x100fe20000004100 */
[----:B------:R-:W-:Y:S01]  /*5350*/  STL [R1+0x40], R141 ;  /* 0x0000408d01007387 */ /* 0x000fe20000100800 */
[----:B------:R-:W-:Y:S02]  /*5360*/  @!P3 HADD2.F32 R135, -RZ, R127.H1_H1 ;  /* 0x3000007fff87b230 */ /* 0x000fe40000004100 */
[----:B------:R-:W-:Y:S01]  /*5370*/  @!P3 FMUL R208, R109, R130 ;  /* 0x000000826dd0b220 */ /* 0x000fe20000400000 */
[----:B------:R-:W-:Y:S01]  /*5380*/  @!P3 HADD2.F32 R131, -RZ, R131.H1_H1 ;  /* 0x30000083ff83b230 */ /* 0x000fe20000004100 */
[----:B------:R0:W-:Y:S01]  /*5390*/  STL [R1+0x44], R109 ;  /* 0x0000446d01007387 */ /* 0x0001e20000100800 */
[----:B------:R-:W-:Y:S02]  /*53a0*/  CS2R R204, SRZ ;  /* 0x0000000000cc7805 */ /* 0x000fe4000001ff00 */
[----:B------:R-:W-:Y:S01]  /*53b0*/  CS2R R206, SRZ ;  /* 0x0000000000ce7805 */ /* 0x000fe2000001ff00 */
[----:B------:R-:W-:Y:S01]  /*53c0*/  FADD R0, R0, R55 ;  /* 0x0000003700007221 */ /* 0x000fe20000000000 */
[----:B------:R-:W-:Y:S01]  /*53d0*/  @!P3 FMUL R209, R141, R134 ;  /* 0x000000868dd1b220 */ /* 0x000fe20000400000 */
[----:B------:R-:W-:Y:S01]  /*53e0*/  @!P3 FMUL R204, R140, R126 ;  /* 0x0000007e8cccb220 */ /* 0x000fe20000400000 */
[----:B------:R-:W-:Y:S01]  /*53f0*/  @!P3 FMUL R207, R135, R131 ;  /* 0x0000008387cfb220 */ /* 0x000fe20000400000 */
[----:B0-----:R-:W-:Y:S01]  /*5400*/  IADD3 R109, R110, 0x1980, RZ ;  /* 0x000019806e6d7810 */ /* 0x001fe20007ffe0ff */
[----:B------:R-:W-:-:S03]  /*5410*/  FADD R0, R0, R54 ;  /* 0x0000003600007221 */ /* 0x000fc60000000000 */
[----:B------:R-:W-:Y:S01]  /*5420*/  ISETP.GE.AND P3, PT, R109, R199, PT ;  /* 0x000000c76d00720c */ /* 0x000fe20003f66270 */
[----:B------:R-:W-:Y:S01]  /*5430*/  FADD R0, R0, R53 ;  /* 0x0000003500007221 */ /* 0x000fe20000000000 */
[----:B------:R0:W-:Y:S03]  /*5440*/  STL [R1+0x48], R140 ;  /* 0x0000488c01007387 */ /* 0x0001e60000100800 */
[----:B------:R-:W-:-:S04]  /*5450*/  FADD R0, R0, R48 ;  /* 0x0000003000007221 */ /* 0x000fc80000000000 */
[----:B------:R-:W-:-:S04]  /*5460*/  FADD R0, R0, R47 ;  /* 0x0000002f00007221 */ /* 0x000fc80000000000 */
[----:B0-----:R-:W2:Y:S01]  /*5470*/  @!P3 LDG.E.64 R140, desc[UR4][R112.64+0x3300] ;  /* 0x00330004708cb981 */ /* 0x001ea2000c1e1b00 */
[----:B------:R-:W-:-:S03]  /*5480*/  FADD R0, R0, R46 ;  /* 0x0000002e00007221 */ /* 0x000fc60000000000 */
[----:B------:R-:W2:Y:S01]  /*5490*/  @!P3 LDG.E.64 R142, desc[UR4][R114.64+0x3300] ;  /* 0x00330004728eb981 */ /* 0x000ea2000c1e1b00 */
[----:B------:R-:W-:-:S04]  /*54a0*/  FADD R0, R0, R45 ;  /* 0x0000002d00007221 */ /* 0x000fc80000000000 */
[----:B------:R-:W-:Y:S01]  /*54b0*/  FADD R0, R0, R40 ;  /* 0x0000002800007221 */ /* 0x000fe20000000000 */
[----:B------:R-:W-:Y:S03]  /*54c0*/  STL [R1+0x4c], R135 ;  /* 0x00004c8701007387 */ /* 0x000fe60000100800 */
[----:B------:R-:W-:Y:S01]  /*54d0*/  FADD R0, R0, R39 ;  /* 0x0000002700007221 */ /* 0x000fe20000000000 */
[----:B------:R-:W-:Y:S04]  /*54e0*/  STL [R1+0x50], R209 ;  /* 0x000050d101007387 */ /* 0x000fe80000100800 */
[----:B------:R-:W-:Y:S01]  /*54f0*/  STL [R1+0x34], R208 ;  /* 0x000034d001007387 */ /* 0x000fe20000100800 */
[----:B------:R-:W-:-:S03]  /*5500*/  FADD R0, R0, R38 ;  /* 0x0000002600007221 */ /* 0x000fc60000000000 */
[----:B------:R0:W-:Y:S01]  /*5510*/  STL [R1+0x494], R109 ;  /* 0x0004946d01007387 */ /* 0x0001e20000100800 */
[----:B------:R-:W-:Y:S01]  /*5520*/  CS2R R130, SRZ ;  /* 0x0000000000827805 */ /* 0x000fe2000001ff00 */
[----:B------:R-:W-:Y:S02]  /*5530*/  @!P2 HADD2.F32 R131, -RZ, R116.H0_H0 ;  /* 0x20000074ff83a230 */ /* 0x000fe40000004100 */
[----:B------:R-:W-:Y:S01]  /*5540*/  FADD R0, R0, R37 ;  /* 0x0000002500007221 */ /* 0x000fe20000000000 */
[--C-:B------:R-:W-:Y:S01]  /*5550*/  @!P2 HADD2.F32 R126, -RZ, R118.reuse.H0_H0 ;  /* 0x20000076ff7ea230 */ /* 0x100fe20000004100 */
[----:B0-----:R-:W-:Y:S01]  /*5560*/  HFMA2.MMA R109, -RZ, RZ, 0, 0 ;  /* 0x00000000ff6d7435 */ /* 0x001fe200000001ff */
[----:B------:R-:W-:Y:S01]  /*5570*/  @!P2 HADD2.F32 R118, -RZ, R118.H1_H1 ;  /* 0x30000076ff76a230 */ /* 0x000fe20000004100 */
[----:B------:R-:W-:Y:S03]  /*5580*/  STL [R1+0x18], R204 ;  /* 0x000018cc01007387 */ /* 0x000fe60000100800 */
[----:B------:R-:W-:Y:S01]  /*5590*/  @!P2 HADD2.F32 R109, -RZ, R116.H1_H1 ;  /* 0x30000074ff6da230 */ /* 0x000fe20000004100 */
[----:B------:R-:W-:Y:S01]  /*55a0*/  STL [R1+0x1c], R207 ;  /* 0x00001ccf01007387 */ /* 0x000fe20000100800 */
[----:B------:R-:W-:Y:S01]  /*55b0*/  MOV R127, RZ ;  /* 0x000000ff007f7202 */ /* 0x000fe20000000f00 */
[----:B------:R-:W-:Y:S01]  /*55c0*/  @!P2 HADD2.F32 R116, -RZ, R119.H0_H0 ;  /* 0x20000077ff74a230 */ /* 0x000fe20000004100 */
[----:B------:R-:W-:Y:S01]  /*55d0*/  HFMA2.MMA R252, -RZ, RZ, 0, 0 ;  /* 0x00000000fffc7435 */ /* 0x000fe200000001ff */
[----:B------:R-:W-:Y:S01]  /*55e0*/  STL [R1+0x20], R131 ;  /* 0x0000208301007387 */ /* 0x000fe20000100800 */
[----:B------:R-:W-:-:S02]  /*55f0*/  @!P2 HADD2.F32 R130, -RZ, R117.H0_H0 ;  /* 0x20000075ff82a230 */ /* 0x000fc40000004100 */
[----:B------:R-:W-:Y:S01]  /*5600*/  FADD R0, R0, R32 ;  /* 0x0000002000007221 */ /* 0x000fe20000000000 */
[----:B------:R-:W-:Y:S01]  /*5610*/  @!P2 HADD2.F32 R127, -RZ, R117.H1_H1 ;  /* 0x30000075ff7fa230 */ /* 0x000fe20000004100 */
[----:B------:R0:W-:Y:S01]  /*5620*/  STL [R1+0x24], R109 ;  /* 0x0000246d01007387 */ /* 0x0001e20000100800 */
[----:B------:R-:W-:Y:S02]  /*5630*/  @!P2 HADD2.F32 R119, -RZ, R119.H1_H1 ;  /* 0x30000077ff77a230 */ /* 0x000fe40000004100 */
[----:B------:R-:W-:Y:S01]  /*5640*/  @!P2 FMUL R205, R109, R118 ;  /* 0x000000766dcda220 */ /* 0x000fe20000400000 */
        /* <DEDUP_REMOVED lines=8> */
[----:B------:R-:W-:-:S04]  /*56d0*/  FADD R0, R0, R24 ;  /* 0x0000001800007221 */ /* 0x000fc80000000000 */
[----:B------:R-:W-:-:S04]  /*56e0*/  FADD R0, R0, R23 ;  /* 0x0000001700007221 */ /* 0x000fc80000000000 */
[----:B------:R-:W2:Y:S01]  /*56f0*/  @!P2 LDG.E.64 R116, desc[UR4][R112.64+0x3400] ;  /* 0x003400047074a981 */ /* 0x000ea2000c1e1b00 */
[----:B------:R-:W-:-:S03]  /*5700*/  FADD R0, R0, R22 ;  /* 0x0000001600007221 */ /* 0x000fc60000000000 */
[----:B------:R-:W2:Y:S01]  /*5710*/  @!P2 LDG.E.64 R118, desc[UR4][R114.64+0x3400] ;  /* 0x003400047276a981 */ /* 0x000ea2000c1e1b00 */
[----:B------:R-:W-:-:S04]  /*5720*/  FADD R0, R0, R21 ;  /* 0x0000001500007221 */ /* 0x000fc80000000000 */
[----:B------:R-:W-:-:S04]  /*5730*/  FADD R0, R0, R16 ;  /* 0x0000001000007221 */ /* 0x000fc80000000000 */
[----:B------:R-:W-:Y:S01]  /*5740*/  FADD R0, R0, R15 ;  /* 0x0000000f00007221 */ /* 0x000fe20000000000 */
[----:B------:R0:W-:Y:S03]  /*5750*/  STL [R1+0x28], R130 ;  /* 0x0000288201007387 */ /* 0x0001e60000100800 */
[----:B------:R-:W-:Y:S01]  /*5760*/  FADD R0, R0, R14 ;  /* 0x0000000e00007221 */ /* 0x000fe20000000000 */
[----:B------:R1:W-:Y:S01]  /*5770*/  STL [R1+0x2c], R127 ;  /* 0x00002c7f01007387 */ /* 0x0003e20000100800 */
[----:B------:R-:W-:Y:S02]  /*5780*/  MOV R134, RZ ;  /* 0x000000ff00867202 */ /* 0x000fe40000000f00 */
[----:B------:R-:W-:Y:S01]  /*5790*/  FADD R0, R0, R13 ;  /* 0x0000000d00007221 */ /* 0x000fe20000000000 */
[----:B------:R-:W-:Y:S01]  /*57a0*/  STL [R1+0x30], R206 ;  /* 0x000030ce01007387 */ /* 0x000fe20000100800 */
[--C-:B---3--:R-:W-:Y:S01]  /*57b0*/  @!P1 HADD2.F32 R134, -RZ, R120.reuse.H0_H0 ;  /* 0x20000078ff869230 */ /* 0x108fe20000004100 */
[----:B0-----:R-:W-:Y:S01]  /*57c0*/  CS2R R130, SRZ ;  /* 0x0000000000827805 */ /* 0x001fe2000001ff00 */
[----:B------:R-:W-:Y:S01]  /*57d0*/  @!P1 HADD2.F32 R131, -RZ, R120.H1_H1 ;  /* 0x30000078ff839230 */ /* 0x000fe20000004100 */
[----:B------:R-:W-:Y:S01]  /*57e0*/  STL [R1+0x14], R205 ;  /* 0x000014cd01007387 */ /* 0x000fe20000100800 */
[----:B------:R-:W-:Y:S01]  /*57f0*/  MOV R135, R243 ;  /* 0x000000f300877202 */ /* 0x000fe20000000f00 */
[----:B------:R-:W-:Y:S01]  /*5800*/  @!P1 HADD2.F32 R126, -RZ, R122.H0_H0 ;  /* 0x2000007aff7e9230 */ /* 0x000fe20000004100 */
[----:B-1----:R-:W-:Y:S01]  /*5810*/  MOV R127, RZ ;  /* 0x000000ff007f7202 */ /* 0x002fe20000000f00 */
[----:B------:R0:W-:Y:S01]  /*5820*/  STL [R1+0x47c], R109 ;  /* 0x00047c6d01007387 */ /* 0x0001e20000100800 */
[----:B------:R-:W-:Y:S01]  /*5830*/  @!P1 HADD2.F32 R120, -RZ, R123.H0_H0 ;  /* 0x2000007bff789230 */ /* 0x000fe20000004100 */
[----:B------:R-:W-:Y:S01]  /*5840*/  HFMA2.MMA R243, -RZ, RZ, 0, 0 ;  /* 0x00000000fff37435 */ /* 0x000fe200000001ff */
[----:B------:R-:W-:-:S02]  /*5850*/  @!P1 HADD2.F32 R130, -RZ, R121.H0_H0 ;  /* 0x20000079ff829230 */ /* 0x000fc40000004100 */
[----:B------:R-:W-:Y:S01]  /*5860*/  FADD R0, R0, R227 ;  /* 0x000000e300007221 */ /* 0x000fe20000000000 */
[----:B------:R-:W-:Y:S02]  /*5870*/  @!P1 HADD2.F32 R127, -RZ, R121.H1_H1 ;  /* 0x30000079ff7f9230 */ /* 0x000fe40000004100 */
[----:B------:R-:W-:Y:S02]  /*5880*/  @!P1 HADD2.F32 R122, -RZ, R122.H1_H1 ;  /* 0x3000007aff7a9230 */ /* 0x000fe40000004100 */
[----:B------:R-:W-:Y:S01]  /*5890*/  @!P1 HADD2.F32 R123, -RZ, R123.H1_H1 ;  /* 0x3000007bff7b9230 */ /* 0x000fe20000004100 */
[----:B0-----:R-:W-:Y:S01]  /*58a0*/  HFMA2.MMA R109, -RZ, RZ, 0, 0 ;  /* 0x00000000ff6d7435 */ /* 0x001fe200000001ff */
[----:B------:R-:W-:Y:S02]  /*58b0*/  IADD3 R121, R110, 0x1a80, RZ ;  /* 0x00001a806e797810 */ /* 0x000fe40007ffe0ff */
[----:B------:R-:W-:Y:S01]  /*58c0*/  CS2R R248, SRZ ;  /* 0x0000000000f87805 */ /* 0x000fe2000001ff00 */
[----:B------:R-:W-:Y:S01]  /*58d0*/  FADD R0, R0, R228 ;  /* 0x000000e400007221 */ /* 0x000fe20000000000 */
[----:B------:R-:W-:Y:S01]  /*58e0*/  @!P1 FMUL R249, R131, R122 ;  /* 0x0000007a83f99220 */ /* 0x000fe20000400000 */
[----:B------:R-:W-:Y:S01]  /*58f0*/  @!P1 FMUL R243, R130, R120 ;  /* 0x0000007882f39220 */ /* 0x000fe20000400000 */
[----:B------:R-:W-:Y:S01]  /*5900*/  @!P1 FMUL R109, R134, R126 ;  /* 0x0000007e866d9220 */ /* 0x000fe20000400000 */
[----:B------:R-:W-:Y:S01]  /*5910*/  @!P1 FMUL R244, R127, R123 ;  /* 0x0000007b7ff49220 */ /* 0x000fe20000400000 */
[----:B------:R0:W-:Y:S01]  /*5920*/  STL [R1], R134 ;  /* 0x0000008601007387 */ /* 0x0001e20000100800 */
[----:B------:R-:W-:Y:S01]  /*5930*/  ISETP.GE.AND P1, PT, R121, R199, PT ;  /* 0x000000c77900720c */ /* 0x000fe20003f26270 */
[----:B------:R-:W-:-:S02]  /*5940*/  FADD R0, R0, R229 ;  /* 0x000000e500007221 */ /* 0x000fc40000000000 */
[----:B------:R-:W-:Y:S04]  /*5950*/  STL [R1+0x4], R131 ;  /* 0x0000048301007387 */ /* 0x000fe80000100800 */
[----:B------:R1:W-:Y:S01]  /*5960*/  STL [R1+0x8], R130 ;  /* 0x0000088201007387 */ /* 0x0003e20000100800 */
[----:B------:R-:W-:Y:S01]  /*5970*/  FADD R0, R0, R230 ;  /* 0x000000e600007221 */ /* 0x000fe20000000000 */
[----:B0-----:R-:W-:Y:S02]  /*5980*/  MOV R134, R247 ;  /* 0x000000f700867202 */ /* 0x001fe40000000f00 */
[----:B------:R0:W-:Y:S01]  /*5990*/  STL [R1+0xc], R127 ;  /* 0x00000c7f01007387 */ /* 0x0001e20000100800 */
[----:B------:R-:W-:-:S03]  /*59a0*/  @!P0 HADD2.F32 R248, -RZ, R3.H1_H1 ;  /* 0x30000003fff88230 */ /* 0x000fc60000004100 */
[----:B------:R-:W3:Y:S01]  /*59b0*/  @!P1 LDG.E.64 R122, desc[UR4][R114.64+0x3500] ;  /* 0x00350004727a9981 */ /* 0x000ee2000c1e1b00 */
[----:B-1----:R-:W-:Y:S01]  /*59c0*/  MOV R130, R245 ;  /* 0x000000f500827202 */ /* 0x002fe20000000f00 */
[----:B------:R-:W-:Y:S01]  /*59d0*/  HFMA2.MMA R245, -RZ, RZ, 0, 0 ;  /* 0x00000000fff57435 */ /* 0x000fe200000001ff */
[----:B0-----:R-:W-:Y:S02]  /*59e0*/  MOV R127, R246 ;  /* 0x000000f6007f7202 */ /* 0x001fe40000000f00 */
[----:B------:R-:W-:Y:S02]  /*59f0*/  CS2R R246, SRZ ;  /* 0x0000000000f67805 */ /* 0x000fe4000001ff00 */
[--C-:B------:R-:W-:Y:S02]  /*5a00*/  @!P0 HADD2.F32 R245, -RZ, R2.reuse.H0_H0 ;  /* 0x20000002fff58230 */ /* 0x100fe40000004100 */
[----:B------:R-:W-:Y:S02]  /*5a10*/  @!P0 HADD2.F32 R246, -RZ, R2.H1_H1 ;  /* 0x30000002fff68230 */ /* 0x000fe40000004100 */
[----:B------:R-:W-:Y:S01]  /*5a20*/  FADD R2, R0, R135 ;  /* 0x0000008700027221 */ /* 0x000fe20000000000 */
[----:B------:R-:W-:Y:S01]  /*5a30*/  STL [R1+0x10], R109 ;  /* 0x0000106d01007387 */ /* 0x000fe20000100800 */
[----:B------:R-:W-:-:S03]  /*5a40*/  @!P0 HADD2.F32 R247, -RZ, R3.H0_H0 ;  /* 0x20000003fff78230 */ /* 0x000fc60000004100 */
[----:B------:R0:W-:Y:S01]  /*5a50*/  STL [R1+0x470], R121 ;  /* 0x0004707901007387 */ /* 0x0001e20000100800 */
[----:B------:R-:W-:-:S04]  /*5a60*/  FADD R3, R2, R236 ;  /* 0x000000ec02037221 */ /* 0x000fc80000000000 */
[----:B------:R-:W-:Y:S01]  /*5a70*/  FADD R3, R3, R235 ;  /* 0x000000eb03037221 */ /* 0x000fe20000000000 */
[----:B0-----:R-:W3:Y:S03]  /*5a80*/  @!P1 LDG.E.64 R120, desc[UR4][R112.64+0x3500] ;  /* 0x0035000470789981 */ /* 0x001ee6000c1e1b00 */
[----:B------:R-:W-:Y:S01]  /*5a90*/  FADD R3, R3, R238 ;  /* 0x000000ee03037221 */ /* 0x000fe20000000000 */
[----:B------:R-:W-:Y:S01]  /*5aa0*/  HFMA2.MMA R235, -RZ, RZ, 0, 0 ;  /* 0x00000000ffeb7435 */ /* 0x000fe200000001ff */
[----:B------:R-:W-:Y:S02]  /*5ab0*/  @!P0 HADD2.F32 R0, -RZ, R4.H0_H0 ;  /* 0x20000004ff008230 */ /* 0x000fe40000004100 */
[----:B------:R-:W-:-:S03]  /*5ac0*/  FADD R3, R3, R127 ;  /* 0x0000007f03037221 */ /* 0x000fc60000000000 */
[----:B------:R-:W-:Y:S01]  /*5ad0*/  @!P0 FMUL R235, R245, R0 ;  /* 0x00000000f5eb8220 */ /* 0x000fe20000400000 */
[----:B------:R-:W-:Y:S01]  /*5ae0*/  FADD R0, R3, R130 ;  /* 0x0000008203007221 */ /* 0x000fe20000000000 */
[----:B------:R-:W-:Y:S01]  /*5af0*/  MOV R135, R237 ;  /* 0x000000ed00877202 */ /* 0x000fe20000000f00 */
[--C-:B------:R-:W-:Y:S02]  /*5b00*/  @!P0 HADD2.F32 R2, -RZ, R5.reuse.H0_H0 ;  /* 0x20000005ff028230 */ /* 0x100fe40000004100 */
[----:B------:R-:W-:Y:S01]  /*5b10*/  FADD R0, R0, R134 ;  /* 0x0000008600007221 */ /* 0x000fe20000000000 */
[----:B------:R-:W-:Y:S01]  /*5b20*/  @!P0 HADD2.F32 R5, -RZ, R5.H1_H1 ;  /* 0x30000005ff058230 */ /* 0x000fe20000004100 */
[----:B------:R-:W-:Y:S02]  /*5b30*/  MOV R238, RZ ;  /* 0x000000ff00ee7202 */ /* 0x000fe40000000f00 */
[----:B------:R-:W-:Y:S02]  /*5b40*/  FADD R0, R0, R135 ;  /* 0x0000008700007221 */ /* 0x000fe40000000000 */
[----:B------:R-:W-:Y:S01]  /*5b50*/  @!P0 FMUL R238, R248, R5 ;  /* 0x00000005f8ee8220 */ /* 0x000fe20000400000 */
[----:B------:R-:W-:Y:S01]  /*5b60*/  CS2R R236, SRZ ;  /* 0x0000000000ec7805 */ /* 0x000fe2000001ff00 */
[----:B------:R-:W-:Y:S01]  /*5b70*/  FADD R5, R0, R233 ;  /* 0x000000e900057221 */ /* 0x000fe20000000000 */
[----:B------:R-:W-:-:S02]  /*5b80*/  @!P0 HADD2.F32 R4, -RZ, R4.H1_H1 ;  /* 0x30000004ff048230 */ /* 0x000fc40000004100 */
[----:B------:R-:W-:Y:S01]  /*5b90*/  @!P0 FMUL R237, R247, R2 ;  /* 0x00000002f7ed8220 */ /* 0x000fe20000400000 */
[----:B------:R-:W-:Y:S01]  /*5ba0*/  IADD3 R2, R110, 0x1b00, RZ ;  /* 0x00001b006e027810 */ /* 0x000fe20007ffe0ff */
[----:B------:R-:W-:Y:S01]  /*5bb0*/  FADD R5, R5, R8 ;  /* 0x0000000805057221 */ /* 0x000fe20000000000 */
[----:B------:R-:W-:Y:S01]  /*5bc0*/  MOV R127, R239 ;  /* 0x000000ef007f7202 */ /* 0x000fe20000000f00 */
[----:B------:R-:W-:Y:S01]  /*5bd0*/  @!P0 FMUL R236, R246, R4 ;  /* 0x00000004f6ec8220 */ /* 0x000fe20000400000 */
[----:B------:R-:W-:Y:S01]  /*5be0*/  ISETP.GE.AND P0, PT, R2, R199, PT ;  /* 0x000000c70200720c */ /* 0x000fe20003f06270 */
[----:B------:R-:W-:Y:S01]  /*5bf0*/  FADD R5, R5, R232 ;  /* 0x000000e805057221 */ /* 0x000fe20000000000 */
[----:B------:R-:W-:Y:S01]  /*5c00*/  HFMA2.MMA R239, -RZ, RZ, 0, 0 ;  /* 0x00000000ffef7435 */ /* 0x000fe200000001ff */
[----:B------:R-:W-:Y:S01]  /*5c10*/  MOV R134, R242 ;  /* 0x000000f200867202 */ /* 0x000fe20000000f00 */
[----:B------:R-:W-:Y:S01]  /*5c20*/  HFMA2.MMA R242, -RZ, RZ, 0, 0 ;  /* 0x00000000fff27435 */ /* 0x000fe200000001ff */
[----:B------:R-:W-:Y:S01]  /*5c30*/  MOV R131, R241 ;  /* 0x000000f100837202 */ /* 0x000fe20000000f00 */
[----:B------:R-:W-:Y:S01]  /*5c40*/  FADD R5, R5, R127 ;  /* 0x0000007f05057221 */ /* 0x000fe20000000000 */
[----:B------:R-:W-:Y:S01]  /*5c50*/  MOV R130, R240 ;  /* 0x000000f000827202 */ /* 0x000fe20000000f00 */
[----:B------:R-:W-:Y:S01]  /*5c60*/  @!P4 HADD2.F32 R239, -RZ, R6.H0_H0 ;  /* 0x20000006ffefc230 */ /* 0x000fe20000004100 */
[----:B------:R-:W-:Y:S01]  /*5c70*/  CS2R R240, SRZ ;  /* 0x0000000000f07805 */ /* 0x000fe2000001ff00 */
[----:B------:R-:W-:-:S02]  /*5c80*/  @!P4 HADD2.F32 R0, -RZ, R124.H0_H0 ;  /* 0x2000007cff00c230 */ /* 0x000fc40000004100 */
[----:B------:R-:W-:Y:S01]  /*5c90*/  FADD R5, R5, R131 ;  /* 0x0000008305057221 */ /* 0x000fe20000000000 */
[----:B------:R-:W-:Y:S01]  /*5ca0*/  @!P4 HADD2.F32 R240, -RZ, R6.H1_H1 ;  /* 0x30000006fff0c230 */ /* 0x000fe20000004100 */
[----:B------:R0:W-:Y:S01]  /*5cb0*/  STL [R1+0x444], R2 ;  /* 0x0004440201007387 */ /* 0x0001e20000100800 */
[--C-:B------:R-:W-:Y:S02]  /*5cc0*/  @!P4 HADD2.F32 R241, -RZ, R7.reuse.H0_H0 ;  /* 0x20000007fff1c230 */ /* 0x100fe40000004100 */
[----:B------:R-:W-:Y:S01]  /*5cd0*/  @!P4 HADD2.F32 R242, -RZ, R7.H1_H1 ;  /* 0x30000007fff2c230 */ /* 0x000fe20000004100 */
[----:B------:R-:W-:Y:S01]  /*5ce0*/  CS2R R6, SRZ ;  /* 0x0000000000067805 */ /* 0x000fe2000001ff00 */
[----:B------:R-:W-:Y:S02]  /*5cf0*/  @!P4 HADD2.F32 R3, -RZ, R124.H1_H1 ;  /* 0x3000007cff03c230 */ /* 0x000fe40000004100 */
[----:B------:R-:W-:Y:S01]  /*5d00*/  @!P4 FMUL R7, R239, R0 ;  /* 0x00000000ef07c220 */ /* 0x000fe20000400000 */
[----:B------:R-:W-:-:S02]  /*5d10*/  @!P4 HADD2.F32 R4, -RZ, R125.H1_H1 ;  /* 0x3000007dff04c230 */ /* 0x000fc40000004100 */
[----:B------:R-:W-:Y:S01]  /*5d20*/  FADD R0, R5, R130 ;  /* 0x0000008205007221 */ /* 0x000fe20000000000 */
[----:B------:R-:W3:Y:S01]  /*5d30*/  @!P0 LDG.E.64 R126, desc[UR4][R114.64+0x3600] ;  /* 0x00360004727e8981 */ /* 0x000ee2000c1e1b00 */
[----:B0-----:R-:W-:Y:S01]  /*5d40*/  @!P4 HADD2.F32 R2, -RZ, R125.H0_H0 ;  /* 0x2000007dff02c230 */ /* 0x001fe20000004100 */
[----:B------:R-:W-:Y:S02]  /*5d50*/  MOV R135, R234 ;  /* 0x000000ea00877202 */ /* 0x000fe40000000f00 */
[----:B------:R-:W3:Y:S01]  /*5d60*/  @!P0 LDG.E.64 R124, desc[UR4][R112.64+0x3600] ;  /* 0x00360004707c8981 */ /* 0x000ee2000c1e1b00 */
[----:B------:R-:W-:Y:S01]  /*5d70*/  FADD R0, R0, R134 ;  /* 0x0000008600007221 */ /* 0x000fe20000000000 */
[----:B------:R-:W-:Y:S01]  /*5d80*/  CS2R R232, SRZ ;  /* 0x0000000000e87805 */ /* 0x000fe2000001ff00 */
[----:B------:R-:W-:Y:S02]  /*5d90*/  HFMA2.MMA R234, -RZ, RZ, 0, 0 ;  /* 0x00000000ffea7435 */ /* 0x000fe400000001ff */
[----:B------:R-:W-:Y:S01]  /*5da0*/  FADD R0, R0, R135 ;  /* 0x0000008700007221 */ /* 0x000fe20000000000 */
[----:B------:R-:W-:Y:S01]  /*5db0*/  @!P4 FMUL R233, R241, R2 ;  /* 0x00000002f1e9c220 */ /* 0x000fe20000400000 */
[----:B------:R-:W-:-:S02]  /*5dc0*/  IADD3 R2, R110, 0x1b80, RZ ;  /* 0x00001b806e027810 */ /* 0x000fc40007ffe0ff */
[----:B------:R-:W-:Y:S01]  /*5dd0*/  FADD R0, R0, R49 ;  /* 0x0000003100007221 */ /* 0x000fe20000000000 */
[----:B------:R-:W-:Y:S01]  /*5de0*/  @!P4 FMUL R232, R240, R3 ;  /* 0x00000003f0e8c220 */ /* 0x000fe20000400000 */
[----:B------:R-:W-:Y:S01]  /*5df0*/  @!P4 FMUL R234, R242, R4 ;  /* 0x00000004f2eac220 */ /* 0x000fe20000400000 */
[----:B------:R-:W-:Y:S01]  /*5e00*/  ISETP.GE.AND P4, PT, R2, R199, PT ;  /* 0x000000c70200720c */ /* 0x000fe20003f86270 */
[----:B------:R-:W-:Y:S01]  /*5e10*/  FADD R135, R0, R50 ;  /* 0x0000003200877221 */ /* 0x000fe20000000000 */
[----:B------:R-:W-:-:S03]  /*5e20*/  @!P6 HADD2.F32 R6, -RZ, R128.H0_H0 ;  /* 0x20000080ff06e230 */ /* 0x000fc60000004100 */
[----:B------:R-:W-:Y:S01]  /*5e30*/  FADD R135, R135, R151 ;  /* 0x0000009787877221 */ /* 0x000fe20000000000 */
[----:B------:R-:W-:Y:S01]  /*5e40*/  @!P6 HADD2.F32 R130, -RZ, R132.H0_H0 ;  /* 0x20000084ff82e230 */ /* 0x000fe20000004100 */
[----:B------:R-:W-:Y:S01]  /*5e50*/  CS2R R4, SRZ ;  /* 0x0000000000047805 */ /* 0x000fe2000001ff00 */
[----:B------:R0:W-:Y:S01]  /*5e60*/  STL [R1+0x430], R2 ;  /* 0x0004300201007387 */ /* 0x0001e20000100800 */
[----:B------:R-:W-:Y:S01]  /*5e70*/  FADD R135, R135, R150 ;  /* 0x0000009687877221 */ /* 0x000fe20000000000 */
[----:B------:R-:W-:Y:S02]  /*5e80*/  @!P6 HADD2.F32 R5, -RZ, R128.H1_H1 ;  /* 0x30000080ff05e230 */ /* 0x000fe40000004100 */
[----:B------:R-:W-:Y:S01]  /*5e90*/  @!P6 FMUL R4, R6, R130 ;  /* 0x000000820604e220 */ /* 0x000fe20000400000 */
[----:B------:R-:W-:Y:S01]  /*5ea0*/  @!P6 HADD2.F32 R134, -RZ, R133.H0_H0 ;  /* 0x20000085ff86e230 */ /* 0x000fe20000004100 */
[----:B------:R-:W3:Y:S01]  /*5eb0*/  @!P4 LDG.E.64 R130, desc[UR4][R114.64+0x3700] ;  /* 0x003700047282c981 */ /* 0x000ee2000c1e1b00 */
[----:B------:R-:W-:Y:S01]  /*5ec0*/  FADD R135, R135, R51 ;  /* 0x0000003387877221 */ /* 0x000fe20000000000 */
[----:B------:R-:W-:Y:S01]  /*5ed0*/  @!P6 HADD2.F32 R132, -RZ, R132.H1_H1 ;  /* 0x30000084ff84e230 */ /* 0x000fe20000004100 */
[----:B------:R-:W-:Y:S01]  /*5ee0*/  MOV R0, RZ ;  /* 0x000000ff00007202 */ /* 0x000fe20000000f00 */
[----:B------:R1:W5:Y:S01]  /*5ef0*/  LDL.LU R49, [R1+0x564] ;  /* 0x0005640001317983 */ /* 0x0003620000300800 */
[----:B0-----:R-:W-:Y:S01]  /*5f00*/  CS2R R2, SRZ ;  /* 0x0000000000027805 */ /* 0x001fe2000001ff00 */
[----:B------:R-:W-:-:S02]  /*5f10*/  @!P6 HADD2.F32 R3, -RZ, R129.H0_H0 ;  /* 0x20000081ff03e230 */ /* 0x000fc40000004100 */
[----:B------:R-:W-:Y:S02]  /*5f20*/  @!P6 HADD2.F32 R2, -RZ, R129.H1_H1 ;  /* 0x30000081ff02e230 */ /* 0x000fe40000004100 */
[----:B------:R-:W-:Y:S01]  /*5f30*/  FADD R135, R135, R52 ;  /* 0x0000003487877221 */ /* 0x000fe20000000000 */
[----:B------:R-:W3:Y:S01]  /*5f40*/  @!P4 LDG.E.64 R128, desc[UR4][R112.64+0x3700] ;  /* 0x003700047080c981 */ /* 0x000ee2000c1e1b00 */
[----:B------:R-:W-:Y:S02]  /*5f50*/  CS2R R150, SRZ ;  /* 0x0000000000967805 */ /* 0x000fe4000001ff00 */
[----:B------:R-:W-:Y:S01]  /*5f60*/  FADD R135, R135, R57 ;  /* 0x0000003987877221 */ /* 0x000fe20000000000 */
[----:B------:R-:W-:Y:S01]  /*5f70*/  @!P6 FMUL R151, R3, R134 ;  /* 0x000000860397e220 */ /* 0x000fe20000400000 */
[----:B------:R-:W-:Y:S02]  /*5f80*/  @!P6 HADD2.F32 R133, -RZ, R133.H1_H1 ;  /* 0x30000085ff85e230 */ /* 0x000fe40000004100 */
[----:B------:R-:W-:Y:S01]  /*5f90*/  @!P6 FMUL R0, R5, R132 ;  /* 0x000000840500e220 */ /* 0x000fe20000400000 */
[----:B------:R-:W-:Y:S01]  /*5fa0*/  FADD R134, R135, R58 ;  /* 0x0000003a87867221 */ /* 0x000fe20000000000 */
[----:B------:R1:W5:Y:S03]  /*5fb0*/  LDL.LU R50, [R1+0x560] ;  /* 0x0005600001327983 */ /* 0x0003660000300800 */
[----:B------:R-:W-:Y:S01]  /*5fc0*/  FADD R134, R134, R59 ;  /* 0x0000003b86867221 */ /* 0x000fe20000000000 */
[----:B------:R-:W-:Y:S01]  /*5fd0*/  IADD3 R132, R110, 0x1c00, RZ ;  /* 0x00001c006e847810 */ /* 0x000fe20007ffe0ff */
[----:B------:R-:W-:Y:S01]  /*5fe0*/  @!P6 FMUL R150, R2, R133 ;  /* 0x000000850296e220 */ /* 0x000fe20000400000 */
[----:B------:R1:W5:Y:S01]  /*5ff0*/  LDL.LU R51, [R1+0x55c] ;  /* 0x00055c0001337983 */ /* 0x0003620000300800 */
[----:B------:R-:W-:Y:S01]  /*6000*/  FADD R134, R134, R60 ;  /* 0x0000003c86867221 */ /* 0x000fe20000000000 */
[----:B------:R-:W-:-:S02]  /*6010*/  ISETP.GE.AND P6, PT, R132, R199, PT ;  /* 0x000000c78400720c */ /* 0x000fc40003fc6270 */
[----:B------:R1:W5:Y:S01]  /*6020*/  LDL.LU R52, [R1+0x558] ;  /* 0x0005580001347983 */ /* 0x0003620000300800 */
[----:B------:R-:W-:-:S04]  /*6030*/  FADD R134, R134, R65 ;  /* 0x0000004186867221 */ /* 0x000fc80000000000 */
[----:B------:R-:W-:-:S04]  /*6040*/  FADD R134, R134, R66 ;  /* 0x0000004286867221 */ /* 0x000fc80000000000 */
[----:B------:R-:W-:-:S04]  /*6050*/  FADD R134, R134, R67 ;  /* 0x0000004386867221 */ /* 0x000fc80000000000 */
[----:B------:R-:W-:Y:S01]  /*6060*/  FADD R145, R134, R145 ;  /* 0x0000009186917221 */ /* 0x000fe20000000000 */
[----:B------:R0:W-:Y:S03]  /*6070*/  STL [R1+0x1c4], R132 ;  /* 0x0001c48401007387 */ /* 0x0001e60000100800 */
[----:B------:R-:W-:Y:S01]  /*6080*/  FADD R145, R145, R68 ;  /* 0x0000004491917221 */ /* 0x000fe20000000000 */
[----:B------:R-:W3:Y:S03]  /*6090*/  @!P6 LDG.E.64 R134, desc[UR4][R114.64+0x3800] ;  /* 0x003800047286e981 */ /* 0x000ee6000c1e1b00 */
[----:B------:R-:W-:Y:S01]  /*60a0*/  FADD R145, R145, R73 ;  /* 0x0000004991917221 */ /* 0x000fe20000000000 */
[----:B------:R1:W5:Y:S04]  /*60b0*/  LDL.LU R57, [R1+0x554] ;  /* 0x0005540001397983 */ /* 0x0003680000300800 */
[----:B0-----:R-:W3:Y:S01]  /*60c0*/  @!P6 LDG.E.64 R132, desc[UR4][R112.64+0x3800] ;  /* 0x003800047084e981 */ /* 0x001ee2000c1e1b00 */
[----:B------:R-:W-:-:S03]  /*60d0*/  FADD R145, R145, R153 ;  /* 0x0000009991917221 */ /* 0x000fc60000000000 */
[----:B------:R1:W5:Y:S01]  /*60e0*/  LDL.LU R58, [R1+0x550] ;  /* 0x00055000013a7983 */ /* 0x0003620000300800 */
[----:B------:R-:W-:-:S03]  /*60f0*/  FADD R145, R145, R149 ;  /* 0x0000009591917221 */ /* 0x000fc60000000000 */
[----:B------:R1:W5:Y:S01]  /*6100*/  LDL.LU R59, [R1+0x54c] ;  /* 0x00054c00013b7983 */ /* 0x0003620000300800 */
[----:B------:R-:W-:-:S03]  /*6110*/  FADD R145, R145, R148 ;  /* 0x0000009491917221 */ /* 0x000fc60000000000 */
[----:B------:R1:W5:Y:S01]  /*6120*/  LDL.LU R60, [R1+0x548] ;  /* 0x00054800013c7983 */ /* 0x0003620000300800 */
[----:B------:R-:W-:Y:S01]  /*6130*/  FADD R153, R145, R147 ;  /* 0x0000009391997221 */ /* 0x000fe20000000000 */
[----:B------:R-:W-:Y:S02]  /*6140*/  CS2R R148, SRZ ;  /* 0x0000000000947805 */ /* 0x000fe4000001ff00 */
[----:B------:R1:W5:Y:S01]  /*6150*/  LDL.LU R65, [R1+0x544] ;  /* 0x0005440001417983 */ /* 0x0003620000300800 */
[----:B------:R-:W-:Y:S01]  /*6160*/  FADD R153, R153, R146 ;  /* 0x0000009299997221 */ /* 0x000fe20000000000 */
[----:B------:R-:W-:Y:S01]  /*6170*/  HFMA2.MMA R145, -RZ, RZ, 0, 0 ;  /* 0x00000000ff917435 */ /* 0x000fe200000001ff */
[----:B----4-:R-:W-:Y:S01]  /*6180*/  @!P5 HADD2.F32 R149, -RZ, R136.H0_H0 ;  /* 0x20000088ff95d230 */ /* 0x010fe20000004100 */
[----:B------:R1:W5:Y:S01]  /*6190*/  LDL.LU R66, [R1+0x540] ;  /* 0x0005400001427983 */ /* 0x0003620000300800 */
[----:B------:R-:W-:Y:S01]  /*61a0*/  FADD R153, R153, R152 ;  /* 0x0000009899997221 */ /* 0x000fe20000000000 */
[----:B------:R-:W-:Y:S01]  /*61b0*/  CS2R R146, SRZ ;  /* 0x0000000000927805 */ /* 0x000fe2000001ff00 */
[--C-:B------:R-:W-:Y:S01]  /*61c0*/  @!P5 HADD2.F32 R145, -RZ, R137.reuse.H1_H1 ;  /* 0x30000089ff91d230 */ /* 0x100fe20000004100 */
[----:B------:R1:W5:Y:S01]  /*61d0*/  LDL.LU R67, [R1+0x53c] ;  /* 0x00053c0001437983 */ /* 0x0003620000300800 */
[----:B------:R-:W-:Y:S01]  /*61e0*/  FADD R153, R153, R74 ;  /* 0x0000004a99997221 */ /* 0x000fe20000000000 */
[----:B------:R-:W-:-:S02]  /*61f0*/  @!P5 HADD2.F32 R146, -RZ, R137.H0_H0 ;  /* 0x20000089ff92d230 */ /* 0x000fc40000004100 */
[----:B------:R-:W-:Y:S02]  /*6200*/  @!P5 HADD2.F32 R152, -RZ, R138.H0_H0 ;  /* 0x2000008aff98d230 */ /* 0x000fe40000004100 */
[----:B------:R-:W-:Y:S01]  /*6210*/  FADD R137, R153, R159 ;  /* 0x0000009f99897221 */ /* 0x000fe20000000000 */
[----:B------:R-:W-:Y:S01]  /*6220*/  @!P5 HADD2.F32 R148, -RZ, R136.H1_H1 ;  /* 0x30000088ff94d230 */ /* 0x000fe20000004100 */
[----:B------:R1:W5:Y:S01]  /*6230*/  LDL.LU R68, [R1+0x538] ;  /* 0x0005380001447983 */ /* 0x0003620000300800 */
[----:B------:R-:W-:Y:S02]  /*6240*/  @!P5 HADD2.F32 R138, -RZ, R138.H1_H1 ;  /* 0x3000008aff8ad230 */ /* 0x000fe40000004100 */
[----:B------:R-:W-:Y:S01]  /*6250*/  FADD R137, R137, R158 ;  /* 0x0000009e89897221 */ /* 0x000fe20000000000 */
[----:B------:R-:W-:Y:S01]  /*6260*/  @!P5 FMUL R147, R149, R152 ;  /* 0x000000989593d220 */ /* 0x000fe20000400000 */
[--C-:B------:R-:W-:Y:S01]  /*6270*/  @!P5 HADD2.F32 R136, -RZ, R139.reuse.H0_H0 ;  /* 0x2000008bff88d230 */ /* 0x100fe20000004100 */
[----:B------:R-:W-:Y:S01]  /*6280*/  MOV R152, RZ ;  /* 0x000000ff00987202 */ /* 0x000fe20000000f00 */
[----:B------:R-:W-:-:S02]  /*6290*/  @!P5 HADD2.F32 R139, -RZ, R139.H1_H1 ;  /* 0x3000008bff8bd230 */ /* 0x000fc40000004100 */
[----:B------:R-:W-:Y:S01]  /*62a0*/  FADD R137, R137, R75 ;  /* 0x0000004b89897221 */ /* 0x000fe20000000000 */
[----:B------:R-:W-:Y:S01]  /*62b0*/  @!P5 FMUL R152, R148, R138 ;  /* 0x0000008a9498d220 */ /* 0x000fe20000400000 */
[----:B------:R-:W-:Y:S02]  /*62c0*/  IADD3 R138, R110, 0x1c80, RZ ;  /* 0x00001c806e8a7810 */ /* 0x000fe40007ffe0ff */
[----:B------:R-:W-:Y:S01]  /*62d0*/  CS2R R158, SRZ ;  /* 0x00000000009e7805 */ /* 0x000fe2000001ff00 */
[----:B------:R-:W-:Y:S01]  /*62e0*/  FADD R137, R137, R76 ;  /* 0x0000004c89897221 */ /* 0x000fe20000000000 */
[----:B------:R-:W-:Y:S01]  /*62f0*/  @!P5 FMUL R159, R146, R136 ;  /* 0x00000088929fd220 */ /* 0x000fe20000400000 */
[----:B------:R-:W-:Y:S01]  /*6300*/  @!P5 FMUL R158, R145, R139 ;  /* 0x0000008b919ed220 */ /* 0x000fe20000400000 */
[----:B------:R-:W-:Y:S01]  /*6310*/  ISETP.GE.AND P5, PT, R138, R199, PT ;  /* 0x000000c78a00720c */ /* 0x000fe20003fa6270 */
[----:B------:R-:W-:Y:S01]  /*6320*/  FADD R137, R137, R81 ;  /* 0x0000005189897221 */ /* 0x000fe20000000000 */
[----:B------:R1:W5:Y:S03]  /*6330*/  LDL.LU R73, [R1+0x534] ;  /* 0x0005340001497983 */ /* 0x0003660000300800 */
[----:B------:R-:W-:Y:S01]  /*6340*/  FADD R137, R137, R161 ;  /* 0x000000a189897221 */ /* 0x000fe20000000000 */
[----:B------:R1:W5:Y:S04]  /*6350*/  LDL.LU R74, [R1+0x530] ;  /* 0x00053000014a7983 */ /* 0x0003680000300800 */
[----:B------:R1:W5:Y:S04]  /*6360*/  LDL.LU R75, [R1+0x52c] ;  /* 0x00052c00014b7983 */ /* 0x0003680000300800 */
[----:B------:R1:W5:Y:S04]  /*6370*/  LDL.LU R76, [R1+0x528] ;  /* 0x00052800014c7983 */ /* 0x0003680000300800 */
[----:B------:R0:W-:Y:S01]  /*6380*/  STL [R1+0x4d8], R138 ;  /* 0x0004d88a01007387 */ /* 0x0001e20000100800 */
[----:B------:R-:W-:-:S03]  /*6390*/  HFMA2.MMA R153, -RZ, RZ, 0, 0 ;  /* 0x00000000ff997435 */ /* 0x000fc600000001ff */
[----:B------:R1:W5:Y:S01]  /*63a0*/  LDL.LU R81, [R1+0x524] ;  /* 0x0005240001517983 */ /* 0x0003620000300800 */
[----:B0-----:R-:W-:-:S03]  /*63b0*/  FADD R138, R137, R157 ;  /* 0x0000009d898a7221 */ /* 0x001fc60000000000 */
[----:B------:R-:W4:Y:S01]  /*63c0*/  @!P5 LDG.E.64 R136, desc[UR4][R112.64+0x3900] ;  /* 0x003900047088d981 */ /* 0x000f22000c1e1b00 */
[----:B------:R-:W-:-:S04]  /*63d0*/  FADD R138, R138, R156 ;  /* 0x0000009c8a8a7221 */ /* 0x000fc80000000000 */
[----:B------:R-:W-:Y:S02]  /*63e0*/  FADD R161, R138, R155 ;  /* 0x0000009b8aa17221 */ /* 0x000fe40000000000 */
[----:B------:R-:W4:Y:S02]  /*63f0*/  @!P5 LDG.E.64 R138, desc[UR4][R114.64+0x3900] ;  /* 0x00390004728ad981 */ /* 0x000f24000c1e1b00 */
[----:B------:R-:W-:-:S04]  /*6400*/  FADD R161, R161, R154 ;  /* 0x0000009aa1a17221 */ /* 0x000fc80000000000 */
[----:B------:R-:W-:Y:S01]  /*6410*/  FADD R161, R161, R82 ;  /* 0x00000052a1a17221 */ /* 0x000fe20000000000 */
[----:B------:R-:W-:Y:S01]  /*6420*/  CS2R R154, SRZ ;  /* 0x00000000009a7805 */ /* 0x000fe2000001ff00 */
[--C-:B--2---:R-:W-:Y:S01]  /*6430*/  @!P3 HADD2.F32 R153, -RZ, R141.reuse.H1_H1 ;  /* 0x3000008dff99b230 */ /* 0x104fe20000004100 */
[----:B------:R-:W-:Y:S01]  /*6440*/  CS2R R156, SRZ ;  /* 0x00000000009c7805 */ /* 0x000fe2000001ff00 */
[----:B------:R-:W-:Y:S01]  /*6450*/  FADD R161, R161, R160 ;  /* 0x000000a0a1a17221 */ /* 0x000fe20000000000 */
[----:B------:R-:W-:Y:S01]  /*6460*/  @!P3 HADD2.F32 R154, -RZ, R141.H0_H0 ;  /* 0x2000008dff9ab230 */ /* 0x000fe20000004100 */
[----:B------:R1:W5:Y:S02]  /*6470*/  LDL.LU R82, [R1+0x520] ;  /* 0x0005200001527983 */ /* 0x0003640000300800 */
[----:B------:R-:W-:Y:S01]  /*6480*/  FADD R161, R161, R83 ;  /* 0x00000053a1a17221 */ /* 0x000fe20000000000 */
[----:B------:R-:W-:Y:S01]  /*6490*/  @!P3 HADD2.F32 R157, -RZ, R140.H0_H0 ;  /* 0x2000008cff9db230 */ /* 0x000fe20000004100 */
[----:B------:R1:W5:Y:S02]  /*64a0*/  LDL.LU R83, [R1+0x51c] ;  /* 0x00051c0001537983 */ /* 0x0003640000300800 */
[----:B------:R-:W-:-:S04]  /*64b0*/  FADD R141, R161, R167 ;  /* 0x000000a7a18d7221 */ /* 0x000fc80000000000 */
[----:B------:R-:W-:Y:S01]  /*64c0*/  FADD R141, R141, R166 ;  /* 0x000000a68d8d7221 */ /* 0x000fe20000000000 */
[----:B------:R-:W-:-:S03]  /*64d0*/  @!P3 HADD2.F32 R160, -RZ, R142.H0_H0 ;  /* 0x2000008effa0b230 */ /* 0x000fc60000004100 */
[----:B------:R-:W-:Y:S01]  /*64e0*/  FADD R141, R141, R84 ;  /* 0x000000548d8d7221 */ /* 0x000fe20000000000 */
[----:B------:R-:W-:Y:S02]  /*64f0*/  @!P3 HADD2.F32 R156, -RZ, R140.H1_H1 ;  /* 0x3000008cff9cb230 */ /* 0x000fe40000004100 */
[----:B------:R-:W-:Y:S02]  /*6500*/  @!P3 HADD2.F32 R142, -RZ, R142.H1_H1 ;  /* 0x3000008eff8eb230 */ /* 0x000fe40000004100 */
[----:B------:R-:W-:Y:S01]  /*6510*/  FADD R141, R141, R89 ;  /* 0x000000598d8d7221 */ /* 0x000fe20000000000 */
[----:B------:R-:W-:Y:S01]  /*6520*/  @!P3 FMUL R155, R157, R160 ;  /* 0x000000a09d9bb220 */ /* 0x000fe20000400000 */
[--C-:B------:R-:W-:Y:S01]  /*6530*/  @!P3 HADD2.F32 R140, -RZ, R143.reuse.H0_H0 ;  /* 0x2000008fff8cb230 */ /* 0x100fe20000004100 */
[----:B------:R-:W-:Y:S01]  /*6540*/  MOV R160, RZ ;  /* 0x000000ff00a07202 */ /* 0x000fe20000000f00 */
[----:B------:R-:W-:Y:S02]  /*6550*/  @!P3 HADD2.F32 R143, -RZ, R143.H1_H1 ;  /* 0x3000008fff8fb230 */ /* 0x000fe40000004100 */
[----:B------:R-:W-:Y:S01]  /*6560*/  @!P3 FMUL R160, R156, R142 ;  /* 0x0000008e9ca0b220 */ /* 0x000fe20000400000 */
[----:B------:R-:W-:Y:S01]  /*6570*/  FADD R141, R141, R169 ;  /* 0x000000a98d8d7221 */ /* 0x000fe20000000000 */
[----:B------:R-:W-:-:S02]  /*6580*/  IADD3 R142, R110, 0x1d00, RZ ;  /* 0x00001d006e8e7810 */ /* 0x000fc40007ffe0ff */
[----:B------:R-:W-:Y:S01]  /*6590*/  CS2R R166, SRZ ;  /* 0x0000000000a67805 */ /* 0x000fe2000001ff00 */
[----:B------:R1:W5:Y:S01]  /*65a0*/  LDL.LU R84, [R1+0x518] ;  /* 0x0005180001547983 */ /* 0x0003620000300800 */
[----:B------:R-:W-:Y:S01]  /*65b0*/  @!P3 FMUL R167, R154, R140 ;  /* 0x0000008c9aa7b220 */ /* 0x000fe20000400000 */
[----:B------:R-:W-:Y:S01]  /*65c0*/  @!P3 FMUL R166, R153, R143 ;  /* 0x0000008f99a6b220 */ /* 0x000fe20000400000 */
[----:B------:R-:W-:Y:S01]  /*65d0*/  FADD R141, R141, R165 ;  /* 0x000000a58d8d7221 */ /* 0x000fe20000000000 */
[----:B------:R-:W-:Y:S01]  /*65e0*/  ISETP.GE.AND P3, PT, R142, R199, PT ;  /* 0x000000c78e00720c */ /* 0x000fe20003f66270 */
[----:B------:R1:W5:Y:S02]  /*65f0*/  LDL.LU R89, [R1+0x514] ;  /* 0x0005140001597983 */ /* 0x0003640000300800 */
[----:B------:R-:W-:-:S04]  /*6600*/  FADD R169, R141, R164 ;  /* 0x000000a48da97221 */ /* 0x000fc80000000000 */
[----:B------:R-:W-:-:S04]  /*6610*/  FADD R169, R169, R163 ;  /* 0x000000a3a9a97221 */ /* 0x000fc80000000000 */
[----:B------:R-:W-:Y:S02]  /*6620*/  FADD R169, R169, R162 ;  /* 0x000000a2a9a97221 */ /* 0x000fe40000000000 */
[----:B------:R-:W2:Y:S02]  /*6630*/  @!P3 LDG.E.64 R140, desc[UR4][R112.64+0x3a00] ;  /* 0x003a0004708cb981 */ /* 0x000ea4000c1e1b00 */
[----:B------:R-:W-:Y:S02]  /*6640*/  FADD R169, R169, R90 ;  /* 0x0000005aa9a97221 */ /* 0x000fe40000000000 */
[----:B------:R0:W-:Y:S02]  /*6650*/  STL [R1+0x4bc], R142 ;  /* 0x0004bc8e01007387 */ /* 0x0001e40000100800 */
[----:B------:R-:W-:Y:S01]  /*6660*/  FADD R169, R169, R168 ;  /* 0x000000a8a9a97221 */ /* 0x000fe20000000000 */
[----:B------:R-:W-:Y:S01]  /*6670*/  HFMA2.MMA R161, -RZ, RZ, 0, 0 ;  /* 0x00000000ffa17435 */ /* 0x000fe200000001ff */
[----:B------:R-:W-:-:S02]  /*6680*/  CS2R R162, SRZ ;  /* 0x0000000000a27805 */ /* 0x000fc4000001ff00 */
[----:B------:R-:W-:Y:S01]  /*6690*/  CS2R R164, SRZ ;  /* 0x0000000000a47805 */ /* 0x000fe2000001ff00 */
[----:B0-----:R-:W2:Y:S01]  /*66a0*/  @!P3 LDG.E.64 R142, desc[UR4][R114.64+0x3a00] ;  /* 0x003a0004728eb981 */ /* 0x001ea2000c1e1b00 */
[----:B------:R-:W-:Y:S01]  /*66b0*/  FADD R169, R169, R91 ;  /* 0x0000005ba9a97221 */ /* 0x000fe20000000000 */
[--C-:B------:R-:W-:Y:S02]  /*66c0*/  @!P2 HADD2.F32 R162, -RZ, R117.reuse.H0_H0 ;  /* 0x20000075ffa2a230 */ /* 0x100fe40000004100 */
[----:B------:R-:W-:Y:S02]  /*66d0*/  @!P2 HADD2.F32 R161, -RZ, R117.H1_H1 ;  /* 0x30000075ffa1a230 */ /* 0x000fe40000004100 */
[----:B------:R-:W-:Y:S01]  /*66e0*/  FADD R117, R169, R175 ;  /* 0x000000afa9757221 */ /* 0x000fe20000000000 */
[----:B------:R1:W5:Y:S03]  /*66f0*/  LDL.LU R90, [R1+0x510] ;  /* 0x00051000015a7983 */ /* 0x0003660000300800 */
[----:B------:R-:W-:Y:S01]  /*6700*/  FADD R117, R117, R174 ;  /* 0x000000ae75757221 */ /* 0x000fe20000000000 */
[----:B------:R-:W-:Y:S01]  /*6710*/  @!P2 HADD2.F32 R165, -RZ, R116.H0_H0 ;  /* 0x20000074ffa5a230 */ /* 0x000fe20000004100 */
[----:B------:R1:W5:Y:S01]  /*6720*/  LDL.LU R91, [R1+0x50c] ;  /* 0x00050c00015b7983 */ /* 0x0003620000300800 */
[----:B------:R-:W-:-:S02]  /*6730*/  @!P2 HADD2.F32 R168, -RZ, R118.H0_H0 ;  /* 0x20000076ffa8a230 */ /* 0x000fc40000004100 */
[----:B------:R-:W-:Y:S01]  /*6740*/  FADD R117, R117, R92 ;  /* 0x0000005c75757221 */ /* 0x000fe20000000000 */
[----:B------:R-:W-:Y:S01]  /*6750*/  @!P2 HADD2.F32 R164, -RZ, R116.H1_H1 ;  /* 0x30000074ffa4a230 */ /* 0x000fe20000004100 */
[----:B------:R-:W-:Y:S01]  /*6760*/  CS2R R174, SRZ ;  /* 0x0000000000ae7805 */ /* 0x000fe2000001ff00 */
        /* <DEDUP_REMOVED lines=8> */
[----:B------:R-:W-:Y:S01]  /*67f0*/  IADD3 R118, R110, 0x1d80, RZ ;  /* 0x00001d806e767810 */ /* 0x000fe20007ffe0ff */
[----:B------:R-:W-:Y:S01]  /*6800*/  @!P2 FMUL R175, R162, R116 ;  /* 0x00000074a2afa220 */ /* 0x000fe20000400000 */
[----:B------:R-:W-:Y:S01]  /*6810*/  @!P2 FMUL R174, R161, R119 ;  /* 0x00000077a1aea220 */ /* 0x000fe20000400000 */
[----:B------:R-:W-:Y:S01]  /*6820*/  FADD R117, R117, R173 ;  /* 0x000000ad75757221 */ /* 0x000fe20000000000 */
[----:B------:R-:W-:Y:S01]  /*6830*/  ISETP.GE.AND P2, PT, R118, R199, PT ;  /* 0x000000c77600720c */ /* 0x000fe20003f46270 */
[----:B------:R1:W5:Y:S02]  /*6840*/  LDL.LU R92, [R1+0x508] ;  /* 0x00050800015c7983 */ /* 0x0003640000300800 */
[----:B------:R-:W-:-:S02]  /*6850*/  FADD R177, R117, R172 ;  /* 0x000000ac75b17221 */ /* 0x000fc40000000000 */
[----:B------:R1:W5:Y:S02]  /*6860*/  LDL.LU R97, [R1+0x504] ;  /* 0x0005040001617983 */ /* 0x0003640000300800 */
        /* <DEDUP_REMOVED lines=11> */
[--C-:B---3--:R-:W-:Y:S02]  /*6920*/  @!P1 HADD2.F32 R170, -RZ, R121.reuse.H0_H0 ;  /* 0x20000079ffaa9230 */ /* 0x108fe40000004100 */
[----:B------:R-:W-:Y:S02]  /*6930*/  @!P1 HADD2.F32 R169, -RZ, R121.H1_H1 ;  /* 0x30000079ffa99230 */ /* 0x000fe40000004100 */
[----:B------:R-:W-:Y:S01]  /*6940*/  FADD R121, R177, R100 ;  /* 0x00000064b1797221 */ /* 0x000fe20000000000 */
[----:B------:R-:W-:Y:S01]  /*6950*/  @!P1 HADD2.F32 R173, -RZ, R120.H0_H0 ;  /* 0x20000078ffad9230 */ /* 0x000fe20000004100 */
[----:B------:R1:W5:Y:S01]  /*6960*/  LDL.LU R98, [R1+0x500] ;  /* 0x0005000001627983 */ /* 0x0003620000300800 */
[----:B------:R-:W-:-:S02]  /*6970*/  @!P1 HADD2.F32 R176, -RZ, R122.H0_H0 ;  /* 0x2000007affb09230 */ /* 0x000fc40000004100 */
[----:B------:R-:W-:Y:S01]  /*6980*/  FADD R121, R121, R178 ;  /* 0x000000b279797221 */ /* 0x000fe20000000000 */
[----:B------:R-:W-:Y:S01]  /*6990*/  @!P1 HADD2.F32 R172, -RZ, R120.H1_H1 ;  /* 0x30000078ffac9230 */ /* 0x000fe20000004100 */
[----:B------:R1:W5:Y:S01]  /*69a0*/  LDL.LU R99, [R1+0x4fc] ;  /* 0x0004fc0001637983 */ /* 0x0003620000300800 */
[----:B------:R-:W-:Y:S02]  /*69b0*/  @!P1 HADD2.F32 R122, -RZ, R122.H1_H1 ;  /* 0x3000007aff7a9230 */ /* 0x000fe40000004100 */
[----:B------:R-:W-:Y:S01]  /*69c0*/  FADD R121, R121, R105 ;  /* 0x0000006979797221 */ /* 0x000fe20000000000 */
[----:B------:R-:W-:Y:S01]  /*69d0*/  @!P1 FMUL R171, R173, R176 ;  /* 0x000000b0adab9220 */ /* 0x000fe20000400000 */
[--C-:B------:R-:W-:Y:S01]  /*69e0*/  @!P1 HADD2.F32 R120, -RZ, R123.reuse.H0_H0 ;  /* 0x2000007bff789230 */ /* 0x100fe20000004100 */
[----:B------:R-:W-:Y:S01]  /*69f0*/  CS2R R176, SRZ ;  /* 0x0000000000b07805 */ /* 0x000fe2000001ff00 */
[----:B------:R-:W-:Y:S02]  /*6a00*/  @!P1 HADD2.F32 R123, -RZ, R123.H1_H1 ;  /* 0x3000007bff7b9230 */ /* 0x000fe40000004100 */
[----:B------:R-:W-:Y:S01]  /*6a10*/  @!P1 FMUL R176, R172, R122 ;  /* 0x0000007aacb09220 */ /* 0x000fe20000400000 */
[----:B------:R-:W-:Y:S01]  /*6a20*/  FADD R121, R121, R191 ;  /* 0x000000bf79797221 */ /* 0x000fe20000000000 */
[----:B------:R-:W-:Y:S01]  /*6a30*/  IADD3 R122, R110, 0x1e00, RZ ;  /* 0x00001e006e7a7810 */ /* 0x000fe20007ffe0ff */
[----:B------:R-:W-:Y:S01]  /*6a40*/  @!P1 FMUL R177, R170, R120 ;  /* 0x00000078aab19220 */ /* 0x000fe20000400000 */
[----:B------:R-:W-:Y:S01]  /*6a50*/  MOV R178, RZ ;  /* 0x000000ff00b27202 */ /* 0x000fe20000000f00 */
        /* <DEDUP_REMOVED lines=8> */
[----:B------:R-:W3:Y:S02]  /*6ae0*/  @!P1 LDG.E.64 R120, desc[UR4][R112.64+0x3c00] ;  /* 0x003c000470789981 */ /* 0x000ee4000c1e1b00 */
[----:B------:R-:W-:Y:S02]  /*6af0*/  FADD R183, R183, R182 ;  /* 0x000000b6b7b77221 */ /* 0x000fe40000000000 */
[----:B------:R0:W-:Y:S02]  /*6b00*/  STL [R1+0x498], R122 ;  /* 0x0004987a01007387 */ /* 0x0001e40000100800 */
[----:B------:R-:W-:-:S04]  /*6b10*/  FADD R183, R183, R190 ;  /* 0x000000beb7b77221 */ /* 0x000fc80000000000 */
[----:B------:R-:W-:Y:S01]  /*6b20*/  FADD R183, R183, R189 ;  /* 0x000000bdb7b77221 */ /* 0x000fe20000000000 */
[----:B0-----:R-:W3:Y:S03]  /*6b30*/  @!P1 LDG.E.64 R122, desc[UR4][R114.64+0x3c00] ;  /* 0x003c0004727a9981 */ /* 0x001ee6000c1e1b00 */
[----:B------:R-:W-:Y:S01]  /*6b40*/  FADD R183, R183, R188 ;  /* 0x000000bcb7b77221 */ /* 0x000fe20000000000 */
[----:B------:R-:W-:Y:S02]  /*6b50*/  CS2R R180, SRZ ;  /* 0x0000000000b47805 */ /* 0x000fe4000001ff00 */
[----:B------:R-:W-:Y:S01]  /*6b60*/  MOV R182, RZ ;  /* 0x000000ff00b67202 */ /* 0x000fe20000000f00 */
[--C-:B------:R-:W-:Y:S02]  /*6b70*/  @!P0 HADD2.F32 R181, -RZ, R125.reuse.H0_H0 ;  /* 0x2000007dffb58230 */ /* 0x100fe40000004100 */
[----:B------:R-:W-:Y:S01]  /*6b80*/  FADD R183, R183, R187 ;  /* 0x000000bbb7b77221 */ /* 0x000fe20000000000 */
[----:B------:R-:W-:-:S02]  /*6b90*/  @!P0 HADD2.F32 R182, -RZ, R125.H1_H1 ;  /* 0x3000007dffb68230 */ /* 0x000fc40000004100 */
[----:B------:R-:W-:Y:S02]  /*6ba0*/  @!P0 HADD2.F32 R125, -RZ, R127.H0_H0 ;  /* 0x2000007fff7d8230 */ /* 0x000fe40000004100 */
[----:B------:R-:W-:Y:S01]  /*6bb0*/  FADD R183, R183, R186 ;  /* 0x000000bab7b77221 */ /* 0x000fe20000000000 */
[----:B------:R-:W-:Y:S01]  /*6bc0*/  HFMA2.MMA R179, -RZ, RZ, 0, 0 ;  /* 0x00000000ffb37435 */ /* 0x000fe200000001ff */
[----:B------:R-:W-:Y:S02]  /*6bd0*/  CS2R R188, SRZ ;  /* 0x0000000000bc7805 */ /* 0x000fe4000001ff00 */
[----:B------:R-:W-:Y:S01]  /*6be0*/  @!P0 FMUL R189, R181, R125 ;  /* 0x0000007db5bd8220 */ /* 0x000fe20000400000 */
[----:B------:R-:W-:Y:S01]  /*6bf0*/  FADD R125, R183, R185 ;  /* 0x000000b9b77d7221 */ /* 0x000fe20000000000 */
[--C-:B------:R-:W-:Y:S02]  /*6c00*/  @!P0 HADD2.F32 R179, -RZ, R124.reuse.H0_H0 ;  /* 0x2000007cffb38230 */ /* 0x100fe40000004100 */
[----:B------:R-:W-:-:S02]  /*6c10*/  @!P0 HADD2.F32 R180, -RZ, R124.H1_H1 ;  /* 0x3000007cffb48230 */ /* 0x000fc40000004100 */
[----:B------:R-:W-:Y:S01]  /*6c20*/  FADD R125, R125, R184 ;  /* 0x000000b87d7d7221 */ /* 0x000fe20000000000 */
[--C-:B------:R-:W-:Y:S01]  /*6c30*/  @!P0 HADD2.F32 R124, -RZ, R126.reuse.H0_H0 ;  /* 0x2000007eff7c8230 */ /* 0x100fe20000004100 */
[----:B------:R-:W-:Y:S01]  /*6c40*/  CS2R R190, SRZ ;  /* 0x0000000000be7805 */ /* 0x000fe2000001ff00 */
[----:B------:R-:W-:Y:S02]  /*6c50*/  @!P0 HADD2.F32 R126, -RZ, R126.H1_H1 ;  /* 0x3000007eff7e8230 */ /* 0x000fe40000004100 */
[----:B------:R-:W-:Y:S01]  /*6c60*/  FADD R125, R125, R106 ;  /* 0x0000006a7d7d7221 */ /* 0x000fe20000000000 */
[----:B------:R-:W-:Y:S02]  /*6c70*/  @!P0 HADD2.F32 R127, -RZ, R127.H1_H1 ;  /* 0x3000007fff7f8230 */ /* 0x000fe40000004100 */
[----:B------:R-:W-:Y:S01]  /*6c80*/  @!P0 FMUL R191, R179, R124 ;  /* 0x0000007cb3bf8220 */ /* 0x000fe20000400000 */
[----:B------:R-:W-:Y:S01]  /*6c90*/  IADD3 R124, R110, 0x1e80, RZ ;  /* 0x00001e806e7c7810 */ /* 0x000fe20007ffe0ff */
[----:B------:R-:W-:Y:S01]  /*6ca0*/  @!P0 FMUL R190, R180, R126 ;  /* 0x0000007eb4be8220 */ /* 0x000fe20000400000 */
[----:B------:R-:W-:Y:S01]  /*6cb0*/  FADD R125, R125, R107 ;  /* 0x0000006b7d7d7221 */ /* 0x000fe20000000000 */
[----:B------:R-:W-:Y:S01]  /*6cc0*/  @!P0 FMUL R188, R182, R127 ;  /* 0x0000007fb6bc8220 */ /* 0x000fe20000400000 */
[----:B------:R-:W-:-:S02]  /*6cd0*/  ISETP.GE.AND P0, PT, R124, R199, PT ;  /* 0x000000c77c00720c */ /* 0x000fc40003f06270 */
[----:B------:R-:W-:Y:S01]  /*6ce0*/  FADD R127, R125, R193 ;  /* 0x000000c17d7f7221 */ /* 0x000fe20000000000 */
[----:B------:R-:W-:Y:S01]  /*6cf0*/  CS2R R186, SRZ ;  /* 0x0000000000ba7805 */ /* 0x000fe2000001ff00 */
[----:B------:R0:W-:Y:S01]  /*6d00*/  STL [R1+0x484], R124 ;  /* 0x0004847c01007387 */ /* 0x0001e20000100800 */
[----:B------:R-:W-:Y:S02]  /*6d10*/  @!P4 HADD2.F32 R187, -RZ, R128.H0_H0 ;  /* 0x20000080ffbbc230 */ /* 0x000fe40000004100 */
[----:B------:R-:W-:Y:S01]  /*6d20*/  FADD R127, R127, R192 ;  /* 0x000000c07f7f7221 */ /* 0x000fe20000000000 */
[----:B------:R-:W-:Y:S01]  /*6d30*/  CS2R R184, SRZ ;  /* 0x0000000000b87805 */ /* 0x000fe2000001ff00 */
[----:B------:R-:W-:Y:S01]  /*6d40*/  @!P4 HADD2.F32 R184, -RZ, R129.H0_H0 ;  /* 0x20000081ffb8c230 */ /* 0x000fe20000004100 */
[----:B------:R-:W-:Y:S01]  /*6d50*/  HFMA2.MMA R183, -RZ, RZ, 0, 0 ;  /* 0x00000000ffb77435 */ /* 0x000fe200000001ff */
[----:B------:R-:W-:Y:S02]  /*6d60*/  @!P4 HADD2.F32 R126, -RZ, R131.H0_H0 ;  /* 0x20000083ff7ec230 */ /* 0x000fe40000004100 */
[----:B0-----:R-:W-:-:S02]  /*6d70*/  @!P4 HADD2.F32 R124, -RZ, R130.H0_H0 ;  /* 0x20000082ff7cc230 */ /* 0x001fc40000004100 */
[----:B------:R-:W-:Y:S01]  /*6d80*/  FADD R127, R127, R196 ;  /* 0x000000c47f7f7221 */ /* 0x000fe20000000000 */
[----:B------:R-:W-:Y:S01]  /*6d90*/  CS2R R192, SRZ ;  /* 0x0000000000c07805 */ /* 0x000fe2000001ff00 */
[----:B------:R-:W-:Y:S01]  /*6da0*/  @!P4 HADD2.F32 R186, -RZ, R128.H1_H1 ;  /* 0x30000080ffbac230 */ /* 0x000fe20000004100 */
[----:B------:R1:W5:Y:S01]  /*6db0*/  LDL.LU R106, [R1+0x4f0] ;  /* 0x0004f000016a7983 */ /* 0x0003620000300800 */
[----:B------:R-:W-:-:S03]  /*6dc0*/  @!P4 FMUL R185, R187, R124 ;  /* 0x0000007cbbb9c220 */ /* 0x000fc60000400000 */
[----:B------:R-:W3:Y:S01]  /*6dd0*/  @!P0 LDG.E.64 R124, desc[UR4][R112.64+0x3d00] ;  /* 0x003d0004707c8981 */ /* 0x000ee2000c1e1b00 */
[----:B------:R-:W-:Y:S01]  /*6de0*/  FADD R128, R127, R195 ;  /* 0x000000c37f807221 */ /* 0x000fe20000000000 */
[----:B------:R-:W-:Y:S02]  /*6df0*/  @!P4 FMUL R192, R184, R126 ;  /* 0x0000007eb8c0c220 */ /* 0x000fe40000400000 */
[----:B------:R-:W3:Y:S01]  /*6e00*/  @!P0 LDG.E.64 R126, desc[UR4][R114.64+0x3d00] ;  /* 0x003d0004727e8981 */ /* 0x000ee2000c1e1b00 */
[----:B------:R-:W-:Y:S01]  /*6e10*/  FADD R128, R128, R194 ;  /* 0x000000c280807221 */ /* 0x000fe20000000000 */
[----:B------:R-:W-:Y:S02]  /*6e20*/  @!P4 HADD2.F32 R130, -RZ, R130.H1_H1 ;  /* 0x30000082ff82c230 */ /* 0x000fe40000004100 */
[----:B------:R-:W-:Y:S02]  /*6e30*/  @!P4 HADD2.F32 R183, -RZ, R129.H1_H1 ;  /* 0x30000081ffb7c230 */ /* 0x000fe40000004100 */
[----:B------:R-:W-:Y:S01]  /*6e40*/  FADD R128, R128, R108 ;  /* 0x0000006c80807221 */ /* 0x000fe20000000000 */
[----:B------:R-:W-:Y:S01]  /*6e50*/  @!P4 HADD2.F32 R131, -RZ, R131.H1_H1 ;  /* 0x30000083ff83c230 */ /* 0x000fe20000004100 */
[----:B------:R-:W-:Y:S01]  /*6e60*/  MOV R196, RZ ;  /* 0x000000ff00c47202 */ /* 0x000fe20000000f00 */
[----:B------:R1:W5:Y:S01]  /*6e70*/  LDL.LU R107, [R1+0x4ec] ;  /* 0x0004ec00016b7983 */ /* 0x0003620000300800 */
[----:B------:R-:W-:Y:S01]  /*6e80*/  FADD R128, R128, R197 ;  /* 0x000000c580807221 */ /* 0x000fe20000000000 */
[----:B------:R-:W-:Y:S01]  /*6e90*/  IADD3 R129, R110, 0x1f00, RZ ;  /* 0x00001f006e817810 */ /* 0x000fe20007ffe0ff */
[----:B------:R-:W-:Y:S01]  /*6ea0*/  @!P4 FMUL R193, R186, R130 ;  /* 0x00000082bac1c220 */ /* 0x000fe20000400000 */
[----:B------:R-:W-:Y:S01]  /*6eb0*/  CS2R R194, SRZ ;  /* 0x0000000000c27805 */ /* 0x000fe2000001ff00 */
[----:B------:R-:W-:Y:S01]  /*6ec0*/  FADD R128, R128, R250 ;  /* 0x000000fa80807221 */ /* 0x000fe20000000000 */
[----:B------:R-:W-:Y:S01]  /*6ed0*/  @!P4 FMUL R196, R183, R131 ;  /* 0x00000083b7c4c220 */ /* 0x000fe20000400000 */
[----:B------:R1:W5:Y:S02]  /*6ee0*/  LDL.LU R108, [R1+0x4e8] ;  /* 0x0004e800016c7983 */ /* 0x0003640000300800 */
[----:B------:R-:W-:-:S04]  /*6ef0*/  FADD R128, R128, R226 ;  /* 0x000000e280807221 */ /* 0x000fc80000000000 */
[----:B------:R-:W-:Y:S01]  /*6f00*/  FADD R128, R128, R225 ;  /* 0x000000e180807221 */ /* 0x000fe20000000000 */
[--C-:B------:R-:W-:Y:S01]  /*6f10*/  @!P6 HADD2.F32 R195, -RZ, R132.reuse.H0_H0 ;  /* 0x20000084ffc3e230 */ /* 0x100fe20000004100 */
[----:B------:R-:W-:Y:S01]  /*6f20*/  ISETP.GE.AND P4, PT, R129, R199, PT ;  /* 0x000000c78100720c */ /* 0x000fe20003f86270 */
[----:B------:R-:W-:Y:S02]  /*6f30*/  @!P6 HADD2.F32 R194, -RZ, R132.H1_H1 ;  /* 0x30000084ffc2e230 */ /* 0x000fe40000004100 */
[----:B------:R-:W-:Y:S01]  /*6f40*/  FADD R130, R128, R224 ;  /* 0x000000e080827221 */ /* 0x000fe20000000000 */
[----:B------:R-:W-:Y:S01]  /*6f50*/  HFMA2.MMA R132, -RZ, RZ, 0, 0 ;  /* 0x00000000ff847435 */ /* 0x000fe200000001ff */
[----:B------:R-:W-:Y:S02]  /*6f60*/  MOV R197, RZ ;  /* 0x000000ff00c57202 */ /* 0x000fe40000000f00 */
[----:B------:R-:W-:Y:S01]  /*6f70*/  FADD R130, R130, R223 ;  /* 0x000000df82827221 */ /* 0x000fe20000000000 */
[----:B------:R-:W-:-:S02]  /*6f80*/  @!P6 HADD2.F32 R197, -RZ, R133.H1_H1 ;  /* 0x30000085ffc5e230 */ /* 0x000fc40000004100 */
[----:B------:R-:W-:Y:S01]  /*6f90*/  @!P6 HADD2.F32 R132, -RZ, R133.H0_H0 ;  /* 0x20000085ff84e230 */ /* 0x000fe20000004100 */
[----:B------:R-:W-:Y:S01]  /*6fa0*/  HFMA2.MMA R133, -RZ, RZ, 0, 0 ;  /* 0x00000000ff857435 */ /* 0x000fe200000001ff */
[--C-:B------:R-:W-:Y:S02]  /*6fb0*/  @!P6 HADD2.F32 R128, -RZ, R134.reuse.H0_H0 ;  /* 0x20000086ff80e230 */ /* 0x100fe40000004100 */
[----:B------:R-:W-:Y:S01]  /*6fc0*/  FADD R130, R130, R198 ;  /* 0x000000c682827221 */ /* 0x000fe20000000000 */
[----:B------:R0:W-:Y:S01]  /*6fd0*/  STL [R1+0x468], R129 ;  /* 0x0004688101007387 */ /* 0x0001e20000100800 */
[----:B------:R-:W-:Y:S02]  /*6fe0*/  @!P6 HADD2.F32 R134, -RZ, R134.H1_H1 ;  /* 0x30000086ff86e230 */ /* 0x000fe40000004100 */
[----:B------:R-:W-:Y:S01]  /*6ff0*/  FADD R130, R130, R201 ;  /* 0x000000c982827221 */ /* 0x000fe20000000000 */
[----:B------:R-:W-:Y:S01]  /*7000*/  @!P6 FMUL R133, R195, R128 ;  /* 0x00000080c385e220 */ /* 0x000fe20000400000 */
[----:B------:R-:W-:Y:S01]  /*7010*/  MOV R198, RZ ;  /* 0x000000ff00c67202 */ /* 0x000fe20000000f00 */
[----:B------:R-:W-:Y:S01]  /*7020*/  @!P6 FMUL R198, R194, R134 ;  /* 0x00000086c2c6e220 */ /* 0x000fe20000400000 */
[----:B------:R-:W-:Y:S01]  /*7030*/  FADD R201, R130, R200 ;  /* 0x000000c882c97221 */ /* 0x000fe20000000000 */
[----:B0-----:R-:W3:Y:S01]  /*7040*/  @!P4 LDG.E.64 R128, desc[UR4][R112.64+0x3e00] ;  /* 0x003e00047080c981 */ /* 0x001ee2000c1e1b00 */
[----:B------:R-:W-:Y:S01]  /*7050*/  HFMA2.MMA R134, -RZ, RZ, 0, 0 ;  /* 0x00000000ff867435 */ /* 0x000fe200000001ff */
[----:B------:R-:W-:-:S02]  /*7060*/  @!P6 HADD2.F32 R200, -RZ, R135.H0_H0 ;  /* 0x20000087ffc8e230 */ /* 0x000fc40000004100 */
[----:B------:R-:W3:Y:S01]  /*7070*/  @!P4 LDG.E.64 R130, desc[UR4][R114.64+0x3e00] ;  /* 0x003e00047282c981 */ /* 0x000ee2000c1e1b00 */
[----:B------:R-:W-:Y:S02]  /*7080*/  FADD R201, R201, R222 ;  /* 0x000000dec9c97221 */ /* 0x000fe40000000000 */
[----:B------:R-:W-:Y:S02]  /*7090*/  @!P6 FMUL R134, R132, R200 ;  /* 0x000000c88486e220 */ /* 0x000fe40000400000 */
[----:B------:R-:W-:-:S04]  /*70a0*/  FADD R200, R201, R221 ;  /* 0x000000ddc9c87221 */ /* 0x000fc80000000000 */
[----:B------:R-:W-:Y:S01]  /*70b0*/  FADD R200, R200, R220 ;  /* 0x000000dcc8c87221 */ /* 0x000fe20000000000 */
[----:B------:R-:W-:-:S03]  /*70c0*/  @!P6 HADD2.F32 R201, -RZ, R135.H1_H1 ;  /* 0x30000087ffc9e230 */ /* 0x000fc60000004100 */
[----:B------:R-:W-:Y:S01]  /*70d0*/  FADD R200, R200, R219 ;  /* 0x000000dbc8c87221 */ /* 0x000fe20000000000 */
[----:B------:R-:W-:Y:S01]  /*70e0*/  MOV R135, RZ ;  /* 0x000000ff00877202 */ /* 0x000fe20000000f00 */
[----:B------:R-:W-:Y:S02]  /*70f0*/  @!P6 FMUL R135, R197, R201 ;  /* 0x000000c9c587e220 */ /* 0x000fe40000400000 */
[----:B------:R-:W-:Y:S01]  /*7100*/  FADD R200, R200, R218 ;  /* 0x000000dac8c87221 */ /* 0x000fe20000000000 */
[----:B------:R-:W-:-:S03]  /*7110*/  IADD3 R201, R110, 0x1f80, RZ ;  /* 0x00001f806ec97810 */ /* 0x000fc60007ffe0ff */
[----:B------:R-:W-:Y:S01]  /*7120*/  FADD R200, R200, R217 ;  /* 0x000000d9c8c87221 */ /* 0x000fe20000000000 */
[----:B------:R-:W-:-:S03]  /*7130*/  ISETP.GE.AND P6, PT, R201, R199, PT ;  /* 0x000000c7c900720c */ /* 0x000fc60003fc6270 */
[----:B------:R-:W-:Y:S01]  /*7140*/  FADD R199, R200, R216 ;  /* 0x000000d8c8c77221 */ /* 0x000fe20000000000 */
[----:B------:R0:W-:Y:S03]  /*7150*/  STL [R1+0x434], R201 ;  /* 0x000434c901007387 */ /* 0x0001e60000100800 */
[----:B------:R-:W-:Y:S01]  /*7160*/  FADD R199, R199, R215 ;  /* 0x000000d7c7c77221 */ /* 0x000fe20000000000 */
[----:B------:R-:W-:-:S05]  /*7170*/  HFMA2.MMA R200, -RZ, RZ, 0, 0 ;  /* 0x00000000ffc87435 */ /* 0x000fca00000001ff */
[----:B------:R-:W3:Y:S01]  /*7180*/  @!P6 LDG.E.64 R112, desc[UR4][R112.64+0x3f00] ;  /* 0x003f00047070e981 */ /* 0x000ee2000c1e1b00 */
[----:B0-----:R-:W-:Y:S01]  /*7190*/  FADD R201, R199, R214 ;  /* 0x000000d6c7c97221 */ /* 0x001fe20000000000 */
[----:B------:R-:W-:Y:S02]  /*71a0*/  MOV R199, RZ ;  /* 0x000000ff00c77202 */ /* 0x000fe40000000f00 */
[----:B------:R-:W3:Y:S01]  /*71b0*/  @!P6 LDG.E.64 R114, desc[UR4][R114.64+0x3f00] ;  /* 0x003f00047272e981 */ /* 0x000ee2000c1e1b00 */
[----:B------:R-:W-:Y:S01]  /*71c0*/  FADD R201, R201, R213 ;  /* 0x000000d5c9c97221 */ /* 0x000fe20000000000 */
[--C-:B----4-:R-:W-:Y:S02]  /*71d0*/  @!P5 HADD2.F32 R200, -RZ, R136.reuse.H0_H0 ;  /* 0x20000088ffc8d230 */ /* 0x110fe40000004100 */
[----:B------:R-:W-:Y:S02]  /*71e0*/  @!P5 HADD2.F32 R199, -RZ, R136.H1_H1 ;  /* 0x30000088ffc7d230 */ /* 0x000fe40000004100 */
[----:B------:R-:W-:Y:S01]  /*71f0*/  FADD R136, R201, R212 ;  /* 0x000000d4c9887221 */ /* 0x000fe20000000000 */
[----:B------:R-:W-:-:S03]  /*7200*/  HFMA2.MMA R201, -RZ, RZ, 0, 0 ;  /* 0x00000000ffc97435 */ /* 0x000fc600000001ff */
[----:B------:R-:W-:Y:S01]  /*7210*/  FADD R202, R136, R202 ;  /* 0x000000ca88ca7221 */ /* 0x000fe20000000000 */
[----:B------:R-:W-:-:S03]  /*7220*/  MOV R136, RZ ;  /* 0x000000ff00887202 */ /* 0x000fc60000000f00 */
[----:B------:R-:W-:Y:S01]  /*7230*/  FADD R202, R202, R211 ;  /* 0x000000d3caca7221 */ /* 0x000fe20000000000 */
[--C-:B------:R-:W-:Y:S02]  /*7240*/  @!P5 HADD2.F32 R201, -RZ, R137.reuse.H0_H0 ;  /* 0x20000089ffc9d230 */ /* 0x100fe40000004100 */
[----:B------:R-:W-:Y:S02]  /*7250*/  @!P5 HADD2.F32 R136, -RZ, R137.H1_H1 ;  /* 0x30000089ff88d230 */ /* 0x000fe40000004100 */
[----:B------:R-:W-:Y:S01]  /*7260*/  FADD R203, R202, R203 ;  /* 0x000000cbcacb7221 */ /* 0x000fe20000000000 */
[----:B------:R-:W-:Y:S01]  /*7270*/  HFMA2.MMA R137, -RZ, RZ, 0, 0 ;  /* 0x00000000ff897435 */ /* 0x000fe200000001ff */
[----:B------:R-:W-:Y:S02]  /*7280*/  @!P5 HADD2.F32 R202, -RZ, R138.H0_H0 ;  /* 0x2000008affcad230 */ /* 0x000fe40000004100 */
[----:B------:R-:W-:-:S03]  /*7290*/  FADD R203, R203, R210 ;  /* 0x000000d2cbcb7221 */ /* 0x000fc60000000000 */
[----:B------:R-:W-:Y:S01]  /*72a0*/  @!P5 FMUL R137, R200, R202 ;  /* 0x000000cac889d220 */ /* 0x000fe20000400000 */
[----:B------:R-:W-:Y:S01]  /*72b0*/  FADD R202, R203, R209 ;  /* 0x000000d1cbca7221 */ /* 0x000fe20000000000 */
[----:B------:R-:W-:-:S03]  /*72c0*/  @!P5 HADD2.F32 R203, -RZ, R138.H1_H1 ;  /* 0x3000008affcbd230 */ /* 0x000fc60000004100 */
[----:B------:R-:W-:Y:S01]  /*72d0*/  FADD R202, R202, R208 ;  /* 0x000000d0caca7221 */ /* 0x000fe20000000000 */
[----:B------:R-:W-:Y:S01]  /*72e0*/  MOV R138, RZ ;  /* 0x000000ff008a7202 */ /* 0x000fe20000000f00 */
[----:B------:R-:W-:Y:S02]  /*72f0*/  @!P5 FMUL R138, R199, R203 ;  /* 0x000000cbc78ad220 */ /* 0x000fe40000400000 */
[----:B------:R-:W-:Y:S01]  /*7300*/  FADD R204, R202, R204 ;  /* 0x000000cccacc7221 */ /* 0x000fe20000000000 */
[----:B------:R-:W-:Y:S01]  /*7310*/  HFMA2.MMA R202, -RZ, RZ, 0, 0 ;  /* 0x00000000ffca7435 */ /* 0x000fe200000001ff */
[----:B------:R-:W-:Y:S02]  /*7320*/  @!P5 HADD2.F32 R203, -RZ, R139.H0_H0 ;  /* 0x2000008bffcbd230 */ /* 0x000fe40000004100 */
[----:B------:R-:W-:-:S03]  /*7330*/  FADD R204, R204, R207 ;  /* 0x000000cfcccc7221 */ /* 0x000fc60000000000 */
[----:B------:R-:W-:Y:S01]  /*7340*/  @!P5 FMUL R202, R201, R203 ;  /* 0x000000cbc9cad220 */ /* 0x000fe20000400000 */
[----:B------:R-:W-:-:S04]  /*7350*/  FADD R203, R204, R206 ;  /* 0x000000cecccb7221 */ /* 0x000fc80000000000 */
[----:B------:R-:W-:-:S04]  /*7360*/  FADD R203, R203, R205 ;  /* 0x000000cdcbcb7221 */ /* 0x000fc80000000000 */
[----:B------:R-:W-:Y:S01]  /*7370*/  FADD R205, R203, R251 ;  /* 0x000000fbcbcd7221 */ /* 0x000fe20000000000 */
[----:B------:R-:W-:-:S03]  /*7380*/  @!P5 HADD2.F32 R204, -RZ, R139.H1_H1 ;  /* 0x3000008bffccd230 */ /* 0x000fc60000004100 */
[----:B------:R-:W-:Y:S01]  /*7390*/  FADD R205, R205, R252 ;  /* 0x000000fccdcd7221 */ /* 0x000fe20000000000 */
[----:B------:R-:W-:-:S03]  /*73a0*/  HFMA2.MMA R203, -RZ, RZ, 0, 0 ;  /* 0x00000000ffcb7435 */ /* 0x000fc600000001ff */
[----:B------:R-:W-:Y:S01]  /*73b0*/  FADD R206, R205, R109 ;  /* 0x0000006dcdce7221 */ /* 0x000fe20000000000 */
[----:B------:R-:W-:Y:S01]  /*73c0*/  MOV R139, RZ ;  /* 0x000000ff008b7202 */ /* 0x000fe20000000f00 */
[----:B------:R-:W-:Y:S01]  /*73d0*/  HFMA2.MMA R205, -RZ, RZ, 0, 0 ;  /* 0x00000000ffcd7435 */ /* 0x000fe200000001ff */
[----:B------:R-:W-:Y:S01]  /*73e0*/  @!P5 FMUL R139, R136, R204 ;  /* 0x000000cc888bd220 */ /* 0x000fe20000400000 */
[----:B------:R-:W-:Y:S01]  /*73f0*/  FADD R206, R206, R249 ;  /* 0x000000f9cece7221 */ /* 0x000fe20000000000 */
[----:B------:R-:W-:Y:S01]  /*7400*/  MOV R204, RZ ;  /* 0x000000ff00cc7202 */ /* 0x000fe20000000f00 */
[--C-:B--2---:R-:W-:Y:S02]  /*7410*/  @!P3 HADD2.F32 R203, -RZ, R140.reuse.H0_H0 ;  /* 0x2000008cffcbb230 */ /* 0x104fe40000004100 */
[----:B------:R-:W-:Y:S01]  /*7420*/  @!P3 HADD2.F32 R204, -RZ, R140.H1_H1 ;  /* 0x3000008cffccb230 */ /* 0x000fe20000004100 */
[----:B------:R-:W-:Y:S01]  /*7430*/  MOV R140, RZ ;  /* 0x000000ff008c7202 */ /* 0x000fe20000000f00 */
[----:B------:R-:W-:-:S02]  /*7440*/  @!P3 HADD2.F32 R205, -RZ, R141.H0_H0 ;  /* 0x2000008dffcdb230 */ /* 0x000fc40000004100 */
        /* <DEDUP_REMOVED lines=8> */
[----:B------:R-:W-:-:S04]  /*74d0*/  FADD R142, R207, R236 ;  /* 0x000000eccf8e7221 */ /* 0x000fc80000000000 */
[----:B------:R-:W-:Y:S01]  /*74e0*/  FADD R207, R142, R237 ;  /* 0x000000ed8ecf7221 */ /* 0x000fe20000000000 */
[----:B------:R-:W-:-:S03]  /*74f0*/  MOV R206, RZ ;  /* 0x000000ff00ce7202 */ /* 0x000fc60000000f00 */
[----:B------:R-:W-:Y:S01]  /*7500*/  FADD R207, R207, R238 ;  /* 0x000000eecfcf7221 */ /* 0x000fe20000000000 */
[----:B------:R-:W-:Y:S01]  /*7510*/  @!P3 FMUL R206, R204, R208 ;  /* 0x000000d0ccceb220 */ /* 0x000fe20000400000 */
[----:B------:R-:W-:Y:S01]  /*7520*/  HFMA2.MMA R142, -RZ, RZ, 0, 0 ;  /* 0x00000000ff8e7435 */ /* 0x000fe200000001ff */
[--C-:B------:R-:W-:Y:S02]  /*7530*/  @!P3 HADD2.F32 R208, -RZ, R143.reuse.H0_H0 ;  /* 0x2000008fffd0b230 */ /* 0x100fe40000004100 */
[----:B------:R-:W-:Y:S01]  /*7540*/  FADD R207, R207, R7 ;  /* 0x00000007cfcf7221 */ /* 0x000fe20000000000 */
[----:B------:R-:W-:-:S03]  /*7550*/  @!P3 HADD2.F32 R209, -RZ, R143.H1_H1 ;  /* 0x3000008fffd1b230 */ /* 0x000fc60000004100 */
[----:B------:R-:W-:Y:S01]  /*7560*/  FADD R143, R207, R232 ;  /* 0x000000e8cf8f7221 */ /* 0x000fe20000000000 */
[----:B------:R-:W-:Y:S01]  /*7570*/  @!P3 FMUL R142, R205, R208 ;  /* 0x000000d0cd8eb220 */ /* 0x000fe20000400000 */
[----:B------:R-:W-:Y:S01]  /*7580*/  MOV R208, RZ ;  /* 0x000000ff00d07202 */ /* 0x000fe20000000f00 */
[----:B------:R-:W-:Y:S01]  /*7590*/  @!P3 FMUL R208, R140, R209 ;  /* 0x000000d18cd0b220 */ /* 0x000fe20000400000 */
[----:B------:R-:W-:-:S04]  /*75a0*/  FADD R209, R143, R233 ;  /* 0x000000e98fd17221 */ /* 0x000fc80000000000 */
[----:B------:R-:W-:Y:S01]  /*75b0*/  FADD R209, R209, R234 ;  /* 0x000000ead1d17221 */ /* 0x000fe20000000000 */
[----:B------:R-:W-:-:S03]  /*75c0*/  HFMA2.MMA R207, -RZ, RZ, 0, 0 ;  /* 0x00000000ffcf7435 */ /* 0x000fc600000001ff */
[----:B------:R-:W-:Y:S01]  /*75d0*/  FADD R210, R209, R4 ;  /* 0x00000004d1d27221 */ /* 0x000fe20000000000 */
[----:B------:R-:W-:Y:S01]  /*75e0*/  HFMA2.MMA R209, -RZ, RZ, 0, 0 ;  /* 0x00000000ffd17435 */ /* 0x000fe200000001ff */
[----:B------:R-:W-:Y:S02]  /*75f0*/  MOV R143, RZ ;  /* 0x000000ff008f7202 */ /* 0x000fe40000000f00 */
[----:B------:R-:W-:Y:S01]  /*7600*/  FADD R210, R210, R0 ;  /* 0x00000000d2d27221 */ /* 0x000fe20000000000 */
[--C-:B------:R-:W-:Y:S02]  /*7610*/  @!P2 HADD2.F32 R207, -RZ, R116.reuse.H0_H0 ;  /* 0x20000074ffcfa230 */ /* 0x100fe40000004100 */
[----:B------:R-:W-:Y:S01]  /*7620*/  @!P2 HADD2.F32 R143, -RZ, R116.H1_H1 ;  /* 0x30000074ff8fa230 */ /* 0x000fe20000004100 */
[----:B------:R-:W-:Y:S01]  /*7630*/  MOV R116, RZ ;  /* 0x000000ff00747202 */ /* 0x000fe20000000f00 */
[--C-:B------:R-:W-:Y:S02]  /*7640*/  @!P2 HADD2.F32 R209, -RZ, R117.reuse.H0_H0 ;  /* 0x20000075ffd1a230 */ /* 0x100fe40000004100 */
[----:B------:R-:W-:Y:S01]  /*7650*/  FADD R210, R210, R151 ;  /* 0x00000097d2d27221 */ /* 0x000fe20000000000 */
[----:B------:R-:W-:Y:S01]  /*7660*/  @!P2 HADD2.F32 R116, -RZ, R117.H1_H1 ;  /* 0x30000075ff74a230 */ /* 0x000fe20000004100 */
[----:B------:R-:W-:Y:S01]  /*7670*/  HFMA2.MMA R117, -RZ, RZ, 0, 0 ;  /* 0x00000000ff757435 */ /* 0x000fe200000001ff */
[----:B------:R-:W-:-:S02]  /*7680*/  @!P2 HADD2.F32 R211, -RZ, R118.H0_H0 ;  /* 0x20000076ffd3a230 */ /* 0x000fc40000004100 */
        /* <DEDUP_REMOVED lines=17> */
[----:B------:R-:W-:Y:S01]  /*77a0*/  FADD R213, R119, R167 ;  /* 0x000000a777d57221 */ /* 0x000fe20000000000 */
[----:B------:R-:W-:-:S03]  /*77b0*/  HFMA2.MMA R211, -RZ, RZ, 0, 0 ;  /* 0x00000000ffd37435 */ /* 0x000fc600000001ff */
[----:B------:R-:W-:Y:S01]  /*77c0*/  FADD R213, R213, R166 ;  /* 0x000000a6d5d57221 */ /* 0x000fe20000000000 */
[----:B------:R-:W-:Y:S01]  /*77d0*/  MOV R119, RZ ;  /* 0x000000ff00777202 */ /* 0x000fe20000000f00 */
[--C-:B---3--:R-:W-:Y:S02]  /*77e0*/  @!P1 HADD2.F32 R211, -RZ, R120.reuse.H0_H0 ;  /* 0x20000078ffd39230 */ /* 0x108fe40000004100 */
[----:B------:R-:W-:Y:S01]  /*77f0*/  FADD R214, R213, R163 ;  /* 0x000000a3d5d67221 */ /* 0x000fe20000000000 */
[----:B------:R-:W-:Y:S01]  /*7800*/  @!P1 HADD2.F32 R119, -RZ, R120.H1_H1 ;  /* 0x30000078ff779230 */ /* 0x000fe20000004100 */
[----:B------:R-:W-:Y:S02]  /*7810*/  HFMA2.MMA R120, -RZ, RZ, 0, 0 ;  /* 0x00000000ff787435 */ /* 0x000fe400000001ff */
[----:B------:R-:W-:Y:S01]  /*7820*/  FADD R214, R214, R168 ;  /* 0x000000a8d6d67221 */ /* 0x000fe20000000000 */
[----:B------:R-:W-:Y:S01]  /*7830*/  MOV R213, RZ ;  /* 0x000000ff00d57202 */ /* 0x000fe20000000f00 */
[----:B------:R-:W-:-:S02]  /*7840*/  @!P1 HADD2.F32 R213, -RZ, R121.H1_H1 ;  /* 0x30000079ffd59230 */ /* 0x000fc40000004100 */
[----:B------:R-:W-:Y:S02]  /*7850*/  @!P1 HADD2.F32 R120, -RZ, R121.H0_H0 ;  /* 0x20000079ff789230 */ /* 0x000fe40000004100 */
[----:B------:R-:W-:Y:S01]  /*7860*/  FADD R214, R214, R175 ;  /* 0x000000afd6d67221 */ /* 0x000fe20000000000 */
        /* <DEDUP_REMOVED lines=55> */
[----:B------:R-:W-:-:S03]  /*7be0*/  HFMA2.MMA R221, -RZ, RZ, 0, 0 ;  /* 0x00000000ffdd7435 */ /* 0x000fc600000001ff */
[----:B------:R-:W-:Y:S01]  /*7bf0*/  FADD R222, R222, R206 ;  /* 0x000000cedede7221 */ /* 0x000fe20000000000 */
[----:B------:R-:W-:Y:S01]  /*7c00*/  MOV R127, RZ ;  /* 0x000000ff007f7202 */ /* 0x000fe20000000f00 */
[--C-:B------:R-:W-:Y:S02]  /*7c10*/  @!P4 HADD2.F32 R219, -RZ, R128.reuse.H0_H0 ;  /* 0x20000080ffdbc230 */ /* 0x100fe40000004100 */
[----:B------:R-:W-:Y:S02]  /*7c20*/  @!P4 HADD2.F32 R127, -RZ, R128.H1_H1 ;  /* 0x30000080ff7fc230 */ /* 0x000fe40000004100 */
[----:B------:R-:W-:Y:S01]  /*7c30*/  FADD R222, R222, R142 ;  /* 0x0000008edede7221 */ /* 0x000fe20000000000 */
[----:B------:R-:W-:Y:S01]  /*7c40*/  MOV R128, RZ ;  /* 0x000000ff00807202 */ /* 0x000fe20000000f00 */
[--C-:B------:R-:W-:Y:S02]  /*7c50*/  @!P4 HADD2.F32 R221, -RZ, R129.reuse.H0_H0 ;  /* 0x20000081ffddc230 */ /* 0x100fe40000004100 */
[----:B------:R-:W-:Y:S01]  /*7c60*/  @!P4 HADD2.F32 R128, -RZ, R129.H1_H1 ;  /* 0x30000081ff80c230 */ /* 0x000fe20000004100 */
[----:B------:R-:W-:Y:S01]  /*7c70*/  HFMA2.MMA R129, -RZ, RZ, 0, 0 ;  /* 0x00000000ff817435 */ /* 0x000fe200000001ff */
[----:B------:R-:W-:-:S02]  /*7c80*/  @!P4 HADD2.F32 R223, -RZ, R130.H0_H0 ;  /* 0x20000082ffdfc230 */ /* 0x000fc40000004100 */
        /* <DEDUP_REMOVED lines=58> */
[----:B------:R-:W-:Y:S01]  /*8030*/  ISETP.GE.AND P0, PT, R144, 0x1, PT ;  /* 0x000000019000780c */ /* 0x000fe20003f06270 */
[----:B0-----:R-:W-:Y:S02]  /*8040*/  FADD R250, R250, R109 ;  /* 0x0000006dfafa7221 */ /* 0x001fe40000000000 */
[----:B------:R1:W5:Y:S04]  /*8050*/  LDL.LU R109, [R1+0x4e4] ;  /* 0x0004e400016d7983 */ /* 0x0003680000300800 */
[----:B------:R-:W0:Y:S04]  /*8060*/  SHFL.BFLY PT, R144, R250, 0x1, 0x1f ;  /* 0x0c201f00fa907f89 */ /* 0x000e2800000e0000 */
[----:B0-----:R0:W-:Y:S04]  /*8070*/  STL [R1+0x5c], R144 ;  /* 0x00005c9001007387 */ /* 0x0011e80000100800 */
[----:B0-----:R1:W5:Y:S01]  /*8080*/  LDL.LU R144, [R1+0x4e0] ;  /* 0x0004e00001907983 */ /* 0x0013620000300800 */
[----:B------:R-:W-:Y:S05]  /*8090*/  @!P0 EXIT ;  /* 0x000000000000894d */ /* 0x000fea0003800000 */
[----:B------:R0:W-:Y:S01]  /*80a0*/  STL [R1+0x4e0], R0 ;  /* 0x0004e00001007387 */ /* 0x0001e20000100800 */
[----:B------:R-:W-:Y:S01]  /*80b0*/  ULDC.64 UR6, c[0x0][0x210] ;  /* 0x0000840000067ab9 */ /* 0x000fe20000000a00 */
[----:B0-----:R-:W0:Y:S02]  /*80c0*/  LDC R0, c[0x0][0x230] ;  /* 0x00008c00ff007b82 */ /* 0x001e240000000800 */
[----:B0-----:R-:W-:Y:S02]  /*80d0*/  ISETP.GE.AND P0, PT, R110, R0, PT ;  /* 0x000000006e00720c */ /* 0x001fe40003f06270 */
[----:B------:R0:W5:Y:S02]  /*80e0*/  LDL.LU R0, [R1+0x4e0] ;  /* 0x0004e00001007983 */ /* 0x0001640000300800 */
[----:B-----5:R-:W-:Y:S02]  /*80f0*/  IADD3 R110, P1, R144, UR6, RZ ;  /* 0x00000006906e7c10 */ /* 0x020fe4000ff3e0ff */
[----:B------:R-:W2:Y:S02]  /*8100*/  LDL.LU R144, [R1+0x5c] ;  /* 0x00005c0001907983 */ /* 0x000ea40000300800 */
[----:B------:R-:W-:Y:S01]  /*8110*/  IADD3.X R111, R109, UR7, RZ, P1, !PT ;  /* 0x000000076d6f7c10 */ /* 0x000fe20008ffe4ff */
[----:B------:R-:W-:Y:S01]  /*8120*/  BSSY B0, `(.L_x_6422) ;  /* 0x000000f000007945 */ /* 0x000fe20003800000 */
[----:B--2---:R-:W-:-:S03]  /*8130*/  FADD R144, R250, R144 ;  /* 0x00000090fa907221 */ /* 0x004fc60000000000 */
[----:B0-----:R-:W-:Y:S05]  /*8140*/  @P0 BRA `(.L_x_6423) ;  /* 0x0000000000300947 */ /* 0x001fea0003800000 */
        /* <DEDUP_REMOVED lines=12> */
.L_x_6423:
[----:B------:R-:W-:Y:S05]  /*8210*/  BSYNC B0 ;  /* 0x0000000000007941 */ /* 0x000fea0003800000 */
.L_x_6422:
[----:B0-----:R-:W2:Y:S01]  /*8220*/  LDL.LU R102, [R1+0x438] ;  /* 0x0004380001667983 */ /* 0x001ea20000300800 */
        /* <DEDUP_REMOVED lines=16> */
.L_x_6425:
[----:B------:R-:W-:Y:S05]  /*8330*/  BSYNC B0 ;  /* 0x0000000000007941 */ /* 0x000fea0003800000 */
.L_x_6424:
        /* <DEDUP_REMOVED lines=16> */
.L_x_6427:
[----:B------:R-:W-:Y:S05]  /*8440*/  BSYNC B0 ;  /* 0x0000000000007941 */ /* 0x000fea0003800000 */
.L_x_6426:
[----:B0-----:R-:W3:Y:S04]  /*8450*/  LDL.LU R94, [R1+0x440] ;  /* 0x00044000015e7983 */ /* 0x001ee80000300800 */
        /* <DEDUP_REMOVED lines=9> */
[----:B------:R-:W0:Y:S01]  /*84f0*/  S2R R86, SR_TID.X ;  /* 0x0000000000567919 */ /* 0x000e220000002100 */
        /* <DEDUP_REMOVED lines=25> */
.L_x_6429:
[----:B------:R-:W-:Y:S05]  /*8690*/  BSYNC B0 ;  /* 0x0000000000007941 */ /* 0x000fea0003800000 */
.L_x_6428:
        /* <DEDUP_REMOVED lines=16> */
.L_x_6431:
[----:B------:R-:W-:Y:S05]  /*87a0*/  BSYNC B0 ;  /* 0x0000000000007941 */ /* 0x000fea0003800000 */
.L_x_6430:
        /* <DEDUP_REMOVED lines=16> */
.L_x_6433:
[----:B------:R-:W-:Y:S05]  /*88b0*/  BSYNC B0 ;  /* 0x0000000000007941 */ /* 0x000fea0003800000 */
.L_x_6432:
        /* <DEDUP_REMOVED lines=16> */
.L_x_6435:
[----:B------:R-:W-:Y:S05]  /*89c0*/  BSYNC B0 ;  /* 0x0000000000007941 */ /* 0x000fea0003800000 */
.L_x_6434:
        /* <DEDUP_REMOVED lines=16> */
.L_x_6437:
[----:B------:R-:W-:Y:S05]  /*8ad0*/  BSYNC B0 ;  /* 0x0000000000007941 */ /* 0x000fea0003800000 */
.L_x_6436:
        /* <DEDUP_REMOVED lines=16> */
.L_x_6439:
[----:B------:R-:W-:Y:S05]  /*8be0*/  BSYNC B0 ;  /* 0x0000000000007941 */ /* 0x000fea0003800000 */
.L_x_6438:
        /* <DEDUP_REMOVED lines=18> */
.L_x_6441:
[----:B------:R-:W-:Y:S05]  /*8d10*/  BSYNC B0 ;  /* 0x0000000000007941 */ /* 0x000fea0003800000 */
.L_x_6440:
        /* <DEDUP_REMOVED lines=17> */
.L_x_6443:
[----:B------:R-:W-:Y:S05]  /*8e30*/  BSYNC B0 ;  /* 0x0000000000007941 */ /* 0x000fea0003800000 */
.L_x_6442:
        /* <DEDUP_REMOVED lines=16> */
.L_x_6445:
[----:B------:R-:W-:Y:S05]  /*8f40*/  BSYNC B0 ;  /* 0x0000000000007941 */ /* 0x000fea0003800000 */
.L_x_6444:
        /* <DEDUP_REMOVED lines=18> */
.L_x_6447:
[----:B------:R-:W-:Y:S05]  /*9070*/  BSYNC B0 ;  /* 0x0000000000007941 */ /* 0x000fea0003800000 */
.L_x_6446:
[----:B------:R-:W5:Y:S01]  /*9080*/  LDL.LU R9, [R1+0x4c4] ;  /* 0x0004c40001097983 */ /* 0x000f620000300800 */
[----:B------:R-:W-:Y:S01]  /*9090*/  BSSY B0, `(.L_x_6448) ;  /* 0x0000016000007945 */ /* 0x000fe20003800000 */
[----:B-----5:R-:W-:-:S03]  /*90a0*/  ISETP.GE.AND P4, PT, R9, R101, PT ;  /* 0x000000650900720c */ /* 0x020fc60003f86270 */
[----:B------:R-:W-:Y:S10]  /*90b0*/  @P5 BRA `(.L_x_6449) ;  /* 0x00000000004c5947 */ /* 0x000ff40003800000 */
[----:B0-----:R-:W5:Y:S01]  /*90c0*/  LDL.LU R15, [R1+0x1a0] ;  /* 0x0001a000010f7983 */ /* 0x001f620000300800 */
[----:B------:R-:W-:-:S03]  /*90d0*/  ULDC UR6, c[0x0][0x228] ;  /* 0x00008a0000067ab9 */ /* 0x000fc60000000800 */
        /* <DEDUP_REMOVED lines=17> */
.L_x_6449:
[----:B------:R-:W-:Y:S05]  /*91f0*/  BSYNC B0 ;  /* 0x0000000000007941 */ /* 0x000fea0003800000 */
.L_x_6448:
[----:B------:R-:W5:Y:S01]  /*9200*/  LDL.LU R9, [R1+0x4c8] ;  /* 0x0004c80001097983 */ /* 0x000f620000300800 */
[----:B------:R-:W-:Y:S01]  /*9210*/  BSSY B0, `(.L_x_6450) ;  /* 0x0000017000007945 */ /* 0x000fe20003800000 */
[----:B-----5:R-:W-:-:S03]  /*9220*/  ISETP.GE.AND P5, PT, R9, R101, PT ;  /* 0x000000650900720c */ /* 0x020fc60003fa6270 */
[----:B------:R-:W-:Y:S10]  /*9230*/  @P3 BRA `(.L_x_6451) ;  /* 0x0000000000503947 */ /* 0x000ff40003800000 */
[----:B------:R-:W5:Y:S01]  /*9240*/  LDL.LU R16, [R1+0x1bc] ;  /* 0x0001bc0001107983 */ /* 0x000f620000300800 */
[----:B------:R-:W-:-:S03]  /*9250*/  ULDC UR6, c[0x0][0x228] ;  /* 0x00008a0000067ab9 */ /* 0x000fc60000000800 */
[----:B------:R-:W5:Y:S04]  /*9260*/  LDL.LU R9, [R1+0x1d0] ;  /* 0x0001d00001097983 */ /* 0x000f680000300800 */
[----:B0-----:R-:W2:Y:S04]  /*9270*/  LDL.LU R15, [R1+0x1a8] ;  /* 0x0001a800010f7983 */ /* 0x001ea80000300800 */
[----:B------:R-:W2:Y:S04]  /*9280*/  LDL.LU R10, [R1+0x1d8] ;  /* 0x0001d800010a7983 */ /* 0x000ea80000300800 */
[----:B------:R-:W3:Y:S04]  /*9290*/  LDL.LU R14, [R1+0x1c0] ;  /* 0x0001c000010e7983 */ /* 0x000ee80000300800 */
[----:B------:R-:W3:Y:S04]  /*92a0*/  LDL.LU R11, [R1+0x1ec] ;  /* 0x0001ec00010b7983 */ /* 0x000ee80000300800 */
[----:B------:R-:W4:Y:S04]  /*92b0*/  LDL.LU R13, [R1+0x1c8] ;  /* 0x0001c800010d7983 */ /* 0x000f280000300800 */
[----:B------:R-:W4:Y:S01]  /*92c0*/  LDL.LU R12, [R1+0x1f8] ;  /* 0x0001f800010c7983 */ /* 0x000f220000300800 */
[C---:B-----5:R-:W-:Y:S01]  /*92d0*/  FFMA R9, -R144.reuse, R9, R16 ;  /* 0x0000000990097223 */ /* 0x060fe20000000110 */
[----:B--2---:R-:W-:-:S04]  /*92e0*/  FFMA R10, -R144, R10, R15 ;  /* 0x0000000a900a7223 */ /* 0x004fc8000000010f */
[----:B------:R-:W-:Y:S01]  /*92f0*/  FMUL R10, R10, UR6 ;  /* 0x000000060a0a7c20 */ /* 0x000fe20008400000 */
[C---:B---3--:R-:W-:Y:S01]  /*9300*/  FFMA R11, -R144.reuse, R11, R14 ;  /* 0x0000000b900b7223 */ /* 0x048fe2000000010e */
[----:B----4-:R-:W-:Y:S01]  /*9310*/  FFMA R12, -R144, R12, R13 ;  /* 0x0000000c900c7223 */ /* 0x010fe2000000010d */
[----:B------:R-:W-:Y:S02]  /*9320*/  FMUL R13, R9, UR6 ;  /* 0x00000006090d7c20 */ /* 0x000fe40008400000 */
[----:B------:R-:W-:Y:S01]  /*9330*/  FMUL R9, R11, UR6 ;  /* 0x000000060b097c20 */ /* 0x000fe20008400000 */
[----:B------:R-:W-:Y:S02]  /*9340*/  FMUL R11, R12, UR6 ;  /* 0x000000060c0b7c20 */ /* 0x000fe40008400000 */
[----:B------:R-:W-:-:S03]  /*9350*/  F2FP.F16.F32.PACK_AB R10, R10, R13 ;  /* 0x0000000d0a0a723e */ /* 0x000fc600000000ff */
[----:B------:R-:W-:-:S05]  /*9360*/  F2FP.F16.F32.PACK_AB R11, R11, R9 ;  /* 0x000000090b0b723e */ /* 0x000fca00000000ff */
[----:B------:R0:W-:Y:S02]  /*9370*/  STG.E.64 desc[UR4][R110.64+0xe00], R10 ;  /* 0x000e000a6e007986 */ /* 0x0001e4000c101b04 */
.L_x_6451:
[----:B------:R-:W-:Y:S05]  /*9380*/  BSYNC B0 ;  /* 0x0000000000007941 */ /* 0x000fea0003800000 */
.L_x_6450:
[----:B------:R-:W5:Y:S01]  /*9390*/  LDL.LU R9, [R1+0x4cc] ;  /* 0x0004cc0001097983 */ /* 0x000f620000300800 */
[----:B------:R-:W-:Y:S01]  /*93a0*/  BSSY B0, `(.L_x_6452) ;  /* 0x0000016000007945 */ /* 0x000fe20003800000 */
[----:B-----5:R-:W-:-:S03]  /*93b0*/  ISETP.GE.AND P6, PT, R9, R101, PT ;  /* 0x000000650900720c */ /* 0x020fc60003fc6270 */
[----:B------:R-:W-:Y:S10]  /*93c0*/  @P0 BRA `(.L_x_6453) ;  /* 0x00000000004c0947 */ /* 0x000ff40003800000 */
[----:B0-----:R-:W5:Y:S01]  /*93d0*/  LDL.LU R15, [R1+0x1cc] ;  /* 0x0001cc00010f7983 */ /* 0x001f620000300800 */
[----:B------:R-:W-:-:S03]  /*93e0*/  ULDC UR6, c[0x0][0x228] ;  /* 0x00008a0000067ab9 */ /* 0x000fc60000000800 */
[----:B------:R-:W5:Y:S04]  /*93f0*/  LDL.LU R9, [R1+0x1e8] ;  /* 0x0001e80001097983 */ /* 0x000f680000300800 */
        /* <DEDUP_REMOVED lines=16> */
.L_x_6453:
[----:B------:R-:W-:Y:S05]  /*9500*/  BSYNC B0 ;  /* 0x0000000000007941 */ /* 0x000fea0003800000 */
.L_x_6452:
        /* <DEDUP_REMOVED lines=26> */
.L_x_6455:
[----:B------:R-:W-:Y:S05]  /*96b0*/  BSYNC B0 ;  /* 0x0000000000007941 */ /* 0x000fea0003800000 */
.L_x_6454:
        /* <DEDUP_REMOVED lines=27> */
.L_x_6457:
[----:B------:R-:W-:Y:S05]  /*9870*/  BSYNC B0 ;  /* 0x0000000000007941 */ /* 0x000fea0003800000 */
.L_x_6456:
        /* <DEDUP_REMOVED lines=24> */
.L_x_6459:
[----:B------:R-:W-:Y:S05]  /*9a00*/  BSYNC B0 ;  /* 0x0000000000007941 */ /* 0x000fea0003800000 */
.L_x_6458:
        /* <DEDUP_REMOVED lines=24> */
.L_x_6461:
[----:B------:R-:W-:Y:S05]  /*9b90*/  BSYNC B0 ;  /* 0x0000000000007941 */ /* 0x000fea0003800000 */
.L_x_6460:
        /* <DEDUP_REMOVED lines=24> */
.L_x_6463:
[----:B------:R-:W-:Y:S05]  /*9d20*/  BSYNC B0 ;  /* 0x0000000000007941 */ /* 0x000fea0003800000 */
.L_x_6462:
        /* <DEDUP_REMOVED lines=24> */
.L_x_6465:
[----:B------:R-:W-:Y:S05]  /*9eb0*/  BSYNC B0 ;  /* 0x0000000000007941 */ /* 0x000fea0003800000 */
.L_x_6464:
        /* <DEDUP_REMOVED lines=24> */
.L_x_6467:
[----:B------:R-:W-:Y:S05]  /*a040*/  BSYNC B0 ;  /* 0x0000000000007941 */ /* 0x000fea0003800000 */
.L_x_6466:
        /* <DEDUP_REMOVED lines=24> */
.L_x_6469:
[----:B------:R-:W-:Y:S05]  /*a1d0*/  BSYNC B0 ;  /* 0x0000000000007941 */ /* 0x000fea0003800000 */
.L_x_6468:
        /* <DEDUP_REMOVED lines=24> */
.L_x_6471:
[----:B------:R-:W-:Y:S05]  /*a360*/  BSYNC B0 ;  /* 0x0000000000007941 */ /* 0x000fea0003800000 */
.L_x_6470:
        /* <DEDUP_REMOVED lines=24> */
.L_x_6473:
[----:B------:R-:W-:Y:S05]  /*a4f0*/  BSYNC B0 ;  /* 0x0000000000007941 */ /* 0x000fea0003800000 */
.L_x_6472:
        /* <DEDUP_REMOVED lines=24> */
.L_x_6475:
[----:B------:R-:W-:Y:S05]  /*a680*/  BSYNC B0 ;  /* 0x0000000000007941 */ /* 0x000fea0003800000 */
.L_x_6474:
        /* <DEDUP_REMOVED lines=24> */
.L_x_6477:
[----:B------:R-:W-:Y:S05]  /*a810*/  BSYNC B0 ;  /* 0x0000000000007941 */ /* 0x000fea0003800000 */
.L_x_6476:
        /* <DEDUP_REMOVED lines=24> */
.L_x_6479:
[----:B------:R-:W-:Y:S05]  /*a9a0*/  BSYNC B0 ;  /* 0x0000000000007941 */ /* 0x000fea0003800000 */
.L_x_6478:
        /* <DEDUP_REMOVED lines=24> */
.L_x_6481:
[----:B------:R-:W-:Y:S05]  /*ab30*/  BSYNC B0 ;  /* 0x0000000000007941 */ /* 0x000fea0003800000 */
.L_x_6480:
        /* <DEDUP_REMOVED lines=21> */
[----:B------:R-:W-:-:S04]  /*ac90*/  F2FP.F16.F32.PACK_AB R8, R11, R10 ;  /* 0x0000000a0b08723e */ /* 0x000fc800000000ff */
[----:B------:R-:W-:-:S05]  /*aca0*/  F2FP.F16.F32.PACK_AB R9, R12, R9 ;  /* 0x000000090c09723e */ /* 0x000fca00000000ff */
[----:B------:R0:W-:Y:S02]  /*acb0*/  STG.E.64 desc[UR4][R110.64+0x1e00], R8 ;  /* 0x001e00086e007986 */ /* 0x0001e4000c101b04 */
.L_x_6483:
[----:B------:R-:W-:Y:S05]  /*acc0*/  BSYNC B0 ;  /* 0x0000000000007941 */ /* 0x000fea0003800000 */
.L_x_6482:
        /* <DEDUP_REMOVED lines=24> */
.L_x_6485:
[----:B------:R-:W-:Y:S05]  /*ae50*/  BSYNC B0 ;  /* 0x0000000000007941 */ /* 0x000fea0003800000 */
.L_x_6484:
        /* <DEDUP_REMOVED lines=24> */
.L_x_6487:
[----:B------:R-:W-:Y:S05]  /*afe0*/  BSYNC B0 ;  /* 0x0000000000007941 */ /* 0x000fea0003800000 */
.L_x_6486:
        /* <DEDUP_REMOVED lines=24> */
.L_x_6489:
[----:B------:R-:W-:Y:S05]  /*b170*/  BSYNC B0 ;  /* 0x0000000000007941 */ /* 0x000fea0003800000 */
.L_x_6488:
        /* <DEDUP_REMOVED lines=24> */
.L_x_6491:
[----:B------:R-:W-:Y:S05]  /*b300*/  BSYNC B0 ;  /* 0x0000000000007941 */ /* 0x000fea0003800000 */
.L_x_6490:
        /* <DEDUP_REMOVED lines=23> */
.L_x_6493:
[----:B------:R-:W-:Y:S05]  /*b480*/  BSYNC B0 ;  /* 0x0000000000007941 */ /* 0x000fea0003800000 */
.L_x_6492:
        /* <DEDUP_REMOVED lines=24> */
.L_x_6495:
[----:B------:R-:W-:Y:S05]  /*b610*/  BSYNC B0 ;  /* 0x0000000000007941 */ /* 0x000fea0003800000 */
.L_x_6494:
        /* <DEDUP_REMOVED lines=25> */
.L_x_6497:
[----:B------:R-:W-:Y:S05]  /*b7b0*/  BSYNC B0 ;  /* 0x0000000000007941 */ /* 0x000fea0003800000 */
.L_x_6496:
        /* <DEDUP_REMOVED lines=24> */
.L_x_6499:
[----:B------:R-:W-:Y:S05]  /*b940*/  BSYNC B0 ;  /* 0x0000000000007941 */ /* 0x000fea0003800000 */
.L_x_6498:
        /* <DEDUP_REMOVED lines=24> */
.L_x_6501:
[----:B------:R-:W-:Y:S05]  /*bad0*/  BSYNC B0 ;  /* 0x0000000000007941 */ /* 0x000fea0003800000 */
.L_x_6500:
        /* <DEDUP_REMOVED lines=24> */
.L_x_6503:
[----:B------:R-:W-:Y:S05]  /*bc60*/  BSYNC B0 ;  /* 0x0000000000007941 */ /* 0x000fea0003800000 */
.L_x_6502:
        /* <DEDUP_REMOVED lines=25> */
.L_x_6505:
[----:B------:R-:W-:Y:S05]  /*be00*/  BSYNC B0 ;  /* 0x0000000000007941 */ /* 0x000fea0003800000 */
.L_x_6504:
        /* <DEDUP_REMOVED lines=25> */
.L_x_6507:
[----:B------:R-:W-:Y:S05]  /*bfa0*/  BSYNC B0 ;  /* 0x0000000000007941 */ /* 0x000fea0003800000 */
.L_x_6506:
        /* <DEDUP_REMOVED lines=25> */
.L_x_6509:
[----:B------:R-:W-:Y:S05]  /*c140*/  BSYNC B0 ;  /* 0x0000000000007941 */ /* 0x000fea0003800000 */
.L_x_6508:
        /* <DEDUP_REMOVED lines=24> */
.L_x_6511:
[----:B------:R-:W-:Y:S05]  /*c2d0*/  BSYNC B0 ;  /* 0x0000000000007941 */ /* 0x000fea0003800000 */
.L_x_6510:
        /* <DEDUP_REMOVED lines=10> */
[----:B------:R-:W4:Y:S01]  /*c380*/  LDL.LU R10, [R1+0x2c] ;  /* 0x00002c00010a7983 */ /* 0x000f220000300800 */
[----:B-----5:R-:W-:-:S04]  /*c390*/  FFMA R8, -R144, R8, R15 ;  /* 0x0000000890087223 */ /* 0x020fc8000000010f */
[----:B------:R-:W-:Y:S01]  /*c3a0*/  FMUL R8, R8, UR6 ;  /* 0x0000000608087c20 */ /* 0x000fe20008400000 */
[C---:B--2---:R-:W-:Y:S01]  /*c3b0*/  FFMA R9, -R144.reuse, R9, R14 ;  /* 0x0000000990097223 */ /* 0x044fe2000000010e */
[----:B---3--:R-:W-:-:S03]  /*c3c0*/  FFMA R251, -R144, R11, R251 ;  /* 0x0000000b90fb7223 */ /* 0x008fc600000001fb */
[----:B------:R-:W-:Y:S01]  /*c3d0*/  FMUL R9, R9, UR6 ;  /* 0x0000000609097c20 */ /* 0x000fe20008400000 */
[----:B----4-:R-:W-:Y:S01]  /*c3e0*/  FFMA R252, -R144, R10, R252 ;  /* 0x0000000a90fc7223 */ /* 0x010fe200000001fc */
[----:B------:R-:W-:-:S03]  /*c3f0*/  FMUL R251, R251, UR6 ;  /* 0x00000006fbfb7c20 */ /* 0x000fc60008400000 */
[----:B------:R-:W-:Y:S01]  /*c400*/  F2FP.F16.F32.PACK_AB R8, R9, R8 ;  /* 0x000000080908723e */ /* 0x000fe200000000ff */
[----:B------:R-:W-:-:S05]  /*c410*/  FMUL R252, R252, UR6 ;  /* 0x00000006fcfc7c20 */ /* 0x000fca0008400000 */
[----:B------:R-:W-:-:S05]  /*c420*/  F2FP.F16.F32.PACK_AB R9, R252, R251 ;  /* 0x000000fbfc09723e */ /* 0x000fca00000000ff */
[----:B------:R0:W-:Y:S02]  /*c430*/  STG.E.64 desc[UR4][R110.64+0x2d00], R8 ;  /* 0x002d00086e007986 */ /* 0x0001e4000c101b04 */
.L_x_6513:
[----:B------:R-:W-:Y:S05]  /*c440*/  BSYNC B0 ;  /* 0x0000000000007941 */ /* 0x000fea0003800000 */
.L_x_6512:
[----:B0-----:R-:W5:Y:S01]  /*c450*/  LDL.LU R8, [R1+0x470] ;  /* 0x0004700001087983 */ /* 0x001f620000300800 */
[----:B------:R-:W-:Y:S01]  /*c460*/  BSSY B0, `(.L_x_6514) ;  /* 0x0000014000007945 */ /* 0x000fe20003800000 */
[----:B-----5:R-:W-:-:S03]  /*c470*/  ISETP.GE.AND P3, PT, R8, R101, PT ;  /* 0x000000650800720c */ /* 0x020fc60003f66270 */
[----:B------:R-:W-:Y:S10]  /*c480*/  @P4 BRA `(.L_x_6515) ;  /* 0x0000000000444947 */ /* 0x000ff40003800000 */
[----:B------:R-:W5:Y:S01]  /*c490*/  LDL.LU R14, [R1+0x10] ;  /* 0x00001000010e7983 */ /* 0x000f620000300800 */
[----:B------:R-:W-:-:S03]  /*c4a0*/  ULDC UR6, c[0x0][0x228] ;  /* 0x00008a0000067ab9 */ /* 0x000fc60000000800 */
[----:B------:R-:W5:Y:S04]  /*c4b0*/  LDL.LU R8, [R1] ;  /* 0x0000000001087983 */ /* 0x000f680000300800 */
        /* <DEDUP_REMOVED lines=10> */
[----:B------:R-:W-:Y:S01]  /*c560*/  F2FP.F16.F32.PACK_AB R8, R249, R8 ;  /* 0x00000008f908723e */ /* 0x000fe200000000ff */
[----:B------:R-:W-:-:S05]  /*c570*/  FMUL R244, R244, UR6 ;  /* 0x00000006f4f47c20 */ /* 0x000fca0008400000 */
[----:B------:R-:W-:-:S05]  /*c580*/  F2FP.F16.F32.PACK_AB R9, R244, R9 ;  /* 0x00000009f409723e */ /* 0x000fca00000000ff */
[----:B------:R0:W-:Y:S02]  /*c590*/  STG.E.64 desc[UR4][R110.64+0x2e00], R8 ;  /* 0x002e00086e007986 */ /* 0x0001e4000c101b04 */
.L_x_6515:
[----:B------:R-:W-:Y:S05]  /*c5a0*/  BSYNC B0 ;  /* 0x0000000000007941 */ /* 0x000fea0003800000 */
.L_x_6514:
        /* <DEDUP_REMOVED lines=16> */
.L_x_6517:
[----:B------:R-:W-:Y:S05]  /*c6b0*/  BSYNC B0 ;  /* 0x0000000000007941 */ /* 0x000fea0003800000 */
.L_x_6516:
        /* <DEDUP_REMOVED lines=17> */
.L_x_6519:
[----:B------:R-:W-:Y:S05]  /*c7d0*/  BSYNC B0 ;  /* 0x0000000000007941 */ /* 0x000fea0003800000 */
.L_x_6518:
        /* <DEDUP_REMOVED lines=16> */
.L_x_6521:
[----:B------:R-:W-:Y:S05]  /*c8e0*/  BSYNC B0 ;  /* 0x0000000000007941 */ /* 0x000fea0003800000 */
.L_x_6520:
        /* <DEDUP_REMOVED lines=20> */
.L_x_6523:
[----:B------:R-:W-:Y:S05]  /*ca30*/  BSYNC B0 ;  /* 0x0000000000007941 */ /* 0x000fea0003800000 */
.L_x_6522:
        /* <DEDUP_REMOVED lines=16> */
.L_x_6525:
[----:B------:R-:W-:Y:S05]  /*cb40*/  BSYNC B0 ;  /* 0x0000000000007941 */ /* 0x000fea0003800000 */
.L_x_6524:
        /* <DEDUP_REMOVED lines=16> */
.L_x_6527:
[----:B------:R-:W-:Y:S05]  /*cc50*/  BSYNC B0 ;  /* 0x0000000000007941 */ /* 0x000fea0003800000 */
.L_x_6526:
        /* <DEDUP_REMOVED lines=16> */
.L_x_6529:
[----:B------:R-:W-:Y:S05]  /*cd60*/  BSYNC B0 ;  /* 0x0000000000007941 */ /* 0x000fea0003800000 */
.L_x_6528:
        /* <DEDUP_REMOVED lines=16> */
.L_x_6531:
[----:B------:R-:W-:Y:S05]  /*ce70*/  BSYNC B0 ;  /* 0x0000000000007941 */ /* 0x000fea0003800000 */
.L_x_6530:
        /* <DEDUP_REMOVED lines=16> */
.L_x_6533:
[----:B------:R-:W-:Y:S05]  /*cf80*/  BSYNC B0 ;  /* 0x0000000000007941 */ /* 0x000fea0003800000 */
.L_x_6532:
        /* <DEDUP_REMOVED lines=16> */
.L_x_6535:
[----:B------:R-:W-:Y:S05]  /*d090*/  BSYNC B0 ;  /* 0x0000000000007941 */ /* 0x000fea0003800000 */
.L_x_6534:
        /* <DEDUP_REMOVED lines=15> */
.L_x_6537:
[----:B------:R-:W-:Y:S05]  /*d190*/  BSYNC B0 ;  /* 0x0000000000007941 */ /* 0x000fea0003800000 */
.L_x_6536:
        /* <DEDUP_REMOVED lines=14> */
.L_x_6539:
[----:B------:R-:W-:Y:S05]  /*d280*/  BSYNC B0 ;  /* 0x0000000000007941 */ /* 0x000fea0003800000 */
.L_x_6538:
        /* <DEDUP_REMOVED lines=10> */
[----:B0-----:R-:W-:-:S03]  /*d330*/  FMUL R3, R116, UR6 ;  /* 0x0000000674037c20 */ /* 0x001fc60008400000 */
[----:B------:R-:W-:Y:S02]  /*d340*/  F2FP.F16.F32.PACK_AB R2, R0, R117 ;  /* 0x000000750002723e */ /* 0x000fe400000000ff */
[----:B------:R-:W-:-:S05]  /*d350*/  F2FP.F16.F32.PACK_AB R3, R3, R118 ;  /* 0x000000760303723e */ /* 0x000fca00000000ff */
[----:B------:R0:W-:Y:S02]  /*d360*/  STG.E.64 desc[UR4][R110.64+0x3b00], R2 ;  /* 0x003b00026e007986 */ /* 0x0001e4000c101b04 */
.L_x_6541:
[----:B------:R-:W-:Y:S05]  /*d370*/  BSYNC B0 ;  /* 0x0000000000007941 */ /* 0x000fea0003800000 */
.L_x_6540:
        /* <DEDUP_REMOVED lines=14> */
.L_x_6543:
[----:B------:R-:W-:Y:S05]  /*d460*/  BSYNC B0 ;  /* 0x0000000000007941 */ /* 0x000fea0003800000 */
.L_x_6542:
        /* <DEDUP_REMOVED lines=14> */
.L_x_6545:
[----:B------:R-:W-:Y:S05]  /*d550*/  BSYNC B0 ;  /* 0x0000000000007941 */ /* 0x000fea0003800000 */
.L_x_6544:
        /* <DEDUP_REMOVED lines=14> */
.L_x_6547:
[----:B------:R-:W-:Y:S05]  /*d640*/  BSYNC B0 ;  /* 0x0000000000007941 */ /* 0x000fea0003800000 */
.L_x_6546:
        /* <DEDUP_REMOVED lines=12> */
[----:B------:R-:W-:Y:S01]  /*d710*/  STG.E.64 desc[UR4][R110.64+0x3f00], R2 ;  /* 0x003f00026e007986 */ /* 0x000fe2000c101b04 */
[----:B------:R-:W-:Y:S05]  /*d720*/  EXIT ;  /* 0x000000000000794d */ /* 0x000fea0003800000 */
.L_x_6548:
        /* <DEDUP_REMOVED lines=13> */
.L_x_11352:


//--------------------- .text._ZN18transformer_engine35scaled_masked_softmax_warp_backwardI6__halfS1_fLi12EEEvPT0_PKT_S6_T1_ii --------------------------
	.section	.text._ZN18transformer_engine35scaled_masked_softmax_warp_backwardI6__halfS1_fLi12EEEvPT0_PKT_S6_T1_ii,"ax",@progbits
	.align	128
        .global         _ZN18transformer_engine35scaled_masked_softmax_warp_backwardI6__halfS1_fLi12EEEvPT0_PKT_S6_T1_ii
        .type           _ZN18transformer_engine35scaled_masked_softmax_warp_backwardI6__halfS1_fLi12EEEvPT0_PKT_S6_T1_ii,@function
        .size           _ZN18transformer_engine35scaled_masked_softmax_warp_backwardI6__halfS1_fLi12EEEvPT0_PKT_S6_T1_ii,(.L_x_11353 - _ZN18transformer_engine35scaled_masked_softmax_warp_backwardI6__halfS1_fLi12EEEvPT0_PKT_S6_T1_ii)
        .other          _ZN18transformer_engine35scaled_masked_softmax_warp_backwardI6__halfS1_fLi12EEEvPT0_PKT_S6_T1_ii,@"STO_CUDA_ENTRY STV_DEFAULT"
_ZN18transformer_engine35scaled_masked_softmax_warp_backwardI6__halfS1_fLi12EEEvPT0_PKT_S6_T1_ii:
.text._ZN18transformer_engine35scaled_masked_softmax_warp_backwardI6__halfS1_fLi12EEEvPT0_PKT_S6_T1_ii:
        /* <DEDUP_REMOVED lines=19> */
[----:B------:R-:W-:Y:S02]  /*0130*/  ISETP.GE.AND P1, PT, R110, R184, PT ;  /* 0x000000b86e00720c */ /* 0x000fe40003f26270 */
[----:B------:R-:W-:Y:S02]  /*0140*/  IADD3 R3, R69, R3, RZ ;  /* 0x0000000345037210 */ /* 0x000fe40007ffe0ff */
[C---:B------:R-:W-:Y:S02]  /*0150*/  SHF.L.U32 R69, R68.reuse, 0x1, RZ ;  /* 0x0000000144457819 */ /* 0x040fe400000006ff */
[----:B------:R-:W-:Y:S02]  /*0160*/  SHF.L.U64.HI R68, R68, 0x1, R3 ;  /* 0x0000000144447819 */ /* 0x000fe40000010203 */
[C---:B------:R-:W-:Y:S02]  /*0170*/  IADD3 R128, P0, R69.reuse, UR4, RZ ;  /* 0x0000000445807c10 */ /* 0x040fe4000ff1e0ff */
[----:B------:R-:W-:-:S02]  /*0180*/  IADD3 R126, P2, R69, UR6, RZ ;  /* 0x00000006457e7c10 */ /* 0x000fc4000ff5e0ff */
[C---:B------:R-:W-:Y:S01]  /*0190*/  IADD3.X R129, R68.reuse, UR5, RZ, P0, !PT ;  /* 0x0000000544817c10 */ /* 0x040fe200087fe4ff */
[----:B------:R-:W-:Y:S01]  /*01a0*/  ULDC.64 UR4, c[0x0][0x208] ;  /* 0x0000820000047ab9 */ /* 0x000fe20000000a00 */
[----:B------:R-:W-:-:S03]  /*01b0*/  IADD3.X R127, R68, UR7, RZ, P2, !PT ;  /* 0x00000007447f7c10 */ /* 0x000fc600097fe4ff */
[----:B------:R-:W2:Y:S01]  /*01c0*/  @!P1 LDG.E.64 R2, desc[UR4][R128.64] ;  /* 0x0000000480029981 */ /* 0x000ea2000c1e1b00 */
[----:B------:R-:W-:-:S03]  /*01d0*/  IADD3 R0, R110, 0x80, RZ ;  /* 0x000000806e007810 */ /* 0x000fc60007ffe0ff */
[----:B------:R-:W3:Y:S01]  /*01e0*/  @!P1 LDG.E.64 R14, desc[UR4][R126.64] ;  /* 0x000000047e0e9981 */ /* 0x000ee2000c1e1b00 */
[----:B------:R-:W-:-:S03]  /*01f0*/  ISETP.GE.AND P2, PT, R0, R184, PT ;  /* 0x000000b80000720c */ /* 0x000fc60003f46270 */
[----:B------:R0:W-:Y:S10]  /*0200*/  STL [R1+0x2c], R0 ;  /* 0x00002c0001007387 */ /* 0x0001f40000100800 */
[----:B------:R-:W4:Y:S04]  /*0210*/  @!P2 LDG.E.64 R6, desc[UR4][R128.64+0x100] ;  /* 0x000100048006a981 */ /* 0x000f28000c1e1b00 */
[----:B------:R-:W5:Y:S01]  /*0220*/  @!P2 LDG.E.64 R8, desc[UR4][R126.64+0x100] ;  /* 0x000100047e08a981 */ /* 0x000f62000c1e1b00 */
[----:B0-----:R-:W-:-:S04]  /*0230*/  IADD3 R0, R110, 0x100, RZ ;  /* 0x000001006e007810 */ /* 0x001fc80007ffe0ff */
[----:B------:R-:W-:Y:S01]  /*0240*/  ISETP.GE.AND P3, PT, R0, R184, PT ;  /* 0x000000b80000720c */ /* 0x000fe20003f66270 */
[----:B------:R0:W-:Y:S02]  /*0250*/  STL [R1+0x4c], R0 ;  /* 0x00004c0001007387 */ /* 0x0001e40000100800 */
[----:B0-----:R-:W-:-:S10]  /*0260*/  IADD3 R0, R110, 0x180, RZ ;  /* 0x000001806e007810 */ /* 0x001fd40007ffe0ff */
[----:B------:R-:W5:Y:S04]  /*0270*/  @!P3 LDG.E.64 R10, desc[UR4][R128.64+0x200] ;  /* 0x00020004800ab981 */ /* 0x000f68000c1e1b00 */
[----:B------:R-:W5:Y:S01]  /*0280*/  @!P3 LDG.E.64 R12, desc[UR4][R126.64+0x200] ;  /* 0x000200047e0cb981 */ /* 0x000f62000c1e1b00 */
[----:B------:R-:W-:-:S13]  /*0290*/  ISETP.GE.AND P4, PT, R0, R184, PT ;  /* 0x000000b80000720c */ /* 0x000fda0003f86270 */
[----:B------:R-:W5:Y:S04]  /*02a0*/  @!P4 LDG.E.64 R18, desc[UR4][R128.64+0x300] ;  /* 0x000300048012c981 */ /* 0x000f68000c1e1b00 */
[----:B------:R-:W5:Y:S04]  /*02b0*/  @!P4 LDG.E.64 R20, desc[UR4][R126.64+0x300] ;  /* 0x000300047e14c981 */ /* 0x000f68000c1e1b00 */
[----:B------:R0:W-:Y:S01]  /*02c0*/  STL [R1+0x48], R0 ;  /* 0x0000480001007387 */ /* 0x0001e20000100800 */
[C---:B------:R-:W-:Y:S02]  /*02d0*/  IADD3 R5, R110.reuse, 0x280, RZ ;  /* 0x000002806e057810 */ /* 0x040fe40007ffe0ff */
[----:B0-----:R-:W-:-:S04]  /*02e0*/  IADD3 R0, R110, 0x200, RZ ;  /* 0x000002006e007810 */ /* 0x001fc80007ffe0ff */
[-C--:B------:R-:W-:Y:S02]  /*02f0*/  ISETP.GE.AND P5, PT, R0, R184.reuse, PT ;  /* 0x000000b80000720c */ /* 0x080fe40003fa6270 */
[----:B------:R-:W-:Y:S02]  /*0300*/  ISETP.GE.AND P6, PT, R5, R184, PT ;  /* 0x000000b80500720c */ /* 0x000fe40003fc6270 */
[----:B------:R-:W-:-:S09]  /*0310*/  IADD3 R5, R110, 0x300, RZ ;  /* 0x000003006e057810 */ /* 0x000fd20007ffe0ff */
[----:B------:R-:W5:Y:S04]  /*0320*/  @!P5 LDG.E.64 R24, desc[UR4][R126.64+0x400] ;  /* 0x000400047e18d981 */ /* 0x000f68000c1e1b00 */
[----:B------:R-:W5:Y:S04]  /*0330*/  @!P5 LDG.E.64 R22, desc[UR4][R128.64+0x400] ;  /* 0x000400048016d981 */ /* 0x000f68000c1e1b00 */
[----:B------:R-:W5:Y:S04]  /*0340*/  @!P6 LDG.E.64 R28, desc[UR4][R126.64+0x500] ;  /* 0x000500047e1ce981 */ /* 0x000f68000c1e1b00 */
[----:B------:R-:W5:Y:S01]  /*0350*/  @!P6 LDG.E.64 R26, desc[UR4][R128.64+0x500] ;  /* 0x00050004801ae981 */ /* 0x000f62000c1e1b00 */
[----:B------:R-:W-:-:S02]  /*0360*/  ISETP.GE.AND P0, PT, R5, R184, PT ;  /* 0x000000b80500720c */ /* 0x000fc40003f06270 */
[----:B------:R-:W-:Y:S01]  /*0370*/  CS2R R150, SRZ ;  /* 0x0000000000967805 */ /* 0x000fe2000001ff00 */
[----:B------:R2:W-:Y:S01]  /*0380*/  STL [R1+0x44], R0 ;  /* 0x0000440001007387 */ /* 0x0005e20000100800 */
[----:B------:R-:W-:Y:S02]  /*0390*/  CS2R R148, SRZ ;  /* 0x0000000000947805 */ /* 0x000fe4000001ff00 */
[----:B------:R-:W-:Y:S02]  /*03a0*/  CS2R R146, SRZ ;  /* 0x0000000000927805 */ /* 0x000fe4000001ff00 */
[----:B------:R-:W-:-:S05]  /*03b0*/  CS2R R144, SRZ ;  /* 0x0000000000907805 */ /* 0x000fca000001ff00 */
[----:B------:R-:W5:Y:S04]  /*03c0*/  @!P0 LDG.E.64 R32, desc[UR4][R128.64+0x600] ;  /* 0x0006000480208981 */ /* 0x000f68000c1e1b00 */
[----:B------:R-:W5:Y:S01]  /*03d0*/  @!P0 LDG.E.64 R34, desc[UR4][R126.64+0x600] ;  /* 0x000600047e228981 */ /* 0x000f62000c1e1b00 */
        /* <DEDUP_REMOVED lines=11> */
[----:B------:R-:W-:Y:S01]  /*0490*/  CS2R R86, SRZ ;  /* 0x0000000000567805 */ /* 0x000fe2000001ff00 */
[--C-:B--2---:R-:W-:Y:S02]  /*04a0*/  @!P1 HADD2.F32 R0, -RZ, R2.reuse.H0_H0 ;  /* 0x20000002ff009230 */ /* 0x104fe40000004100 */
[----:B------:R-:W-:Y:S02]  /*04b0*/  @!P1 HADD2.F32 R5, -RZ, R2.H1_H1 ;  /* 0x30000002ff059230 */ /* 0x000fe40000004100 */
[----:B------:R-:W-:Y:S02]  /*04c0*/  @!P1 HADD2.F32 R2, -RZ, R3.H0_H0 ;  /* 0x20000003ff029230 */ /* 0x000fe40000004100 */
[--C-:B---3--:R-:W-:Y:S02]  /*04d0*/  @!P1 HADD2.F32 R151, -RZ, R14.reuse.H0_H0 ;  /* 0x2000000eff979230 */ /* 0x108fe40000004100 */
[----:B------:R-:W-:-:S02]  /*04e0*/  @!P1 HADD2.F32 R150, -RZ, R14.H1_H1 ;  /* 0x3000000eff969230 */ /* 0x000fc40000004100 */
[--C-:B------:R-:W-:Y:S02]  /*04f0*/  @!P1 HADD2.F32 R149, -RZ, R15.reuse.H0_H0 ;  /* 0x2000000fff959230 */ /* 0x100fe40000004100 */
        /* <DEDUP_REMOVED lines=8> */
[----:B----4-:R-:W-:-:S02]  /*0580*/  @!P2 HADD2.F32 R2, -RZ, R7.H0_H0 ;  /* 0x20000007ff02a230 */ /* 0x010fc40000004100 */
[--C-:B-----5:R-:W-:Y:S02]  /*0590*/  @!P2 HADD2.F32 R109, -RZ, R8.reuse.H0_H0 ;  /* 0x20000008ff6da230 */ /* 0x120fe40000004100 */
[----:B------:R-:W-:Y:S02]  /*05a0*/  @!P2 HADD2.F32 R108, -RZ, R8.H1_H1 ;  /* 0x30000008ff6ca230 */ /* 0x000fe40000004100 */
[--C-:B------:R-:W-:Y:S02]  /*05b0*/  @!P2 HADD2.F32 R107, -RZ, R9.reuse.H0_H0 ;  /* 0x20000009ff6ba230 */ /* 0x100fe40000004100 */
[----:B------:R-:W-:Y:S02]  /*05c0*/  @!P2 HADD2.F32 R106, -RZ, R9.H1_H1 ;  /* 0x30000009ff6aa230 */ /* 0x000fe40000004100 */
[--C-:B------:R-:W-:Y:S02]  /*05d0*/  @!P2 HADD2.F32 R0, -RZ, R6.reuse.H0_H0 ;  /* 0x20000006ff00a230 */ /* 0x100fe40000004100 */
[----:B------:R-:W-:Y:S01]  /*05e0*/  @!P2 HADD2.F32 R3, -RZ, R6.H1_H1 ;  /* 0x30000006ff03a230 */ /* 0x000fe20000004100 */
[----:B------:R-:W2:Y:S01]  /*05f0*/  @!P1 LDG.E.64 R16, desc[UR4][R128.64+0x700] ;  /* 0x0007000480109981 */ /* 0x000ea2000c1e1b00 */
[----:B------:R-:W-:Y:S01]  /*0600*/  @!P2 HADD2.F32 R7, -RZ, R7.H1_H1 ;  /* 0x30000007ff07a230 */ /* 0x000fe20000004100 */
[----:B------:R-:W-:-:S02]  /*0610*/  IADD3 R5, R110, 0x400, RZ ;  /* 0x000004006e057810 */ /* 0x000fc40007ffe0ff */
[----:B------:R-:W3:Y:S01]  /*0620*/  @!P1 LDG.E.64 R40, desc[UR4][R126.64+0x700] ;  /* 0x000700047e289981 */ /* 0x000ee2000c1e1b00 */
[----:B------:R-:W-:Y:S01]  /*0630*/  @!P2 FMUL R105, R109, R0 ;  /* 0x000000006d69a220 */ /* 0x000fe20000400000 */
[----:B------:R-:W-:Y:S01]  /*0640*/  @!P2 FMUL R104, R108, R3 ;  /* 0x000000036c68a220 */ /* 0x000fe20000400000 */
[----:B------:R-:W-:Y:S01]  /*0650*/  @!P2 FMUL R103, R107, R2 ;  /* 0x000000026b67a220 */ /* 0x000fe20000400000 */
[----:B------:R-:W-:Y:S01]  /*0660*/  @!P2 FMUL R102, R106, R7 ;  /* 0x000000076a66a220 */ /* 0x000fe20000400000 */
[----:B------:R-:W-:Y:S01]  /*0670*/  ISETP.GE.AND P2, PT, R5, R184, PT ;  /* 0x000000b80500720c */ /* 0x000fe20003f46270 */
[----:B------:R-:W-:Y:S02]  /*0680*/  @!P3 HADD2.F32 R2, -RZ, R11.H0_H0 ;  /* 0x2000000bff02b230 */ /* 0x000fe40000004100 */
[--C-:B------:R-:W-:Y:S02]  /*0690*/  @!P3 HADD2.F32 R101, -RZ, R12.reuse.H0_H0 ;  /* 0x2000000cff65b230 */ /* 0x100fe40000004100 */
[----:B------:R-:W-:-:S08]  /*06a0*/  @!P3 HADD2.F32 R100, -RZ, R12.H1_H1 ;  /* 0x3000000cff64b230 */ /* 0x000fd00000004100 */
[----:B------:R-:W4:Y:S04]  /*06b0*/  @!P2 LDG.E.64 R14, desc[UR4][R128.64+0x800] ;  /* 0x00080004800ea981 */ /* 0x000f28000c1e1b00 */
[----:B------:R-:W5:Y:S01]  /*06c0*/  @!P2 LDG.E.64 R38, desc[UR4][R126.64+0x800] ;  /* 0x000800047e26a981 */ /* 0x000f62000c1e1b00 */
[--C-:B------:R-:W-:Y:S02]  /*06d0*/  @!P3 HADD2.F32 R99, -RZ, R13.reuse.H0_H0 ;  /* 0x2000000dff63b230 */ /* 0x100fe40000004100 */
[----:B------:R-:W-:Y:S02]  /*06e0*/  @!P3 HADD2.F32 R98, -RZ, R13.H1_H1 ;  /* 0x3000000dff62b230 */ /* 0x000fe40000004100 */
[--C-:B------:R-:W-:Y:S02]  /*06f0*/  @!P3 HADD2.F32 R0, -RZ, R10.reuse.H0_H0 ;  /* 0x2000000aff00b230 */ /* 0x100fe40000004100 */
[----:B------:R-:W-:-:S02]  /*0700*/  @!P3 HADD2.F32 R3, -RZ, R10.H1_H1 ;  /* 0x3000000aff03b230 */ /* 0x000fc40000004100 */
[----:B------:R-:W-:Y:S01]  /*0710*/  @!P3 HADD2.F32 R11, -RZ, R11.H1_H1 ;  /* 0x3000000bff0bb230 */ /* 0x000fe20000004100 */
[----:B------:R-:W-:Y:S01]  /*0720*/  IADD3 R5, R110, 0x480, RZ ;  /* 0x000004806e057810 */ /* 0x000fe20007ffe0ff */
[----:B------:R-:W-:Y:S01]  /*0730*/  @!P3 FMUL R97, R101, R0 ;  /* 0x000000006561b220 */ /* 0x000fe20000400000 */
[----:B------:R-:W-:Y:S01]  /*0740*/  @!P3 FMUL R96, R100, R3 ;  /* 0x000000036460b220 */ /* 0x000fe20000400000 */
[----:B------:R-:W-:Y:S01]  /*0750*/  @!P3 FMUL R95, R99, R2 ;  /* 0x00000002635fb220 */ /* 0x000fe20000400000 */
[----:B------:R-:W-:Y:S01]  /*0760*/  @!P3 FMUL R94, R98, R11 ;  /* 0x0000000b625eb220 */ /* 0x000fe20000400000 */
[----:B------:R-:W-:Y:S01]  /*0770*/  ISETP.GE.AND P3, PT, R5, R184, PT ;  /* 0x000000b80500720c */ /* 0x000fe20003f66270 */
[----:B------:R-:W-:Y:S02]  /*0780*/  @!P4 HADD2.F32 R2, -RZ, R19.H0_H0 ;  /* 0x20000013ff02c230 */ /* 0x000fe40000004100 */
[--C-:B------:R-:W-:Y:S02]  /*0790*/  @!P4 HADD2.F32 R93, -RZ, R20.reuse.H0_H0 ;  /* 0x20000014ff5dc230 */ /* 0x100fe40000004100 */
[----:B------:R-:W-:-:S02]  /*07a0*/  @!P4 HADD2.F32 R92, -RZ, R20.H1_H1 ;  /* 0x30000014ff5cc230 */ /* 0x000fc40000004100 */
[--C-:B------:R-:W-:Y:S02]  /*07b0*/  @!P4 HADD2.F32 R91, -RZ, R21.reuse.H0_H0 ;  /* 0x20000015ff5bc230 */ /* 0x100fe40000004100 */
[----:B------:R-:W-:Y:S02]  /*07c0*/  @!P4 HADD2.F32 R90, -RZ, R21.H1_H1 ;  /* 0x30000015ff5ac230 */ /* 0x000fe40000004100 */
[--C-:B------:R-:W-:Y:S02]  /*07d0*/  @!P4 HADD2.F32 R0, -RZ, R18.reuse.H0_H0 ;  /* 0x20000012ff00c230 */ /* 0x100fe40000004100 */
[----:B------:R-:W-:Y:S01]  /*07e0*/  @!P4 HADD2.F32 R3, -RZ, R18.H1_H1 ;  /* 0x30000012ff03c230 */ /* 0x000fe20000004100 */
[----:B------:R-:W5:Y:S01]  /*07f0*/  @!P3 LDG.E.64 R12, desc[UR4][R128.64+0x900] ;  /* 0x00090004800cb981 */ /* 0x000f62000c1e1b00 */
[----:B------:R-:W-:Y:S01]  /*0800*/  @!P4 HADD2.F32 R19, -RZ, R19.H1_H1 ;  /* 0x30000013ff13c230 */ /* 0x000fe20000004100 */
[----:B------:R-:W-:Y:S02]  /*0810*/  IADD3 R5, R110, 0x500, RZ ;  /* 0x000005006e057810 */ /* 0x000fe40007ffe0ff */
[----:B------:R-:W5:Y:S01]  /*0820*/  @!P3 LDG.E.64 R36, desc[UR4][R126.64+0x900] ;  /* 0x000900047e24b981 */ /* 0x000f62000c1e1b00 */
[----:B------:R-:W-:Y:S01]  /*0830*/  @!P4 FMUL R89, R93, R0 ;  /* 0x000000005d59c220 */ /* 0x000fe20000400000 */
[----:B------:R-:W-:Y:S01]  /*0840*/  @!P4 FMUL R88, R92, R3 ;  /* 0x000000035c58c220 */ /* 0x000fe20000400000 */
[----:B------:R-:W-:Y:S01]  /*0850*/  @!P4 FMUL R87, R91, R2 ;  /* 0x000000025b57c220 */ /* 0x000fe20000400000 */
[----:B------:R-:W-:Y:S01]  /*0860*/  @!P4 FMUL R86, R90, R19 ;  /* 0x000000135a56c220 */ /* 0x000fe20000400000 */
[----:B------:R-:W-:-:S13]  /*0870*/  ISETP.GE.AND P4, PT, R5, R184, PT ;  /* 0x000000b80500720c */ /* 0x000fda0003f86270 */
[----:B------:R-:W5:Y:S04]  /*0880*/  @!P4 LDG.E.64 R10, desc[UR4][R128.64+0xa00] ;  /* 0x000a0004800ac981 */ /* 0x000f68000c1e1b00 */
[----:B------:R-:W5:Y:S01]  /*0890*/  @!P4 LDG.E.64 R30, desc[UR4][R126.64+0xa00] ;  /* 0x000a00047e1ec981 */ /* 0x000f62000c1e1b00 */
[----:B------:R-:W-:Y:S01]  /*08a0*/  CS2R R84, SRZ ;  /* 0x0000000000547805 */ /* 0x000fe2000001ff00 */
[----:B------:R-:W-:Y:S02]  /*08b0*/  @!P5 HADD2.F32 R85, -RZ, R24.H0_H0 ;  /* 0x20000018ff55d230 */ /* 0x000fe40000004100 */
[----:B------:R-:W-:Y:S01]  /*08c0*/  @!P5 HADD2.F32 R0, -RZ, R22.H0_H0 ;  /* 0x20000016ff00d230 */ /* 0x000fe20000004100 */
[----:B------:R-:W-:Y:S02]  /*08d0*/  CS2R R82, SRZ ;  /* 0x0000000000527805 */ /* 0x000fe4000001ff00 */
[----:B------:R-:W-:Y:S01]  /*08e0*/  CS2R R80, SRZ ;  /* 0x0000000000507805 */ /* 0x000fe2000001ff00 */
[----:B------:R-:W-:Y:S01]  /*08f0*/  @!P5 HADD2.F32 R2, -RZ, R23.H0_H0 ;  /* 0x20000017ff02d230 */ /* 0x000fe20000004100 */
[----:B------:R-:W-:Y:S01]  /*0900*/  CS2R R76, SRZ ;  /* 0x00000000004c7805 */ /* 0x000fe2000001ff00 */
[----:B------:R-:W-:-:S02]  /*0910*/  @!P5 HADD2.F32 R84, -RZ, R24.H1_H1 ;  /* 0x30000018ff54d230 */ /* 0x000fc40000004100 */
[----:B------:R-:W-:Y:S01]  /*0920*/  @!P5 FMUL R81, R85, R0 ;  /* 0x000000005551d220 */ /* 0x000fe20000400000 */
[--C-:B------:R-:W-:Y:S02]  /*0930*/  @!P5 HADD2.F32 R83, -RZ, R25.reuse.H0_H0 ;  /* 0x20000019ff53d230 */ /* 0x100fe40000004100 */
[----:B------:R-:W-:Y:S02]  /*0940*/  @!P5 HADD2.F32 R82, -RZ, R25.H1_H1 ;  /* 0x30000019ff52d230 */ /* 0x000fe40000004100 */
[----:B------:R-:W-:Y:S02]  /*0950*/  @!P5 HADD2.F32 R3, -RZ, R22.H1_H1 ;  /* 0x30000016ff03d230 */ /* 0x000fe40000004100 */
[----:B------:R-:W-:Y:S01]  /*0960*/  @!P5 HADD2.F32 R23, -RZ, R23.H1_H1 ;  /* 0x30000017ff17d230 */ /* 0x000fe20000004100 */
[----:B------:R-:W-:Y:S01]  /*0970*/  IADD3 R5, R110, 0x580, RZ ;  /* 0x000005806e057810 */ /* 0x000fe20007ffe0ff */
[----:B------:R-:W-:Y:S01]  /*0980*/  @!P6 HADD2.F32 R77, -RZ, R28.H0_H0 ;  /* 0x2000001cff4de230 */ /* 0x000fe20000004100 */
[----:B------:R-:W-:Y:S01]  /*0990*/  CS2R R78, SRZ ;  /* 0x00000000004e7805 */ /* 0x000fe2000001ff00 */
[----:B------:R-:W-:-:S02]  /*09a0*/  @!P6 HADD2.F32 R0, -RZ, R26.H0_H0 ;  /* 0x2000001aff00e230 */ /* 0x000fc40000004100 */
[----:B------:R-:W-:Y:S01]  /*09b0*/  @!P5 FMUL R80, R84, R3 ;  /* 0x000000035450d220 */ /* 0x000fe20000400000 */
[----:B------:R-:W-:Y:S01]  /*09c0*/  @!P5 FMUL R79, R83, R2 ;  /* 0x00000002534fd220 */ /* 0x000fe20000400000 */
[----:B------:R-:W-:Y:S01]  /*09d0*/  @!P5 FMUL R78, R82, R23 ;  /* 0x00000017524ed220 */ /* 0x000fe20000400000 */
[----:B------:R-:W-:Y:S02]  /*09e0*/  CS2R R74, SRZ ;  /* 0x00000000004a7805 */ /* 0x000fe4000001ff00 */
[----:B------:R-:W-:Y:S02]  /*09f0*/  ISETP.GE.AND P5, PT, R5, R184, PT ;  /* 0x000000b80500720c */ /* 0x000fe40003fa6270 */
[----:B------:R-:W-:Y:S01]  /*0a00*/  CS2R R72, SRZ ;  /* 0x0000000000487805 */ /* 0x000fe2000001ff00 */
[----:B------:R-:W-:Y:S01]  /*0a10*/  @!P6 FMUL R75, R77, R0 ;  /* 0x000000004d4be220 */ /* 0x000fe20000400000 */
[----:B------:R-:W-:Y:S02]  /*0a20*/  @!P6 HADD2.F32 R76, -RZ, R28.H1_H1 ;  /* 0x3000001cff4ce230 */ /* 0x000fe40000004100 */
[----:B------:R-:W-:-:S02]  /*0a30*/  @!P6 HADD2.F32 R74, -RZ, R29.H0_H0 ;  /* 0x2000001dff4ae230 */ /* 0x000fc40000004100 */
[----:B------:R-:W-:Y:S02]  /*0a40*/  @!P6 HADD2.F32 R73, -RZ, R29.H1_H1 ;  /* 0x3000001dff49e230 */ /* 0x000fe40000004100 */
[----:B------:R-:W-:Y:S02]  /*0a50*/  @!P6 HADD2.F32 R3, -RZ, R26.H1_H1 ;  /* 0x3000001aff03e230 */ /* 0x000fe40000004100 */
[--C-:B------:R-:W-:Y:S02]  /*0a60*/  @!P6 HADD2.F32 R5, -RZ, R27.reuse.H0_H0 ;  /* 0x2000001bff05e230 */ /* 0x100fe40000004100 */
[----:B------:R-:W-:Y:S01]  /*0a70*/  @!P6 HADD2.F32 R0, -RZ, R27.H1_H1 ;  /* 0x3000001bff00e230 */ /* 0x000fe20000004100 */
[----:B------:R-:W-:Y:S02]  /*0a80*/  IADD3 R7, R110, 0x600, RZ ;  /* 0x000006006e077810 */ /* 0x000fe40007ffe0ff */
[----:B------:R-:W-:Y:S01]  /*0a90*/  CS2R R70, SRZ ;  /* 0x0000000000467805 */ /* 0x000fe2000001ff00 */
[----:B------:R-:W-:Y:S01]  /*0aa0*/  @!P6 FMUL R72, R76, R3 ;  /* 0x000000034c48e220 */ /* 0x000fe20000400000 */
[----:B------:R-:W-:Y:S01]  /*0ab0*/  @!P6 FMUL R71, R74, R5 ;  /* 0x000000054a47e220 */ /* 0x000fe20000400000 */
[----:B------:R-:W-:Y:S01]  /*0ac0*/  @!P6 FMUL R70, R73, R0 ;  /* 0x000000004946e220 */ /* 0x000fe20000400000 */
[----:B------:R-:W-:Y:S01]  /*0ad0*/  ISETP.GE.AND P6, PT, R7, R184, PT ;  /* 0x000000b80700720c */ /* 0x000fe20003fc6270 */
[----:B------:R-:W5:Y:S01]  /*0ae0*/  @!P5 LDG.E.64 R112, desc[UR4][R126.64+0xb00] ;  /* 0x000b00047e70d981 */ /* 0x000f62000c1e1b00 */
[----:B------:R-:W-:-:S02]  /*0af0*/  CS2R R66, SRZ ;  /* 0x0000000000427805 */ /* 0x000fc4000001ff00 */
[----:B------:R-:W-:Y:S01]  /*0b00*/  CS2R R64, SRZ ;  /* 0x0000000000407805 */ /* 0x000fe2000001ff00 */
[----:B------:R-:W-:Y:S01]  /*0b10*/  @!P0 HADD2.F32 R2, -RZ, R33.H0_H0 ;  /* 0x20000021ff028230 */ /* 0x000fe20000004100 */
[----:B------:R-:W5:Y:S01]  /*0b20*/  @!P5 LDG.E.64 R8, desc[UR4][R128.64+0xb00] ;  /* 0x000b00048008d981 */ /* 0x000f62000c1e1b00 */
[--C-:B------:R-:W-:Y:S02]  /*0b30*/  @!P0 HADD2.F32 R67, -RZ, R34.reuse.H0_H0 ;  /* 0x20000022ff438230 */ /* 0x100fe40000004100 */
[----:B------:R-:W-:Y:S02]  /*0b40*/  @!P0 HADD2.F32 R66, -RZ, R34.H1_H1 ;  /* 0x30000022ff428230 */ /* 0x000fe40000004100 */
[--C-:B------:R-:W-:Y:S02]  /*0b50*/  @!P0 HADD2.F32 R65, -RZ, R35.reuse.H0_H0 ;  /* 0x20000023ff418230 */ /* 0x100fe40000004100 */
[----:B------:R-:W-:Y:S01]  /*0b60*/  @!P0 HADD2.F32 R64, -RZ, R35.H1_H1 ;  /* 0x30000023ff408230 */ /* 0x000fe20000004100 */
[----:B------:R-:W-:Y:S01]  /*0b70*/  IADD3 R19, R110, 0x680, RZ ;  /* 0x000006806e137810 */ /* 0x000fe20007ffe0ff */
[--C-:B------:R-:W-:Y:S01]  /*0b80*/  @!P0 HADD2.F32 R0, -RZ, R32.reuse.H0_H0 ;  /* 0x20000020ff008230 */ /* 0x100fe20000004100 */
[----:B------:R-:W-:Y:S01]  /*0b90*/  CS2R R62, SRZ ;  /* 0x00000000003e7805 */ /* 0x000fe2000001ff00 */
[----:B------:R-:W-:Y:S01]  /*0ba0*/  @!P0 HADD2.F32 R3, -RZ, R32.H1_H1 ;  /* 0x30000020ff038230 */ /* 0x000fe20000004100 */
[----:B------:R-:W-:Y:S01]  /*0bb0*/  CS2R R60, SRZ ;  /* 0x00000000003c7805 */ /* 0x000fe2000001ff00 */
[----:B------:R-:W-:Y:S01]  /*0bc0*/  @!P0 HADD2.F32 R33, -RZ, R33.H1_H1 ;  /* 0x30000021ff218230 */ /* 0x000fe20000004100 */
[----:B------:R-:W5:Y:S01]  /*0bd0*/  @!P6 LDG.E.64 R4, desc[UR4][R126.64+0xc00] ;  /* 0x000c00047e04e981 */ /* 0x000f62000c1e1b00 */
[----:B------:R-:W-:Y:S01]  /*0be0*/  @!P0 FMUL R63, R67, R0 ;  /* 0x00000000433f8220 */ /* 0x000fe20000400000 */
[----:B------:R-:W-:Y:S01]  /*0bf0*/  @!P0 FMUL R62, R66, R3 ;  /* 0x00000003423e8220 */ /* 0x000fe20000400000 */
[----:B------:R-:W-:Y:S01]  /*0c00*/  @!P0 FMUL R61, R65, R2 ;  /* 0x00000002413d8220 */ /* 0x000fe20000400000 */
[----:B------:R-:W-:Y:S01]  /*0c10*/  @!P0 FMUL R60, R64, R33 ;  /* 0x00000021403c8220 */ /* 0x000fe20000400000 */
[----:B------:R-:W5:Y:S01]  /*0c20*/  @!P6 LDG.E.64 R6, desc[UR4][R128.64+0xc00] ;  /* 0x000c00048006e981 */ /* 0x000f62000c1e1b00 */
[----:B------:R-:W-:-:S02]  /*0c30*/  ISETP.GE.AND P0, PT, R19, R184, PT ;  /* 0x000000b81300720c */ /* 0x000fc40003f06270 */
[----:B------:R-:W-:Y:S02]  /*0c40*/  CS2R R58, SRZ ;  /* 0x00000000003a7805 */ /* 0x000fe4000001ff00 */
[----:B------:R-:W-:Y:S02]  /*0c50*/  CS2R R56, SRZ ;  /* 0x0000000000387805 */ /* 0x000fe4000001ff00 */
[----:B------:R-:W-:Y:S02]  /*0c60*/  IADD3 R21, R110, 0x700, RZ ;  /* 0x000007006e157810 */ /* 0x000fe40007ffe0ff */
[----:B------:R-:W-:Y:S02]  /*0c70*/  CS2R R54, SRZ ;  /* 0x0000000000367805 */ /* 0x000fe4000001ff00 */
[----:B------:R-:W-:-:S03]  /*0c80*/  CS2R R52, SRZ ;  /* 0x0000000000347805 */ /* 0x000fc6000001ff00 */
[----:B------:R-:W5:Y:S04]  /*0c90*/  @!P0 LDG.E.64 R26, desc[UR4][R128.64+0xd00] ;  /* 0x000d0004801a8981 */ /* 0x000f68000c1e1b00 */
[----:B------:R-:W5:Y:S01]  /*0ca0*/  @!P0 LDG.E.64 R2, desc[UR4][R126.64+0xd00] ;  /* 0x000d00047e028981 */ /* 0x000f62000c1e1b00 */
[----:B------:R-:W-:Y:S02]  /*0cb0*/  CS2R R50, SRZ ;  /* 0x0000000000327805 */ /* 0x000fe4000001ff00 */
[----:B------:R-:W-:Y:S02]  /*0cc0*/  CS2R R48, SRZ ;  /* 0x0000000000307805 */ /* 0x000fe4000001ff00 */
[----:B------:R-:W-:Y:S02]  /*0cd0*/  CS2R R46, SRZ ;  /* 0x00000000002e7805 */ /* 0x000fe4000001ff00 */
[----:B------:R-:W-:-:S02]  /*0ce0*/  CS2R R44, SRZ ;  /* 0x00000000002c7805 */ /* 0x000fc4000001ff00 */
[----:B------:R-:W-:Y:S02]  /*0cf0*/  CS2R R42, SRZ ;  /* 0x00000000002a7805 */ /* 0x000fe4000001ff00 */
[----:B------:R-:W-:Y:S02]  /*0d00*/  IADD3 R114, R110, 0x800, RZ ;  /* 0x000008006e727810 */ /* 0x000fe40007ffe0ff */
[----:B------:R-:W-:Y:S02]  /*0d10*/  CS2R R34, SRZ ;  /* 0x0000000000227805 */ /* 0x000fe4000001ff00 */
[----:B------:R-:W-:Y:S01]  /*0d20*/  CS2R R32, SRZ ;  /* 0x0000000000207805 */ /* 0x000fe2000001ff00 */
[----:B------:R-:W-:Y:S01]  /*0d30*/  HFMA2.MMA R29, -RZ, RZ, 0, 0 ;  /* 0x00000000ff1d7435 */ /* 0x000fe200000001ff */
[----:B------:R-:W-:Y:S01]  /*0d40*/  MOV R215, RZ ;  /* 0x000000ff00d77202 */ /* 0x000fe20000000f00 */
[----:B------:R-:W-:Y:S01]  /*0d50*/  STL [R1+0x40], R114 ;  /* 0x0000407201007387 */ /* 0x000fe20000100800 */
[----:B--2---:R-:W-:-:S02]  /*0d60*/  @!P1 HADD2.F32 R0, -RZ, R16.H0_H0 ;  /* 0x20000010ff009230 */ /* 0x004fc40000004100 */
[----:B------:R-:W-:Y:S02]  /*0d70*/  @!P1 HADD2.F32 R19, -RZ, R16.H1_H1 ;  /* 0x30000010ff139230 */ /* 0x000fe40000004100 */
[----:B------:R-:W-:Y:S02]  /*0d80*/  @!P1 HADD2.F32 R16, -RZ, R17.H0_H0 ;  /* 0x20000011ff109230 */ /* 0x000fe40000004100 */
[--C-:B---3--:R-:W-:Y:S02]  /*0d90*/  @!P1 HADD2.F32 R59, -RZ, R40.reuse.H0_H0 ;  /* 0x20000028ff3b9230 */ /* 0x108fe40000004100 */
[----:B------:R-:W-:Y:S02]  /*0da0*/  @!P1 HADD2.F32 R58, -RZ, R40.H1_H1 ;  /* 0x30000028ff3a9230 */ /* 0x000fe40000004100 */
[--C-:B------:R-:W-:Y:S02]  /*0db0*/  @!P1 HADD2.F32 R57, -RZ, R41.reuse.H0_H0 ;  /* 0x20000029ff399230 */ /* 0x100fe40000004100 */
[----:B------:R-:W-:-:S02]  /*0dc0*/  @!P1 HADD2.F32 R56, -RZ, R41.H1_H1 ;  /* 0x30000029ff389230 */ /* 0x000fc40000004100 */
[----:B------:R-:W-:Y:S02]  /*0dd0*/  @!P1 HADD2.F32 R17, -RZ, R17.H1_H1 ;  /* 0x30000011ff119230 */ /* 0x000fe40000004100 */
[----:B------:R-:W-:Y:S01]  /*0de0*/  @!P1 FMUL R55, R59, R0 ;  /* 0x000000003b379220 */ /* 0x000fe20000400000 */
[----:B------:R-:W-:Y:S01]  /*0df0*/  @!P1 FMUL R54, R58, R19 ;  /* 0x000000133a369220 */ /* 0x000fe20000400000 */
[----:B------:R-:W-:Y:S01]  /*0e00*/  @!P1 FMUL R53, R57, R16 ;  /* 0x0000001039359220 */ /* 0x000fe20000400000 */
[----:B------:R-:W-:Y:S01]  /*0e10*/  @!P1 FMUL R52, R56, R17 ;  /* 0x0000001138349220 */ /* 0x000fe20000400000 */
[----:B------:R-:W-:Y:S01]  /*0e20*/  ISETP.GE.AND P1, PT, R21, R184, PT ;  /* 0x000000b81500720c */ /* 0x000fe20003f26270 */
[--C-:B----4-:R-:W-:Y:S02]  /*0e30*/  @!P2 HADD2.F32 R0, -RZ, R14.reuse.H0_H0 ;  /* 0x2000000eff00a230 */ /* 0x110fe40000004100 */
[----:B------:R-:W-:Y:S02]  /*0e40*/  @!P2 HADD2.F32 R17, -RZ, R14.H1_H1 ;  /* 0x3000000eff11a230 */ /* 0x000fe40000004100 */
[----:B------:R-:W-:-:S02]  /*0e50*/  @!P2 HADD2.F32 R14, -RZ, R15.H0_H0 ;  /* 0x2000000fff0ea230 */ /* 0x000fc40000004100 */
[--C-:B-----5:R-:W-:Y:S02]  /*0e60*/  @!P2 HADD2.F32 R51, -RZ, R38.reuse.H0_H0 ;  /* 0x20000026ff33a230 */ /* 0x120fe40000004100 */
[----:B------:R-:W-:Y:S02]  /*0e70*/  @!P2 HADD2.F32 R50, -RZ, R38.H1_H1 ;  /* 0x30000026ff32a230 */ /* 0x000fe40000004100 */
[--C-:B------:R-:W-:Y:S02]  /*0e80*/  @!P2 HADD2.F32 R49, -RZ, R39.reuse.H0_H0 ;  /* 0x20000027ff31a230 */ /* 0x100fe40000004100 */
[----:B------:R-:W2:Y:S01]  /*0e90*/  @!P1 LDG.E.64 R22, desc[UR4][R126.64+0xe00] ;  /* 0x000e00047e169981 */ /* 0x000ea2000c1e1b00 */
[----:B------:R-:W-:Y:S02]  /*0ea0*/  @!P2 HADD2.F32 R48, -RZ, R39.H1_H1 ;  /* 0x30000027ff30a230 */ /* 0x000fe40000004100 */
[----:B------:R-:W-:Y:S01]  /*0eb0*/  @!P2 HADD2.F32 R15, -RZ, R15.H1_H1 ;  /* 0x3000000fff0fa230 */ /* 0x000fe20000004100 */
[----:B------:R-:W3:Y:S01]  /*0ec0*/  @!P1 LDG.E.64 R24, desc[UR4][R128.64+0xe00] ;  /* 0x000e000480189981 */ /* 0x000ee2000c1e1b00 */
[----:B------:R-:W-:Y:S01]  /*0ed0*/  IADD3 R19, R110, 0x780, RZ ;  /* 0x000007806e137810 */ /* 0x000fe20007ffe0ff */
[----:B------:R-:W-:Y:S01]  /*0ee0*/  @!P2 FMUL R47, R51, R0 ;  /* 0x00000000332fa220 */ /* 0x000fe20000400000 */
[----:B------:R-:W-:Y:S01]  /*0ef0*/  @!P2 FMUL R46, R50, R17 ;  /* 0x00000011322ea220 */ /* 0x000fe20000400000 */
[----:B------:R-:W-:Y:S01]  /*0f00*/  @!P2 FMUL R45, R49, R14 ;  /* 0x0000000e312da220 */ /* 0x000fe20000400000 */
[----:B------:R-:W-:Y:S01]  /*0f10*/  @!P2 FMUL R44, R48, R15 ;  /* 0x0000000f302ca220 */ /* 0x000fe20000400000 */
[----:B------:R-:W-:-:S02]  /*0f20*/  ISETP.GE.AND P2, PT, R19, R184, PT ;  /* 0x000000b81300720c */ /* 0x000fc40003f46270 */
[----:B------:R-:W-:Y:S02]  /*0f30*/  CS2R R40, SRZ ;  /* 0x0000000000287805 */ /* 0x000fe4000001ff00 */
[----:B------:R-:W-:-:S09]  /*0f40*/  CS2R R38, SRZ ;  /* 0x0000000000267805 */ /* 0x000fd2000001ff00 */
[----:B------:R-:W4:Y:S04]  /*0f50*/  @!P2 LDG.E.64 R18, desc[UR4][R126.64+0xf00] ;  /* 0x000f00047e12a981 */ /* 0x000f28000c1e1b00 */
[----:B------:R-:W5:Y:S01]  /*0f60*/  @!P2 LDG.E.64 R20, desc[UR4][R128.64+0xf00] ;  /* 0x000f00048014a981 */ /* 0x000f62000c1e1b00 */
[--C-:B------:R-:W-:Y:S02]  /*0f70*/  @!P3 HADD2.F32 R0, -RZ, R12.reuse.H0_H0 ;  /* 0x2000000cff00b230 */ /* 0x100fe40000004100 */
[----:B------:R-:W-:Y:S02]  /*0f80*/  @!P3 HADD2.F32 R15, -RZ, R12.H1_H1 ;  /* 0x3000000cff0fb230 */ /* 0x000fe40000004100 */
[----:B------:R-:W-:Y:S02]  /*0f90*/  @!P3 HADD2.F32 R12, -RZ, R13.H0_H0 ;  /* 0x2000000dff0cb230 */ /* 0x000fe40000004100 */
[----:B------:R-:W-:-:S02]  /*0fa0*/  @!P3 HADD2.F32 R43, -RZ, R36.H0_H0 ;  /* 0x20000024ff2bb230 */ /* 0x000fc40000004100 */
[----:B------:R-:W-:Y:S02]  /*0fb0*/  @!P3 HADD2.F32 R42, -RZ, R36.H1_H1 ;  /* 0x30000024ff2ab230 */ /* 0x000fe40000004100 */
[--C-:B------:R-:W-:Y:S02]  /*0fc0*/  @!P3 HADD2.F32 R41, -RZ, R37.reuse.H0_H0 ;  /* 0x20000025ff29b230 */ /* 0x100fe40000004100 */
[----:B------:R-:W-:Y:S02]  /*0fd0*/  @!P3 HADD2.F32 R40, -RZ, R37.H1_H1 ;  /* 0x30000025ff28b230 */ /* 0x000fe40000004100 */
[----:B------:R-:W-:Y:S01]  /*0fe0*/  @!P3 HADD2.F32 R13, -RZ, R13.H1_H1 ;  /* 0x3000000dff0db230 */ /* 0x000fe20000004100 */
[----:B------:R-:W-:Y:S01]  /*0ff0*/  CS2R R36, SRZ ;  /* 0x0000000000247805 */ /* 0x000fe2000001ff00 */
[----:B------:R-:W-:Y:S01]  /*1000*/  @!P3 FMUL R39, R43, R0 ;  /* 0x000000002b27b220 */ /* 0x000fe20000400000 */
[----:B------:R-:W-:Y:S01]  /*1010*/  @!P3 FMUL R38, R42, R15 ;  /* 0x0000000f2a26b220 */ /* 0x000fe20000400000 */
[----:B------:R-:W-:Y:S01]  /*1020*/  @!P3 FMUL R37, R41, R12 ;  /* 0x0000000c2925b220 */ /* 0x000fe20000400000 */
[----:B------:R-:W-:Y:S01]  /*1030*/  @!P3 FMUL R36, R40, R13 ;  /* 0x0000000d2824b220 */ /* 0x000fe20000400000 */
[----:B------:R-:W-:Y:S01]  /*1040*/  ISETP.GE.AND P3, PT, R114, R184, PT ;  /* 0x000000b87200720c */ /* 0x000fe20003f66270 */
[----:B------:R-:W-:-:S02]  /*1050*/  @!P4 HADD2.F32 R0, -RZ, R10.H0_H0 ;  /* 0x2000000aff00c230 */ /* 0x000fc40000004100 */
[----:B------:R-:W-:Y:S02]  /*1060*/  @!P4 HADD2.F32 R13, -RZ, R10.H1_H1 ;  /* 0x3000000aff0dc230 */ /* 0x000fe40000004100 */
[----:B------:R-:W-:Y:S02]  /*1070*/  @!P4 HADD2.F32 R10, -RZ, R11.H0_H0 ;  /* 0x2000000bff0ac230 */ /* 0x000fe40000004100 */
[--C-:B------:R-:W-:Y:S02]  /*1080*/  @!P4 HADD2.F32 R35, -RZ, R30.reuse.H0_H0 ;  /* 0x2000001eff23c230 */ /* 0x100fe40000004100 */
[----:B------:R-:W-:Y:S02]  /*1090*/  @!P4 HADD2.F32 R34, -RZ, R30.H1_H1 ;  /* 0x3000001eff22c230 */ /* 0x000fe40000004100 */
[--C-:B------:R-:W-:Y:S02]  /*10a0*/  @!P4 HADD2.F32 R33, -RZ, R31.reuse.H0_H0 ;  /* 0x2000001fff21c230 */ /* 0x100fe40000004100 */
[----:B------:R-:W-:Y:S01]  /*10b0*/  @!P4 HADD2.F32 R32, -RZ, R31.H1_H1 ;  /* 0x3000001fff20c230 */ /* 0x000fe20000004100 */
[----:B------:R-:W5:Y:S01]  /*10c0*/  @!P3 LDG.E.64 R14, desc[UR4][R126.64+0x1000] ;  /* 0x001000047e0eb981 */ /* 0x000f62000c1e1b00 */
[----:B------:R-:W-:Y:S01]  /*10d0*/  @!P4 HADD2.F32 R11, -RZ, R11.H1_H1 ;  /* 0x3000000bff0bc230 */ /* 0x000fe20000004100 */
[----:B------:R-:W-:-:S02]  /*10e0*/  IADD3 R12, R110, 0x880, RZ ;  /* 0x000008806e0c7810 */ /* 0x000fc40007ffe0ff */
[----:B------:R-:W-:Y:S01]  /*10f0*/  CS2R R30, SRZ ;  /* 0x00000000001e7805 */ /* 0x000fe2000001ff00 */
[----:B------:R-:W5:Y:S01]  /*1100*/  @!P3 LDG.E.64 R16, desc[UR4][R128.64+0x1000] ;  /* 0x001000048010b981 */ /* 0x000f62000c1e1b00 */
[----:B------:R-:W-:Y:S01]  /*1110*/  @!P4 FMUL R31, R35, R0 ;  /* 0x00000000231fc220 */ /* 0x000fe20000400000 */
[----:B------:R-:W-:Y:S01]  /*1120*/  @!P4 FMUL R30, R34, R13 ;  /* 0x0000000d221ec220 */ /* 0x000fe20000400000 */
[----:B------:R-:W-:Y:S01]  /*1130*/  @!P4 FMUL R29, R33, R10 ;  /* 0x0000000a211dc220 */ /* 0x000fe20000400000 */
[----:B------:R-:W-:Y:S01]  /*1140*/  @!P4 FMUL R215, R32, R11 ;  /* 0x0000000b20d7c220 */ /* 0x000fe20000400000 */
[----:B------:R-:W-:Y:S01]  /*1150*/  ISETP.GE.AND P4, PT, R12, R184, PT ;  /* 0x000000b80c00720c */ /* 0x000fe20003f86270 */
[----:B------:R0:W-:-:S12]  /*1160*/  STL [R1+0x3c], R12 ;  /* 0x00003c0c01007387 */ /* 0x0001d80000100800 */
[----:B0-----:R-:W5:Y:S04]  /*1170*/  @!P4 LDG.E.64 R12, desc[UR4][R126.64+0x1100] ;  /* 0x001100047e0cc981 */ /* 0x001f68000c1e1b00 */
[----:B------:R-:W5:Y:S01]  /*1180*/  @!P4 LDG.E.64 R10, desc[UR4][R128.64+0x1100] ;  /* 0x00110004800ac981 */ /* 0x000f62000c1e1b00 */
[----:B------:R-:W-:Y:S02]  /*1190*/  CS2R R218, SRZ ;  /* 0x0000000000da7805 */ /* 0x000fe4000001ff00 */
[----:B------:R-:W-:Y:S01]  /*11a0*/  CS2R R216, SRZ ;  /* 0x0000000000d87805 */ /* 0x000fe2000001ff00 */
[--C-:B------:R-:W-:Y:S02]  /*11b0*/  @!P5 HADD2.F32 R218, -RZ, R113.reuse.H0_H0 ;  /* 0x20000071ffdad230 */ /* 0x100fe40000004100 */
[----:B------:R-:W-:-:S02]  /*11c0*/  @!P5 HADD2.F32 R219, -RZ, R113.H1_H1 ;  /* 0x30000071ffdbd230 */ /* 0x000fc40000004100 */
[----:B------:R-:W-:Y:S02]  /*11d0*/  @!P5 HADD2.F32 R113, -RZ, R8.H0_H0 ;  /* 0x20000008ff71d230 */ /* 0x000fe40000004100 */
        /* <DEDUP_REMOVED lines=12> */
[----:B------:R-:W-:Y:S02]  /*12a0*/  CS2R R224, SRZ ;  /* 0x0000000000e07805 */ /* 0x000fe4000001ff00 */
[----:B------:R-:W-:Y:S02]  /*12b0*/  CS2R R226, SRZ ;  /* 0x0000000000e27805 */ /* 0x000fe4000001ff00 */
[----:B------:R-:W-:Y:S01]  /*12c0*/  ISETP.GE.AND P5, PT, R28, R184, PT ;  /* 0x000000b81c00720c */ /* 0x000fe20003fa6270 */
[----:B------:R-:W-:-:S02]  /*12d0*/  @!P6 HADD2.F32 R224, -RZ, R4.H0_H0 ;  /* 0x20000004ffe0e230 */ /* 0x000fc40000004100 */
[----:B------:R-:W-:Y:S02]  /*12e0*/  @!P6 HADD2.F32 R225, -RZ, R4.H1_H1 ;  /* 0x30000004ffe1e230 */ /* 0x000fe40000004100 */
[--C-:B------:R-:W-:Y:S02]  /*12f0*/  @!P6 HADD2.F32 R226, -RZ, R5.reuse.H0_H0 ;  /* 0x20000005ffe2e230 */ /* 0x100fe40000004100 */
[----:B------:R-:W-:Y:S01]  /*1300*/  @!P6 HADD2.F32 R227, -RZ, R5.H1_H1 ;  /* 0x30000005ffe3e230 */ /* 0x000fe20000004100 */
[----:B------:R0:W-:Y:S01]  /*1310*/  STL [R1+0x38], R28 ;  /* 0x0000381c01007387 */ /* 0x0001e20000100800 */
[--C-:B------:R-:W-:Y:S02]  /*1320*/  @!P6 HADD2.F32 R5, -RZ, R6.reuse.H0_H0 ;  /* 0x20000006ff05e230 */ /* 0x100fe40000004100 */
[----:B------:R-:W-:Y:S02]  /*1330*/  @!P6 HADD2.F32 R0, -RZ, R6.H1_H1 ;  /* 0x30000006ff00e230 */ /* 0x000fe40000004100 */
[--C-:B------:R-:W-:Y:S01]  /*1340*/  @!P6 HADD2.F32 R113, -RZ, R7.reuse.H0_H0 ;  /* 0x20000007ff71e230 */ /* 0x100fe20000004100 */
[----:B------:R-:W-:Y:S01]  /*1350*/  CS2R R228, SRZ ;  /* 0x0000000000e47805 */ /* 0x000fe2000001ff00 */
[----:B------:R-:W-:Y:S01]  /*1360*/  @!P6 HADD2.F32 R4, -RZ, R7.H1_H1 ;  /* 0x30000007ff04e230 */ /* 0x000fe20000004100 */
[----:B------:R-:W-:Y:S01]  /*1370*/  CS2R R230, SRZ ;  /* 0x0000000000e67805 */ /* 0x000fe2000001ff00 */
[----:B------:R-:W-:Y:S01]  /*1380*/  HFMA2.MMA R114, -RZ, RZ, 0, 0 ;  /* 0x00000000ff727435 */ /* 0x000fe200000001ff */
[----:B0-----:R-:W-:Y:S01]  /*1390*/  IADD3 R28, R110, 0x980, RZ ;  /* 0x000009806e1c7810 */ /* 0x001fe20007ffe0ff */
[----:B------:R-:W-:Y:S01]  /*13a0*/  @!P6 FMUL R228, R224, R5 ;  /* 0x00000005e0e4e220 */ /* 0x000fe20000400000 */
[----:B------:R-:W-:Y:S01]  /*13b0*/  @!P6 FMUL R229, R225, R0 ;  /* 0x00000000e1e5e220 */ /* 0x000fe20000400000 */
[----:B------:R-:W-:Y:S01]  /*13c0*/  @!P6 FMUL R230, R226, R113 ;  /* 0x00000071e2e6e220 */ /* 0x000fe20000400000 */
[----:B------:R-:W-:Y:S01]  /*13d0*/  @!P6 FMUL R231, R227, R4 ;  /* 0x00000004e3e7e220 */ /* 0x000fe20000400000 */
[----:B------:R-:W-:Y:S01]  /*13e0*/  ISETP.GE.AND P6, PT, R28, R184, PT ;  /* 0x000000b81c00720c */ /* 0x000fe20003fc6270 */
[----:B------:R-:W5:Y:S01]  /*13f0*/  @!P5 LDG.E.64 R6, desc[UR4][R126.64+0x1200] ;  /* 0x001200047e06d981 */ /* 0x000f62000c1e1b00 */
[----:B------:R-:W-:-:S02]  /*1400*/  CS2R R232, SRZ ;  /* 0x0000000000e87805 */ /* 0x000fc4000001ff00 */
[----:B------:R-:W-:Y:S02]  /*1410*/  CS2R R242, SRZ ;  /* 0x0000000000f27805 */ /* 0x000fe4000001ff00 */
[----:B------:R-:W-:Y:S01]  /*1420*/  MOV R112, RZ ;  /* 0x000000ff00707202 */ /* 0x000fe20000000f00 */
[----:B------:R-:W5:Y:S01]  /*1430*/  @!P5 LDG.E.64 R8, desc[UR4][R128.64+0x1200] ;  /* 0x001200048008d981 */ /* 0x000f62000c1e1b00 */
[----:B------:R-:W-:Y:S02]  /*1440*/  @!P0 HADD2.F32 R0, -RZ, R27.H0_H0 ;  /* 0x2000001bff008230 */ /* 0x000fe40000004100 */
[--C-:B------:R-:W-:Y:S01]  /*1450*/  @!P0 HADD2.F32 R232, -RZ, R2.reuse.H0_H0 ;  /* 0x20000002ffe88230 */ /* 0x100fe20000004100 */
[----:B------:R0:W-:Y:S01]  /*1460*/  STL [R1+0x34], R28 ;  /* 0x0000341c01007387 */ /* 0x0001e20000100800 */
[----:B------:R-:W-:Y:S02]  /*1470*/  @!P0 HADD2.F32 R242, -RZ, R2.H1_H1 ;  /* 0x30000002fff28230 */ /* 0x000fe40000004100 */
[--C-:B------:R-:W-:Y:S01]  /*1480*/  @!P0 HADD2.F32 R114, -RZ, R3.reuse.H0_H0 ;  /* 0x20000003ff728230 */ /* 0x100fe20000004100 */
[----:B------:R-:W-:Y:S01]  /*1490*/  CS2R R248, SRZ ;  /* 0x0000000000f87805 */ /* 0x000fe2000001ff00 */
[----:B------:R-:W-:Y:S01]  /*14a0*/  @!P0 HADD2.F32 R112, -RZ, R3.H1_H1 ;  /* 0x30000003ff708230 */ /* 0x000fe20000004100 */
[----:B------:R-:W-:Y:S01]  /*14b0*/  CS2R R244, SRZ ;  /* 0x0000000000f47805 */ /* 0x000fe2000001ff00 */
[--C-:B------:R-:W-:Y:S01]  /*14c0*/  @!P0 HADD2.F32 R113, -RZ, R26.reuse.H0_H0 ;  /* 0x2000001aff718230 */ /* 0x100fe20000004100 */
[----:B------:R-:W5:Y:S01]  /*14d0*/  @!P6 LDG.E.64 R2, desc[UR4][R126.64+0x1300] ;  /* 0x001300047e02e981 */ /* 0x000f62000c1e1b00 */
[----:B------:R-:W-:-:S02]  /*14e0*/  @!P0 HADD2.F32 R115, -RZ, R26.H1_H1 ;  /* 0x3000001aff738230 */ /* 0x000fc40000004100 */
[----:B------:R-:W-:Y:S01]  /*14f0*/  @!P0 HADD2.F32 R27, -RZ, R27.H1_H1 ;  /* 0x3000001bff1b8230 */ /* 0x000fe20000004100 */
[----:B0-----:R-:W-:Y:S01]  /*1500*/  IADD3 R28, R110, 0xa00, RZ ;  /* 0x00000a006e1c7810 */ /* 0x001fe20007ffe0ff */
[----:B------:R-:W5:Y:S01]  /*1510*/  @!P6 LDG.E.64 R4, desc[UR4][R128.64+0x1300] ;  /* 0x001300048004e981 */ /* 0x000f62000c1e1b00 */
[----:B------:R-:W-:Y:S01]  /*1520*/  @!P0 FMUL R249, R232, R113 ;  /* 0x00000071e8f98220 */ /* 0x000fe20000400000 */
[----:B------:R-:W-:Y:S01]  /*1530*/  @!P0 FMUL R243, R242, R115 ;  /* 0x00000073f2f38220 */ /* 0x000fe20000400000 */
[----:B------:R-:W-:Y:S01]  /*1540*/  @!P0 FMUL R244, R114, R0 ;  /* 0x0000000072f48220 */ /* 0x000fe20000400000 */
[----:B------:R-:W-:Y:S01]  /*1550*/  @!P0 FMUL R245, R112, R27 ;  /* 0x0000001b70f58220 */ /* 0x000fe20000400000 */
[----:B------:R-:W-:Y:S01]  /*1560*/  ISETP.GE.AND P0, PT, R28, R184, PT ;  /* 0x000000b81c00720c */ /* 0x000fe20003f06270 */
[----:B------:R0:W-:Y:S04]  /*1570*/  STL [R1+0x24], R114 ;  /* 0x0000247201007387 */ /* 0x0001e80000100800 */
[----:B------:R1:W-:Y:S01]  /*1580*/  STL [R1+0x28], R112 ;  /* 0x0000287001007387 */ /* 0x0003e20000100800 */
[----:B0-----:R-:W-:-:S03]  /*1590*/  HFMA2.MMA R114, -RZ, RZ, 0, 0 ;  /* 0x00000000ff727435 */ /* 0x001fc600000001ff */
[----:B------:R0:W-:Y:S01]  /*15a0*/  STL [R1+0x30], R28 ;  /* 0x0000301c01007387 */ /* 0x0001e20000100800 */
[----:B------:R-:W-:Y:S02]  /*15b0*/  CS2R R26, SRZ ;  /* 0x00000000001a7805 */ /* 0x000fe4000001ff00 */
[----:B------:R-:W-:Y:S02]  /*15c0*/  CS2R R238, SRZ ;  /* 0x0000000000ee7805 */ /* 0x000fe4000001ff00 */
[----:B------:R-:W-:Y:S01]  /*15d0*/  CS2R R240, SRZ ;  /* 0x0000000000f07805 */ /* 0x000fe2000001ff00 */
[----:B------:R-:W5:Y:S04]  /*15e0*/  @!P0 LDG.E.64 R118, desc[UR4][R126.64+0x1400] ;  /* 0x001400047e768981 */ /* 0x000f68000c1e1b00 */
[----:B-1----:R-:W5:Y:S01]  /*15f0*/  @!P0 LDG.E.64 R112, desc[UR4][R128.64+0x1400] ;  /* 0x0014000480708981 */ /* 0x002f62000c1e1b00 */
[----:B0-----:R-:W-:-:S02]  /*1600*/  MOV R28, RZ ;  /* 0x000000ff001c7202 */ /* 0x001fc40000000f00 */
[----:B------:R-:W-:Y:S02]  /*1610*/  CS2R R246, SRZ ;  /* 0x0000000000f67805 */ /* 0x000fe4000001ff00 */
[----:B------:R-:W-:Y:S01]  /*1620*/  CS2R R236, SRZ ;  /* 0x0000000000ec7805 */ /* 0x000fe2000001ff00 */
[----:B------:R-:W-:Y:S01]  /*1630*/  HFMA2.MMA R252, -RZ, RZ, 0, 0 ;  /* 0x00000000fffc7435 */ /* 0x000fe200000001ff */
[----:B------:R-:W-:Y:S02]  /*1640*/  CS2R R250, SRZ ;  /* 0x0000000000fa7805 */ /* 0x000fe4000001ff00 */
[----:B------:R-:W-:Y:S01]  /*1650*/  CS2R R234, SRZ ;  /* 0x0000000000ea7805 */ /* 0x000fe2000001ff00 */
[--C-:B--2---:R-:W-:Y:S02]  /*1660*/  @!P1 HADD2.F32 R114, -RZ, R22.reuse.H0_H0 ;  /* 0x20000016ff729230 */ /* 0x104fe40000004100 */
[----:B------:R-:W-:Y:S02]  /*1670*/  @!P1 HADD2.F32 R28, -RZ, R22.H1_H1 ;  /* 0x30000016ff1c9230 */ /* 0x000fe40000004100 */
[----:B---3--:R-:W-:-:S02]  /*1680*/  @!P1 HADD2.F32 R0, -RZ, R24.H0_H0 ;  /* 0x20000018ff009230 */ /* 0x008fc40000004100 */
[----:B------:R-:W-:Y:S02]  /*1690*/  @!P1 HADD2.F32 R22, -RZ, R25.H0_H0 ;  /* 0x20000019ff169230 */ /* 0x000fe40000004100 */
[--C-:B------:R-:W-:Y:S02]  /*16a0*/  @!P1 HADD2.F32 R27, -RZ, R23.reuse.H0_H0 ;  /* 0x20000017ff1b9230 */ /* 0x100fe40000004100 */
        /* <DEDUP_REMOVED lines=9> */
[----:B------:R-:W-:Y:S01]  /*1740*/  STL [R1+0x14], R114 ;  /* 0x0000147201007387 */ /* 0x000fe20000100800 */
[----:B------:R-:W-:-:S03]  /*1750*/  CS2R R24, SRZ ;  /* 0x0000000000187805 */ /* 0x000fc6000001ff00 */
[----:B------:R-:W-:Y:S01]  /*1760*/  STL [R1+0x18], R28 ;  /* 0x0000181c01007387 */ /* 0x000fe20000100800 */
[----:B----4-:R-:W-:-:S03]  /*1770*/  @!P2 HADD2.F32 R25, -RZ, R18.H0_H0 ;  /* 0x20000012ff19a230 */ /* 0x010fc60000004100 */
[----:B------:R-:W-:Y:S01]  /*1780*/  STL [R1+0x1c], R27 ;  /* 0x00001c1b01007387 */ /* 0x000fe20000100800 */
[----:B------:R-:W-:-:S03]  /*1790*/  @!P2 HADD2.F32 R24, -RZ, R18.H1_H1 ;  /* 0x30000012ff18a230 */ /* 0x000fc60000004100 */
[----:B------:R-:W-:Y:S01]  /*17a0*/  STL [R1+0x20], R26 ;  /* 0x0000201a01007387 */ /* 0x000fe20000100800 */
[--C-:B-----5:R-:W-:Y:S02]  /*17b0*/  @!P2 HADD2.F32 R0, -RZ, R20.reuse.H0_H0 ;  /* 0x20000014ff00a230 */ /* 0x120fe40000004100 */
[--C-:B------:R-:W-:Y:S01]  /*17c0*/  @!P2 HADD2.F32 R18, -RZ, R21.reuse.H0_H0 ;  /* 0x20000015ff12a230 */ /* 0x100fe20000004100 */
[----:B------:R0:W-:Y:S01]  /*17d0*/  STL [R1+0x5c], R23 ;  /* 0x00005c1701007387 */ /* 0x0001e20000100800 */
[----:B------:R-:W-:Y:S02]  /*17e0*/  @!P2 HADD2.F32 R20, -RZ, R20.H1_H1 ;  /* 0x30000014ff14a230 */ /* 0x000fe40000004100 */
[----:B------:R-:W-:Y:S01]  /*17f0*/  @!P2 HADD2.F32 R21, -RZ, R21.H1_H1 ;  /* 0x30000015ff15a230 */ /* 0x000fe20000004100 */
[----:B------:R-:W2:Y:S04]  /*1800*/  @!P1 LDG.E.64 R122, desc[UR4][R126.64+0x1500] ;  /* 0x001500047e7a9981 */ /* 0x000ea8000c1e1b00 */
[----:B------:R-:W3:Y:S01]  /*1810*/  @!P1 LDG.E.64 R138, desc[UR4][R128.64+0x1500] ;  /* 0x00150004808a9981 */ /* 0x000ee2000c1e1b00 */
[----:B0-----:R-:W-:Y:S01]  /*1820*/  CS2R R22, SRZ ;  /* 0x0000000000167805 */ /* 0x001fe2000001ff00 */
[----:B------:R-:W-:-:S02]  /*1830*/  @!P2 HADD2.F32 R23, -RZ, R19.H0_H0 ;  /* 0x20000013ff17a230 */ /* 0x000fc40000004100 */
        /* <DEDUP_REMOVED lines=8> */
[----:B------:R-:W-:-:S03]  /*18c0*/  MOV R18, RZ ;  /* 0x000000ff00127202 */ /* 0x000fc60000000f00 */
[----:B------:R-:W-:Y:S01]  /*18d0*/  STL [R1+0x8], R24 ;  /* 0x0000081801007387 */ /* 0x000fe20000100800 */
[----:B------:R-:W-:-:S03]  /*18e0*/  @!P3 HADD2.F32 R252, -RZ, R15.H0_H0 ;  /* 0x2000000ffffcb230 */ /* 0x000fc60000004100 */
[----:B------:R-:W-:Y:S04]  /*18f0*/  STL [R1+0xc], R23 ;  /* 0x00000c1701007387 */ /* 0x000fe80000100800 */
[----:B------:R-:W4:Y:S04]  /*1900*/  @!P2 LDG.E.64 R140, desc[UR4][R126.64+0x1600] ;  /* 0x001600047e8ca981 */ /* 0x000f28000c1e1b00 */
[----:B------:R-:W5:Y:S01]  /*1910*/  @!P2 LDG.E.64 R142, desc[UR4][R128.64+0x1600] ;  /* 0x00160004808ea981 */ /* 0x000f62000c1e1b00 */
[----:B------:R-:W-:-:S03]  /*1920*/  @!P3 HADD2.F32 R18, -RZ, R15.H1_H1 ;  /* 0x3000000fff12b230 */ /* 0x000fc60000004100 */
[----:B------:R-:W-:Y:S01]  /*1930*/  STL [R1+0x10], R22 ;  /* 0x0000101601007387 */ /* 0x000fe20000100800 */
[----:B------:R-:W-:-:S03]  /*1940*/  @!P3 HADD2.F32 R15, -RZ, R16.H0_H0 ;  /* 0x20000010ff0fb230 */ /* 0x000fc60000004100 */
[----:B------:R0:W-:Y:S01]  /*1950*/  STL [R1+0x58], R19 ;  /* 0x0000581301007387 */ /* 0x0001e20000100800 */
[--C-:B------:R-:W-:Y:S02]  /*1960*/  @!P3 HADD2.F32 R250, -RZ, R14.reuse.H0_H0 ;  /* 0x2000000efffab230 */ /* 0x100fe40000004100 */
[----:B------:R-:W-:Y:S02]  /*1970*/  @!P3 HADD2.F32 R251, -RZ, R14.H1_H1 ;  /* 0x3000000efffbb230 */ /* 0x000fe40000004100 */
[----:B------:R-:W-:Y:S01]  /*1980*/  @!P3 HADD2.F32 R16, -RZ, R16.H1_H1 ;  /* 0x30000010ff10b230 */ /* 0x000fe20000004100 */
[----:B------:R-:W-:Y:S01]  /*1990*/  IADD3 R0, R110, 0xb80, RZ ;  /* 0x00000b806e007810 */ /* 0x000fe20007ffe0ff */
[--C-:B0-----:R-:W-:Y:S02]  /*19a0*/  @!P3 HADD2.F32 R19, -RZ, R17.reuse.H0_H0 ;  /* 0x20000011ff13b230 */ /* 0x101fe40000004100 */
[----:B------:R-:W-:Y:S02]  /*19b0*/  @!P3 HADD2.F32 R17, -RZ, R17.H1_H1 ;  /* 0x30000011ff11b230 */ /* 0x000fe40000004100 */
[----:B------:R-:W-:Y:S01]  /*19c0*/  @!P3 FMUL R246, R250, R15 ;  /* 0x0000000ffaf6b220 */ /* 0x000fe20000400000 */
[----:B------:R-:W-:Y:S01]  /*19d0*/  @!P3 FMUL R234, R251, R16 ;  /* 0x00000010fbeab220 */ /* 0x000fe20000400000 */
[----:B------:R-:W-:Y:S01]  /*19e0*/  @!P3 FMUL R235, R252, R19 ;  /* 0x00000013fcebb220 */ /* 0x000fe20000400000 */
[----:B------:R-:W-:Y:S01]  /*19f0*/  @!P3 FMUL R236, R18, R17 ;  /* 0x0000001112ecb220 */ /* 0x000fe20000400000 */
[----:B------:R-:W-:Y:S01]  /*1a00*/  ISETP.GE.AND P3, PT, R0, R184, PT ;  /* 0x000000b80000720c */ /* 0x000fe20003f66270 */
[----:B------:R-:W-:Y:S01]  /*1a10*/  HFMA2.MMA R28, -RZ, RZ, 0, 0 ;  /* 0x00000000ff1c7435 */ /* 0x000fe200000001ff */
[----:B------:R-:W-:-:S02]  /*1a20*/  CS2R R26, SRZ ;  /* 0x00000000001a7805 */ /* 0x000fc4000001ff00 */
[----:B------:R-:W-:Y:S01]  /*1a30*/  CS2R R24, SRZ ;  /* 0x0000000000187805 */ /* 0x000fe2000001ff00 */
[----:B------:R-:W-:Y:S01]  /*1a40*/  STL [R1], R18 ;  /* 0x0000001201007387 */ /* 0x000fe20000100800 */
[--C-:B------:R-:W-:Y:S02]  /*1a50*/  @!P4 HADD2.F32 R26, -RZ, R13.reuse.H0_H0 ;  /* 0x2000000dff1ac230 */ /* 0x100fe40000004100 */
[----:B------:R-:W-:Y:S01]  /*1a60*/  @!P4 HADD2.F32 R25, -RZ, R13.H1_H1 ;  /* 0x3000000dff19c230 */ /* 0x000fe20000004100 */
[----:B------:R0:W-:Y:S01]  /*1a70*/  STL [R1+0x54], R0 ;  /* 0x0000540001007387 */ /* 0x0001e20000100800 */
[----:B------:R-:W-:Y:S02]  /*1a80*/  @!P4 HADD2.F32 R13, -RZ, R10.H0_H0 ;  /* 0x2000000aff0dc230 */ /* 0x000fe40000004100 */
[--C-:B------:R-:W-:Y:S02]  /*1a90*/  @!P4 HADD2.F32 R28, -RZ, R12.reuse.H0_H0 ;  /* 0x2000000cff1cc230 */ /* 0x100fe40000004100 */
[----:B------:R-:W-:Y:S01]  /*1aa0*/  @!P4 HADD2.F32 R27, -RZ, R12.H1_H1 ;  /* 0x3000000cff1bc230 */ /* 0x000fe20000004100 */
[----:B------:R-:W5:Y:S01]  /*1ab0*/  @!P3 LDG.E.64 R114, desc[UR4][R126.64+0x1700] ;  /* 0x001700047e72b981 */ /* 0x000f62000c1e1b00 */
[----:B------:R-:W-:-:S02]  /*1ac0*/  @!P4 HADD2.F32 R10, -RZ, R10.H1_H1 ;  /* 0x3000000aff0ac230 */ /* 0x000fc40000004100 */
[--C-:B------:R-:W-:Y:S01]  /*1ad0*/  @!P4 HADD2.F32 R15, -RZ, R11.reuse.H0_H0 ;  /* 0x2000000bff0fc230 */ /* 0x100fe20000004100 */
[----:B------:R-:W5:Y:S01]  /*1ae0*/  @!P3 LDG.E.64 R116, desc[UR4][R128.64+0x1700] ;  /* 0x001700048074b981 */ /* 0x000f62000c1e1b00 */
[----:B0-----:R-:W-:Y:S01]  /*1af0*/  @!P4 HADD2.F32 R0, -RZ, R11.H1_H1 ;  /* 0x3000000bff00c230 */ /* 0x001fe20000004100 */
        /* <DEDUP_REMOVED lines=10> */
[----:B------:R-:W-:Y:S01]  /*1ba0*/  HFMA2.MMA R18, -RZ, RZ, 0, 0 ;  /* 0x00000000ff127435 */ /* 0x000fe200000001ff */
[----:B------:R-:W-:Y:S01]  /*1bb0*/  CS2R R16, SRZ ;  /* 0x0000000000107805 */ /* 0x000fe2000001ff00 */
[--C-:B------:R-:W-:Y:S02]  /*1bc0*/  @!P5 HADD2.F32 R17, -RZ, R7.reuse.H1_H1 ;  /* 0x30000007ff11d230 */ /* 0x100fe40000004100 */
[----:B------:R-:W-:Y:S02]  /*1bd0*/  @!P5 HADD2.F32 R20, -RZ, R6.H0_H0 ;  /* 0x20000006ff14d230 */ /* 0x000fe40000004100 */
[----:B------:R-:W-:-:S02]  /*1be0*/  @!P5 HADD2.F32 R18, -RZ, R7.H0_H0 ;  /* 0x20000007ff12d230 */ /* 0x000fc40000004100 */
[----:B------:R-:W-:Y:S01]  /*1bf0*/  @!P5 HADD2.F32 R7, -RZ, R8.H0_H0 ;  /* 0x20000008ff07d230 */ /* 0x000fe20000004100 */
[----:B------:R-:W-:Y:S01]  /*1c00*/  MOV R19, RZ ;  /* 0x000000ff00137202 */ /* 0x000fe20000000f00 */
[--C-:B------:R-:W-:Y:S01]  /*1c10*/  @!P5 HADD2.F32 R11, -RZ, R9.reuse.H0_H0 ;  /* 0x20000009ff0bd230 */ /* 0x100fe20000004100 */
[----:B------:R0:W-:Y:S01]  /*1c20*/  STL [R1+0x50], R14 ;  /* 0x0000500e01007387 */ /* 0x0001e20000100800 */
[----:B------:R-:W-:Y:S02]  /*1c30*/  @!P5 HADD2.F32 R19, -RZ, R6.H1_H1 ;  /* 0x30000006ff13d230 */ /* 0x000fe40000004100 */
[----:B------:R-:W-:Y:S01]  /*1c40*/  @!P5 HADD2.F32 R8, -RZ, R8.H1_H1 ;  /* 0x30000008ff08d230 */ /* 0x000fe20000004100 */
[----:B------:R-:W-:Y:S01]  /*1c50*/  CS2R R12, SRZ ;  /* 0x00000000000c7805 */ /* 0x000fe2000001ff00 */
[----:B------:R-:W-:Y:S02]  /*1c60*/  @!P5 HADD2.F32 R0, -RZ, R9.H1_H1 ;  /* 0x30000009ff00d230 */ /* 0x000fe40000004100 */
[----:B------:R-:W-:Y:S01]  /*1c70*/  @!P5 FMUL R16, R20, R7 ;  /* 0x000000071410d220 */ /* 0x000fe20000400000 */
[----:B------:R-:W-:Y:S01]  /*1c80*/  IADD3 R120, R110, 0xc80, RZ ;  /* 0x00000c806e787810 */ /* 0x000fe20007ffe0ff */
[----:B------:R-:W-:Y:S01]  /*1c90*/  @!P6 HADD2.F32 R12, -RZ, R2.H0_H0 ;  /* 0x20000002ff0ce230 */ /* 0x000fe20000004100 */
[----:B0-----:R-:W-:Y:S01]  /*1ca0*/  CS2R R14, SRZ ;  /* 0x00000000000e7805 */ /* 0x001fe2000001ff00 */
[----:B------:R-:W-:-:S02]  /*1cb0*/  @!P6 HADD2.F32 R7, -RZ, R4.H0_H0 ;  /* 0x20000004ff07e230 */ /* 0x000fc40000004100 */
[----:B------:R-:W-:Y:S01]  /*1cc0*/  @!P5 FMUL R14, R18, R11 ;  /* 0x0000000b120ed220 */ /* 0x000fe20000400000 */
[----:B------:R-:W-:Y:S01]  /*1cd0*/  @!P5 FMUL R15, R19, R8 ;  /* 0x00000008130fd220 */ /* 0x000fe20000400000 */
[----:B------:R-:W-:Y:S01]  /*1ce0*/  CS2R R10, SRZ ;  /* 0x00000000000a7805 */ /* 0x000fe2000001ff00 */
[----:B------:R-:W-:Y:S01]  /*1cf0*/  @!P5 FMUL R13, R17, R0 ;  /* 0x00000000110dd220 */ /* 0x000fe20000400000 */
[----:B------:R-:W-:Y:S01]  /*1d00*/  CS2R R8, SRZ ;  /* 0x0000000000087805 */ /* 0x000fe2000001ff00 */
[----:B------:R-:W-:Y:S01]  /*1d10*/  @!P6 HADD2.F32 R11, -RZ, R2.H1_H1 ;  /* 0x30000002ff0be230 */ /* 0x000fe20000004100 */
[----:B------:R-:W-:Y:S01]  /*1d20*/  ISETP.GE.AND P5, PT, R120, R184, PT ;  /* 0x000000b87800720c */ /* 0x000fe20003fa6270 */
[----:B------:R-:W-:Y:S02]  /*1d30*/  @!P6 HADD2.F32 R4, -RZ, R4.H1_H1 ;  /* 0x30000004ff04e230 */ /* 0x000fe40000004100 */
[----:B------:R-:W-:Y:S01]  /*1d40*/  @!P6 FMUL R10, R12, R7 ;  /* 0x000000070c0ae220 */ /* 0x000fe20000400000 */
[----:B------:R-:W-:-:S02]  /*1d50*/  @!P6 HADD2.F32 R9, -RZ, R3.H0_H0 ;  /* 0x20000003ff09e230 */ /* 0x000fc40000004100 */
[----:B------:R-:W-:Y:S01]  /*1d60*/  @!P6 HADD2.F32 R8, -RZ, R3.H1_H1 ;  /* 0x30000003ff08e230 */ /* 0x000fe20000004100 */
[----:B------:R0:W-:Y:S01]  /*1d70*/  STL [R1+0x78], R120 ;  /* 0x0000787801007387 */ /* 0x0001e20000100800 */
[--C-:B------:R-:W-:Y:S01]  /*1d80*/  @!P6 HADD2.F32 R0, -RZ, R5.reuse.H0_H0 ;  /* 0x20000005ff00e230 */ /* 0x100fe20000004100 */
[----:B------:R-:W-:Y:S01]  /*1d90*/  CS2R R6, SRZ ;  /* 0x0000000000067805 */ /* 0x000fe2000001ff00 */
[----:B------:R-:W-:Y:S02]  /*1da0*/  @!P6 HADD2.F32 R3, -RZ, R5.H1_H1 ;  /* 0x30000005ff03e230 */ /* 0x000fe40000004100 */
[----:B------:R-:W-:Y:S01]  /*1db0*/  @!P6 FMUL R7, R11, R4 ;  /* 0x000000040b07e220 */ /* 0x000fe20000400000 */
[----:B------:R-:W-:Y:S01]  /*1dc0*/  MOV R5, RZ ;  /* 0x000000ff00057202 */ /* 0x000fe20000000f00 */
[----:B------:R-:W-:Y:S01]  /*1dd0*/  HFMA2.MMA R4, -RZ, RZ, 0, 0 ;  /* 0x00000000ff047435 */ /* 0x000fe200000001ff */
[----:B------:R-:W-:Y:S01]  /*1de0*/  @!P6 FMUL R6, R9, R0 ;  /* 0x000000000906e220 */ /* 0x000fe20000400000 */
[----:B------:R-:W5:Y:S01]  /*1df0*/  @!P5 LDG.E.64 R132, desc[UR4][R128.64+0x1900] ;  /* 0x001900048084d981 */ /* 0x000f62000c1e1b00 */
[----:B0-----:R-:W-:Y:S01]  /*1e00*/  IADD3 R120, R110, 0xd00, RZ ;  /* 0x00000d006e787810 */ /* 0x001fe20007ffe0ff */
[----:B------:R-:W-:Y:S01]  /*1e10*/  @!P6 FMUL R5, R8, R3 ;  /* 0x000000030805e220 */ /* 0x000fe20000400000 */
[----:B------:R-:W-:Y:S01]  /*1e20*/  CS2R R2, SRZ ;  /* 0x0000000000027805 */ /* 0x000fe2000001ff00 */
[----:B------:R-:W-:Y:S01]  /*1e30*/  @!P0 HADD2.F32 R121, -RZ, R113.H0_H0 ;  /* 0x20000071ff798230 */ /* 0x000fe20000004100 */
[----:B------:R-:W-:Y:S01]  /*1e40*/  ISETP.GE.AND P6, PT, R120, R184, PT ;  /* 0x000000b87800720c */ /* 0x000fe20003fc6270 */
[--C-:B------:R-:W-:Y:S01]  /*1e50*/  @!P0 HADD2.F32 R4, -RZ, R118.reuse.H0_H0 ;  /* 0x20000076ff048230 */ /* 0x100fe20000004100 */
[----:B------:R-:W-:Y:S01]  /*1e60*/  MOV R0, RZ ;  /* 0x000000ff00007202 */ /* 0x000fe20000000f00 */
[----:B------:R-:W-:Y:S01]  /*1e70*/  @!P0 HADD2.F32 R3, -RZ, R118.H1_H1 ;  /* 0x30000076ff038230 */ /* 0x000fe20000004100 */
[----:B------:R-:W5:Y:S01]  /*1e80*/  @!P5 LDG.E.64 R130, desc[UR4][R126.64+0x1900] ;  /* 0x001900047e82d981 */ /* 0x000f62000c1e1b00 */
[----:B------:R-:W-:-:S02]  /*1e90*/  @!P0 HADD2.F32 R2, -RZ, R119.H0_H0 ;  /* 0x20000077ff028230 */ /* 0x000fc40000004100 */
[----:B------:R-:W-:Y:S01]  /*1ea0*/  @!P0 HADD2.F32 R0, -RZ, R119.H1_H1 ;  /* 0x30000077ff008230 */ /* 0x000fe20000004100 */
[----:B------:R0:W-:Y:S01]  /*1eb0*/  STL [R1+0x74], R120 ;  /* 0x0000747801007387 */ /* 0x0001e20000100800 */
[--C-:B------:R-:W-:Y:S02]  /*1ec0*/  @!P0 HADD2.F32 R119, -RZ, R112.reuse.H0_H0 ;  /* 0x20000070ff778230 */ /* 0x100fe40000004100 */
[----:B------:R-:W-:Y:S02]  /*1ed0*/  @!P0 HADD2.F32 R118, -RZ, R112.H1_H1 ;  /* 0x30000070ff768230 */ /* 0x000fe40000004100 */
[----:B------:R-:W-:Y:S01]  /*1ee0*/  @!P0 HADD2.F32 R153, -RZ, R113.H1_H1 ;  /* 0x30000071ff998230 */ /* 0x000fe20000004100 */
[----:B------:R-:W-:Y:S02]  /*1ef0*/  CS2R R158, SRZ ;  /* 0x00000000009e7805 */ /* 0x000fe4000001ff00 */
[----:B------:R-:W-:Y:S01]  /*1f00*/  CS2R R156, SRZ ;  /* 0x00000000009c7805 */ /* 0x000fe2000001ff00 */
[----:B------:R-:W5:Y:S01]  /*1f10*/  @!P6 LDG.E.64 R136, desc[UR4][R126.64+0x1a00] ;  /* 0x001a00047e88e981 */ /* 0x000f62000c1e1b00 */
        /* <DEDUP_REMOVED lines=9> */
[----:B------:R-:W-:Y:S02]  /*1fb0*/  IADD3 R164, R110, 0xe00, RZ ;  /* 0x00000e006ea47810 */ /* 0x000fe40007ffe0ff */
[----:B------:R-:W-:Y:S02]  /*1fc0*/  CS2R R160, SRZ ;  /* 0x0000000000a07805 */ /* 0x000fe4000001ff00 */
[----:B------:R-:W-:Y:S01]  /*1fd0*/  CS2R R162, SRZ ;  /* 0x0000000000a27805 */ /* 0x000fe2000001ff00 */
[----:B------:R0:W-:Y:S04]  /*1fe0*/  STL [R1+0x70], R120 ;  /* 0x0000707801007387 */ /* 0x0001e80000100800 */
[----:B------:R-:W5:Y:S04]  /*1ff0*/  @!P0 LDG.E.64 R118, desc[UR4][R126.64+0x1b00] ;  /* 0x001b00047e768981 */ /* 0x000f68000c1e1b00 */
[----:B0-----:R-:W5:Y:S01]  /*2000*/  @!P0 LDG.E.64 R120, desc[UR4][R128.64+0x1b00] ;  /* 0x001b000480788981 */ /* 0x001f62000c1e1b00 */
[----:B------:R-:W-:Y:S01]  /*2010*/  CS2R R166, SRZ ;  /* 0x0000000000a67805 */ /* 0x000fe2000001ff00 */
[----:B------:R-:W-:-:S02]  /*2020*/  HFMA2.MMA R168, -RZ, RZ, 0, 0 ;  /* 0x00000000ffa87435 */ /* 0x000fc400000001ff */
[----:B------:R0:W-:Y:S01]  /*2030*/  STL [R1+0x6c], R164 ;  /* 0x00006ca401007387 */ /* 0x0001e20000100800 */
[C---:B------:R-:W-:Y:S02]  /*2040*/  IADD3 R170, R110.reuse, 0xe80, RZ ;  /* 0x00000e806eaa7810 */ /* 0x040fe40007ffe0ff */
[----:B------:R-:W-:Y:S02]  /*2050*/  CS2R R174, SRZ ;  /* 0x0000000000ae7805 */ /* 0x000fe4000001ff00 */
[----:B------:R-:W-:Y:S01]  /*2060*/  CS2R R172, SRZ ;  /* 0x0000000000ac7805 */ /* 0x000fe2000001ff00 */
[----:B------:R1:W-:Y:S01]  /*2070*/  STL [R1+0x68], R170 ;  /* 0x000068aa01007387 */ /* 0x0003e20000100800 */
[----:B------:R-:W-:Y:S01]  /*2080*/  HFMA2.MMA R176, -RZ, RZ, 0, 0 ;  /* 0x00000000ffb07435 */ /* 0x000fe200000001ff */
[----:B------:R-:W-:Y:S02]  /*2090*/  IADD3 R178, R110, 0xf00, RZ ;  /* 0x00000f006eb27810 */ /* 0x000fe40007ffe0ff */
[----:B------:R-:W-:-:S02]  /*20a0*/  CS2R R182, SRZ ;  /* 0x0000000000b67805 */ /* 0x000fc4000001ff00 */
[----:B------:R-:W-:Y:S01]  /*20b0*/  CS2R R180, SRZ ;  /* 0x0000000000b47805 */ /* 0x000fe2000001ff00 */
[----:B------:R1:W-:Y:S01]  /*20c0*/  STL [R1+0x64], R178 ;  /* 0x000064b201007387 */ /* 0x0003e20000100800 */
[----:B------:R-:W-:Y:S01]  /*20d0*/  IADD3 R189, R110, 0xf80, RZ ;  /* 0x00000f806ebd7810 */ /* 0x000fe20007ffe0ff */
[--C-:B--2---:R-:W-:Y:S02]  /*20e0*/  @!P1 HADD2.F32 R155, -RZ, R122.reuse.H0_H0 ;  /* 0x2000007aff9b9230 */ /* 0x104fe40000004100 */
[----:B------:R-:W-:Y:S02]  /*20f0*/  @!P1 HADD2.F32 R154, -RZ, R122.H1_H1 ;  /* 0x3000007aff9a9230 */ /* 0x000fe40000004100 */
[--C-:B------:R-:W-:Y:S02]  /*2100*/  @!P1 HADD2.F32 R153, -RZ, R123.reuse.H0_H0 ;  /* 0x2000007bff999230 */ /* 0x100fe40000004100 */
[----:B------:R-:W-:Y:S02]  /*2110*/  @!P1 HADD2.F32 R152, -RZ, R123.H1_H1 ;  /* 0x3000007bff989230 */ /* 0x000fe40000004100 */
[----:B---3--:R-:W-:-:S02]  /*2120*/  @!P1 HADD2.F32 R122, -RZ, R138.H0_H0 ;  /* 0x2000008aff7a9230 */ /* 0x008fc40000004100 */
        /* <DEDUP_REMOVED lines=8> */
[----:B0-----:R-:W-:Y:S01]  /*21b0*/  CS2R R164, SRZ ;  /* 0x0000000000a47805 */ /* 0x001fe2000001ff00 */
[--C-:B----4-:R-:W-:Y:S02]  /*21c0*/  @!P2 HADD2.F32 R166, -RZ, R141.reuse.H0_H0 ;  /* 0x2000008dffa6a230 */ /* 0x110fe40000004100 */
[----:B------:R-:W-:Y:S02]  /*21d0*/  @!P2 HADD2.F32 R167, -RZ, R141.H1_H1 ;  /* 0x3000008dffa7a230 */ /* 0x000fe40000004100 */
[----:B------:R-:W-:-:S06]  /*21e0*/  @!P2 HADD2.F32 R164, -RZ, R140.H0_H0 ;  /* 0x2000008cffa4a230 */ /* 0x000fcc0000004100 */
[----:B------:R-:W2:Y:S01]  /*21f0*/  @!P1 LDG.E.64 R122, desc[UR4][R126.64+0x1c00] ;  /* 0x001c00047e7a9981 */ /* 0x000ea2000c1e1b00 */
[----:B------:R-:W-:Y:S02]  /*2200*/  @!P2 HADD2.F32 R165, -RZ, R140.H1_H1 ;  /* 0x3000008cffa5a230 */ /* 0x000fe40000004100 */
[--C-:B-----5:R-:W-:Y:S01]  /*2210*/  @!P2 HADD2.F32 R141, -RZ, R142.reuse.H0_H0 ;  /* 0x2000008eff8da230 */ /* 0x120fe20000004100 */
[----:B------:R-:W3:Y:S01]  /*2220*/  @!P1 LDG.E.64 R138, desc[UR4][R128.64+0x1c00] ;  /* 0x001c0004808a9981 */ /* 0x000ee2000c1e1b00 */
        /* <DEDUP_REMOVED lines=8> */
[----:B-1----:R-:W-:Y:S02]  /*22b0*/  CS2R R170, SRZ ;  /* 0x0000000000aa7805 */ /* 0x002fe4000001ff00 */
[----:B------:R-:W-:-:S09]  /*22c0*/  MOV R169, RZ ;  /* 0x000000ff00a97202 */ /* 0x000fd20000000f00 */
[----:B------:R-:W4:Y:S04]  /*22d0*/  @!P2 LDG.E.64 R140, desc[UR4][R126.64+0x1d00] ;  /* 0x001d00047e8ca981 */ /* 0x000f28000c1e1b00 */
[----:B------:R-:W5:Y:S01]  /*22e0*/  @!P2 LDG.E.64 R142, desc[UR4][R128.64+0x1d00] ;  /* 0x001d0004808ea981 */ /* 0x000f62000c1e1b00 */
[--C-:B------:R-:W-:Y:S02]  /*22f0*/  @!P3 HADD2.F32 R170, -RZ, R115.reuse.H0_H0 ;  /* 0x20000073ffaab230 */ /* 0x100fe40000004100 */
        /* <DEDUP_REMOVED lines=13> */
[----:B------:R-:W-:Y:S01]  /*23d0*/  MOV R177, RZ ;  /* 0x000000ff00b17202 */ /* 0x000fe20000000f00 */
[--C-:B------:R-:W-:Y:S02]  /*23e0*/  @!P4 HADD2.F32 R180, -RZ, R134.reuse.H0_H0 ;  /* 0x20000086ffb4c230 */ /* 0x100fe40000004100 */
[----:B------:R-:W-:Y:S02]  /*23f0*/  @!P4 HADD2.F32 R179, -RZ, R134.H1_H1 ;  /* 0x30000086ffb3c230 */ /* 0x000fe40000004100 */
[--C-:B------:R-:W-:Y:S02]  /*2400*/  @!P4 HADD2.F32 R178, -RZ, R135.reuse.H0_H0 ;  /* 0x20000087ffb2c230 */ /* 0x100fe40000004100 */
[----:B------:R-:W-:Y:S02]  /*2410*/  @!P4 HADD2.F32 R177, -RZ, R135.H1_H1 ;  /* 0x30000087ffb1c230 */ /* 0x000fe40000004100 */
[----:B------:R-:W5:Y:S01]  /*2420*/  @!P3 LDG.E.64 R114, desc[UR4][R126.64+0x1e00] ;  /* 0x001e00047e72b981 */ /* 0x000f62000c1e1b00 */
[----:B------:R-:W-:-:S02]  /*2430*/  @!P4 HADD2.F32 R186, -RZ, R124.H0_H0 ;  /* 0x2000007cffbac230 */ /* 0x000fc40000004100 */
[----:B------:R-:W-:Y:S02]  /*2440*/  @!P4 HADD2.F32 R187, -RZ, R124.H1_H1 ;  /* 0x3000007cffbbc230 */ /* 0x000fe40000004100 */
[--C-:B------:R-:W-:Y:S02]  /*2450*/  @!P4 HADD2.F32 R185, -RZ, R125.reuse.H0_H0 ;  /* 0x2000007dffb9c230 */ /* 0x100fe40000004100 */
[----:B------:R-:W-:Y:S01]  /*2460*/  @!P4 HADD2.F32 R188, -RZ, R125.H1_H1 ;  /* 0x3000007dffbcc230 */ /* 0x000fe20000004100 */
[----:B------:R-:W-:Y:S02]  /*2470*/  CS2R R134, SRZ ;  /* 0x0000000000867805 */ /* 0x000fe4000001ff00 */
[----:B------:R-:W-:Y:S01]  /*2480*/  CS2R R124, SRZ ;  /* 0x00000000007c7805 */ /* 0x000fe2000001ff00 */
        /* <DEDUP_REMOVED lines=9> */
[----:B------:R-:W-:Y:S02]  /*2520*/  CS2R R186, SRZ ;  /* 0x0000000000ba7805 */ /* 0x000fe4000001ff00 */
[----:B------:R0:W-:Y:S01]  /*2530*/  STL [R1+0x60], R189 ;  /* 0x000060bd01007387 */ /* 0x0001e20000100800 */
[----:B------:R-:W-:Y:S01]  /*2540*/  CS2R R184, SRZ ;  /* 0x0000000000b87805 */ /* 0x000fe2000001ff00 */
[----:B------:R-:W-:-:S02]  /*2550*/  @!P5 HADD2.F32 R191, -RZ, R133.H0_H0 ;  /* 0x20000085ffbfd230 */ /* 0x000fc40000004100 */
[--C-:B0-----:R-:W-:Y:S02]  /*2560*/  @!P5 HADD2.F32 R189, -RZ, R132.reuse.H0_H0 ;  /* 0x20000084ffbdd230 */ /* 0x101fe40000004100 */
[----:B------:R-:W-:Y:S02]  /*2570*/  @!P5 HADD2.F32 R132, -RZ, R132.H1_H1 ;  /* 0x30000084ff84d230 */ /* 0x000fe40000004100 */
[--C-:B------:R-:W-:Y:S02]  /*2580*/  @!P5 HADD2.F32 R187, -RZ, R130.reuse.H1_H1 ;  /* 0x30000082ffbbd230 */ /* 0x100fe40000004100 */
[----:B------:R-:W-:Y:S02]  /*2590*/  @!P5 HADD2.F32 R188, -RZ, R130.H0_H0 ;  /* 0x20000082ffbcd230 */ /* 0x000fe40000004100 */
[--C-:B------:R-:W-:Y:S02]  /*25a0*/  @!P5 HADD2.F32 R185, -RZ, R131.reuse.H0_H0 ;  /* 0x20000083ffb9d230 */ /* 0x100fe40000004100 */
[----:B------:R-:W-:Y:S01]  /*25b0*/  @!P5 HADD2.F32 R184, -RZ, R131.H1_H1 ;  /* 0x30000083ffb8d230 */ /* 0x000fe20000004100 */
[----:B------:R-:W-:Y:S01]  /*25c0*/  CS2R R130, SRZ ;  /* 0x0000000000827805 */ /* 0x000fe2000001ff00 */
[----:B------:R-:W-:-:S02]  /*25d0*/  @!P5 HADD2.F32 R192, -RZ, R133.H1_H1 ;  /* 0x30000085ffc0d230 */ /* 0x000fc40000004100 */
[----:B------:R-:W-:Y:S01]  /*25e0*/  @!P5 FMUL R130, R187, R132 ;  /* 0x00000084bb82d220 */ /* 0x000fe20000400000 */
[----:B------:R-:W-:Y:S01]  /*25f0*/  @!P5 FMUL R186, R188, R189 ;  /* 0x000000bdbcbad220 */ /* 0x000fe20000400000 */
[----:B------:R-:W-:Y:S02]  /*2600*/  CS2R R132, SRZ ;  /* 0x0000000000847805 */ /* 0x000fe4000001ff00 */
[----:B------:R-:W-:Y:S01]  /*2610*/  MOV R189, RZ ;  /* 0x000000ff00bd7202 */ /* 0x000fe20000000f00 */
[----:B------:R-:W-:Y:S02]  /*2620*/  @!P6 HADD2.F32 R131, -RZ, R136.H1_H1 ;  /* 0x30000088ff83e230 */ /* 0x000fe40000004100 */
[----:B------:R-:W-:Y:S01]  /*2630*/  @!P5 FMUL R189, R185, R191 ;  /* 0x000000bfb9bdd220 */ /* 0x000fe20000400000 */
[----:B------:R-:W-:Y:S01]  /*2640*/  @!P5 FMUL R133, R184, R192 ;  /* 0x000000c0b885d220 */ /* 0x000fe20000400000 */
[----:B------:R-:W-:Y:S01]  /*2650*/  ISETP.GE.AND P5, PT, R190, 0x1, PT ;  /* 0x00000001be00780c */ /* 0x000fe20003fa6270 */
[----:B------:R-:W-:-:S02]  /*2660*/  @!P6 HADD2.F32 R193, -RZ, R112.H0_H0 ;  /* 0x20000070ffc1e230 */ /* 0x000fc40000004100 */
[----:B------:R-:W-:Y:S01]  /*2670*/  @!P6 HADD2.F32 R112, -RZ, R112.H1_H1 ;  /* 0x30000070ff70e230 */ /* 0x000fe20000004100 */
[----:B------:R-:W-:Y:S02]  /*2680*/  CS2R R190, SRZ ;  /* 0x0000000000be7805 */ /* 0x000fe4000001ff00 */
[----:B------:R-:W-:Y:S01]  /*2690*/  MOV R192, RZ ;  /* 0x000000ff00c07202 */ /* 0x000fe20000000f00 */
[--C-:B------:R-:W-:Y:S02]  /*26a0*/  @!P6 HADD2.F32 R190, -RZ, R137.reuse.H0_H0 ;  /* 0x20000089ffbee230 */ /* 0x100fe40000004100 */
[----:B------:R-:W-:Y:S02]  /*26b0*/  @!P6 HADD2.F32 R191, -RZ, R137.H1_H1 ;  /* 0x30000089ffbfe230 */ /* 0x000fe40000004100 */
[----:B------:R-:W-:Y:S01]  /*26c0*/  @!P6 FMUL R192, R131, R112 ;  /* 0x0000007083c0e220 */ /* 0x000fe20000400000 */
[----:B------:R-:W-:Y:S01]  /*26d0*/  HFMA2.MMA R137, -RZ, RZ, 0, 0 ;  /* 0x00000000ff897435 */ /* 0x000fe200000001ff */
[----:B------:R-:W-:Y:S01]  /*26e0*/  @!P6 HADD2.F32 R112, -RZ, R113.H0_H0 ;  /* 0x20000071ff70e230 */ /* 0x000fe20000004100 */
[----:B------:R-:W-:Y:S01]  /*26f0*/  CS2R R194, SRZ ;  /* 0x0000000000c27805 */ /* 0x000fe2000001ff00 */
[----:B------:R-:W-:-:S02]  /*2700*/  @!P0 HADD2.F32 R194, -RZ, R118.H0_H0 ;  /* 0x20000076ffc28230 */ /* 0x000fc40000004100 */
[----:B------:R-:W-:Y:S01]  /*2710*/  @!P0 HADD2.F32 R195, -RZ, R118.H1_H1 ;  /* 0x30000076ffc38230 */ /* 0x000fe20000004100 */
[----:B------:R-:W-:Y:S01]  /*2720*/  HFMA2.MMA R118, -RZ, RZ, 0, 0 ;  /* 0x00000000ff767435 */ /* 0x000fe200000001ff */
[----:B------:R-:W-:Y:S01]  /*2730*/  @!P6 FMUL R137, R190, R112 ;  /* 0x00000070be89e220 */ /* 0x000fe20000400000 */
[--C-:B------:R-:W-:Y:S01]  /*2740*/  @!P0 HADD2.F32 R112, -RZ, R120.reuse.H0_H0 ;  /* 0x20000078ff708230 */ /* 0x100fe20000004100 */
[----:B------:R-:W-:Y:S01]  /*2750*/  CS2R R196, SRZ ;  /* 0x0000000000c47805 */ /* 0x000fe2000001ff00 */
[--C-:B------:R-:W-:Y:S02]  /*2760*/  @!P0 HADD2.F32 R196, -RZ, R119.reuse.H0_H0 ;  /* 0x20000077ffc48230 */ /* 0x100fe40000004100 */
[----:B------:R-:W-:Y:S01]  /*2770*/  @!P0 HADD2.F32 R118, -RZ, R119.H1_H1 ;  /* 0x30000077ff768230 */ /* 0x000fe20000004100 */
[----:B------:R-:W-:Y:S01]  /*2780*/  MOV R119, RZ ;  /* 0x000000ff00777202 */ /* 0x000fe20000000f00 */
[----:B------:R-:W-:Y:S02]  /*2790*/  @!P0 HADD2.F32 R120, -RZ, R120.H1_H1 ;  /* 0x30000078ff788230 */ /* 0x000fe40000004100 */
[----:B------:R-:W-:Y:S01]  /*27a0*/  @!P0 FMUL R119, R194, R112 ;  /* 0x00000070c2778220 */ /* 0x000fe20000400000 */
[----:B------:R-:W-:-:S02]  /*27b0*/  @!P0 HADD2.F32 R112, -RZ, R121.H0_H0 ;  /* 0x20000079ff708230 */ /* 0x000fc40000004100 */
[----:B------:R-:W-:Y:S02]  /*27c0*/  @!P0 HADD2.F32 R121, -RZ, R121.H1_H1 ;  /* 0x30000079ff798230 */ /* 0x000fe40000004100 */
[----:B------:R-:W-:Y:S01]  /*27d0*/  @!P0 FMUL R197, R195, R120 ;  /* 0x00000078c3c58220 */ /* 0x000fe20000400000 */
[----:B------:R-:W-:Y:S01]  /*27e0*/  HFMA2.MMA R120, -RZ, RZ, 0, 0 ;  /* 0x00000000ff787435 */ /* 0x000fe200000001ff */
[----:B------:R-:W-:Y:S02]  /*27f0*/  CS2R R198, SRZ ;  /* 0x0000000000c67805 */ /* 0x000fe4000001ff00 */
[----:B------:R-:W-:Y:S01]  /*2800*/  @!P0 FMUL R199, R118, R121 ;  /* 0x0000007976c78220 */ /* 0x000fe20000400000 */
[----:B------:R-:W-:Y:S02]  /*2810*/  MOV R121, RZ ;  /* 0x000000ff00797202 */ /* 0x000fe40000000f00 */
[----:B------:R-:W-:Y:S01]  /*2820*/  @!P0 FMUL R120, R196, R112 ;  /* 0x00000070c4788220 */ /* 0x000fe20000400000 */
[----:B------:R-:W-:-:S02]  /*2830*/  CS2R R200, SRZ ;  /* 0x0000000000c87805 */ /* 0x000fc4000001ff00 */
[----:B------:R-:W-:Y:S02]  /*2840*/  CS2R R202, SRZ ;  /* 0x0000000000ca7805 */ /* 0x000fe4000001ff00 */
[----:B------:R-:W-:Y:S02]  /*2850*/  CS2R R204, SRZ ;  /* 0x0000000000cc7805 */ /* 0x000fe4000001ff00 */
[----:B------:R-:W-:Y:S02]  /*2860*/  CS2R R206, SRZ ;  /* 0x0000000000ce7805 */ /* 0x000fe4000001ff00 */
[----:B------:R-:W-:Y:S02]  /*2870*/  CS2R R208, SRZ ;  /* 0x0000000000d07805 */ /* 0x000fe4000001ff00 */
[----:B------:R-:W-:Y:S02]  /*2880*/  CS2R R210, SRZ ;  /* 0x0000000000d27805 */ /* 0x000fe4000001ff00 */
[----:B------:R-:W-:Y:S01]  /*2890*/  CS2R R212, SRZ ;  /* 0x0000000000d47805 */ /* 0x000fe2000001ff00 */
[----:B--2---:R-:W-:-:S02]  /*28a0*/  @!P1 HADD2.F32 R198, -RZ, R122.H0_H0 ;  /* 0x2000007affc69230 */ /* 0x004fc40000004100 */
[----:B------:R-:W-:Y:S01]  /*28b0*/  @!P1 HADD2.F32 R121, -RZ, R122.H1_H1 ;  /* 0x3000007aff799230 */ /* 0x000fe20000004100 */
[----:B------:R-:W-:Y:S01]  /*28c0*/  HFMA2.MMA R122, -RZ, RZ, 0, 0 ;  /* 0x00000000ff7a7435 */ /* 0x000fe200000001ff */
[--C-:B---3--:R-:W-:Y:S02]  /*28d0*/  @!P1 HADD2.F32 R112, -RZ, R138.reuse.H0_H0 ;  /* 0x2000008aff709230 */ /* 0x108fe40000004100 */
        /* <DEDUP_REMOVED lines=8> */
[----:B------:R-:W-:Y:S02]  /*2960*/  HFMA2.MMA R138, -RZ, RZ, 0, 0 ;  /* 0x00000000ff8a7435 */ /* 0x000fe400000001ff */
[----:B------:R-:W-:Y:S01]  /*2970*/  @!P1 FMUL R203, R122, R139 ;  /* 0x0000008b7acb9220 */ /* 0x000fe20000400000 */
[----:B------:R-:W-:-:S03]  /*2980*/  MOV R139, RZ ;  /* 0x000000ff008b7202 */ /* 0x000fc60000000f00 */
[----:B------:R-:W-:Y:S01]  /*2990*/  @!P1 FMUL R138, R200, R112 ;  /* 0x00000070c88a9220 */ /* 0x000fe20000400000 */
[--C-:B----4-:R-:W-:Y:S02]  /*29a0*/  @!P2 HADD2.F32 R202, -RZ, R140.reuse.H0_H0 ;  /* 0x2000008cffcaa230 */ /* 0x110fe40000004100 */
[----:B------:R-:W-:Y:S01]  /*29b0*/  @!P2 HADD2.F32 R139, -RZ, R140.H1_H1 ;  /* 0x3000008cff8ba230 */ /* 0x000fe20000004100 */
[----:B------:R-:W-:Y:S01]  /*29c0*/  HFMA2.MMA R140, -RZ, RZ, 0, 0 ;  /* 0x00000000ff8c7435 */ /* 0x000fe200000001ff */
[--C-:B-----5:R-:W-:Y:S02]  /*29d0*/  @!P2 HADD2.F32 R112, -RZ, R142.reuse.H0_H0 ;  /* 0x2000008eff70a230 */ /* 0x120fe40000004100 */
[--C-:B------:R-:W-:Y:S02]  /*29e0*/  @!P2 HADD2.F32 R204, -RZ, R141.reuse.H1_H1 ;  /* 0x3000008dffcca230 */ /* 0x100fe40000004100 */
[----:B------:R-:W-:Y:S01]  /*29f0*/  @!P2 HADD2.F32 R140, -RZ, R141.H0_H0 ;  /* 0x2000008dff8ca230 */ /* 0x000fe20000004100 */
[----:B------:R-:W-:Y:S01]  /*2a00*/  MOV R141, RZ ;  /* 0x000000ff008d7202 */ /* 0x000fe20000000f00 */
[----:B------:R-:W-:Y:S01]  /*2a10*/  @!P2 FMUL R141, R202, R112 ;  /* 0x00000070ca8da220 */ /* 0x000fe20000400000 */
[----:B------:R-:W-:Y:S01]  /*2a20*/  @!P2 HADD2.F32 R112, -RZ, R142.H1_H1 ;  /* 0x3000008eff70a230 */ /* 0x000fe20000004100 */
[----:B------:R-:W-:-:S06]  /*2a30*/  HFMA2.MMA R142, -RZ, RZ, 0, 0 ;  /* 0x00000000ff8e7435 */ /* 0x000fcc00000001ff */
[----:B------:R-:W-:Y:S01]  /*2a40*/  @!P2 FMUL R142, R139, R112 ;  /* 0x000000708b8ea220 */ /* 0x000fe20000400000 */
[----:B------:R-:W-:-:S05]  /*2a50*/  @!P2 HADD2.F32 R112, -RZ, R143.H0_H0 ;  /* 0x2000008fff70a230 */ /* 0x000fca0000004100 */
[----:B------:R-:W-:Y:S01]  /*2a60*/  @!P2 FMUL R205, R140, R112 ;  /* 0x000000708ccda220 */ /* 0x000fe20000400000 */
[----:B------:R-:W-:Y:S01]  /*2a70*/  @!P2 HADD2.F32 R112, -RZ, R143.H1_H1 ;  /* 0x3000008fff70a230 */ /* 0x000fe20000004100 */
[----:B------:R-:W-:-:S04]  /*2a80*/  MOV R143, RZ ;  /* 0x000000ff008f7202 */ /* 0x000fc80000000f00 */
[----:B------:R-:W-:Y:S01]  /*2a90*/  @!P2 FMUL R143, R204, R112 ;  /* 0x00000070cc8fa220 */ /* 0x000fe20000400000 */
[--C-:B------:R-:W-:Y:S02]  /*2aa0*/  @!P3 HADD2.F32 R206, -RZ, R114.reuse.H0_H0 ;  /* 0x20000072ffceb230 */ /* 0x100fe40000004100 */
[----:B------:R-:W-:Y:S01]  /*2ab0*/  @!P3 HADD2.F32 R207, -RZ, R114.H1_H1 ;  /* 0x30000072ffcfb230 */ /* 0x000fe20000004100 */
[----:B------:R-:W-:Y:S01]  /*2ac0*/  HFMA2.MMA R114, -RZ, RZ, 0, 0 ;  /* 0x00000000ff727435 */ /* 0x000fe200000001ff */
[--C-:B------:R-:W-:Y:S02]  /*2ad0*/  @!P3 HADD2.F32 R208, -RZ, R115.reuse.H0_H0 ;  /* 0x20000073ffd0b230 */ /* 0x100fe40000004100 */
[--C-:B------:R-:W-:Y:S02]  /*2ae0*/  @!P3 HADD2.F32 R112, -RZ, R116.reuse.H0_H0 ;  /* 0x20000074ff70b230 */ /* 0x100fe40000004100 */
[----:B------:R-:W-:Y:S02]  /*2af0*/  @!P3 HADD2.F32 R116, -RZ, R116.H1_H1 ;  /* 0x30000074ff74b230 */ /* 0x000fe40000004100 */
[----:B------:R-:W-:Y:S01]  /*2b00*/  @!P3 HADD2.F32 R114, -RZ, R115.H1_H1 ;  /* 0x30000073ff72b230 */ /* 0x000fe20000004100 */
[----:B------:R-:W-:Y:S01]  /*2b10*/  MOV R115, RZ ;  /* 0x000000ff00737202 */ /* 0x000fe20000000f00 */
[----:B------:R-:W-:Y:S01]  /*2b20*/  @!P3 FMUL R115, R206, R112 ;  /* 0x00000070ce73b220 */ /* 0x000fe20000400000 */
[----:B------:R-:W-:Y:S01]  /*2b30*/  @!P3 FMUL R209, R207, R116 ;  /* 0x00000074cfd1b220 */ /* 0x000fe20000400000 */
[----:B------:R-:W-:Y:S01]  /*2b40*/  HFMA2.MMA R116, -RZ, RZ, 0, 0 ;  /* 0x00000000ff747435 */ /* 0x000fe200000001ff */
[----:B------:R-:W-:-:S02]  /*2b50*/  @!P3 HADD2.F32 R112, -RZ, R117.H0_H0 ;  /* 0x20000075ff70b230 */ /* 0x000fc40000004100 */
[----:B------:R-:W-:-:S03]  /*2b60*/  @!P3 HADD2.F32 R117, -RZ, R117.H1_H1 ;  /* 0x30000075ff75b230 */ /* 0x000fc60000004100 */
[----:B------:R-:W-:Y:S02]  /*2b70*/  @!P3 FMUL R116, R208, R112 ;  /* 0x00000070d074b220 */ /* 0x000fe40000400000 */
[----:B------:R-:W-:Y:S01]  /*2b80*/  @!P3 FMUL R211, R114, R117 ;  /* 0x0000007572d3b220 */ /* 0x000fe20000400000 */
[----:B------:R-:W-:Y:S01]  /*2b90*/  MOV R117, RZ ;  /* 0x000000ff00757202 */ /* 0x000fe20000000f00 */
[--C-:B------:R-:W-:Y:S02]  /*2ba0*/  @!P4 HADD2.F32 R112, -RZ, R128.reuse.H0_H0 ;  /* 0x20000080ff70c230 */ /* 0x100fe40000004100 */
[----:B------:R-:W-:Y:S02]  /*2bb0*/  @!P4 HADD2.F32 R128, -RZ, R128.H1_H1 ;  /* 0x30000080ff80c230 */ /* 0x000fe40000004100 */
[--C-:B------:R-:W-:Y:S02]  /*2bc0*/  @!P4 HADD2.F32 R117, -RZ, R126.reuse.H1_H1 ;  /* 0x3000007eff75c230 */ /* 0x100fe40000004100 */
[----:B------:R-:W-:Y:S01]  /*2bd0*/  @!P4 HADD2.F32 R210, -RZ, R126.H0_H0 ;  /* 0x2000007effd2c230 */ /* 0x000fe20000004100 */
[----:B------:R-:W-:-:S02]  /*2be0*/  HFMA2.MMA R126, -RZ, RZ, 0, 0 ;  /* 0x00000000ff7e7435 */ /* 0x000fc400000001ff */
[----:B------:R-:W-:Y:S01]  /*2bf0*/  @!P4 FMUL R213, R117, R128 ;  /* 0x0000008075d5c220 */ /* 0x000fe20000400000 */
[----:B------:R-:W-:Y:S01]  /*2c00*/  MOV R128, RZ ;  /* 0x000000ff00807202 */ /* 0x000fe20000000f00 */
[--C-:B------:R-:W-:Y:S02]  /*2c10*/  @!P4 HADD2.F32 R212, -RZ, R127.reuse.H0_H0 ;  /* 0x2000007fffd4c230 */ /* 0x100fe40000004100 */
[----:B------:R-:W-:Y:S02]  /*2c20*/  @!P4 HADD2.F32 R128, -RZ, R127.H1_H1 ;  /* 0x3000007fff80c230 */ /* 0x000fe40000004100 */
[----:B------:R-:W-:Y:S01]  /*2c30*/  @!P4 FMUL R126, R210, R112 ;  /* 0x00000070d27ec220 */ /* 0x000fe20000400000 */
[----:B------:R-:W-:Y:S01]  /*2c40*/  HFMA2.MMA R127, -RZ, RZ, 0, 0 ;  /* 0x00000000ff7f7435 */ /* 0x000fe200000001ff */
[----:B------:R-:W-:-:S05]  /*2c50*/  @!P4 HADD2.F32 R112, -RZ, R129.H0_H0 ;  /* 0x20000081ff70c230 */ /* 0x000fca0000004100 */
[----:B------:R-:W-:Y:S01]  /*2c60*/  @!P4 FMUL R127, R212, R112 ;  /* 0x00000070d47fc220 */ /* 0x000fe20000400000 */
[----:B------:R-:W-:Y:S01]  /*2c70*/  @!P4 HADD2.F32 R112, -RZ, R129.H1_H1 ;  /* 0x30000081ff70c230 */ /* 0x000fe20000004100 */
[----:B------:R-:W-:-:S04]  /*2c80*/  MOV R129, RZ ;  /* 0x000000ff00817202 */ /* 0x000fc80000000f00 */
        /* <DEDUP_REMOVED lines=101> */
[----:B------:R-:W-:Y:S01]  /*32e0*/  @!P6 HADD2.F32 R132, -RZ, R136.H0_H0 ;  /* 0x20000088ff84e230 */ /* 0x000fe20000004100 */
[----:B------:R-:W-:Y:S02]  /*32f0*/  HFMA2.MMA R136, -RZ, RZ, 0, 0 ;  /* 0x00000000ff887435 */ /* 0x000fe400000001ff */
[----:B------:R-:W-:-:S04]  /*3300*/  FADD R112, R112, R130 ;  /* 0x0000008270707221 */ /* 0x000fc80000000000 */
[----:B------:R-:W-:Y:S01]  /*3310*/  FADD R112, R112, R189 ;  /* 0x000000bd70707221 */ /* 0x000fe20000000000 */
[----:B------:R-:W-:-:S03]  /*3320*/  @!P6 FMUL R136, R132, R193 ;  /* 0x000000c18488e220 */ /* 0x000fc60000400000 */
[----:B------:R-:W-:Y:S01]  /*3330*/  FADD R112, R112, R133 ;  /* 0x0000008570707221 */ /* 0x000fe20000000000 */
[----:B------:R-:W-:-:S03]  /*3340*/  @!P6 HADD2.F32 R113, -RZ, R113.H1_H1 ;  /* 0x30000071ff71e230 */ /* 0x000fc60000004100 */
[----:B------:R-:W-:Y:S01]  /*3350*/  FADD R112, R112, R136 ;  /* 0x0000008870707221 */ /* 0x000fe20000000000 */
[----:B------:R-:W-:-:S03]  /*3360*/  MOV R193, RZ ;  /* 0x000000ff00c17202 */ /* 0x000fc60000000f00 */
[----:B------:R-:W-:Y:S01]  /*3370*/  FADD R112, R112, R192 ;  /* 0x000000c070707221 */ /* 0x000fe20000000000 */
[----:B------:R-:W-:-:S03]  /*3380*/  @!P6 FMUL R193, R191, R113 ;  /* 0x00000071bfc1e220 */ /* 0x000fc60000400000 */
        /* <DEDUP_REMOVED lines=48> */
[----:B------:R-:W-:Y:S02]  /*3690*/  F2FP.F16.F32.PACK_AB R110, R110, R147 ;  /* 0x000000936e6e723e */ /* 0x000fe400000000ff */
[----:B------:R-:W-:Y:S02]  /*36a0*/  F2FP.F16.F32.PACK_AB R111, R111, R145 ;  /* 0x000000916f6f723e */ /* 0x000fe400000000ff */
[----:B------:R-:W-:-:S05]  /*36b0*/  IADD3.X R113, R68, UR7, RZ, P0, !PT ;  /* 0x0000000744717c10 */ /* 0x000fca00087fe4ff */
[----:B------:R0:W-:Y:S02]  /*36c0*/  STG.E.64 desc[UR4][R112.64], R110 ;  /* 0x0000006e70007986 */ /* 0x0001e4000c101b04 */
.L_x_6550:
[----:B------:R-:W-:Y:S05]  /*36d0*/  BSYNC B0 ;  /* 0x0000000000007941 */ /* 0x000fea0003800000 */
.L_x_6549:
        /* <DEDUP_REMOVED lines=13> */
[----:B------:R-:W-:Y:S01]  /*37b0*/  FMUL R103, R102, UR6 ;  /* 0x0000000666677c20 */ /* 0x000fe20008400000 */
[----:B------:R-:W-:Y:S02]  /*37c0*/  ULDC.64 UR6, c[0x0][0x210] ;  /* 0x0000840000067ab9 */ /* 0x000fe40000000a00 */
[----:B------:R-:W-:-:S02]  /*37d0*/  F2FP.F16.F32.PACK_AB R102, R105, R106 ;  /* 0x0000006a6966723e */ /* 0x000fc400000000ff */
[----:B------:R-:W-:Y:S02]  /*37e0*/  F2FP.F16.F32.PACK_AB R103, R103, R104 ;  /* 0x000000686767723e */ /* 0x000fe400000000ff */
[----:B------:R-:W-:-:S04]  /*37f0*/  IADD3 R104, P0, R69, UR6, RZ ;  /* 0x0000000645687c10 */ /* 0x000fc8000ff1e0ff */
[----:B------:R-:W-:-:S05]  /*3800*/  IADD3.X R105, R68, UR7, RZ, P0, !PT ;  /* 0x0000000744697c10 */ /* 0x000fca00087fe4ff */
[----:B------:R0:W-:Y:S04]  /*3810*/  STG.E.64 desc[UR4][R104.64+0x100], R102 ;  /* 0x0001006668007986 */ /* 0x0001e8000c101b04 */
.L_x_6552:
[----:B------:R-:W-:Y:S05]  /*3820*/  BSYNC B0 ;  /* 0x0000000000007941 */ /* 0x000fea0003800000 */
.L_x_6551:
[----:B------:R-:W2:Y:S04]  /*3830*/  LDL.LU R109, [R1+0x4c] ;  /* 0x00004c00016d7983 */ /* 0x000ea80000300800 */
[----:B------:R-:W3:Y:S04]  /*3840*/  LDL.LU R108, [R1+0x48] ;  /* 0x00004800016c7983 */ /* 0x000ee80000300800 */
[----:B------:R-:W4:Y:S04]  /*3850*/  LDL.LU R107, [R1+0x44] ;  /* 0x00004400016b7983 */ /* 0x000f280000300800 */
[----:B------:R-:W5:Y:S04]  /*3860*/  LDL.LU R106, [R1+0x40] ;  /* 0x00004000016a7983 */ /* 0x000f680000300800 */
[----:B0-----:R-:W5:Y:S04]  /*3870*/  LDL.LU R105, [R1+0x3c] ;  /* 0x00003c0001697983 */ /* 0x001f680000300800 */
        /* <DEDUP_REMOVED lines=22> */
[----:B------:R-:W-:-:S02]  /*39e0*/  F2FP.F16.F32.PACK_AB R94, R96, R97 ;  /* 0x00000061605e723e */ /* 0x000fc400000000ff */
[----:B------:R-:W-:Y:S02]  /*39f0*/  IADD3 R96, P0, R69, UR6, RZ ;  /* 0x0000000645607c10 */ /* 0x000fe4000ff1e0ff */
[----:B------:R-:W-:Y:S02]  /*3a00*/  F2FP.F16.F32.PACK_AB R95, R98, R95 ;  /* 0x0000005f625f723e */ /* 0x000fe400000000ff */
[----:B------:R-:W-:-:S05]  /*3a10*/  IADD3.X R97, R68, UR7, RZ, P0, !PT ;  /* 0x0000000744617c10 */ /* 0x000fca00087fe4ff */
[----:B------:R0:W-:Y:S04]  /*3a20*/  STG.E.64 desc[UR4][R96.64+0x200], R94 ;  /* 0x0002005e60007986 */ /* 0x0001e8000c101b04 */
.L_x_6554:
[----:B------:R-:W-:Y:S05]  /*3a30*/  BSYNC B0 ;  /* 0x0000000000007941 */ /* 0x000fea0003800000 */
.L_x_6553:
[----:B0-----:R-:W2:Y:S01]  /*3a40*/  LDL.LU R94, [R1+0x30] ;  /* 0x00003000015e7983 */ /* 0x001ea20000300800 */
[----:B------:R-:W-:Y:S01]  /*3a50*/  BSSY B0, `(.L_x_6555) ;  /* 0x0000014000007945 */ /* 0x000fe20003800000 */
[----:B--2---:R-:W-:Y:S02]  /*3a60*/  ISETP.GE.AND P0, PT, R94, R110, PT ;  /* 0x0000006e5e00720c */ /* 0x004fe40003f06270 */
[----:B------:R-:W-:-:S04]  /*3a70*/  SHF.L.U32 R94, R102, 0x2, RZ ;  /* 0x00000002665e7819 */ /* 0x000fc800000006ff */
[----:B------:R-:W-:Y:S01]  /*3a80*/  IADD3 R95, R94, 0x280, RZ ;  /* 0x000002805e5f7810 */ /* 0x000fe20007ffe0ff */
        /* <DEDUP_REMOVED lines=16> */
.L_x_6556:
[----:B------:R-:W-:Y:S05]  /*3b90*/  BSYNC B0 ;  /* 0x0000000000007941 */ /* 0x000fea0003800000 */
.L_x_6555:
[----:B------:R-:W-:Y:S01]  /*3ba0*/  BSSY B0, `(.L_x_6557) ;  /* 0x0000013000007945 */ /* 0x000fe20003800000 */
[----:B------:R-:W-:Y:S02]  /*3bb0*/  ISETP.GE.AND P6, PT, R95, R110, PT ;  /* 0x0000006e5f00720c */ /* 0x000fe40003fc6270 */
[----:B0-----:R-:W-:Y:S01]  /*3bc0*/  IADD3 R86, R94, 0x300, RZ ;  /* 0x000003005e567810 */ /* 0x001fe20007ffe0ff */
        /* <DEDUP_REMOVED lines=16> */
.L_x_6558:
[----:B------:R-:W-:Y:S05]  /*3cd0*/  BSYNC B0 ;  /* 0x0000000000007941 */ /* 0x000fea0003800000 */
.L_x_6557:
        /* <DEDUP_REMOVED lines=15> */
[----:B------:R-:W-:Y:S02]  /*3dd0*/  F2FP.F16.F32.PACK_AB R72, R73, R72 ;  /* 0x000000484948723e */ /* 0x000fe400000000ff */
[----:B------:R-:W-:Y:S02]  /*3de0*/  IADD3.X R71, R68, UR9, RZ, P6, !PT ;  /* 0x0000000944477c10 */ /* 0x000fe4000b7fe4ff */
[----:B------:R-:W-:-:S05]  /*3df0*/  F2FP.F16.F32.PACK_AB R73, R77, R74 ;  /* 0x0000004a4d49723e */ /* 0x000fca00000000ff */
[----:B------:R0:W-:Y:S02]  /*3e00*/  STG.E.64 desc[UR4][R70.64+0x500], R72 ;  /* 0x0005004846007986 */ /* 0x0001e4000c101b04 */
.L_x_6560:
[----:B------:R-:W-:Y:S05]  /*3e10*/  BSYNC B0 ;  /* 0x0000000000007941 */ /* 0x000fea0003800000 */
.L_x_6559:
        /* <DEDUP_REMOVED lines=19> */
.L_x_6562:
[----:B------:R-:W-:Y:S05]  /*3f50*/  BSYNC B0 ;  /* 0x0000000000007941 */ /* 0x000fea0003800000 */
.L_x_6561:
        /* <DEDUP_REMOVED lines=19> */
.L_x_6564:
[----:B------:R-:W-:Y:S05]  /*4090*/  BSYNC B0 ;  /* 0x0000000000007941 */ /* 0x000fea0003800000 */
.L_x_6563:
        /* <DEDUP_REMOVED lines=19> */
.L_x_6566:
[----:B------:R-:W-:Y:S05]  /*41d0*/  BSYNC B0 ;  /* 0x0000000000007941 */ /* 0x000fea0003800000 */
.L_x_6565:
        /* <DEDUP_REMOVED lines=19> */
.L_x_6568:
[----:B------:R-:W-:Y:S05]  /*4310*/  BSYNC B0 ;  /* 0x0000000000007941 */ /* 0x000fea0003800000 */
.L_x_6567:
        /* <DEDUP_REMOVED lines=19> */
.L_x_6570:
[----:B------:R-:W-:Y:S05]  /*4450*/  BSYNC B0 ;  /* 0x0000000000007941 */ /* 0x000fea0003800000 */
.L_x_6569:
        /* <DEDUP_REMOVED lines=19> */
.L_x_6572:
[----:B------:R-:W-:Y:S05]  /*4590*/  BSYNC B0 ;  /* 0x0000000000007941 */ /* 0x000fea0003800000 */
.L_x_6571:
        /* <DEDUP_REMOVED lines=10> */
[----:B01----:R-:W-:Y:S01]  /*4640*/  FMUL R32, R224, UR6 ;  /* 0x00000006e0207c20 */ /* 0x003fe20008400000 */
        /* <DEDUP_REMOVED lines=8> */
.L_x_6574:
[----:B------:R-:W-:Y:S05]  /*46d0*/  BSYNC B0 ;  /* 0x0000000000007941 */ /* 0x000fea0003800000 */
.L_x_6573:
[----:B------:R-:W-:Y:S01]  /*46e0*/  BSSY B0, `(.L_x_6575) ;  /* 0x0000015000007945 */ /* 0x000fe20003800000 */
[----:B------:R-:W-:Y:S02]  /*46f0*/  ISETP.GE.AND P5, PT, R29, R110, PT ;  /* 0x0000006e1d00720c */ /* 0x000fe40003fa6270 */
[----:B------:R-:W-:Y:S01]  /*4700*/  IADD3 R94, R94, 0x780, RZ ;  /* 0x000007805e5e7810 */ /* 0x000fe20007ffe0ff */
[----:B------:R-:W-:Y:S10]  /*4710*/  @P6 BRA `(.L_x_6576) ;  /* 0x0000000000446947 */ /* 0x000ff40003800000 */
[----:B012---:R-:W2:Y:S01]  /*4720*/  LDL.LU R31, [R1+0x24] ;  /* 0x00002400011f7983 */ /* 0x007ea20000300800 */
[C---:B------:R-:W-:Y:S01]  /*4730*/  FFMA R232, -R214.reuse, R232, R249 ;  /* 0x000000e8d6e87223 */ /* 0x040fe200000001f9 */
[----:B------:R-:W-:Y:S01]  /*4740*/  FFMA R242, -R214, R242, R243 ;  /* 0x000000f2d6f27223 */ /* 0x000fe200000001f3 */
[----:B------:R-:W-:Y:S01]  /*4750*/  ULDC UR6, c[0x0][0x228] ;  /* 0x00008a0000067ab9 */ /* 0x000fe20000000800 */
[----:B------:R-:W3:Y:S01]  /*4760*/  LDL.LU R30, [R1+0x28] ;  /* 0x00002800011e7983 */ /* 0x000ee20000300800 */
[----:B------:R-:W-:Y:S01]  /*4770*/  ULDC.64 UR8, c[0x0][0x210] ;  /* 0x0000840000087ab9 */ /* 0x000fe20000000a00 */
[----:B------:R-:W-:Y:S01]  /*4780*/  FMUL R32, R232, UR6 ;  /* 0x00000006e8207c20 */ /* 0x000fe20008400000 */
[----:B------:R-:W-:-:S05]  /*4790*/  FMUL R29, R242, UR6 ;  /* 0x00000006f21d7c20 */ /* 0x000fca0008400000 */
[----:B------:R-:W-:Y:S01]  /*47a0*/  F2FP.F16.F32.PACK_AB R32, R29, R32 ;  /* 0x000000201d20723e */ /* 0x000fe200000000ff */
[C---:B--2---:R-:W-:Y:S01]  /*47b0*/  FFMA R244, -R214.reuse, R31, R244 ;  /* 0x0000001fd6f47223 */ /* 0x044fe200000001f4 */
[----:B---3--:R-:W-:-:S03]  /*47c0*/  FFMA R245, -R214, R30, R245 ;  /* 0x0000001ed6f57223 */ /* 0x008fc600000001f5 */
[----:B------:R-:W-:Y:S01]  /*47d0*/  FMUL R33, R244, UR6 ;  /* 0x00000006f4217c20 */ /* 0x000fe20008400000 */
[----:B------:R-:W-:Y:S01]  /*47e0*/  IADD3 R30, P6, R69, UR8, RZ ;  /* 0x00000008451e7c10 */ /* 0x000fe2000ffde0ff */
[----:B------:R-:W-:-:S03]  /*47f0*/  FMUL R34, R245, UR6 ;  /* 0x00000006f5227c20 */ /* 0x000fc60008400000 */
[----:B------:R-:W-:Y:S02]  /*4800*/  IADD3.X R31, R68, UR9, RZ, P6, !PT ;  /* 0x00000009441f7c10 */ /* 0x000fe4000b7fe4ff */
[----:B------:R-:W-:-:S05]  /*4810*/  F2FP.F16.F32.PACK_AB R33, R34, R33 ;  /* 0x000000212221723e */ /* 0x000fca00000000ff */
[----:B------:R3:W-:Y:S02]  /*4820*/  STG.E.64 desc[UR4][R30.64+0xd00], R32 ;  /* 0x000d00201e007986 */ /* 0x0007e4000c101b04 */
.L_x_6576:
[----:B------:R-:W-:Y:S05]  /*4830*/  BSYNC B0 ;  /* 0x0000000000007941 */ /* 0x000fea0003800000 */
.L_x_6575:
[----:B------:R-:W-:Y:S01]  /*4840*/  BSSY B0, `(.L_x_6577) ;  /* 0x0000016000007945 */ /* 0x000fe20003800000 */
[----:B------:R-:W-:-:S03]  /*4850*/  ISETP.GE.AND P6, PT, R94, R110, PT ;  /* 0x0000006e5e00720c */ /* 0x000fc60003fc6270 */
[----:B------:R-:W-:Y:S10]  /*4860*/  @P5 BRA `(.L_x_6578) ;  /* 0x00000000004c5947 */ /* 0x000ff40003800000 */
[----:B0123--:R-:W2:Y:S01]  /*4870*/  LDL.LU R32, [R1+0x14] ;  /* 0x0000140001207983 */ /* 0x00fea20000300800 */
[----:B------:R-:W-:Y:S01]  /*4880*/  ULDC UR6, c[0x0][0x228] ;  /* 0x00008a0000067ab9 */ /* 0x000fe20000000800 */
[----:B------:R-:W-:Y:S02]  /*4890*/  ULDC.64 UR8, c[0x0][0x210] ;  /* 0x0000840000087ab9 */ /* 0x000fe40000000a00 */
        /* <DEDUP_REMOVED lines=8> */
[----:B------:R-:W-:Y:S01]  /*4920*/  IADD3 R30, P5, R69, UR8, RZ ;  /* 0x00000008451e7c10 */ /* 0x000fe2000ffbe0ff */
[----:B-----5:R-:W-:Y:S01]  /*4930*/  FFMA R240, -R214, R29, R240 ;  /* 0x0000001dd6f07223 */ /* 0x020fe200000001f0 */
[----:B------:R-:W-:Y:S02]  /*4940*/  FMUL R33, R239, UR6 ;  /* 0x00000006ef217c20 */ /* 0x000fe40008400000 */
[----:B------:R-:W-:Y:S01]  /*4950*/  IADD3.X R31, R68, UR9, RZ, P5, !PT ;  /* 0x00000009441f7c10 */ /* 0x000fe2000affe4ff */
[----:B------:R-:W-:Y:S01]  /*4960*/  FMUL R240, R240, UR6 ;  /* 0x00000006f0f07c20 */ /* 0x000fe20008400000 */
[----:B------:R-:W-:-:S04]  /*4970*/  F2FP.F16.F32.PACK_AB R32, R233, R32 ;  /* 0x00000020e920723e */ /* 0x000fc800000000ff */
[----:B------:R-:W-:-:S05]  /*4980*/  F2FP.F16.F32.PACK_AB R33, R240, R33 ;  /* 0x00000021f021723e */ /* 0x000fca00000000ff */
[----:B------:R4:W-:Y:S02]  /*4990*/  STG.E.64 desc[UR4][R30.64+0xe00], R32 ;  /* 0x000e00201e007986 */ /* 0x0009e4000c101b04 */
.L_x_6578:
[----:B------:R-:W-:Y:S05]  /*49a0*/  BSYNC B0 ;  /* 0x0000000000007941 */ /* 0x000fea0003800000 */
.L_x_6577:
[----:B------:R-:W5:Y:S01]  /*49b0*/  LDL.LU R29, [R1+0x5c] ;  /* 0x00005c00011d7983 */ /* 0x000f620000300800 */
[----:B------:R-:W-:Y:S01]  /*49c0*/  BSSY B0, `(.L_x_6579) ;  /* 0x0000016000007945 */ /* 0x000fe20003800000 */
[----:B-----5:R-:W-:-:S03]  /*49d0*/  ISETP.GE.AND P5, PT, R29, R110, PT ;  /* 0x0000006e1d00720c */ /* 0x020fc60003fa6270 */
[----:B------:R-:W-:Y:S10]  /*49e0*/  @P6 BRA `(.L_x_6580) ;  /* 0x00000000004c6947 */ /* 0x000ff40003800000 */
[----:B01234-:R-:W2:Y:S01]  /*49f0*/  LDL.LU R32, [R1+0x4] ;  /* 0x0000040001207983 */ /* 0x01fea20000300800 */
        /* <DEDUP_REMOVED lines=18> */
.L_x_6580:
[----:B------:R-:W-:Y:S05]  /*4b20*/  BSYNC B0 ;  /* 0x0000000000007941 */ /* 0x000fea0003800000 */
.L_x_6579:
[----:B------:R-:W5:Y:S01]  /*4b30*/  LDL.LU R29, [R1+0x58] ;  /* 0x00005800011d7983 */ /* 0x000f620000300800 */
        /* <DEDUP_REMOVED lines=9> */
[----:B01234-:R-:W-:Y:S01]  /*4bd0*/  FMUL R32, R246, UR6 ;  /* 0x00000006f6207c20 */ /* 0x01ffe20008400000 */
[----:B------:R-:W-:Y:S01]  /*4be0*/  FMUL R33, R235, UR6 ;  /* 0x00000006eb217c20 */ /* 0x000fe20008400000 */
[----:B------:R-:W-:-:S04]  /*4bf0*/  IADD3 R30, P4, R69, UR8, RZ ;  /* 0x00000008451e7c10 */ /* 0x000fc8000ff9e0ff */
[----:B------:R-:W-:Y:S01]  /*4c00*/  IADD3.X R31, R68, UR9, RZ, P4, !PT ;  /* 0x00000009441f7c10 */ /* 0x000fe2000a7fe4ff */
[----:B-----5:R-:W-:Y:S01]  /*4c10*/  FFMA R236, -R214, R29, R236 ;  /* 0x0000001dd6ec7223 */ /* 0x020fe200000001ec */
[----:B------:R-:W-:-:S03]  /*4c20*/  FMUL R29, R234, UR6 ;  /* 0x00000006ea1d7c20 */ /* 0x000fc60008400000 */
[----:B------:R-:W-:Y:S02]  /*4c30*/  FMUL R236, R236, UR6 ;  /* 0x00000006ecec7c20 */ /* 0x000fe40008400000 */
[----:B------:R-:W-:-:S03]  /*4c40*/  F2FP.F16.F32.PACK_AB R32, R29, R32 ;  /* 0x000000201d20723e */ /* 0x000fc600000000ff */
[----:B------:R-:W-:-:S05]  /*4c50*/  F2FP.F16.F32.PACK_AB R33, R236, R33 ;  /* 0x00000021ec21723e */ /* 0x000fca00000000ff */
[----:B------:R0:W-:Y:S02]  /*4c60*/  STG.E.64 desc[UR4][R30.64+0x1000], R32 ;  /* 0x001000201e007986 */ /* 0x0001e4000c101b04 */
.L_x_6582:
[----:B------:R-:W-:Y:S05]  /*4c70*/  BSYNC B0 ;  /* 0x0000000000007941 */ /* 0x000fea0003800000 */
.L_x_6581:
        /* <DEDUP_REMOVED lines=19> */
.L_x_6584:
[----:B------:R-:W-:Y:S05]  /*4db0*/  BSYNC B0 ;  /* 0x0000000000007941 */ /* 0x000fea0003800000 */
.L_x_6583:
        /* <DEDUP_REMOVED lines=19> */
.L_x_6586:
[----:B------:R-:W-:Y:S05]  /*4ef0*/  BSYNC B0 ;  /* 0x0000000000007941 */ /* 0x000fea0003800000 */
.L_x_6585:
        /* <DEDUP_REMOVED lines=19> */
.L_x_6588:
[----:B------:R-:W-:Y:S05]  /*5030*/  BSYNC B0 ;  /* 0x0000000000007941 */ /* 0x000fea0003800000 */
.L_x_6587:
        /* <DEDUP_REMOVED lines=13> */
[----:B0-----:R-:W-:Y:S01]  /*5110*/  FMUL R7, R156, UR6 ;  /* 0x000000069c077c20 */ /* 0x001fe20008400000 */
[----:B------:R-:W-:-:S02]  /*5120*/  IADD3 R2, P0, R69, UR8, RZ ;  /* 0x0000000845027c10 */ /* 0x000fc4000ff1e0ff */
[----:B------:R-:W-:Y:S02]  /*5130*/  F2FP.F16.F32.PACK_AB R4, R5, R4 ;  /* 0x000000040504723e */ /* 0x000fe400000000ff */
[----:B------:R-:W-:Y:S02]  /*5140*/  IADD3.X R3, R68, UR9, RZ, P0, !PT ;  /* 0x0000000944037c10 */ /* 0x000fe400087fe4ff */
[----:B------:R-:W-:-:S05]  /*5150*/  F2FP.F16.F32.PACK_AB R5, R7, R0 ;  /* 0x000000000705723e */ /* 0x000fca00000000ff */
[----:B------:R0:W-:Y:S02]  /*5160*/  STG.E.64 desc[UR4][R2.64+0x1400], R4 ;  /* 0x0014000402007986 */ /* 0x0001e4000c101b04 */
.L_x_6590:
[----:B------:R-:W-:Y:S05]  /*5170*/  BSYNC B0 ;  /* 0x0000000000007941 */ /* 0x000fea0003800000 */
.L_x_6589:
        /* <DEDUP_REMOVED lines=15> */
[----:B------:R-:W-:Y:S02]  /*5270*/  F2FP.F16.F32.PACK_AB R154, R154, R155 ;  /* 0x0000009b9a9a723e */ /* 0x000fe400000000ff */
[----:B------:R-:W-:Y:S02]  /*5280*/  IADD3.X R3, R68, UR9, RZ, P5, !PT ;  /* 0x0000000944037c10 */ /* 0x000fe4000affe4ff */
[----:B------:R-:W-:-:S05]  /*5290*/  F2FP.F16.F32.PACK_AB R155, R152, R153 ;  /* 0x00000099989b723e */ /* 0x000fca00000000ff */
[----:B------:R0:W-:Y:S02]  /*52a0*/  STG.E.64 desc[UR4][R2.64+0x1500], R154 ;  /* 0x0015009a02007986 */ /* 0x0001e4000c101b04 */
.L_x_6592:
[----:B------:R-:W-:Y:S05]  /*52b0*/  BSYNC B0 ;  /* 0x0000000000007941 */ /* 0x000fea0003800000 */
.L_x_6591:
        /* <DEDUP_REMOVED lines=19> */
.L_x_6594:
[----:B------:R-:W-:Y:S05]  /*53f0*/  BSYNC B0 ;  /* 0x0000000000007941 */ /* 0x000fea0003800000 */
.L_x_6593:
        /* <DEDUP_REMOVED lines=19> */
.L_x_6596:
[----:B------:R-:W-:Y:S05]  /*5530*/  BSYNC B0 ;  /* 0x0000000000007941 */ /* 0x000fea0003800000 */
.L_x_6595:
        /* <DEDUP_REMOVED lines=11> */
[----:B0-----:R-:W-:Y:S01]  /*55f0*/  FMUL R5, R124, UR6 ;  /* 0x000000067c057c20 */ /* 0x001fe20008400000 */
[----:B------:R-:W-:Y:S01]  /*5600*/  FMUL R125, R125, UR6 ;  /* 0x000000067d7d7c20 */ /* 0x000fe20008400000 */
[----:B------:R-:W-:Y:S01]  /*5610*/  FMUL R0, R135, UR6 ;  /* 0x0000000687007c20 */ /* 0x000fe20008400000 */
[----:B------:R-:W-:-:S02]  /*5620*/  IADD3 R2, P3, R69, UR8, RZ ;  /* 0x0000000845027c10 */ /* 0x000fc4000ff7e0ff */
[----:B------:R-:W-:Y:S02]  /*5630*/  F2FP.F16.F32.PACK_AB R124, R5, R134 ;  /* 0x00000086057c723e */ /* 0x000fe400000000ff */
[----:B------:R-:W-:Y:S02]  /*5640*/  IADD3.X R3, R68, UR9, RZ, P3, !PT ;  /* 0x0000000944037c10 */ /* 0x000fe40009ffe4ff */
[----:B------:R-:W-:-:S05]  /*5650*/  F2FP.F16.F32.PACK_AB R125, R0, R125 ;  /* 0x0000007d007d723e */ /* 0x000fca00000000ff */
[----:B------:R0:W-:Y:S02]  /*5660*/  STG.E.64 desc[UR4][R2.64+0x1800], R124 ;  /* 0x0018007c02007986 */ /* 0x0001e4000c101b04 */
.L_x_6598:
[----:B------:R-:W-:Y:S05]  /*5670*/  BSYNC B0 ;  /* 0x0000000000007941 */ /* 0x000fea0003800000 */
.L_x_6597:
        /* <DEDUP_REMOVED lines=19> */
.L_x_6600:
[----:B------:R-:W-:Y:S05]  /*57b0*/  BSYNC B0 ;  /* 0x0000000000007941 */ /* 0x000fea0003800000 */
.L_x_6599:
        /* <DEDUP_REMOVED lines=17> */
.L_x_6602:
[----:B------:R-:W-:Y:S05]  /*58d0*/  BSYNC B0 ;  /* 0x0000000000007941 */ /* 0x000fea0003800000 */
.L_x_6601:
        /* <DEDUP_REMOVED lines=17> */
.L_x_6604:
[----:B------:R-:W-:Y:S05]  /*59f0*/  BSYNC B0 ;  /* 0x0000000000007941 */ /* 0x000fea0003800000 */
.L_x_6603:
        /* <DEDUP_REMOVED lines=17> */
.L_x_6606:
[----:B------:R-:W-:Y:S05]  /*5b10*/  BSYNC B0 ;  /* 0x0000000000007941 */ /* 0x000fea0003800000 */
.L_x_6605:
        /* <DEDUP_REMOVED lines=17> */
.L_x_6608:
[----:B------:R-:W-:Y:S05]  /*5c30*/  BSYNC B0 ;  /* 0x0000000000007941 */ /* 0x000fea0003800000 */
.L_x_6607:
        /* <DEDUP_REMOVED lines=17> */
.L_x_6610:
[----:B------:R-:W-:Y:S05]  /*5d50*/  BSYNC B0 ;  /* 0x0000000000007941 */ /* 0x000fea0003800000 */
.L_x_6609:
        /* <DEDUP_REMOVED lines=15> */
[----:B------:R-:W-:Y:S01]  /*5e50*/  STG.E.64 desc[UR4][R2.64+0x1f00], R126 ;  /* 0x001f007e02007986 */ /* 0x000fe2000c101b04 */
[----:B------:R-:W-:Y:S05]  /*5e60*/  EXIT ;  /* 0x000000000000794d */ /* 0x000fea0003800000 */
.L_x_6611:
        /* <DEDUP_REMOVED lines=9> */
.L_x_11353:


//--------------------- .text._ZN18transformer_engine35scaled_masked_softmax_warp_backwardI6__halfS1_fLi11EEEvPT0_PKT_S6_T1_ii --------------------------
	.section	.text._ZN18transformer_engine35scaled_masked_softmax_warp_backwardI6__halfS1_fLi11EEEvPT0_PKT_S6_T1_ii,"ax",@progbits
	.align	128
        .global         _ZN18transformer_engine35scaled_masked_softmax_warp_backwardI6__halfS1_fLi11EEEvPT0_PKT_S6_T1_ii
        .type           _ZN18transformer_engine35scaled_masked_softmax_warp_backwardI6__halfS1_fLi11EEEvPT0_PKT_S6_T1_ii,@function
        .size           _ZN18transformer_engine35scaled_masked_softmax_warp_backwardI6__halfS1_fLi11EEEvPT0_PKT_S6_T1_ii,(.L_x_11354 - _ZN18transformer_engine35scaled_masked_softmax_warp_backwardI6__halfS1_fLi11EEEvPT0_PKT_S6_T1_ii)
        .other          _ZN18transformer_engine35scaled_masked_softmax_warp_backwardI6__halfS1_fLi11EEEvPT0_PKT_S6_T1_ii,@"STO_CUDA_ENTRY STV_DEFAULT"
_ZN18transformer_engine35scaled_masked_softmax_warp_backwardI6__halfS1_fLi11EEEvPT0_PKT_S6_T1_ii:
.text._ZN18transformer_engine35scaled_masked_softmax_warp_backwardI6__halfS1_fLi11EEEvPT0_PKT_S6_T1_ii:
        /* <DEDUP_REMOVED lines=24> */
[C---:B------:R-:W-:Y:S02]  /*0180*/  IADD3.X R17, R109.reuse, UR7, RZ, P1, !PT ;  /* 0x000000076d117c10 */ /* 0x040fe40008ffe4ff */
[----:B------:R-:W-:Y:S01]  /*0190*/  IADD3.X R13, R109, UR5, RZ, P0, !PT ;  /* 0x000000056d0d7c10 */ /* 0x000fe200087fe4ff */
[----:B------:R-:W-:Y:S02]  /*01a0*/  ULDC.64 UR4, c[0x0][0x208] ;  /* 0x0000820000047ab9 */ /* 0x000fe40000000a00 */
[----:B------:R-:W2:Y:S04]  /*01b0*/  @!P2 LDG.E.64 R6, desc[UR4][R16.64] ;  /* 0x000000041006a981 */ /* 0x000ea8000c1e1b00 */
[----:B------:R-:W3:Y:S01]  /*01c0*/  @!P2 LDG.E.64 R4, desc[UR4][R12.64] ;  /* 0x000000040c04a981 */ /* 0x000ee2000c1e1b00 */
[----:B------:R-:W-:-:S04]  /*01d0*/  IADD3 R124, R2, 0x80, RZ ;  /* 0x00000080027c7810 */ /* 0x000fc80007ffe0ff */
[----:B------:R-:W-:-:S13]  /*01e0*/  ISETP.GE.AND P1, PT, R124, R27, PT ;  /* 0x0000001b7c00720c */ /* 0x000fda0003f26270 */
[----:B------:R-:W4:Y:S04]  /*01f0*/  @!P1 LDG.E.64 R20, desc[UR4][R12.64+0x100] ;  /* 0x000100040c149981 */ /* 0x000f28000c1e1b00 */
[----:B------:R-:W5:Y:S01]  /*0200*/  @!P1 LDG.E.64 R28, desc[UR4][R16.64+0x100] ;  /* 0x00010004101c9981 */ /* 0x000f62000c1e1b00 */
[----:B------:R-:W-:-:S04]  /*0210*/  IADD3 R122, R2, 0x100, RZ ;  /* 0x00000100027a7810 */ /* 0x000fc80007ffe0ff */
[----:B------:R-:W-:Y:S02]  /*0220*/  ISETP.GE.AND P0, PT, R122, R27, PT ;  /* 0x0000001b7a00720c */ /* 0x000fe40003f06270 */
[----:B------:R-:W-:-:S04]  /*0230*/  IADD3 R0, R2, 0x180, RZ ;  /* 0x0000018002007810 */ /* 0x000fc80007ffe0ff */
[----:B------:R-:W-:-:S07]  /*0240*/  ISETP.GE.AND P4, PT, R0, R27, PT ;  /* 0x0000001b0000720c */ /* 0x000fce0003f86270 */
[----:B------:R-:W5:Y:S04]  /*0250*/  @!P0 LDG.E.64 R30, desc[UR4][R12.64+0x200] ;  /* 0x000200040c1e8981 */ /* 0x000f68000c1e1b00 */
[----:B------:R-:W5:Y:S01]  /*0260*/  @!P0 LDG.E.64 R36, desc[UR4][R16.64+0x200] ;  /* 0x0002000410248981 */ /* 0x000f62000c1e1b00 */
[----:B------:R-:W-:-:S03]  /*0270*/  IADD3 R0, R2, 0x200, RZ ;  /* 0x0000020002007810 */ /* 0x000fc60007ffe0ff */
[----:B------:R-:W5:Y:S04]  /*0280*/  @!P4 LDG.E.64 R40, desc[UR4][R16.64+0x300] ;  /* 0x000300041028c981 */ /* 0x000f68000c1e1b00 */
[----:B------:R-:W5:Y:S01]  /*0290*/  @!P4 LDG.E.64 R38, desc[UR4][R12.64+0x300] ;  /* 0x000300040c26c981 */ /* 0x000f62000c1e1b00 */
[----:B------:R-:W-:Y:S02]  /*02a0*/  ISETP.GE.AND P6, PT, R0, R27, PT ;  /* 0x0000001b0000720c */ /* 0x000fe40003fc6270 */
[----:B------:R-:W-:-:S11]  /*02b0*/  IADD3 R0, R2, 0x280, RZ ;  /* 0x0000028002007810 */ /* 0x000fd60007ffe0ff */
[----:B------:R-:W5:Y:S04]  /*02c0*/  @!P6 LDG.E.64 R8, desc[UR4][R16.64+0x400] ;  /* 0x000400041008e981 */ /* 0x000f68000c1e1b00 */
[----:B------:R-:W5:Y:S01]  /*02d0*/  @!P6 LDG.E.64 R24, desc[UR4][R12.64+0x400] ;  /* 0x000400040c18e981 */ /* 0x000f62000c1e1b00 */
[----:B------:R-:W-:-:S13]  /*02e0*/  ISETP.GE.AND P5, PT, R0, R27, PT ;  /* 0x0000001b0000720c */ /* 0x000fda0003fa6270 */
[----:B------:R-:W5:Y:S04]  /*02f0*/  @!P5 LDG.E.64 R10, desc[UR4][R16.64+0x500] ;  /* 0x00050004100ad981 */ /* 0x000f68000c1e1b00 */
[----:B------:R-:W5:Y:S01]  /*0300*/  @!P5 LDG.E.64 R22, desc[UR4][R12.64+0x500] ;  /* 0x000500040c16d981 */ /* 0x000f62000c1e1b00 */
[----:B------:R-:W-:-:S04]  /*0310*/  IADD3 R0, R2, 0x300, RZ ;  /* 0x0000030002007810 */ /* 0x000fc80007ffe0ff */
[----:B------:R-:W-:Y:S01]  /*0320*/  ISETP.GE.AND P3, PT, R0, R27, PT ;  /* 0x0000001b0000720c */ /* 0x000fe20003f66270 */
[----:B------:R-:W-:Y:S01]  /*0330*/  HFMA2.MMA R118, -RZ, RZ, 0, 0 ;  /* 0x00000000ff767435 */ /* 0x000fe200000001ff */
[----:B------:R-:W-:Y:S01]  /*0340*/  MOV R116, RZ ;  /* 0x000000ff00747202 */ /* 0x000fe20000000f00 */
[----:B------:R-:W-:Y:S01]  /*0350*/  HFMA2.MMA R107, -RZ, RZ, 0, 0 ;  /* 0x00000000ff6b7435 */ /* 0x000fe200000001ff */
[----:B------:R-:W-:Y:S01]  /*0360*/  MOV R120, RZ ;  /* 0x000000ff00787202 */ /* 0x000fe20000000f00 */
[----:B------:R-:W-:Y:S02]  /*0370*/  HFMA2.MMA R114, -RZ, RZ, 0, 0 ;  /* 0x00000000ff727435 */ /* 0x000fe400000001ff */
[----:B------:R-:W-:Y:S01]  /*0380*/  HFMA2.MMA R101, -RZ, RZ, 0, 0 ;  /* 0x00000000ff657435 */ /* 0x000fe200000001ff */
[----:B------:R-:W-:-:S05]  /*0390*/  IADD3 R112, R2, 0x380, RZ ;  /* 0x0000038002707810 */ /* 0x000fca0007ffe0ff */
[----:B------:R-:W5:Y:S01]  /*03a0*/  @!P3 LDG.E.64 R34, desc[UR4][R16.64+0x600] ;  /* 0x000600041022b981 */ /* 0x000f62000c1e1b00 */
[----:B------:R-:W-:Y:S02]  /*03b0*/  CS2R R102, SRZ ;  /* 0x0000000000667805 */ /* 0x000fe4000001ff00 */
[----:B------:R-:W-:Y:S02]  /*03c0*/  MOV R105, RZ ;  /* 0x000000ff00697202 */ /* 0x000fe40000000f00 */
[----:B------:R-:W-:Y:S02]  /*03d0*/  CS2R R80, SRZ ;  /* 0x0000000000507805 */ /* 0x000fe4000001ff00 */
[----:B------:R-:W-:Y:S02]  /*03e0*/  CS2R R86, SRZ ;  /* 0x0000000000567805 */ /* 0x000fe4000001ff00 */
[----:B------:R-:W-:Y:S02]  /*03f0*/  CS2R R84, SRZ ;  /* 0x0000000000547805 */ /* 0x000fe4000001ff00 */
[----:B------:R-:W-:-:S02]  /*0400*/  CS2R R82, SRZ ;  /* 0x0000000000527805 */ /* 0x000fc4000001ff00 */
[----:B------:R-:W-:Y:S02]  /*0410*/  IADD3 R110, R2, 0x400, RZ ;  /* 0x00000400026e7810 */ /* 0x000fe40007ffe0ff */
[----:B------:R-:W-:Y:S02]  /*0420*/  CS2R R76, SRZ ;  /* 0x00000000004c7805 */ /* 0x000fe4000001ff00 */
[----:B------:R-:W-:Y:S02]  /*0430*/  CS2R R74, SRZ ;  /* 0x00000000004a7805 */ /* 0x000fe4000001ff00 */
[----:B------:R-:W-:Y:S01]  /*0440*/  MOV R79, RZ ;  /* 0x000000ff004f7202 */ /* 0x000fe20000000f00 */
[--C-:B--2---:R-:W-:Y:S02]  /*0450*/  @!P2 HADD2.F32 R118, -RZ, R7.reuse.H0_H0 ;  /* 0x20000007ff76a230 */ /* 0x104fe40000004100 */
[----:B------:R-:W-:Y:S02]  /*0460*/  @!P2 HADD2.F32 R116, -RZ, R7.H1_H1 ;  /* 0x30000007ff74a230 */ /* 0x000fe40000004100 */
[----:B---3--:R-:W-:-:S02]  /*0470*/  @!P2 HADD2.F32 R0, -RZ, R4.H0_H0 ;  /* 0x20000004ff00a230 */ /* 0x008fc40000004100 */
[----:B------:R-:W-:Y:S02]  /*0480*/  @!P2 HADD2.F32 R7, -RZ, R4.H1_H1 ;  /* 0x30000004ff07a230 */ /* 0x000fe40000004100 */
[--C-:B------:R-:W-:Y:S02]  /*0490*/  @!P2 HADD2.F32 R15, -RZ, R5.reuse.H0_H0 ;  /* 0x20000005ff0fa230 */ /* 0x100fe40000004100 */
[----:B------:R-:W-:Y:S02]  /*04a0*/  @!P2 HADD2.F32 R19, -RZ, R5.H1_H1 ;  /* 0x30000005ff13a230 */ /* 0x000fe40000004100 */
[----:B------:R-:W2:Y:S01]  /*04b0*/  @!P3 LDG.E.64 R4, desc[UR4][R12.64+0x600] ;  /* 0x000600040c04b981 */ /* 0x000ea2000c1e1b00 */
[--C-:B------:R-:W-:Y:S02]  /*04c0*/  @!P2 HADD2.F32 R107, -RZ, R6.reuse.H0_H0 ;  /* 0x20000006ff6ba230 */ /* 0x100fe40000004100 */
[----:B------:R-:W-:Y:S02]  /*04d0*/  @!P2 HADD2.F32 R120, -RZ, R6.H1_H1 ;  /* 0x30000006ff78a230 */ /* 0x000fe40000004100 */
[----:B------:R-:W-:Y:S01]  /*04e0*/  @!P2 FMUL R103, R118, R15 ;  /* 0x0000000f7667a220 */ /* 0x000fe20000400000 */
[----:B------:R-:W-:Y:S01]  /*04f0*/  @!P2 FMUL R101, R116, R19 ;  /* 0x000000137465a220 */ /* 0x000fe20000400000 */
[----:B------:R-:W-:Y:S01]  /*0500*/  @!P2 FMUL R114, R107, R0 ;  /* 0x000000006b72a220 */ /* 0x000fe20000400000 */
[----:B------:R-:W-:Y:S01]  /*0510*/  @!P2 FMUL R105, R120, R7 ;  /* 0x000000077869a220 */ /* 0x000fe20000400000 */
[----:B------:R-:W-:-:S13]  /*0520*/  ISETP.GE.AND P2, PT, R112, R27, PT ;  /* 0x0000001b7000720c */ /* 0x000fda0003f46270 */
[----:B------:R-:W3:Y:S04]  /*0530*/  @!P2 LDG.E.64 R62, desc[UR4][R16.64+0x700] ;  /* 0x00070004103ea981 */ /* 0x000ee8000c1e1b00 */
[----:B------:R-:W3:Y:S01]  /*0540*/  @!P2 LDG.E.64 R14, desc[UR4][R12.64+0x700] ;  /* 0x000700040c0ea981 */ /* 0x000ee2000c1e1b00 */
[----:B----4-:R-:W-:Y:S02]  /*0550*/  @!P1 HADD2.F32 R19, -RZ, R21.H0_H0 ;  /* 0x20000015ff139230 */ /* 0x010fe40000004100 */
[--C-:B-----5:R-:W-:Y:S02]  /*0560*/  @!P1 HADD2.F32 R81, -RZ, R28.reuse.H0_H0 ;  /* 0x2000001cff519230 */ /* 0x120fe40000004100 */
[----:B------:R-:W-:Y:S02]  /*0570*/  @!P1 HADD2.F32 R86, -RZ, R28.H1_H1 ;  /* 0x3000001cff569230 */ /* 0x000fe40000004100 */
[----:B------:R-:W-:-:S02]  /*0580*/  @!P1 HADD2.F32 R84, -RZ, R29.H0_H0 ;  /* 0x2000001dff549230 */ /* 0x000fc40000004100 */
[----:B------:R-:W-:Y:S02]  /*0590*/  @!P1 HADD2.F32 R82, -RZ, R29.H1_H1 ;  /* 0x3000001dff529230 */ /* 0x000fe40000004100 */
        /* <DEDUP_REMOVED lines=8> */
[----:B------:R-:W4:Y:S04]  /*0620*/  @!P1 LDG.E.64 R20, desc[UR4][R16.64+0x800] ;  /* 0x0008000410149981 */ /* 0x000f28000c1e1b00 */
[----:B------:R-:W5:Y:S01]  /*0630*/  @!P1 LDG.E.64 R18, desc[UR4][R12.64+0x800] ;  /* 0x000800040c129981 */ /* 0x000f62000c1e1b00 */
[----:B------:R-:W-:Y:S01]  /*0640*/  CS2R R72, SRZ ;  /* 0x0000000000487805 */ /* 0x000fe2000001ff00 */
[----:B------:R-:W-:Y:S02]  /*0650*/  @!P0 HADD2.F32 R7, -RZ, R30.H0_H0 ;  /* 0x2000001eff078230 */ /* 0x000fe40000004100 */
[----:B------:R-:W-:Y:S02]  /*0660*/  @!P0 HADD2.F32 R29, -RZ, R31.H0_H0 ;  /* 0x2000001fff1d8230 */ /* 0x000fe40000004100 */
[----:B------:R-:W-:-:S02]  /*0670*/  @!P0 HADD2.F32 R76, -RZ, R36.H0_H0 ;  /* 0x20000024ff4c8230 */ /* 0x000fc40000004100 */
[----:B------:R-:W-:Y:S02]  /*0680*/  @!P0 HADD2.F32 R73, -RZ, R36.H1_H1 ;  /* 0x30000024ff498230 */ /* 0x000fe40000004100 */
[--C-:B------:R-:W-:Y:S02]  /*0690*/  @!P0 HADD2.F32 R74, -RZ, R37.reuse.H0_H0 ;  /* 0x20000025ff4a8230 */ /* 0x100fe40000004100 */
[----:B------:R-:W-:Y:S02]  /*06a0*/  @!P0 HADD2.F32 R72, -RZ, R37.H1_H1 ;  /* 0x30000025ff488230 */ /* 0x000fe40000004100 */
[----:B------:R-:W-:Y:S02]  /*06b0*/  @!P0 HADD2.F32 R30, -RZ, R30.H1_H1 ;  /* 0x3000001eff1e8230 */ /* 0x000fe40000004100 */
[----:B------:R-:W-:Y:S01]  /*06c0*/  @!P0 HADD2.F32 R31, -RZ, R31.H1_H1 ;  /* 0x3000001fff1f8230 */ /* 0x000fe20000004100 */
[----:B------:R-:W-:Y:S02]  /*06d0*/  IADD3 R108, R2, 0x480, RZ ;  /* 0x00000480026c7810 */ /* 0x000fe40007ffe0ff */
[----:B------:R-:W-:-:S02]  /*06e0*/  CS2R R70, SRZ ;  /* 0x0000000000467805 */ /* 0x000fc4000001ff00 */
[----:B------:R-:W-:Y:S02]  /*06f0*/  CS2R R68, SRZ ;  /* 0x0000000000447805 */ /* 0x000fe4000001ff00 */
[----:B------:R-:W-:Y:S01]  /*0700*/  CS2R R66, SRZ ;  /* 0x0000000000427805 */ /* 0x000fe2000001ff00 */
[----:B------:R-:W-:Y:S01]  /*0710*/  @!P0 FMUL R71, R76, R7 ;  /* 0x000000074c478220 */ /* 0x000fe20000400000 */
[----:B------:R-:W-:Y:S01]  /*0720*/  @!P0 FMUL R70, R73, R30 ;  /* 0x0000001e49468220 */ /* 0x000fe20000400000 */
[----:B------:R-:W-:Y:S01]  /*0730*/  @!P0 FMUL R69, R74, R29 ;  /* 0x0000001d4a458220 */ /* 0x000fe20000400000 */
[----:B------:R-:W-:Y:S01]  /*0740*/  @!P0 FMUL R67, R72, R31 ;  /* 0x0000001f48438220 */ /* 0x000fe20000400000 */
[----:B------:R-:W-:Y:S02]  /*0750*/  ISETP.GE.AND P0, PT, R108, R27, PT ;  /* 0x0000001b6c00720c */ /* 0x000fe40003f06270 */
[----:B------:R-:W-:Y:S01]  /*0760*/  CS2R R56, SRZ ;  /* 0x0000000000387805 */ /* 0x000fe2000001ff00 */
[----:B------:R-:W-:-:S02]  /*0770*/  @!P4 HADD2.F32 R56, -RZ, R40.H0_H0 ;  /* 0x20000028ff38c230 */ /* 0x000fc40000004100 */
[----:B------:R-:W-:Y:S02]  /*0780*/  @!P4 HADD2.F32 R57, -RZ, R41.H1_H1 ;  /* 0x30000029ff39c230 */ /* 0x000fe40000004100 */
[----:B------:R-:W-:Y:S02]  /*0790*/  @!P4 HADD2.F32 R7, -RZ, R38.H0_H0 ;  /* 0x20000026ff07c230 */ /* 0x000fe40000004100 */
[----:B------:R-:W-:Y:S01]  /*07a0*/  @!P4 HADD2.F32 R6, -RZ, R39.H1_H1 ;  /* 0x30000027ff06c230 */ /* 0x000fe20000004100 */
[----:B------:R-:W-:Y:S01]  /*07b0*/  HFMA2.MMA R61, -RZ, RZ, 0, 0 ;  /* 0x00000000ff3d7435 */ /* 0x000fe200000001ff */
[----:B------:R-:W-:Y:S02]  /*07c0*/  CS2R R54, SRZ ;  /* 0x0000000000367805 */ /* 0x000fe4000001ff00 */
[----:B------:R-:W-:Y:S01]  /*07d0*/  CS2R R50, SRZ ;  /* 0x0000000000327805 */ /* 0x000fe2000001ff00 */
[----:B------:R-:W-:Y:S01]  /*07e0*/  @!P4 FMUL R55, R56, R7 ;  /* 0x000000073837c220 */ /* 0x000fe20000400000 */
[----:B------:R-:W-:Y:S01]  /*07f0*/  @!P4 FMUL R50, R57, R6 ;  /* 0x000000063932c220 */ /* 0x000fe20000400000 */
[----:B------:R-:W-:Y:S01]  /*0800*/  MOV R59, RZ ;  /* 0x000000ff003b7202 */ /* 0x000fe20000000f00 */
[----:B------:R-:W5:Y:S01]  /*0810*/  @!P0 LDG.E.64 R6, desc[UR4][R12.64+0x900] ;  /* 0x000900040c068981 */ /* 0x000f62000c1e1b00 */
[----:B------:R-:W-:-:S02]  /*0820*/  @!P4 HADD2.F32 R61, -RZ, R40.H1_H1 ;  /* 0x30000028ff3dc230 */ /* 0x000fc40000004100 */
[----:B------:R-:W-:Y:S01]  /*0830*/  @!P4 HADD2.F32 R59, -RZ, R41.H0_H0 ;  /* 0x20000029ff3bc230 */ /* 0x000fe20000004100 */
[----:B------:R-:W-:Y:S01]  /*0840*/  IADD3 R106, R2, 0x500, RZ ;  /* 0x00000500026a7810 */ /* 0x000fe20007ffe0ff */
[----:B------:R-:W-:Y:S01]  /*0850*/  @!P4 HADD2.F32 R38, -RZ, R38.H1_H1 ;  /* 0x30000026ff26c230 */ /* 0x000fe20000004100 */
[----:B------:R-:W-:Y:S01]  /*0860*/  CS2R R52, SRZ ;  /* 0x0000000000347805 */ /* 0x000fe2000001ff00 */
[----:B------:R-:W-:Y:S01]  /*0870*/  @!P4 HADD2.F32 R0, -RZ, R39.H0_H0 ;  /* 0x20000027ff00c230 */ /* 0x000fe20000004100 */
[----:B------:R-:W-:Y:S01]  /*0880*/  CS2R R48, SRZ ;  /* 0x0000000000307805 */ /* 0x000fe2000001ff00 */
[----:B------:R-:W5:Y:S01]  /*0890*/  @!P0 LDG.E.64 R90, desc[UR4][R16.64+0x900] ;  /* 0x00090004105a8981 */ /* 0x000f62000c1e1b00 */
[----:B------:R-:W-:Y:S02]  /*08a0*/  @!P4 FMUL R54, R61, R38 ;  /* 0x000000263d36c220 */ /* 0x000fe40000400000 */
[----:B------:R-:W-:Y:S01]  /*08b0*/  @!P4 FMUL R52, R59, R0 ;  /* 0x000000003b34c220 */ /* 0x000fe20000400000 */
[----:B------:R-:W-:Y:S01]  /*08c0*/  ISETP.GE.AND P4, PT, R106, R27, PT ;  /* 0x0000001b6a00720c */ /* 0x000fe20003f86270 */
[----:B------:R-:W-:-:S02]  /*08d0*/  @!P6 HADD2.F32 R48, -RZ, R8.H0_H0 ;  /* 0x20000008ff30e230 */ /* 0x000fc40000004100 */
[----:B------:R-:W-:Y:S02]  /*08e0*/  @!P6 HADD2.F32 R53, -RZ, R8.H1_H1 ;  /* 0x30000008ff35e230 */ /* 0x000fe40000004100 */
[--C-:B------:R-:W-:Y:S02]  /*08f0*/  @!P6 HADD2.F32 R51, -RZ, R9.reuse.H0_H0 ;  /* 0x20000009ff33e230 */ /* 0x100fe40000004100 */
[----:B------:R-:W-:Y:S02]  /*0900*/  @!P6 HADD2.F32 R49, -RZ, R9.H1_H1 ;  /* 0x30000009ff31e230 */ /* 0x000fe40000004100 */
[----:B------:R-:W-:Y:S02]  /*0910*/  @!P6 HADD2.F32 R9, -RZ, R24.H0_H0 ;  /* 0x20000018ff09e230 */ /* 0x000fe40000004100 */
[----:B------:R-:W-:Y:S01]  /*0920*/  @!P6 HADD2.F32 R8, -RZ, R25.H1_H1 ;  /* 0x30000019ff08e230 */ /* 0x000fe20000004100 */
[----:B------:R-:W-:Y:S02]  /*0930*/  CS2R R46, SRZ ;  /* 0x00000000002e7805 */ /* 0x000fe4000001ff00 */
[----:B------:R-:W-:Y:S01]  /*0940*/  CS2R R42, SRZ ;  /* 0x00000000002a7805 */ /* 0x000fe2000001ff00 */
[----:B------:R-:W-:Y:S01]  /*0950*/  @!P6 FMUL R47, R48, R9 ;  /* 0x00000009302fe220 */ /* 0x000fe20000400000 */
[----:B------:R-:W5:Y:S01]  /*0960*/  @!P4 LDG.E.64 R94, desc[UR4][R16.64+0xa00] ;  /* 0x000a0004105ec981 */ /* 0x000f62000c1e1b00 */
[----:B------:R-:W-:-:S03]  /*0970*/  @!P6 FMUL R42, R49, R8 ;  /* 0x00000008312ae220 */ /* 0x000fc60000400000 */
[----:B------:R-:W5:Y:S01]  /*0980*/  @!P4 LDG.E.64 R8, desc[UR4][R12.64+0xa00] ;  /* 0x000a00040c08c981 */ /* 0x000f62000c1e1b00 */
[----:B------:R-:W-:Y:S01]  /*0990*/  @!P6 HADD2.F32 R24, -RZ, R24.H1_H1 ;  /* 0x30000018ff18e230 */ /* 0x000fe20000004100 */
[----:B------:R-:W-:Y:S01]  /*09a0*/  HFMA2.MMA R32, -RZ, RZ, 0, 0 ;  /* 0x00000000ff207435 */ /* 0x000fe200000001ff */
[----:B------:R-:W-:Y:S01]  /*09b0*/  @!P6 HADD2.F32 R0, -RZ, R25.H0_H0 ;  /* 0x20000019ff00e230 */ /* 0x000fe20000004100 */
[----:B------:R-:W-:Y:S02]  /*09c0*/  IADD3 R104, R2, 0x580, RZ ;  /* 0x0000058002687810 */ /* 0x000fe40007ffe0ff */
[----:B------:R-:W-:Y:S01]  /*09d0*/  CS2R R44, SRZ ;  /* 0x00000000002c7805 */ /* 0x000fe2000001ff00 */
[----:B------:R-:W-:Y:S01]  /*09e0*/  @!P6 FMUL R46, R53, R24 ;  /* 0x00000018352ee220 */ /* 0x000fe20000400000 */
[----:B------:R-:W-:Y:S01]  /*09f0*/  CS2R R30, SRZ ;  /* 0x00000000001e7805 */ /* 0x000fe2000001ff00 */
[----:B------:R-:W-:Y:S01]  /*0a00*/  @!P6 FMUL R44, R51, R0 ;  /* 0x00000000332ce220 */ /* 0x000fe20000400000 */
[----:B------:R-:W-:-:S02]  /*0a10*/  CS2R R28, SRZ ;  /* 0x00000000001c7805 */ /* 0x000fc4000001ff00 */
[----:B------:R-:W-:Y:S01]  /*0a20*/  ISETP.GE.AND P6, PT, R104, R27, PT ;  /* 0x0000001b6800720c */ /* 0x000fe20003fc6270 */
[--C-:B------:R-:W-:Y:S02]  /*0a30*/  @!P5 HADD2.F32 R31, -RZ, R10.reuse.H0_H0 ;  /* 0x2000000aff1fd230 */ /* 0x100fe40000004100 */
[----:B------:R-:W-:Y:S02]  /*0a40*/  @!P5 HADD2.F32 R32, -RZ, R10.H1_H1 ;  /* 0x3000000aff20d230 */ /* 0x000fe40000004100 */
[--C-:B------:R-:W-:Y:S02]  /*0a50*/  @!P5 HADD2.F32 R29, -RZ, R11.reuse.H0_H0 ;  /* 0x2000000bff1dd230 */ /* 0x100fe40000004100 */
[----:B------:R-:W-:Y:S02]  /*0a60*/  @!P5 HADD2.F32 R30, -RZ, R11.H1_H1 ;  /* 0x3000000bff1ed230 */ /* 0x000fe40000004100 */
[----:B------:R-:W-:Y:S02]  /*0a70*/  @!P5 HADD2.F32 R10, -RZ, R23.H0_H0 ;  /* 0x20000017ff0ad230 */ /* 0x000fe40000004100 */
[----:B------:R-:W-:-:S02]  /*0a80*/  @!P5 HADD2.F32 R0, -RZ, R22.H0_H0 ;  /* 0x20000016ff00d230 */ /* 0x000fc40000004100 */
        /* <DEDUP_REMOVED lines=8> */
[----:B------:R-:W-:Y:S01]  /*0b10*/  ISETP.GT.AND P5, PT, R133, RZ, PT ;  /* 0x000000ff8500720c */ /* 0x000fe20003fa4270 */
[----:B------:R-:W5:Y:S01]  /*0b20*/  @!P6 LDG.E.64 R10, desc[UR4][R12.64+0xb00] ;  /* 0x000b00040c0ae981 */ /* 0x000f62000c1e1b00 */
[----:B------:R-:W-:-:S02]  /*0b30*/  IADD3 R78, R2, 0x600, RZ ;  /* 0x00000600024e7810 */ /* 0x000fc40007ffe0ff */
[----:B------:R-:W-:Y:S01]  /*0b40*/  SEL R117, R33, RZ, P5 ;  /* 0x000000ff21757207 */ /* 0x000fe20002800000 */
[----:B------:R-:W5:Y:S03]  /*0b50*/  @!P6 LDG.E.64 R96, desc[UR4][R16.64+0xb00] ;  /* 0x000b00041060e981 */ /* 0x000f66000c1e1b00 */
[----:B------:R-:W-:Y:S02]  /*0b60*/  ISETP.GE.AND P5, PT, R78, R117, PT ;  /* 0x000000754e00720c */ /* 0x000fe40003fa6270 */
[----:B------:R-:W-:Y:S02]  /*0b70*/  CS2R R22, SRZ ;  /* 0x0000000000167805 */ /* 0x000fe4000001ff00 */
[----:B------:R-:W-:Y:S01]  /*0b80*/  MOV R0, RZ ;  /* 0x000000ff00007202 */ /* 0x000fe20000000f00 */
[--C-:B------:R-:W-:Y:S02]  /*0b90*/  @!P3 HADD2.F32 R24, -RZ, R34.reuse.H0_H0 ;  /* 0x20000022ff18b230 */ /* 0x100fe40000004100 */
[----:B------:R-:W-:-:S02]  /*0ba0*/  @!P3 HADD2.F32 R23, -RZ, R34.H1_H1 ;  /* 0x30000022ff17b230 */ /* 0x000fc40000004100 */
[----:B------:R-:W-:-:S04]  /*0bb0*/  @!P3 HADD2.F32 R22, -RZ, R35.H0_H0 ;  /* 0x20000023ff16b230 */ /* 0x000fc80000004100 */
[----:B------:R-:W5:Y:S01]  /*0bc0*/  @!P5 LDG.E.64 R88, desc[UR4][R16.64+0xc00] ;  /* 0x000c00041058d981 */ /* 0x000f62000c1e1b00 */
[----:B------:R-:W-:Y:S01]  /*0bd0*/  @!P3 HADD2.F32 R0, -RZ, R35.H1_H1 ;  /* 0x30000023ff00b230 */ /* 0x000fe20000004100 */
[C---:B------:R-:W-:Y:S02]  /*0be0*/  IADD3 R38, R2.reuse, 0x680, RZ ;  /* 0x0000068002267810 */ /* 0x040fe40007ffe0ff */
[----:B------:R-:W-:Y:S02]  /*0bf0*/  CS2R R40, SRZ ;  /* 0x0000000000287805 */ /* 0x000fe4000001ff00 */
[C---:B------:R-:W-:Y:S02]  /*0c00*/  IADD3 R64, R2.reuse, 0x700, RZ ;  /* 0x0000070002407810 */ /* 0x040fe40007ffe0ff */
[----:B------:R-:W-:Y:S02]  /*0c10*/  MOV R65, RZ ;  /* 0x000000ff00417202 */ /* 0x000fe40000000f00 */
[----:B------:R-:W-:Y:S01]  /*0c20*/  IADD3 R100, R2, 0x780, RZ ;  /* 0x0000078002647810 */ /* 0x000fe20007ffe0ff */
[----:B--2---:R-:W-:-:S02]  /*0c30*/  @!P3 HADD2.F32 R35, -RZ, R4.H0_H0 ;  /* 0x20000004ff23b230 */ /* 0x004fc40000004100 */
[----:B------:R-:W-:Y:S02]  /*0c40*/  @!P3 HADD2.F32 R34, -RZ, R4.H1_H1 ;  /* 0x30000004ff22b230 */ /* 0x000fe40000004100 */
[--C-:B------:R-:W-:Y:S02]  /*0c50*/  @!P3 HADD2.F32 R37, -RZ, R5.reuse.H0_H0 ;  /* 0x20000005ff25b230 */ /* 0x100fe40000004100 */
[----:B------:R-:W-:Y:S02]  /*0c60*/  @!P3 HADD2.F32 R39, -RZ, R5.H1_H1 ;  /* 0x30000005ff27b230 */ /* 0x000fe40000004100 */
[----:B------:R-:W2:Y:S01]  /*0c70*/  @!P5 LDG.E.64 R4, desc[UR4][R12.64+0xc00] ;  /* 0x000c00040c04d981 */ /* 0x000ea2000c1e1b00 */
[----:B------:R-:W-:Y:S01]  /*0c80*/  @!P3 FMUL R45, R24, R35 ;  /* 0x00000023182db220 */ /* 0x000fe20000400000 */
[----:B------:R-:W-:Y:S01]  /*0c90*/  @!P3 FMUL R40, R23, R34 ;  /* 0x000000221728b220 */ /* 0x000fe20000400000 */
[----:B------:R-:W-:Y:S01]  /*0ca0*/  @!P3 FMUL R43, R22, R37 ;  /* 0x00000025162bb220 */ /* 0x000fe20000400000 */
[----:B------:R-:W-:Y:S01]  /*0cb0*/  @!P3 FMUL R41, R0, R39 ;  /* 0x000000270029b220 */ /* 0x000fe20000400000 */
[----:B------:R-:W-:Y:S01]  /*0cc0*/  ISETP.GE.AND P3, PT, R38, R117, PT ;  /* 0x000000752600720c */ /* 0x000fe20003f66270 */
[----:B------:R-:W-:Y:S01]  /*0cd0*/  HFMA2.MMA R39, -RZ, RZ, 0, 0 ;  /* 0x00000000ff277435 */ /* 0x000fe200000001ff */
[----:B------:R-:W-:-:S02]  /*0ce0*/  CS2R R36, SRZ ;  /* 0x0000000000247805 */ /* 0x000fc4000001ff00 */
[----:B------:R-:W-:Y:S02]  /*0cf0*/  CS2R R34, SRZ ;  /* 0x0000000000227805 */ /* 0x000fe4000001ff00 */
[----:B---3--:R-:W-:Y:S02]  /*0d00*/  @!P2 HADD2.F32 R39, -RZ, R62.H0_H0 ;  /* 0x2000003eff27a230 */ /* 0x008fe40000004100 */
[----:B------:R-:W-:-:S05]  /*0d10*/  @!P2 HADD2.F32 R58, -RZ, R14.H0_H0 ;  /* 0x2000000eff3aa230 */ /* 0x000fca0000004100 */
[----:B------:R-:W3:Y:S01]  /*0d20*/  @!P3 LDG.E.64 R92, desc[UR4][R16.64+0xd00] ;  /* 0x000d0004105cb981 */ /* 0x000ee2000c1e1b00 */
[--C-:B------:R-:W-:Y:S02]  /*0d30*/  @!P2 HADD2.F32 R35, -RZ, R63.reuse.H0_H0 ;  /* 0x2000003fff23a230 */ /* 0x100fe40000004100 */
[----:B------:R-:W-:Y:S02]  /*0d40*/  @!P2 HADD2.F32 R34, -RZ, R63.H1_H1 ;  /* 0x3000003fff22a230 */ /* 0x000fe40000004100 */
[----:B------:R-:W-:Y:S01]  /*0d50*/  @!P2 FMUL R36, R39, R58 ;  /* 0x0000003a2724a220 */ /* 0x000fe20000400000 */
[----:B------:R-:W-:Y:S02]  /*0d60*/  @!P2 HADD2.F32 R58, -RZ, R14.H1_H1 ;  /* 0x3000000eff3aa230 */ /* 0x000fe40000004100 */
[--C-:B------:R-:W-:Y:S02]  /*0d70*/  @!P2 HADD2.F32 R60, -RZ, R15.reuse.H0_H0 ;  /* 0x2000000fff3ca230 */ /* 0x100fe40000004100 */
[----:B------:R-:W-:-:S02]  /*0d80*/  @!P2 HADD2.F32 R63, -RZ, R15.H1_H1 ;  /* 0x3000000fff3fa230 */ /* 0x000fc40000004100 */
[----:B------:R-:W3:Y:S01]  /*0d90*/  @!P3 LDG.E.64 R14, desc[UR4][R12.64+0xd00] ;  /* 0x000d00040c0eb981 */ /* 0x000ee2000c1e1b00 */
[----:B------:R-:W-:Y:S02]  /*0da0*/  @!P2 HADD2.F32 R37, -RZ, R62.H1_H1 ;  /* 0x3000003eff25a230 */ /* 0x000fe40000004100 */
[----:B------:R-:W-:Y:S01]  /*0db0*/  @!P2 FMUL R66, R35, R60 ;  /* 0x0000003c2342a220 */ /* 0x000fe20000400000 */
[----:B------:R-:W-:Y:S02]  /*0dc0*/  @!P2 FMUL R65, R34, R63 ;  /* 0x0000003f2241a220 */ /* 0x000fe40000400000 */
[----:B------:R-:W-:Y:S01]  /*0dd0*/  @!P2 FMUL R68, R37, R58 ;  /* 0x0000003a2544a220 */ /* 0x000fe20000400000 */
[----:B------:R-:W-:Y:S01]  /*0de0*/  ISETP.GE.AND P2, PT, R64, R117, PT ;  /* 0x000000754000720c */ /* 0x000fe20003f46270 */
[----:B------:R-:W-:Y:S01]  /*0df0*/  HFMA2.MMA R60, -RZ, RZ, 0, 0 ;  /* 0x00000000ff3c7435 */ /* 0x000fe200000001ff */
[----:B------:R-:W-:Y:S02]  /*0e00*/  CS2R R62, SRZ ;  /* 0x00000000003e7805 */ /* 0x000fe4000001ff00 */
[----:B------:R-:W-:-:S09]  /*0e10*/  MOV R58, RZ ;  /* 0x000000ff003a7202 */ /* 0x000fd20000000f00 */
[----:B------:R-:W3:Y:S01]  /*0e20*/  @!P2 LDG.E.64 R98, desc[UR4][R16.64+0xe00] ;  /* 0x000e00041062a981 */ /* 0x000ee2000c1e1b00 */
[--C-:B----4-:R-:W-:Y:S02]  /*0e30*/  @!P1 HADD2.F32 R63, -RZ, R20.reuse.H0_H0 ;  /* 0x20000014ff3f9230 */ /* 0x110fe40000004100 */
[----:B------:R-:W-:Y:S02]  /*0e40*/  @!P1 HADD2.F32 R62, -RZ, R20.H1_H1 ;  /* 0x30000014ff3e9230 */ /* 0x000fe40000004100 */
[--C-:B------:R-:W-:Y:S02]  /*0e50*/  @!P1 HADD2.F32 R60, -RZ, R21.reuse.H0_H0 ;  /* 0x20000015ff3c9230 */ /* 0x100fe40000004100 */
[----:B------:R-:W-:Y:S02]  /*0e60*/  @!P1 HADD2.F32 R58, -RZ, R21.H1_H1 ;  /* 0x30000015ff3a9230 */ /* 0x000fe40000004100 */
[--C-:B-----5:R-:W-:Y:S02]  /*0e70*/  @!P1 HADD2.F32 R20, -RZ, R18.reuse.H0_H0 ;  /* 0x20000012ff149230 */ /* 0x120fe40000004100 */
[----:B------:R-:W-:-:S02]  /*0e80*/  @!P1 HADD2.F32 R21, -RZ, R18.H1_H1 ;  /* 0x30000012ff159230 */ /* 0x000fc40000004100 */
[--C-:B------:R-:W-:Y:S02]  /*0e90*/  @!P1 HADD2.F32 R113, -RZ, R19.reuse.H0_H0 ;  /* 0x20000013ff719230 */ /* 0x100fe40000004100 */
[----:B------:R-:W-:Y:S02]  /*0ea0*/  @!P1 HADD2.F32 R115, -RZ, R19.H1_H1 ;  /* 0x30000013ff739230 */ /* 0x000fe40000004100 */
[----:B------:R-:W4:Y:S01]  /*0eb0*/  @!P2 LDG.E.64 R18, desc[UR4][R12.64+0xe00] ;  /* 0x000e00040c12a981 */ /* 0x000f22000c1e1b00 */
[----:B------:R-:W-:Y:S01]  /*0ec0*/  @!P1 FMUL R102, R63, R20 ;  /* 0x000000143f669220 */ /* 0x000fe20000400000 */
[----:B------:R-:W-:Y:S01]  /*0ed0*/  @!P1 FMUL R87, R62, R21 ;  /* 0x000000153e579220 */ /* 0x000fe20000400000 */
[----:B------:R-:W-:Y:S01]  /*0ee0*/  @!P1 FMUL R85, R60, R113 ;  /* 0x000000713c559220 */ /* 0x000fe20000400000 */
        /* <DEDUP_REMOVED lines=15> */
[----:B0-----:R-:W-:-:S04]  /*0fe0*/  FADD R13, R126, R55 ;  /* 0x000000377e0d7221 */ /* 0x001fc80000000000 */
        /* <DEDUP_REMOVED lines=8> */
[----:B------:R-:W-:-:S03]  /*1070*/  @!P0 HADD2.F32 R117, -RZ, R6.H1_H1 ;  /* 0x30000006ff758230 */ /* 0x000fc60000004100 */
[----:B------:R-:W-:-:S04]  /*1080*/  FADD R6, R119, R28 ;  /* 0x0000001c77067221 */ /* 0x000fc80000000000 */
[----:B------:R-:W-:-:S04]  /*1090*/  FADD R119, R6, R27 ;  /* 0x0000001b06777221 */ /* 0x000fc80000000000 */
[----:B------:R-:W-:Y:S01]  /*10a0*/  FADD R132, R119, R26 ;  /* 0x0000001a77847221 */ /* 0x000fe20000000000 */
[----:B------:R-:W-:-:S03]  /*10b0*/  CS2R R12, SRZ ;  /* 0x00000000000c7805 */ /* 0x000fc6000001ff00 */
[----:B------:R-:W-:Y:S01]  /*10c0*/  FADD R132, R132, R25 ;  /* 0x0000001984847221 */ /* 0x000fe20000000000 */
[----:B------:R-:W-:-:S03]  /*10d0*/  @!P0 HADD2.F32 R12, -RZ, R90.H1_H1 ;  /* 0x3000005aff0c8230 */ /* 0x000fc60000004100 */
[----:B------:R-:W-:Y:S01]  /*10e0*/  FADD R123, R132, R45 ;  /* 0x0000002d847b7221 */ /* 0x000fe20000000000 */
[--C-:B------:R-:W-:Y:S01]  /*10f0*/  @!P4 HADD2.F32 R132, -RZ, R8.reuse.H0_H0 ;  /* 0x20000008ff84c230 */ /* 0x100fe20000004100 */
[----:B------:R-:W-:Y:S01]  /*1100*/  MOV R115, RZ ;  /* 0x000000ff00737202 */ /* 0x000fe20000000f00 */
[----:B------:R-:W-:Y:S01]  /*1110*/  @!P4 HADD2.F32 R121, -RZ, R8.H1_H1 ;  /* 0x30000008ff79c230 */ /* 0x000fe20000004100 */
[----:B------:R-:W-:Y:S01]  /*1120*/  HFMA2.MMA R113, -RZ, RZ, 0, 0 ;  /* 0x00000000ff717435 */ /* 0x000fe200000001ff */
[----:B------:R-:W-:Y:S02]  /*1130*/  @!P0 HADD2.F32 R13, -RZ, R90.H0_H0 ;  /* 0x2000005aff0d8230 */ /* 0x000fe40000004100 */
[----:B------:R-:W-:Y:S01]  /*1140*/  FADD R8, R123, R40 ;  /* 0x000000287b087221 */ /* 0x000fe20000000000 */
[----:B------:R-:W-:Y:S01]  /*1150*/  MOV R90, RZ ;  /* 0x000000ff005a7202 */ /* 0x000fe20000000f00 */
[----:B------:R-:W-:Y:S01]  /*1160*/  @!P0 FMUL R115, R12, R117 ;  /* 0x000000750c738220 */ /* 0x000fe20000400000 */
[----:B------:R-:W-:-:S02]  /*1170*/  @!P0 HADD2.F32 R90, -RZ, R91.H1_H1 ;  /* 0x3000005bff5a8230 */ /* 0x000fc40000004100 */
[--C-:B------:R-:W-:Y:S02]  /*1180*/  @!P0 HADD2.F32 R130, -RZ, R7.reuse.H0_H0 ;  /* 0x20000007ff828230 */ /* 0x100fe40000004100 */
[----:B------:R-:W-:Y:S01]  /*1190*/  @!P0 HADD2.F32 R117, -RZ, R7.H1_H1 ;  /* 0x30000007ff758230 */ /* 0x000fe20000004100 */
[----:B------:R-:W-:Y:S01]  /*11a0*/  CS2R R6, SRZ ;  /* 0x0000000000067805 */ /* 0x000fe2000001ff00 */
[--C-:B------:R-:W-:Y:S02]  /*11b0*/  @!P4 HADD2.F32 R6, -RZ, R94.reuse.H1_H1 ;  /* 0x3000005eff06c230 */ /* 0x100fe40000004100 */
[----:B------:R-:W-:Y:S01]  /*11c0*/  FADD R8, R8, R43 ;  /* 0x0000002b08087221 */ /* 0x000fe20000000000 */
[----:B------:R-:W-:Y:S01]  /*11d0*/  @!P0 HADD2.F32 R113, -RZ, R91.H0_H0 ;  /* 0x2000005bff718230 */ /* 0x000fe20000004100 */
[----:B------:R-:W-:Y:S01]  /*11e0*/  MOV R91, RZ ;  /* 0x000000ff005b7202 */ /* 0x000fe20000000f00 */
[----:B------:R-:W-:Y:S01]  /*11f0*/  @!P0 FMUL R91, R90, R117 ;  /* 0x000000755a5b8220 */ /* 0x000fe20000400000 */
[----:B------:R-:W-:Y:S01]  /*1200*/  @!P4 HADD2.F32 R7, -RZ, R94.H0_H0 ;  /* 0x2000005eff07c230 */ /* 0x000fe20000004100 */
[----:B------:R-:W-:Y:S01]  /*1210*/  MOV R119, RZ ;  /* 0x000000ff00777202 */ /* 0x000fe20000000f00 */
[----:B------:R-:W-:Y:S01]  /*1220*/  HFMA2.MMA R117, -RZ, RZ, 0, 0 ;  /* 0x00000000ff757435 */ /* 0x000fe200000001ff */
[----:B------:R-:W-:Y:S01]  /*1230*/  FADD R123, R8, R41 ;  /* 0x00000029087b7221 */ /* 0x000fe20000000000 */
[----:B------:R-:W-:Y:S01]  /*1240*/  MOV R94, RZ ;  /* 0x000000ff005e7202 */ /* 0x000fe20000000f00 */
[----:B------:R-:W-:Y:S01]  /*1250*/  @!P4 FMUL R119, R6, R121 ;  /* 0x000000790677c220 */ /* 0x000fe20000400000 */
[----:B------:R-:W-:-:S02]  /*1260*/  @!P4 HADD2.F32 R94, -RZ, R95.H1_H1 ;  /* 0x3000005fff5ec230 */ /* 0x000fc40000004100 */
[----:B------:R-:W-:Y:S02]  /*1270*/  @!P4 HADD2.F32 R121, -RZ, R9.H1_H1 ;  /* 0x30000009ff79c230 */ /* 0x000fe40000004100 */
[----:B------:R-:W-:Y:S01]  /*1280*/  FADD R123, R123, R36 ;  /* 0x000000247b7b7221 */ /* 0x000fe20000000000 */
[----:B------:R-:W-:Y:S01]  /*1290*/  @!P4 HADD2.F32 R117, -RZ, R95.H0_H0 ;  /* 0x2000005fff75c230 */ /* 0x000fe20000004100 */
[----:B------:R-:W-:Y:S01]  /*12a0*/  MOV R95, RZ ;  /* 0x000000ff005f7202 */ /* 0x000fe20000000f00 */
[----:B------:R-:W-:Y:S01]  /*12b0*/  @!P4 FMUL R95, R94, R121 ;  /* 0x000000795e5fc220 */ /* 0x000fe20000400000 */
[----:B------:R-:W-:Y:S01]  /*12c0*/  FADD R121, R123, R68 ;  /* 0x000000447b797221 */ /* 0x000fe20000000000 */
[----:B------:R-:W-:-:S03]  /*12d0*/  HFMA2.MMA R126, -RZ, RZ, 0, 0 ;  /* 0x00000000ff7e7435 */ /* 0x000fc600000001ff */
[----:B------:R-:W-:Y:S01]  /*12e0*/  FADD R138, R121, R66 ;  /* 0x00000042798a7221 */ /* 0x000fe20000000000 */
[----:B------:R-:W-:-:S03]  /*12f0*/  @!P6 HADD2.F32 R136, -RZ, R10.H0_H0 ;  /* 0x2000000aff88e230 */ /* 0x000fc60000004100 */
[----:B------:R-:W-:Y:S01]  /*1300*/  FADD R127, R138, R65 ;  /* 0x000000418a7f7221 */ /* 0x000fe20000000000 */
[----:B------:R-:W-:Y:S01]  /*1310*/  @!P0 FMUL R126, R13, R128 ;  /* 0x000000800d7e8220 */ /* 0x000fe20000400000 */
[----:B------:R-:W-:Y:S01]  /*1320*/  @!P6 HADD2.F32 R125, -RZ, R10.H1_H1 ;  /* 0x3000000aff7de230 */ /* 0x000fe20000004100 */
[----:B------:R-:W-:Y:S01]  /*1330*/  HFMA2.MMA R128, -RZ, RZ, 0, 0 ;  /* 0x00000000ff807435 */ /* 0x000fe200000001ff */
[----:B------:R-:W-:Y:S01]  /*1340*/  FADD R10, R127, R102 ;  /* 0x000000667f0a7221 */ /* 0x000fe20000000000 */
[----:B------:R-:W-:Y:S01]  /*1350*/  @!P4 HADD2.F32 R134, -RZ, R9.H0_H0 ;  /* 0x20000009ff86c230 */ /* 0x000fe20000004100 */
[----:B------:R-:W-:Y:S02]  /*1360*/  CS2R R8, SRZ ;  /* 0x0000000000087805 */ /* 0x000fe4000001ff00 */
[----:B------:R-:W-:Y:S01]  /*1370*/  FADD R10, R10, R87 ;  /* 0x000000570a0a7221 */ /* 0x000fe20000000000 */
[----:B------:R-:W-:Y:S01]  /*1380*/  @!P0 FMUL R128, R113, R130 ;  /* 0x0000008271808220 */ /* 0x000fe20000400000 */
[----:B------:R-:W-:Y:S01]  /*1390*/  HFMA2.MMA R130, -RZ, RZ, 0, 0 ;  /* 0x00000000ff827435 */ /* 0x000fe200000001ff */
[----:B------:R-:W-:-:S02]  /*13a0*/  @!P6 HADD2.F32 R8, -RZ, R96.H1_H1 ;  /* 0x30000060ff08e230 */ /* 0x000fc40000004100 */
[----:B------:R-:W-:Y:S01]  /*13b0*/  FADD R140, R10, R85 ;  /* 0x000000550a8c7221 */ /* 0x000fe20000000000 */
[----:B------:R-:W-:Y:S01]  /*13c0*/  MOV R123, RZ ;  /* 0x000000ff007b7202 */ /* 0x000fe20000000f00 */
[--C-:B------:R-:W-:Y:S02]  /*13d0*/  @!P6 HADD2.F32 R138, -RZ, R11.reuse.H0_H0 ;  /* 0x2000000bff8ae230 */ /* 0x100fe40000004100 */
[----:B------:R-:W-:Y:S01]  /*13e0*/  @!P6 FMUL R123, R8, R125 ;  /* 0x0000007d087be220 */ /* 0x000fe20000400000 */
[----:B------:R-:W-:Y:S01]  /*13f0*/  FADD R127, R140, R83 ;  /* 0x000000538c7f7221 */ /* 0x000fe20000000000 */
[----:B------:R-:W-:Y:S01]  /*1400*/  @!P4 FMUL R130, R7, R132 ;  /* 0x000000840782c220 */ /* 0x000fe20000400000 */
[----:B------:R-:W-:Y:S01]  /*1410*/  @!P6 HADD2.F32 R125, -RZ, R11.H1_H1 ;  /* 0x3000000bff7de230 */ /* 0x000fe20000004100 */
[----:B------:R-:W-:Y:S01]  /*1420*/  HFMA2.MMA R132, -RZ, RZ, 0, 0 ;  /* 0x00000000ff847435 */ /* 0x000fe200000001ff */
[----:B------:R-:W-:Y:S01]  /*1430*/  CS2R R10, SRZ ;  /* 0x00000000000a7805 */ /* 0x000fe2000001ff00 */
[----:B------:R-:W-:-:S02]  /*1440*/  @!P5 HADD2.F32 R11, -RZ, R88.H0_H0 ;  /* 0x20000058ff0bd230 */ /* 0x000fc40000004100 */
[----:B------:R-:W-:Y:S02]  /*1450*/  @!P5 HADD2.F32 R10, -RZ, R88.H1_H1 ;  /* 0x30000058ff0ad230 */ /* 0x000fe40000004100 */
[----:B------:R-:W-:Y:S01]  /*1460*/  FADD R88, R127, R126 ;  /* 0x0000007e7f587221 */ /* 0x000fe20000000000 */
[----:B------:R-:W-:Y:S01]  /*1470*/  @!P6 HADD2.F32 R9, -RZ, R96.H0_H0 ;  /* 0x20000060ff09e230 */ /* 0x000fe20000004100 */
[----:B------:R-:W-:Y:S01]  /*1480*/  HFMA2.MMA R121, -RZ, RZ, 0, 0 ;  /* 0x00000000ff797435 */ /* 0x000fe200000001ff */
[----:B------:R-:W-:Y:S01]  /*1490*/  MOV R96, RZ ;  /* 0x000000ff00607202 */ /* 0x000fe20000000f00 */
[----:B------:R-:W-:Y:S01]  /*14a0*/  @!P4 FMUL R132, R117, R134 ;  /* 0x000000867584c220 */ /* 0x000fe20000400000 */
[--C-:B------:R-:W-:Y:S02]  /*14b0*/  @!P6 HADD2.F32 R96, -RZ, R97.reuse.H1_H1 ;  /* 0x30000061ff60e230 */ /* 0x100fe40000004100 */
[----:B------:R-:W-:Y:S01]  /*14c0*/  FADD R131, R88, R115 ;  /* 0x0000007358837221 */ /* 0x000fe20000000000 */
[----:B------:R-:W-:Y:S01]  /*14d0*/  HFMA2.MMA R134, -RZ, RZ, 0, 0 ;  /* 0x00000000ff867435 */ /* 0x000fe200000001ff */
[----:B------:R-:W-:Y:S01]  /*14e0*/  @!P6 HADD2.F32 R121, -RZ, R97.H0_H0 ;  /* 0x20000061ff79e230 */ /* 0x000fe20000004100 */
[----:B------:R-:W-:Y:S01]  /*14f0*/  HFMA2.MMA R88, -RZ, RZ, 0, 0 ;  /* 0x00000000ff587435 */ /* 0x000fe200000001ff */
[----:B------:R-:W-:Y:S01]  /*1500*/  MOV R97, RZ ;  /* 0x000000ff00617202 */ /* 0x000fe20000000f00 */
[----:B------:R-:W-:Y:S01]  /*1510*/  @!P6 FMUL R97, R96, R125 ;  /* 0x0000007d6061e220 */ /* 0x000fe20000400000 */
[----:B------:R-:W-:Y:S01]  /*1520*/  MOV R125, RZ ;  /* 0x000000ff007d7202 */ /* 0x000fe20000000f00 */
[----:B------:R-:W-:Y:S01]  /*1530*/  @!P6 FMUL R134, R9, R136 ;  /* 0x000000880986e220 */ /* 0x000fe20000400000 */
[--C-:B------:R-:W-:Y:S01]  /*1540*/  @!P5 HADD2.F32 R125, -RZ, R89.reuse.H0_H0 ;  /* 0x20000059ff7dd230 */ /* 0x100fe20000004100 */
[----:B------:R-:W-:Y:S01]  /*1550*/  HFMA2.MMA R136, -RZ, RZ, 0, 0 ;  /* 0x00000000ff887435 */ /* 0x000fe200000001ff */
[----:B------:R-:W-:-:S05]  /*1560*/  @!P5 HADD2.F32 R88, -RZ, R89.H1_H1 ;  /* 0x30000059ff58d230 */ /* 0x000fca0000004100 */
[----:B------:R-:W-:Y:S01]  /*1570*/  @!P6 FMUL R136, R121, R138 ;  /* 0x0000008a7988e220 */ /* 0x000fe20000400000 */
[----:B------:R-:W-:Y:S01]  /*1580*/  CS2R R138, SRZ ;  /* 0x00000000008a7805 */ /* 0x000fe2000001ff00 */
[--C-:B--2---:R-:W-:Y:S02]  /*1590*/  @!P5 HADD2.F32 R140, -RZ, R4.reuse.H0_H0 ;  /* 0x20000004ff8cd230 */ /* 0x104fe40000004100 */
[----:B------:R-:W-:Y:S02]  /*15a0*/  @!P5 HADD2.F32 R129, -RZ, R4.H1_H1 ;  /* 0x30000004ff81d230 */ /* 0x000fe40000004100 */
[----:B------:R-:W-:-:S04]  /*15b0*/  FADD R4, R131, R128 ;  /* 0x0000008083047221 */ /* 0x000fc80000000000 */
[----:B------:R-:W-:Y:S01]  /*15c0*/  FADD R89, R4, R91 ;  /* 0x0000005b04597221 */ /* 0x000fe20000000000 */
[----:B------:R-:W-:-:S03]  /*15d0*/  @!P5 HADD2.F32 R4, -RZ, R5.H0_H0 ;  /* 0x20000005ff04d230 */ /* 0x000fc60000004100 */
[----:B------:R-:W-:Y:S01]  /*15e0*/  FADD R142, R89, R130 ;  /* 0x00000082598e7221 */ /* 0x000fe20000000000 */
[----:B------:R-:W-:Y:S01]  /*15f0*/  @!P5 FMUL R138, R11, R140 ;  /* 0x0000008c0b8ad220 */ /* 0x000fe20000400000 */
[----:B------:R-:W-:Y:S02]  /*1600*/  HFMA2.MMA R131, -RZ, RZ, 0, 0 ;  /* 0x00000000ff837435 */ /* 0x000fe400000001ff */
[----:B------:R-:W-:Y:S01]  /*1610*/  FADD R135, R142, R119 ;  /* 0x000000778e877221 */ /* 0x000fe20000000000 */
[----:B------:R-:W-:Y:S01]  /*1620*/  @!P5 HADD2.F32 R5, -RZ, R5.H1_H1 ;  /* 0x30000005ff05d230 */ /* 0x000fe20000004100 */
[----:B------:R-:W-:Y:S01]  /*1630*/  MOV R140, RZ ;  /* 0x000000ff008c7202 */ /* 0x000fe20000000f00 */
[----:B------:R-:W-:Y:S01]  /*1640*/  @!P5 FMUL R140, R125, R4 ;  /* 0x000000047d8cd220 */ /* 0x000fe20000400000 */
[----:B------:R-:W-:Y:S02]  /*1650*/  FADD R4, R135, R132 ;  /* 0x0000008487047221 */ /* 0x000fe40000000000 */
[----:B------:R-:W-:Y:S01]  /*1660*/  @!P5 FMUL R131, R88, R5 ;  /* 0x000000055883d220 */ /* 0x000fe20000400000 */
[----:B------:R-:W-:Y:S01]  /*1670*/  HFMA2.MMA R89, -RZ, RZ, 0, 0 ;  /* 0x00000000ff597435 */ /* 0x000fe200000001ff */
[----:B------:R-:W-:-:S04]  /*1680*/  FADD R5, R4, R95 ;  /* 0x0000005f04057221 */ /* 0x000fc80000000000 */
[----:B------:R-:W-:Y:S01]  /*1690*/  FADD R146, R5, R134 ;  /* 0x0000008605927221 */ /* 0x000fe20000000000 */
[----:B---3--:R-:W-:Y:S02]  /*16a0*/  @!P3 HADD2.F32 R89, -RZ, R92.H1_H1 ;  /* 0x3000005cff59b230 */ /* 0x008fe40000004100 */
[--C-:B------:R-:W-:Y:S02]  /*16b0*/  @!P3 HADD2.F32 R4, -RZ, R14.reuse.H0_H0 ;  /* 0x2000000eff04b230 */ /* 0x100fe40000004100 */
[----:B------:R-:W-:Y:S01]  /*16c0*/  @!P3 HADD2.F32 R14, -RZ, R14.H1_H1 ;  /* 0x3000000eff0eb230 */ /* 0x000fe20000004100 */
[----:B------:R-:W-:Y:S01]  /*16d0*/  HFMA2.MMA R127, -RZ, RZ, 0, 0 ;  /* 0x00000000ff7f7435 */ /* 0x000fe200000001ff */
[----:B------:R-:W-:Y:S01]  /*16e0*/  FADD R5, R146, R123 ;  /* 0x0000007b92057221 */ /* 0x000fe20000000000 */
[----:B------:R-:W-:Y:S02]  /*16f0*/  CS2R R142, SRZ ;  /* 0x00000000008e7805 */ /* 0x000fe4000001ff00 */
[----:B------:R-:W-:Y:S01]  /*1700*/  @!P3 FMUL R142, R89, R14 ;  /* 0x0000000e598eb220 */ /* 0x000fe20000400000 */
[----:B------:R-:W-:Y:S01]  /*1710*/  FADD R14, R5, R136 ;  /* 0x00000088050e7221 */ /* 0x000fe20000000000 */
[----:B------:R-:W-:Y:S01]  /*1720*/  @!P5 FMUL R127, R10, R129 ;  /* 0x000000810a7fd220 */ /* 0x000fe20000400000 */
[----:B------:R-:W-:Y:S01]  /*1730*/  MOV R129, RZ ;  /* 0x000000ff00817202 */ /* 0x000fe20000000f00 */
[----:B------:R-:W-:Y:S01]  /*1740*/  @!P3 HADD2.F32 R129, -RZ, R92.H0_H0 ;  /* 0x2000005cff81b230 */ /* 0x000fe20000004100 */
[----:B------:R-:W-:Y:S01]  /*1750*/  HFMA2.MMA R135, -RZ, RZ, 0, 0 ;  /* 0x00000000ff877435 */ /* 0x000fe200000001ff */
[----:B------:R-:W-:Y:S01]  /*1760*/  FADD R137, R14, R97 ;  /* 0x000000610e897221 */ /* 0x000fe20000000000 */
[----:B------:R-:W-:Y:S01]  /*1770*/  MOV R92, RZ ;  /* 0x000000ff005c7202 */ /* 0x000fe20000000f00 */
[----:B------:R-:W-:-:S02]  /*1780*/  @!P3 HADD2.F32 R92, -RZ, R93.H1_H1 ;  /* 0x3000005dff5cb230 */ /* 0x000fc40000004100 */
[----:B------:R-:W-:Y:S02]  /*1790*/  @!P3 HADD2.F32 R5, -RZ, R15.H1_H1 ;  /* 0x3000000fff05b230 */ /* 0x000fe40000004100 */
[----:B------:R-:W-:Y:S01]  /*17a0*/  FADD R148, R137, R138 ;  /* 0x0000008a89947221 */ /* 0x000fe20000000000 */
[----:B------:R-:W-:Y:S01]  /*17b0*/  @!P3 HADD2.F32 R135, -RZ, R93.H0_H0 ;  /* 0x2000005dff87b230 */ /* 0x000fe20000004100 */
[----:B------:R-:W-:Y:S01]  /*17c0*/  MOV R93, RZ ;  /* 0x000000ff005d7202 */ /* 0x000fe20000000f00 */
[----:B------:R-:W-:Y:S01]  /*17d0*/  @!P3 FMUL R93, R92, R5 ;  /* 0x000000055c5db220 */ /* 0x000fe20000400000 */
[----:B------:R-:W-:Y:S01]  /*17e0*/  FADD R5, R148, R127 ;  /* 0x0000007f94057221 */ /* 0x000fe20000000000 */
[----:B------:R-:W-:-:S03]  /*17f0*/  MOV R144, RZ ;  /* 0x000000ff00907202 */ /* 0x000fc60000000f00 */
[----:B------:R-:W-:Y:S01]  /*1800*/  FADD R150, R5, R140 ;  /* 0x0000008c05967221 */ /* 0x000fe20000000000 */
[----:B------:R-:W-:Y:S01]  /*1810*/  @!P3 FMUL R144, R129, R4 ;  /* 0x000000048190b220 */ /* 0x000fe20000400000 */
[----:B------:R-:W-:Y:S02]  /*1820*/  HFMA2.MMA R146, -RZ, RZ, 0, 0 ;  /* 0x00000000ff927435 */ /* 0x000fe400000001ff */
[----:B------:R-:W-:Y:S01]  /*1830*/  FADD R141, R150, R131 ;  /* 0x00000083968d7221 */ /* 0x000fe20000000000 */
[----:B------:R-:W-:-:S03]  /*1840*/  @!P3 HADD2.F32 R4, -RZ, R15.H0_H0 ;  /* 0x2000000fff04b230 */ /* 0x000fc60000004100 */
[----:B------:R-:W-:Y:S01]  /*1850*/  FADD R141, R141, R144 ;  /* 0x000000908d8d7221 */ /* 0x000fe20000000000 */
[----:B------:R-:W-:Y:S01]  /*1860*/  CS2R R14, SRZ ;  /* 0x00000000000e7805 */ /* 0x000fe2000001ff00 */
[----:B------:R-:W-:Y:S01]  /*1870*/  @!P3 FMUL R146, R135, R4 ;  /* 0x000000048792b220 */ /* 0x000fe20000400000 */
[----:B------:R-:W-:Y:S01]  /*1880*/  HFMA2.MMA R148, -RZ, RZ, 0, 0 ;  /* 0x00000000ff947435 */ /* 0x000fe200000001ff */
[----:B------:R-:W-:Y:S02]  /*1890*/  @!P2 HADD2.F32 R15, -RZ, R98.H0_H0 ;  /* 0x20000062ff0fa230 */ /* 0x000fe40000004100 */
[----:B------:R-:W-:Y:S01]  /*18a0*/  FADD R141, R141, R142 ;  /* 0x0000008e8d8d7221 */ /* 0x000fe20000000000 */
[----:B----4-:R-:W-:Y:S02]  /*18b0*/  @!P2 HADD2.F32 R4, -RZ, R18.H0_H0 ;  /* 0x20000012ff04a230 */ /* 0x010fe40000004100 */
[----:B------:R-:W-:Y:S01]  /*18c0*/  @!P2 HADD2.F32 R14, -RZ, R98.H1_H1 ;  /* 0x30000062ff0ea230 */ /* 0x000fe20000004100 */
[----:B------:R-:W-:Y:S01]  /*18d0*/  HFMA2.MMA R98, -RZ, RZ, 0, 0 ;  /* 0x00000000ff627435 */ /* 0x000fe200000001ff */
[----:B------:R-:W-:-:S02]  /*18e0*/  @!P2 HADD2.F32 R5, -RZ, R18.H1_H1 ;  /* 0x30000012ff05a230 */ /* 0x000fc40000004100 */
[----:B------:R-:W-:Y:S01]  /*18f0*/  FADD R152, R141, R146 ;  /* 0x000000928d987221 */ /* 0x000fe20000000000 */
[----:B------:R-:W-:Y:S01]  /*1900*/  MOV R137, RZ ;  /* 0x000000ff00897202 */ /* 0x000fe20000000f00 */
[----:B------:R-:W-:Y:S01]  /*1910*/  @!P2 FMUL R148, R15, R4 ;  /* 0x000000040f94a220 */ /* 0x000fe20000400000 */
[----:B------:R-:W-:Y:S02]  /*1920*/  @!P2 HADD2.F32 R137, -RZ, R99.H0_H0 ;  /* 0x20000063ff89a230 */ /* 0x000fe40000004100 */
[----:B------:R-:W-:Y:S02]  /*1930*/  @!P2 HADD2.F32 R4, -RZ, R19.H0_H0 ;  /* 0x20000013ff04a230 */ /* 0x000fe40000004100 */
[----:B------:R-:W-:Y:S01]  /*1940*/  FADD R141, R152, R93 ;  /* 0x0000005d988d7221 */ /* 0x000fe20000000000 */
[----:B------:R-:W-:Y:S02]  /*1950*/  @!P2 HADD2.F32 R98, -RZ, R99.H1_H1 ;  /* 0x30000063ff62a230 */ /* 0x000fe40000004100 */
[----:B------:R-:W-:Y:S01]  /*1960*/  @!P2 FMUL R139, R14, R5 ;  /* 0x000000050e8ba220 */ /* 0x000fe20000400000 */
[----:B------:R-:W-:Y:S01]  /*1970*/  HFMA2.MMA R99, -RZ, RZ, 0, 0 ;  /* 0x00000000ff637435 */ /* 0x000fe200000001ff */
[----:B------:R-:W-:Y:S01]  /*1980*/  @!P2 HADD2.F32 R5, -RZ, R19.H1_H1 ;  /* 0x30000013ff05a230 */ /* 0x000fe20000004100 */
[----:B------:R-:W-:Y:S01]  /*1990*/  MOV R150, RZ ;  /* 0x000000ff00967202 */ /* 0x000fe20000000f00 */
[----:B------:R-:W-:Y:S01]  /*19a0*/  @!P2 FMUL R150, R137, R4 ;  /* 0x000000048996a220 */ /* 0x000fe20000400000 */
[----:B------:R-:W-:-:S02]  /*19b0*/  FADD R4, R141, R148 ;  /* 0x000000948d047221 */ /* 0x000fc40000000000 */
[----:B------:R-:W-:Y:S02]  /*19c0*/  @!P2 FMUL R99, R98, R5 ;  /* 0x000000056263a220 */ /* 0x000fe40000400000 */
[----:B------:R-:W-:Y:S01]  /*19d0*/  FADD R5, R4, R139 ;  /* 0x0000008b04057221 */ /* 0x000fe20000000000 */
[----:B------:R-:W-:Y:S01]  /*19e0*/  CS2R R18, SRZ ;  /* 0x0000000000127805 */ /* 0x000fe2000001ff00 */
[----:B-----5:R-:W-:Y:S01]  /*19f0*/  @!P1 HADD2.F32 R19, -RZ, R16.H0_H0 ;  /* 0x20000010ff139230 */ /* 0x020fe20000004100 */
[----:B------:R-:W-:Y:S01]  /*1a00*/  MOV R141, RZ ;  /* 0x000000ff008d7202 */ /* 0x000fe20000000f00 */
[----:B------:R-:W-:Y:S02]  /*1a10*/  @!P1 HADD2.F32 R4, -RZ, R20.H0_H0 ;  /* 0x20000014ff049230 */ /* 0x000fe40000004100 */
[----:B------:R-:W-:Y:S01]  /*1a20*/  FADD R152, R5, R150 ;  /* 0x0000009605987221 */ /* 0x000fe20000000000 */
[----:B------:R-:W-:Y:S02]  /*1a30*/  @!P1 HADD2.F32 R18, -RZ, R16.H1_H1 ;  /* 0x30000010ff129230 */ /* 0x000fe40000004100 */
[----:B------:R-:W-:-:S02]  /*1a40*/  @!P1 HADD2.F32 R141, -RZ, R17.H0_H0 ;  /* 0x20000011ff8d9230 */ /* 0x000fc40000004100 */
[----:B------:R-:W-:Y:S01]  /*1a50*/  @!P1 HADD2.F32 R143, -RZ, R17.H1_H1 ;  /* 0x30000011ff8f9230 */ /* 0x000fe20000004100 */
[----:B------:R-:W-:Y:S01]  /*1a60*/  CS2R R16, SRZ ;  /* 0x0000000000107805 */ /* 0x000fe2000001ff00 */
[----:B------:R-:W-:Y:S02]  /*1a70*/  @!P1 HADD2.F32 R5, -RZ, R20.H1_H1 ;  /* 0x30000014ff059230 */ /* 0x000fe40000004100 */
[----:B------:R-:W-:Y:S01]  /*1a80*/  @!P1 FMUL R16, R19, R4 ;  /* 0x0000000413109220 */ /* 0x000fe20000400000 */
[----:B------:R-:W-:Y:S01]  /*1a90*/  FADD R145, R152, R99 ;  /* 0x0000006398917221 */ /* 0x000fe20000000000 */
[----:B------:R-:W-:Y:S01]  /*1aa0*/  HFMA2.MMA R20, -RZ, RZ, 0, 0 ;  /* 0x00000000ff147435 */ /* 0x000fe200000001ff */
[--C-:B------:R-:W-:Y:S02]  /*1ab0*/  @!P1 HADD2.F32 R4, -RZ, R21.reuse.H0_H0 ;  /* 0x20000015ff049230 */ /* 0x100fe40000004100 */
[----:B------:R-:W-:Y:S01]  /*1ac0*/  @!P1 FMUL R17, R18, R5 ;  /* 0x0000000512119220 */ /* 0x000fe20000400000 */
[----:B------:R-:W-:Y:S01]  /*1ad0*/  FADD R156, R145, R16 ;  /* 0x00000010919c7221 */ /* 0x000fe20000000000 */
[----:B------:R-:W-:-:S02]  /*1ae0*/  @!P1 HADD2.F32 R154, -RZ, R21.H1_H1 ;  /* 0x30000015ff9a9230 */ /* 0x000fc40000004100 */
[----:B------:R-:W-:Y:S01]  /*1af0*/  @!P1 FMUL R20, R141, R4 ;  /* 0x000000048d149220 */ /* 0x000fe20000400000 */
[----:B------:R-:W-:Y:S01]  /*1b00*/  FADD R5, R156, R17 ;  /* 0x000000119c057221 */ /* 0x000fe20000000000 */
[----:B------:R-:W-:Y:S01]  /*1b10*/  MOV R152, RZ ;  /* 0x000000ff00987202 */ /* 0x000fe20000000f00 */
[----:B------:R-:W-:Y:S02]  /*1b20*/  @!P1 FMUL R152, R143, R154 ;  /* 0x0000009a8f989220 */ /* 0x000fe40000400000 */
        /* <DEDUP_REMOVED lines=42> */
.L_x_6613:
[----:B------:R-:W-:Y:S05]  /*1dd0*/  BSYNC B0 ;  /* 0x0000000000007941 */ /* 0x000fea0003800000 */
.L_x_6612:
        /* <DEDUP_REMOVED lines=13> */
[----:B------:R-:W-:Y:S02]  /*1eb0*/  F2FP.F16.F32.PACK_AB R4, R79, R4 ;  /* 0x000000044f04723e */ /* 0x000fe400000000ff */
[----:B------:R-:W-:-:S05]  /*1ec0*/  F2FP.F16.F32.PACK_AB R5, R78, R5 ;  /* 0x000000054e05723e */ /* 0x000fca00000000ff */
[----:B------:R2:W-:Y:S02]  /*1ed0*/  STG.E.64 desc[UR4][R2.64+0x100], R4 ;  /* 0x0001000402007986 */ /* 0x0005e4000c101b04 */
.L_x_6615:
[----:B------:R-:W-:Y:S05]  /*1ee0*/  BSYNC B0 ;  /* 0x0000000000007941 */ /* 0x000fea0003800000 */
.L_x_6614:
        /* <DEDUP_REMOVED lines=13> */
[----:B------:R-:W-:Y:S02]  /*1fc0*/  F2FP.F16.F32.PACK_AB R4, R5, R4 ;  /* 0x000000040504723e */ /* 0x000fe400000000ff */
[----:B------:R-:W-:-:S05]  /*1fd0*/  F2FP.F16.F32.PACK_AB R5, R70, R69 ;  /* 0x000000454605723e */ /* 0x000fca00000000ff */
[----:B------:R3:W-:Y:S02]  /*1fe0*/  STG.E.64 desc[UR4][R2.64+0x200], R4 ;  /* 0x0002000402007986 */ /* 0x0007e4000c101b04 */
.L_x_6617:
[----:B------:R-:W-:Y:S05]  /*1ff0*/  BSYNC B0 ;  /* 0x0000000000007941 */ /* 0x000fea0003800000 */
.L_x_6616:
        /* <DEDUP_REMOVED lines=13> */
[----:B------:R-:W-:Y:S02]  /*20d0*/  F2FP.F16.F32.PACK_AB R4, R5, R4 ;  /* 0x000000040504723e */ /* 0x000fe400000000ff */
[----:B------:R-:W-:-:S05]  /*20e0*/  F2FP.F16.F32.PACK_AB R5, R55, R52 ;  /* 0x000000343705723e */ /* 0x000fca00000000ff */
[----:B------:R4:W-:Y:S02]  /*20f0*/  STG.E.64 desc[UR4][R2.64+0x300], R4 ;  /* 0x0003000402007986 */ /* 0x0009e4000c101b04 */
.L_x_6619:
[----:B------:R-:W-:Y:S05]  /*2100*/  BSYNC B0 ;  /* 0x0000000000007941 */ /* 0x000fea0003800000 */
.L_x_6618:
        /* <DEDUP_REMOVED lines=13> */
[----:B------:R-:W-:Y:S02]  /*21e0*/  F2FP.F16.F32.PACK_AB R4, R5, R4 ;  /* 0x000000040504723e */ /* 0x000fe400000000ff */
[----:B------:R-:W-:-:S05]  /*21f0*/  F2FP.F16.F32.PACK_AB R5, R47, R44 ;  /* 0x0000002c2f05723e */ /* 0x000fca00000000ff */
[----:B------:R1:W-:Y:S02]  /*2200*/  STG.E.64 desc[UR4][R2.64+0x400], R4 ;  /* 0x0004000402007986 */ /* 0x0003e4000c101b04 */
.L_x_6621:
[----:B------:R-:W-:Y:S05]  /*2210*/  BSYNC B0 ;  /* 0x0000000000007941 */ /* 0x000fea0003800000 */
.L_x_6620:
        /* <DEDUP_REMOVED lines=11> */
[----:B------:R-:W-:-:S04]  /*22d0*/  FMUL R26, R25, UR6 ;  /* 0x00000006191a7c20 */ /* 0x000fc80008400000 */
[----:B------:R-:W-:Y:S02]  /*22e0*/  F2FP.F16.F32.PACK_AB R4, R27, R4 ;  /* 0x000000041b04723e */ /* 0x000fe400000000ff */
[----:B------:R-:W-:-:S05]  /*22f0*/  F2FP.F16.F32.PACK_AB R5, R26, R5 ;  /* 0x000000051a05723e */ /* 0x000fca00000000ff */
[----:B------:R1:W-:Y:S02]  /*2300*/  STG.E.64 desc[UR4][R2.64+0x500], R4 ;  /* 0x0005000402007986 */ /* 0x0003e4000c101b04 */
.L_x_6623:
[----:B------:R-:W-:Y:S05]  /*2310*/  BSYNC B0 ;  /* 0x0000000000007941 */ /* 0x000fea0003800000 */
.L_x_6622:
        /* <DEDUP_REMOVED lines=15> */
.L_x_6625:
[----:B------:R-:W-:Y:S05]  /*2410*/  BSYNC B0 ;  /* 0x0000000000007941 */ /* 0x000fea0003800000 */
.L_x_6624:
        /* <DEDUP_REMOVED lines=15> */
.L_x_6627:
[----:B------:R-:W-:Y:S05]  /*2510*/  BSYNC B0 ;  /* 0x0000000000007941 */ /* 0x000fea0003800000 */
.L_x_6626:
        /* <DEDUP_REMOVED lines=15> */
.L_x_6629:
[----:B------:R-:W-:Y:S05]  /*2610*/  BSYNC B0 ;  /* 0x0000000000007941 */ /* 0x000fea0003800000 */
.L_x_6628:
        /* <DEDUP_REMOVED lines=15> */
.L_x_6631:
[----:B------:R-:W-:Y:S05]  /*2710*/  BSYNC B0 ;  /* 0x0000000000007941 */ /* 0x000fea0003800000 */
.L_x_6630:
        /* <DEDUP_REMOVED lines=14> */
.L_x_6633:
[----:B------:R-:W-:Y:S05]  /*2800*/  BSYNC B0 ;  /* 0x0000000000007941 */ /* 0x000fea0003800000 */
.L_x_6632:
        /* <DEDUP_REMOVED lines=14> */
.L_x_6635:
[----:B------:R-:W-:Y:S05]  /*28f0*/  BSYNC B0 ;  /* 0x0000000000007941 */ /* 0x000fea0003800000 */
.L_x_6634:
        /* <DEDUP_REMOVED lines=14> */
.L_x_6637:
[----:B------:R-:W-:Y:S05]  /*29e0*/  BSYNC B0 ;  /* 0x0000000000007941 */ /* 0x000fea0003800000 */
.L_x_6636:
        /* <DEDUP_REMOVED lines=14> */
.L_x_6639:
[----:B------:R-:W-:Y:S05]  /*2ad0*/  BSYNC B0 ;  /* 0x0000000000007941 */ /* 0x000fea0003800000 */
.L_x_6638:
        /* <DEDUP_REMOVED lines=14> */
.L_x_6641:
[----:B------:R-:W-:Y:S05]  /*2bc0*/  BSYNC B0 ;  /* 0x0000000000007941 */ /* 0x000fea0003800000 */
.L_x_6640:
        /* <DEDUP_REMOVED lines=12> */
[----:B------:R-:W-:Y:S01]  /*2c90*/  STG.E.64 desc[UR4][R2.64+0xf00], R16 ;  /* 0x000f001002007986 */ /* 0x000fe2000c101b04 */
[----:B------:R-:W-:Y:S05]  /*2ca0*/  EXIT ;  /* 0x000000000000794d */ /* 0x000fea0003800000 */
.L_x_6642:
        /* <DEDUP_REMOVED lines=13> */
.L_x_11354:


//--------------------- .text._ZN18transformer_engine35scaled_masked_softmax_warp_backwardI6__halfS1_fLi10EEEvPT0_PKT_S6_T1_ii --------------------------
	.section	.text._ZN18transformer_engine35scaled_masked_softmax_warp_backwardI6__halfS1_fLi10EEEvPT0_PKT_S6_T1_ii,"ax",@progbits
	.align	128
        .global         _ZN18transformer_engine35scaled_masked_softmax_warp_backwardI6__halfS1_fLi10EEEvPT0_PKT_S6_T1_ii
        .type           _ZN18transformer_engine35scaled_masked_softmax_warp_backwardI6__halfS1_fLi10EEEvPT0_PKT_S6_T1_ii,@function
        .size           _ZN18transformer_engine35scaled_masked_softmax_warp_backwardI6__halfS1_fLi10EEEvPT0_PKT_S6_T1_ii,(.L_x_11355 - _ZN18transformer_engine35scaled_masked_softmax_warp_backwardI6__halfS1_fLi10EEEvPT0_PKT_S6_T1_ii)
        .other          _ZN18transformer_engine35scaled_masked_softmax_warp_backwardI6__halfS1_fLi10EEEvPT0_PKT_S6_T1_ii,@"STO_CUDA_ENTRY STV_DEFAULT"
_ZN18transformer_engine35scaled_masked_softmax_warp_backwardI6__halfS1_fLi10EEEvPT0_PKT_S6_T1_ii:
.text._ZN18transformer_engine35scaled_masked_softmax_warp_backwardI6__halfS1_fLi10EEEvPT0_PKT_S6_T1_ii:
        /* <DEDUP_REMOVED lines=27> */
[----:B------:R-:W2:Y:S04]  /*01b0*/  @!P6 LDG.E.64 R8, desc[UR4][R50.64] ;  /* 0x000000043208e981 */ /* 0x000ea8000c1e1b00 */
[----:B------:R-:W3:Y:S01]  /*01c0*/  @!P6 LDG.E.64 R10, desc[UR4][R48.64] ;  /* 0x00000004300ae981 */ /* 0x000ee2000c1e1b00 */
[----:B------:R-:W-:-:S04]  /*01d0*/  IADD3 R23, R26, 0x80, RZ ;  /* 0x000000801a177810 */ /* 0x000fc80007ffe0ff */
[----:B------:R-:W-:Y:S02]  /*01e0*/  ISETP.GE.AND P0, PT, R23, R7, PT ;  /* 0x000000071700720c */ /* 0x000fe40003f06270 */
[----:B------:R-:W-:-:S04]  /*01f0*/  IADD3 R0, R26, 0x100, RZ ;  /* 0x000001001a007810 */ /* 0x000fc80007ffe0ff */
[----:B------:R-:W-:Y:S02]  /*0200*/  ISETP.GE.AND P1, PT, R0, R7, PT ;  /* 0x000000070000720c */ /* 0x000fe40003f26270 */
[C---:B------:R-:W-:Y:S02]  /*0210*/  IADD3 R0, R26.reuse, 0x180, RZ ;  /* 0x000001801a007810 */ /* 0x040fe40007ffe0ff */
[----:B------:R-:W-:-:S03]  /*0220*/  IADD3 R22, R26, 0x200, RZ ;  /* 0x000002001a167810 */ /* 0x000fc60007ffe0ff */
[----:B------:R-:W4:Y:S01]  /*0230*/  @!P0 LDG.E.64 R2, desc[UR4][R48.64+0x100] ;  /* 0x0001000430028981 */ /* 0x000f22000c1e1b00 */
[----:B------:R-:W-:-:S03]  /*0240*/  ISETP.GE.AND P2, PT, R0, R7, PT ;  /* 0x000000070000720c */ /* 0x000fc60003f46270 */
[----:B------:R-:W5:Y:S01]  /*0250*/  @!P0 LDG.E.64 R4, desc[UR4][R50.64+0x100] ;  /* 0x0001000432048981 */ /* 0x000f62000c1e1b00 */
[----:B------:R-:W-:Y:S02]  /*0260*/  ISETP.GE.AND P3, PT, R22, R7, PT ;  /* 0x000000071600720c */ /* 0x000fe40003f66270 */
[----:B------:R-:W-:Y:S01]  /*0270*/  ISETP.GT.AND P4, PT, R54, RZ, PT ;  /* 0x000000ff3600720c */ /* 0x000fe20003f84270 */
[----:B------:R-:W5:Y:S04]  /*0280*/  @!P1 LDG.E.64 R28, desc[UR4][R48.64+0x200] ;  /* 0x00020004301c9981 */ /* 0x000f68000c1e1b00 */
[----:B------:R-:W5:Y:S01]  /*0290*/  @!P1 LDG.E.64 R30, desc[UR4][R50.64+0x200] ;  /* 0x00020004321e9981 */ /* 0x000f62000c1e1b00 */
[C---:B------:R-:W-:Y:S02]  /*02a0*/  IADD3 R21, R26.reuse, 0x280, RZ ;  /* 0x000002801a157810 */ /* 0x040fe40007ffe0ff */
[----:B------:R-:W-:Y:S01]  /*02b0*/  SEL R6, R53, RZ, P4 ;  /* 0x000000ff35067207 */ /* 0x000fe20002000000 */
[----:B------:R-:W5:Y:S03]  /*02c0*/  @!P2 LDG.E.64 R32, desc[UR4][R48.64+0x300] ;  /* 0x000300043020a981 */ /* 0x000f66000c1e1b00 */
[----:B------:R-:W-:Y:S01]  /*02d0*/  ISETP.GE.AND P4, PT, R21, R6, PT ;  /* 0x000000061500720c */ /* 0x000fe20003f86270 */
[----:B------:R-:W5:Y:S01]  /*02e0*/  @!P2 LDG.E.64 R34, desc[UR4][R50.64+0x300] ;  /* 0x000300043222a981 */ /* 0x000f62000c1e1b00 */
[----:B------:R-:W-:-:S03]  /*02f0*/  IADD3 R20, R26, 0x300, RZ ;  /* 0x000003001a147810 */ /* 0x000fc60007ffe0ff */
[----:B------:R-:W5:Y:S04]  /*0300*/  @!P3 LDG.E.64 R36, desc[UR4][R48.64+0x400] ;  /* 0x000400043024b981 */ /* 0x000f68000c1e1b00 */
[----:B------:R-:W5:Y:S01]  /*0310*/  @!P3 LDG.E.64 R38, desc[UR4][R50.64+0x400] ;  /* 0x000400043226b981 */ /* 0x000f62000c1e1b00 */
[----:B------:R-:W-:-:S03]  /*0320*/  ISETP.GE.AND P5, PT, R20, R6, PT ;  /* 0x000000061400720c */ /* 0x000fc60003fa6270 */
[----:B------:R-:W5:Y:S04]  /*0330*/  @!P4 LDG.E.64 R40, desc[UR4][R48.64+0x500] ;  /* 0x000500043028c981 */ /* 0x000f68000c1e1b00 */
[----:B------:R-:W5:Y:S01]  /*0340*/  @!P4 LDG.E.64 R42, desc[UR4][R50.64+0x500] ;  /* 0x00050004322ac981 */ /* 0x000f62000c1e1b00 */
[----:B------:R-:W-:Y:S02]  /*0350*/  CS2R R18, SRZ ;  /* 0x0000000000127805 */ /* 0x000fe4000001ff00 */
[----:B------:R-:W-:-:S03]  /*0360*/  CS2R R16, SRZ ;  /* 0x0000000000107805 */ /* 0x000fc6000001ff00 */
[----:B------:R-:W5:Y:S01]  /*0370*/  @!P5 LDG.E.64 R44, desc[UR4][R48.64+0x600] ;  /* 0x00060004302cd981 */ /* 0x000f62000c1e1b00 */
[----:B------:R-:W-:Y:S02]  /*0380*/  CS2R R14, SRZ ;  /* 0x00000000000e7805 */ /* 0x000fe4000001ff00 */
[----:B------:R-:W-:Y:S01]  /*0390*/  CS2R R12, SRZ ;  /* 0x00000000000c7805 */ /* 0x000fe2000001ff00 */
[----:B------:R-:W5:Y:S01]  /*03a0*/  @!P5 LDG.E.64 R46, desc[UR4][R50.64+0x600] ;  /* 0x00060004322ed981 */ /* 0x000f62000c1e1b00 */
[--C-:B--2---:R-:W-:Y:S02]  /*03b0*/  @!P6 HADD2.F32 R7, -RZ, R8.reuse.H0_H0 ;  /* 0x20000008ff07e230 */ /* 0x104fe40000004100 */
[----:B------:R-:W-:Y:S02]  /*03c0*/  @!P6 HADD2.F32 R8, -RZ, R8.H1_H1 ;  /* 0x30000008ff08e230 */ /* 0x000fe40000004100 */
[--C-:B---3--:R-:W-:Y:S02]  /*03d0*/  @!P6 HADD2.F32 R18, -RZ, R10.reuse.H0_H0 ;  /* 0x2000000aff12e230 */ /* 0x108fe40000004100 */
[----:B------:R-:W-:-:S02]  /*03e0*/  @!P6 HADD2.F32 R19, -RZ, R10.H1_H1 ;  /* 0x3000000aff13e230 */ /* 0x000fc40000004100 */
[--C-:B------:R-:W-:Y:S02]  /*03f0*/  @!P6 HADD2.F32 R16, -RZ, R11.reuse.H0_H0 ;  /* 0x2000000bff10e230 */ /* 0x100fe40000004100 */
[----:B------:R-:W-:Y:S02]  /*0400*/  @!P6 HADD2.F32 R17, -RZ, R11.H1_H1 ;  /* 0x3000000bff11e230 */ /* 0x000fe40000004100 */
[--C-:B------:R-:W-:Y:S02]  /*0410*/  @!P6 HADD2.F32 R55, -RZ, R9.reuse.H0_H0 ;  /* 0x20000009ff37e230 */ /* 0x100fe40000004100 */
        /* <DEDUP_REMOVED lines=8> */
[----:B------:R-:W3:Y:S01]  /*04a0*/  @!P6 LDG.E.64 R50, desc[UR4][R50.64+0x700] ;  /* 0x000700043232e981 */ /* 0x000ee2000c1e1b00 */
[----:B------:R-:W-:Y:S01]  /*04b0*/  CS2R R8, SRZ ;  /* 0x0000000000087805 */ /* 0x000fe2000001ff00 */
[----:B------:R-:W-:Y:S01]  /*04c0*/  HFMA2.MMA R10, -RZ, RZ, 0, 0 ;  /* 0x00000000ff0a7435 */ /* 0x000fe200000001ff */
[----:B----4-:R-:W-:Y:S02]  /*04d0*/  @!P0 HADD2.F32 R9, -RZ, R2.H0_H0 ;  /* 0x20000002ff098230 */ /* 0x010fe40000004100 */
[----:B-----5:R-:W-:Y:S01]  /*04e0*/  @!P0 HADD2.F32 R0, -RZ, R4.H0_H0 ;  /* 0x20000004ff008230 */ /* 0x020fe20000004100 */
[----:B------:R-:W-:Y:S01]  /*04f0*/  CS2R R6, SRZ ;  /* 0x0000000000067805 */ /* 0x000fe2000001ff00 */
[----:B------:R-:W-:Y:S01]  /*0500*/  @!P0 HADD2.F32 R7, -RZ, R3.H0_H0 ;  /* 0x20000003ff078230 */ /* 0x000fe20000004100 */
[----:B------:R-:W-:Y:S01]  /*0510*/  HFMA2.MMA R59, -RZ, RZ, 0, 0 ;  /* 0x00000000ff3b7435 */ /* 0x000fe200000001ff */
[----:B------:R-:W-:-:S02]  /*0520*/  @!P0 HADD2.F32 R52, -RZ, R5.H0_H0 ;  /* 0x20000005ff348230 */ /* 0x000fc40000004100 */
[----:B------:R-:W-:Y:S01]  /*0530*/  @!P0 FMUL R8, R9, R0 ;  /* 0x0000000009088220 */ /* 0x000fe20000400000 */
[----:B------:R-:W-:Y:S01]  /*0540*/  @!P0 HADD2.F32 R10, -RZ, R2.H1_H1 ;  /* 0x30000002ff0a8230 */ /* 0x000fe20000004100 */
[----:B------:R-:W-:Y:S01]  /*0550*/  MOV R0, RZ ;  /* 0x000000ff00007202 */ /* 0x000fe20000000f00 */
[----:B------:R-:W-:Y:S02]  /*0560*/  @!P0 HADD2.F32 R6, -RZ, R3.H1_H1 ;  /* 0x30000003ff068230 */ /* 0x000fe40000004100 */
[----:B------:R-:W-:Y:S02]  /*0570*/  @!P0 HADD2.F32 R55, -RZ, R4.H1_H1 ;  /* 0x30000004ff378230 */ /* 0x000fe40000004100 */
[----:B------:R-:W-:Y:S01]  /*0580*/  @!P0 HADD2.F32 R57, -RZ, R5.H1_H1 ;  /* 0x30000005ff398230 */ /* 0x000fe20000004100 */
[----:B------:R-:W-:Y:S01]  /*0590*/  CS2R R4, SRZ ;  /* 0x0000000000047805 */ /* 0x000fe2000001ff00 */
[----:B------:R-:W-:Y:S01]  /*05a0*/  @!P1 HADD2.F32 R0, -RZ, R28.H1_H1 ;  /* 0x3000001cff009230 */ /* 0x000fe20000004100 */
[----:B------:R-:W-:Y:S01]  /*05b0*/  CS2R R2, SRZ ;  /* 0x0000000000027805 */ /* 0x000fe2000001ff00 */
[----:B------:R-:W-:-:S02]  /*05c0*/  @!P1 HADD2.F32 R61, -RZ, R30.H0_H0 ;  /* 0x2000001eff3d9230 */ /* 0x000fc40000004100 */
[----:B------:R-:W-:Y:S01]  /*05d0*/  @!P0 FMUL R4, R7, R52 ;  /* 0x0000003407048220 */ /* 0x000fe20000400000 */
[----:B------:R-:W-:Y:S01]  /*05e0*/  @!P1 HADD2.F32 R63, -RZ, R30.H1_H1 ;  /* 0x3000001eff3f9230 */ /* 0x000fe20000004100 */
[----:B------:R-:W-:Y:S01]  /*05f0*/  HFMA2.MMA R52, -RZ, RZ, 0, 0 ;  /* 0x00000000ff347435 */ /* 0x000fe200000001ff */
[----:B------:R-:W-:Y:S02]  /*0600*/  @!P1 HADD2.F32 R59, -RZ, R29.H0_H0 ;  /* 0x2000001dff3b9230 */ /* 0x000fe40000004100 */
[--C-:B------:R-:W-:Y:S02]  /*0610*/  @!P1 HADD2.F32 R30, -RZ, R31.reuse.H0_H0 ;  /* 0x2000001fff1e9230 */ /* 0x100fe40000004100 */
[----:B------:R-:W-:Y:S01]  /*0620*/  @!P0 FMUL R5, R10, R55 ;  /* 0x000000370a058220 */ /* 0x000fe20000400000 */
[----:B------:R-:W-:Y:S01]  /*0630*/  @!P0 FMUL R3, R6, R57 ;  /* 0x0000003906038220 */ /* 0x000fe20000400000 */
[----:B------:R-:W-:Y:S01]  /*0640*/  @!P1 HADD2.F32 R2, -RZ, R28.H0_H0 ;  /* 0x2000001cff029230 */ /* 0x000fe20000004100 */
[----:B------:R-:W-:Y:S01]  /*0650*/  MOV R55, RZ ;  /* 0x000000ff00377202 */ /* 0x000fe20000000f00 */
[----:B------:R-:W-:Y:S01]  /*0660*/  @!P1 FMUL R55, R0, R63 ;  /* 0x0000003f00379220 */ /* 0x000fe20000400000 */
[----:B------:R-:W-:Y:S01]  /*0670*/  ISETP.GE.AND P0, PT, R54, 0x1, PT ;  /* 0x000000013600780c */ /* 0x000fe20003f06270 */
[----:B------:R-:W-:Y:S01]  /*0680*/  HFMA2.MMA R54, -RZ, RZ, 0, 0 ;  /* 0x00000000ff367435 */ /* 0x000fe200000001ff */
[----:B------:R-:W-:Y:S01]  /*0690*/  MOV R28, RZ ;  /* 0x000000ff001c7202 */ /* 0x000fe20000000f00 */
[----:B------:R-:W-:Y:S01]  /*06a0*/  @!P1 FMUL R28, R59, R30 ;  /* 0x0000001e3b1c9220 */ /* 0x000fe20000400000 */
[----:B------:R-:W-:Y:S01]  /*06b0*/  @!P1 HADD2.F32 R63, -RZ, R31.H1_H1 ;  /* 0x3000001fff3f9230 */ /* 0x000fe20000004100 */
[----:B------:R-:W-:Y:S01]  /*06c0*/  CS2R R56, SRZ ;  /* 0x0000000000387805 */ /* 0x000fe2000001ff00 */
[----:B------:R-:W-:Y:S01]  /*06d0*/  @!P1 HADD2.F32 R52, -RZ, R29.H1_H1 ;  /* 0x3000001dff349230 */ /* 0x000fe20000004100 */
[----:B------:R-:W-:Y:S01]  /*06e0*/  CS2R R30, SRZ ;  /* 0x00000000001e7805 */ /* 0x000fe2000001ff00 */
[----:B------:R-:W-:-:S02]  /*06f0*/  @!P2 HADD2.F32 R30, -RZ, R33.H0_H0 ;  /* 0x20000021ff1ea230 */ /* 0x000fc40000004100 */
[----:B------:R-:W-:Y:S01]  /*0700*/  @!P1 FMUL R57, R2, R61 ;  /* 0x0000003d02399220 */ /* 0x000fe20000400000 */
[----:B------:R-:W-:Y:S01]  /*0710*/  @!P2 HADD2.F32 R67, -RZ, R35.H0_H0 ;  /* 0x20000023ff43a230 */ /* 0x000fe20000004100 */
[----:B------:R-:W-:Y:S01]  /*0720*/  MOV R29, RZ ;  /* 0x000000ff001d7202 */ /* 0x000fe20000000f00 */
[----:B------:R-:W-:Y:S01]  /*0730*/  @!P2 HADD2.F32 R31, -RZ, R32.H1_H1 ;  /* 0x30000020ff1fa230 */ /* 0x000fe20000004100 */
[----:B------:R-:W-:Y:S01]  /*0740*/  CS2R R60, SRZ ;  /* 0x00000000003c7805 */ /* 0x000fe2000001ff00 */
[----:B------:R-:W-:Y:S02]  /*0750*/  @!P2 HADD2.F32 R58, -RZ, R34.H1_H1 ;  /* 0x30000022ff3aa230 */ /* 0x000fe40000004100 */
[----:B------:R-:W-:Y:S02]  /*0760*/  @!P2 HADD2.F32 R54, -RZ, R32.H0_H0 ;  /* 0x20000020ff36a230 */ /* 0x000fe40000004100 */
[----:B------:R-:W-:Y:S01]  /*0770*/  @!P2 HADD2.F32 R29, -RZ, R33.H1_H1 ;  /* 0x30000021ff1da230 */ /* 0x000fe20000004100 */
[----:B------:R-:W-:Y:S01]  /*0780*/  CS2R R32, SRZ ;  /* 0x0000000000207805 */ /* 0x000fe2000001ff00 */
[----:B------:R-:W-:-:S02]  /*0790*/  @!P2 HADD2.F32 R62, -RZ, R35.H1_H1 ;  /* 0x30000023ff3ea230 */ /* 0x000fc40000004100 */
[----:B------:R-:W-:Y:S01]  /*07a0*/  @!P1 FMUL R61, R52, R63 ;  /* 0x0000003f343d9220 */ /* 0x000fe20000400000 */
[----:B------:R-:W-:Y:S02]  /*07b0*/  @!P3 HADD2.F32 R56, -RZ, R36.H0_H0 ;  /* 0x20000024ff38b230 */ /* 0x000fe40000004100 */
[----:B------:R-:W-:Y:S01]  /*07c0*/  @!P3 HADD2.F32 R69, -RZ, R38.H0_H0 ;  /* 0x20000026ff45b230 */ /* 0x000fe20000004100 */
[----:B------:R-:W-:Y:S01]  /*07d0*/  HFMA2.MMA R63, -RZ, RZ, 0, 0 ;  /* 0x00000000ff3f7435 */ /* 0x000fe200000001ff */
[----:B------:R-:W-:Y:S02]  /*07e0*/  @!P2 HADD2.F32 R65, -RZ, R34.H0_H0 ;  /* 0x20000022ff41a230 */ /* 0x000fe40000004100 */
[----:B------:R-:W-:Y:S01]  /*07f0*/  @!P2 FMUL R33, R30, R67 ;  /* 0x000000431e21a220 */ /* 0x000fe20000400000 */
[----:B------:R-:W-:Y:S01]  /*0800*/  MOV R34, RZ ;  /* 0x000000ff00227202 */ /* 0x000fe20000000f00 */
[----:B------:R-:W-:Y:S01]  /*0810*/  @!P2 FMUL R32, R31, R58 ;  /* 0x0000003a1f20a220 */ /* 0x000fe20000400000 */
[----:B------:R-:W-:Y:S01]  /*0820*/  CS2R R66, SRZ ;  /* 0x0000000000427805 */ /* 0x000fe2000001ff00 */
[----:B------:R-:W-:Y:S01]  /*0830*/  @!P3 HADD2.F32 R34, -RZ, R36.H1_H1 ;  /* 0x30000024ff22b230 */ /* 0x000fe20000004100 */
[----:B------:R-:W-:Y:S01]  /*0840*/  HFMA2.MMA R58, -RZ, RZ, 0, 0 ;  /* 0x00000000ff3a7435 */ /* 0x000fe200000001ff */
[----:B------:R-:W-:Y:S01]  /*0850*/  @!P2 FMUL R60, R29, R62 ;  /* 0x0000003e1d3ca220 */ /* 0x000fe20000400000 */
[----:B------:R-:W-:Y:S01]  /*0860*/  MOV R36, RZ ;  /* 0x000000ff00247202 */ /* 0x000fe20000000f00 */
[----:B------:R-:W-:Y:S01]  /*0870*/  @!P3 FMUL R67, R56, R69 ;  /* 0x000000453843b220 */ /* 0x000fe20000400000 */
[----:B------:R-:W-:Y:S01]  /*0880*/  HFMA2.MMA R62, -RZ, RZ, 0, 0 ;  /* 0x00000000ff3e7435 */ /* 0x000fe200000001ff */
[----:B------:R-:W-:-:S02]  /*0890*/  @!P3 HADD2.F32 R36, -RZ, R37.H1_H1 ;  /* 0x30000025ff24b230 */ /* 0x000fc40000004100 */
[----:B------:R-:W-:Y:S02]  /*08a0*/  @!P3 HADD2.F32 R69, -RZ, R39.H1_H1 ;  /* 0x30000027ff45b230 */ /* 0x000fe40000004100 */
[----:B------:R-:W-:Y:S01]  /*08b0*/  @!P2 FMUL R63, R54, R65 ;  /* 0x00000041363fa220 */ /* 0x000fe20000400000 */
[----:B------:R-:W-:Y:S01]  /*08c0*/  HFMA2.MMA R35, -RZ, RZ, 0, 0 ;  /* 0x00000000ff237435 */ /* 0x000fe200000001ff */
[----:B------:R-:W-:Y:S01]  /*08d0*/  CS2R R64, SRZ ;  /* 0x0000000000407805 */ /* 0x000fe2000001ff00 */
[----:B------:R-:W-:Y:S01]  /*08e0*/  @!P3 HADD2.F32 R58, -RZ, R37.H0_H0 ;  /* 0x20000025ff3ab230 */ /* 0x000fe20000004100 */
[----:B------:R-:W-:Y:S01]  /*08f0*/  MOV R37, RZ ;  /* 0x000000ff00257202 */ /* 0x000fe20000000f00 */
[----:B------:R-:W-:Y:S02]  /*0900*/  @!P3 HADD2.F32 R71, -RZ, R38.H1_H1 ;  /* 0x30000026ff47b230 */ /* 0x000fe40000004100 */
[----:B------:R-:W-:Y:S01]  /*0910*/  @!P3 HADD2.F32 R73, -RZ, R39.H0_H0 ;  /* 0x20000027ff49b230 */ /* 0x000fe20000004100 */
[----:B------:R-:W-:Y:S01]  /*0920*/  CS2R R38, SRZ ;  /* 0x0000000000267805 */ /* 0x000fe2000001ff00 */
[----:B------:R-:W-:-:S02]  /*0930*/  @!P4 HADD2.F32 R62, -RZ, R41.H0_H0 ;  /* 0x20000029ff3ec230 */ /* 0x000fc40000004100 */
[----:B------:R-:W-:Y:S01]  /*0940*/  @!P3 FMUL R37, R36, R69 ;  /* 0x000000452425b220 */ /* 0x000fe20000400000 */
[----:B------:R-:W-:Y:S01]  /*0950*/  @!P4 HADD2.F32 R64, -RZ, R41.H1_H1 ;  /* 0x30000029ff40c230 */ /* 0x000fe20000004100 */
[----:B------:R-:W-:Y:S01]  /*0960*/  HFMA2.MMA R69, -RZ, RZ, 0, 0 ;  /* 0x00000000ff457435 */ /* 0x000fe200000001ff */
[----:B------:R-:W-:Y:S02]  /*0970*/  @!P4 HADD2.F32 R38, -RZ, R40.H0_H0 ;  /* 0x20000028ff26c230 */ /* 0x000fe40000004100 */
[----:B------:R-:W-:Y:S02]  /*0980*/  @!P4 HADD2.F32 R41, -RZ, R42.H0_H0 ;  /* 0x2000002aff29c230 */ /* 0x000fe40000004100 */
[----:B------:R-:W-:Y:S02]  /*0990*/  @!P4 HADD2.F32 R75, -RZ, R43.H0_H0 ;  /* 0x2000002bff4bc230 */ /* 0x000fe40000004100 */
[----:B------:R-:W-:Y:S01]  /*09a0*/  @!P3 FMUL R35, R58, R73 ;  /* 0x000000493a23b220 */ /* 0x000fe20000400000 */
[----:B------:R-:W-:-:S02]  /*09b0*/  @!P4 HADD2.F32 R39, -RZ, R40.H1_H1 ;  /* 0x30000028ff27c230 */ /* 0x000fc40000004100 */
[----:B------:R-:W-:Y:S02]  /*09c0*/  @!P4 HADD2.F32 R42, -RZ, R42.H1_H1 ;  /* 0x3000002aff2ac230 */ /* 0x000fe40000004100 */
[----:B------:R-:W-:Y:S01]  /*09d0*/  @!P4 HADD2.F32 R43, -RZ, R43.H1_H1 ;  /* 0x3000002bff2bc230 */ /* 0x000fe20000004100 */
[----:B------:R-:W-:Y:S01]  /*09e0*/  MOV R73, RZ ;  /* 0x000000ff00497202 */ /* 0x000fe20000000f00 */
[----:B------:R-:W-:Y:S01]  /*09f0*/  @!P3 FMUL R65, R34, R71 ;  /* 0x000000472241b220 */ /* 0x000fe20000400000 */
[----:B------:R-:W-:Y:S01]  /*0a00*/  @!P4 FMUL R73, R38, R41 ;  /* 0x000000292649c220 */ /* 0x000fe20000400000 */
[----:B------:R-:W-:Y:S02]  /*0a10*/  CS2R R70, SRZ ;  /* 0x0000000000467805 */ /* 0x000fe4000001ff00 */
[----:B------:R-:W-:Y:S01]  /*0a20*/  CS2R R40, SRZ ;  /* 0x0000000000287805 */ /* 0x000fe2000001ff00 */
[----:B------:R-:W-:Y:S01]  /*0a30*/  @!P4 FMUL R66, R39, R42 ;  /* 0x0000002a2742c220 */ /* 0x000fe20000400000 */
[----:B------:R-:W-:Y:S01]  /*0a40*/  @!P4 FMUL R69, R64, R43 ;  /* 0x0000002b4045c220 */ /* 0x000fe20000400000 */
[----:B------:R-:W-:-:S02]  /*0a50*/  @!P5 HADD2.F32 R41, -RZ, R45.H0_H0 ;  /* 0x2000002dff29d230 */ /* 0x000fc40000004100 */
[----:B------:R-:W-:Y:S01]  /*0a60*/  @!P4 FMUL R71, R62, R75 ;  /* 0x0000004b3e47c220 */ /* 0x000fe20000400000 */
[----:B------:R-:W-:Y:S01]  /*0a70*/  @!P5 HADD2.F32 R40, -RZ, R45.H1_H1 ;  /* 0x3000002dff28d230 */ /* 0x000fe20000004100 */
[----:B------:R-:W-:Y:S01]  /*0a80*/  CS2R R42, SRZ ;  /* 0x00000000002a7805 */ /* 0x000fe2000001ff00 */
[----:B------:R-:W-:Y:S01]  /*0a90*/  HFMA2.MMA R45, -RZ, RZ, 0, 0 ;  /* 0x00000000ff2d7435 */ /* 0x000fe200000001ff */
[----:B------:R-:W-:Y:S02]  /*0aa0*/  @!P5 HADD2.F32 R42, -RZ, R44.H1_H1 ;  /* 0x3000002cff2ad230 */ /* 0x000fe40000004100 */
[----:B------:R-:W-:Y:S02]  /*0ab0*/  @!P5 HADD2.F32 R75, -RZ, R46.H1_H1 ;  /* 0x3000002eff4bd230 */ /* 0x000fe40000004100 */
[----:B------:R-:W-:-:S03]  /*0ac0*/  @!P5 HADD2.F32 R68, -RZ, R47.H0_H0 ;  /* 0x2000002fff44d230 */ /* 0x000fc60000004100 */
[----:B------:R-:W-:Y:S01]  /*0ad0*/  @!P5 FMUL R45, R42, R75 ;  /* 0x0000004b2a2dd220 */ /* 0x000fe20000400000 */
[----:B------:R-:W-:Y:S01]  /*0ae0*/  HFMA2.MMA R75, -RZ, RZ, 0, 0 ;  /* 0x00000000ff4b7435 */ /* 0x000fe200000001ff */
[----:B------:R-:W-:Y:S02]  /*0af0*/  @!P5 HADD2.F32 R47, -RZ, R47.H1_H1 ;  /* 0x3000002fff2fd230 */ /* 0x000fe40000004100 */
[----:B------:R-:W-:Y:S02]  /*0b00*/  @!P5 HADD2.F32 R43, -RZ, R44.H0_H0 ;  /* 0x2000002cff2bd230 */ /* 0x000fe40000004100 */
[----:B------:R-:W-:Y:S02]  /*0b10*/  @!P5 HADD2.F32 R44, -RZ, R46.H0_H0 ;  /* 0x2000002eff2cd230 */ /* 0x000fe40000004100 */
[----:B------:R-:W-:Y:S01]  /*0b20*/  @!P5 FMUL R75, R40, R47 ;  /* 0x0000002f284bd220 */ /* 0x000fe20000400000 */
[----:B------:R-:W-:Y:S01]  /*0b30*/  MOV R46, RZ ;  /* 0x000000ff002e7202 */ /* 0x000fe20000000f00 */
[----:B------:R-:W-:Y:S01]  /*0b40*/  HFMA2.MMA R47, -RZ, RZ, 0, 0 ;  /* 0x00000000ff2f7435 */ /* 0x000fe200000001ff */
[----:B------:R-:W-:Y:S01]  /*0b50*/  @!P5 FMUL R46, R43, R44 ;  /* 0x0000002c2b2ed220 */ /* 0x000fe20000400000 */
[----:B------:R-:W-:Y:S01]  /*0b60*/  MOV R44, RZ ;  /* 0x000000ff002c7202 */ /* 0x000fe20000000f00 */
[----:B------:R-:W-:Y:S01]  /*0b70*/  @!P5 FMUL R44, R41, R68 ;  /* 0x00000044292cd220 */ /* 0x000fe20000400000 */
[----:B------:R-:W-:-:S02]  /*0b80*/  MOV R68, RZ ;  /* 0x000000ff00447202 */ /* 0x000fc40000000f00 */
[----:B------:R-:W-:Y:S01]  /*0b90*/  MOV R77, RZ ;  /* 0x000000ff004d7202 */ /* 0x000fe20000000f00 */
[--C-:B--2---:R-:W-:Y:S02]  /*0ba0*/  @!P6 HADD2.F32 R68, -RZ, R48.reuse.H0_H0 ;  /* 0x20000030ff44e230 */ /* 0x104fe40000004100 */
[----:B------:R-:W-:Y:S02]  /*0bb0*/  @!P6 HADD2.F32 R47, -RZ, R48.H1_H1 ;  /* 0x30000030ff2fe230 */ /* 0x000fe40000004100 */
[--C-:B---3--:R-:W-:Y:S02]  /*0bc0*/  @!P6 HADD2.F32 R48, -RZ, R50.reuse.H0_H0 ;  /* 0x20000032ff30e230 */ /* 0x108fe40000004100 */
[----:B------:R-:W-:-:S03]  /*0bd0*/  @!P6 HADD2.F32 R50, -RZ, R50.H1_H1 ;  /* 0x30000032ff32e230 */ /* 0x000fc60000004100 */
[----:B------:R-:W-:Y:S01]  /*0be0*/  @!P6 FMUL R77, R68, R48 ;  /* 0x00000030444de220 */ /* 0x000fe20000400000 */
[----:B------:R-:W-:Y:S01]  /*0bf0*/  HFMA2.MMA R48, -RZ, RZ, 0, 0 ;  /* 0x00000000ff307435 */ /* 0x000fe200000001ff */
[----:B------:R-:W-:Y:S01]  /*0c00*/  @!P6 FMUL R70, R47, R50 ;  /* 0x000000322f46e220 */ /* 0x000fe20000400000 */
[----:B------:R-:W-:Y:S01]  /*0c10*/  MOV R50, RZ ;  /* 0x000000ff00327202 */ /* 0x000fe20000000f00 */
[--C-:B------:R-:W-:Y:S02]  /*0c20*/  @!P6 HADD2.F32 R50, -RZ, R49.reuse.H1_H1 ;  /* 0x30000031ff32e230 */ /* 0x100fe40000004100 */
[----:B------:R-:W-:Y:S01]  /*0c30*/  @!P6 HADD2.F32 R48, -RZ, R49.H0_H0 ;  /* 0x20000031ff30e230 */ /* 0x000fe20000004100 */
        /* <DEDUP_REMOVED lines=54> */
[----:B------:R-:W-:Y:S02]  /*0fa0*/  IADD3 R20, P4, R25, UR6, RZ ;  /* 0x0000000619147c10 */ /* 0x000fe4000ff9e0ff */
[----:B------:R-:W-:Y:S02]  /*0fb0*/  ISETP.GE.AND P0, PT, R22, R53, PT ;  /* 0x000000351600720c */ /* 0x000fe40003f06270 */
[----:B------:R-:W-:-:S02]  /*0fc0*/  P2R R22, PR, RZ, 0x2 ;  /* 0x00000002ff167803 */ /* 0x000fc40000000000 */
        /* <DEDUP_REMOVED lines=21> */
.L_x_6644:
[----:B------:R-:W-:Y:S05]  /*1120*/  BSYNC B0 ;  /* 0x0000000000007941 */ /* 0x000fea0003800000 */
.L_x_6643:
        /* <DEDUP_REMOVED lines=15> */
.L_x_6646:
[----:B------:R-:W-:Y:S05]  /*1220*/  BSYNC B0 ;  /* 0x0000000000007941 */ /* 0x000fea0003800000 */
.L_x_6645:
        /* <DEDUP_REMOVED lines=11> */
[----:B------:R-:W-:Y:S02]  /*12e0*/  F2FP.F16.F32.PACK_AB R2, R3, R2 ;  /* 0x000000020302723e */ /* 0x000fe400000000ff */
[----:B------:R-:W-:-:S05]  /*12f0*/  F2FP.F16.F32.PACK_AB R3, R5, R28 ;  /* 0x0000001c0503723e */ /* 0x000fca00000000ff */
[----:B------:R2:W-:Y:S02]  /*1300*/  STG.E.64 desc[UR4][R20.64+0x200], R2 ;  /* 0x0002000214007986 */ /* 0x0005e4000c101b04 */
.L_x_6648:
[----:B------:R-:W-:Y:S05]  /*1310*/  BSYNC B0 ;  /* 0x0000000000007941 */ /* 0x000fea0003800000 */
.L_x_6647:
        /* <DEDUP_REMOVED lines=14> */
.L_x_6650:
[----:B------:R-:W-:Y:S05]  /*1400*/  BSYNC B0 ;  /* 0x0000000000007941 */ /* 0x000fea0003800000 */
.L_x_6649:
        /* <DEDUP_REMOVED lines=8> */
[----:B--2---:R-:W-:Y:S01]  /*1490*/  FMUL R3, R34, UR6 ;  /* 0x0000000622037c20 */ /* 0x004fe20008400000 */
[----:B------:R-:W-:Y:S01]  /*14a0*/  FMUL R35, R35, UR6 ;  /* 0x0000000623237c20 */ /* 0x000fe20008400000 */
[----:B------:R-:W-:-:S03]  /*14b0*/  FMUL R36, R36, UR6 ;  /* 0x0000000624247c20 */ /* 0x000fc60008400000 */
[----:B------:R-:W-:Y:S02]  /*14c0*/  F2FP.F16.F32.PACK_AB R34, R3, R56 ;  /* 0x000000380322723e */ /* 0x000fe400000000ff */
[----:B------:R-:W-:-:S05]  /*14d0*/  F2FP.F16.F32.PACK_AB R35, R36, R35 ;  /* 0x000000232423723e */ /* 0x000fca00000000ff */
[----:B------:R4:W-:Y:S02]  /*14e0*/  STG.E.64 desc[UR4][R20.64+0x400], R34 ;  /* 0x0004002214007986 */ /* 0x0009e4000c101b04 */
.L_x_6652:
[----:B------:R-:W-:Y:S05]  /*14f0*/  BSYNC B0 ;  /* 0x0000000000007941 */ /* 0x000fea0003800000 */
.L_x_6651:
        /* <DEDUP_REMOVED lines=11> */
[----:B------:R-:W-:Y:S02]  /*15b0*/  F2FP.F16.F32.PACK_AB R2, R39, R38 ;  /* 0x000000262702723e */ /* 0x000fe400000000ff */
[----:B------:R-:W-:-:S05]  /*15c0*/  F2FP.F16.F32.PACK_AB R3, R3, R62 ;  /* 0x0000003e0303723e */ /* 0x000fca00000000ff */
[----:B------:R2:W-:Y:S02]  /*15d0*/  STG.E.64 desc[UR4][R20.64+0x500], R2 ;  /* 0x0005000214007986 */ /* 0x0005e4000c101b04 */
.L_x_6654:
[----:B------:R-:W-:Y:S05]  /*15e0*/  BSYNC B0 ;  /* 0x0000000000007941 */ /* 0x000fea0003800000 */
.L_x_6653:
        /* <DEDUP_REMOVED lines=14> */
.L_x_6656:
[----:B------:R-:W-:Y:S05]  /*16d0*/  BSYNC B0 ;  /* 0x0000000000007941 */ /* 0x000fea0003800000 */
.L_x_6655:
        /* <DEDUP_REMOVED lines=12> */
[----:B------:R-:W-:Y:S01]  /*17a0*/  STG.E.64 desc[UR4][R20.64+0x700], R2 ;  /* 0x0007000214007986 */ /* 0x000fe2000c101b04 */
[----:B------:R-:W-:Y:S05]  /*17b0*/  EXIT ;  /* 0x000000000000794d */ /* 0x000fea0003800000 */
.L_x_6657:
        /* <DEDUP_REMOVED lines=12> */
.L_x_11355:


//--------------------- .text._ZN18transformer_engine35scaled_masked_softmax_warp_backwardI6__halfS1_fLi9EEEvPT0_PKT_S6_T1_ii --------------------------
	.section	.text._ZN18transformer_engine35scaled_masked_softmax_warp_backwardI6__halfS1_fLi9EEEvPT0_PKT_S6_T1_ii,"ax",@progbits
	.align	128
        .global         _ZN18transformer_engine35scaled_masked_softmax_warp_backwardI6__halfS1_fLi9EEEvPT0_PKT_S6_T1_ii
        .type           _ZN18transformer_engine35scaled_masked_softmax_warp_backwardI6__halfS1_fLi9EEEvPT0_PKT_S6_T1_ii,@function
        .size           _ZN18transformer_engine35scaled_masked_softmax_warp_backwardI6__halfS1_fLi9EEEvPT0_PKT_S6_T1_ii,(.L_x_11356 - _ZN18transformer_engine35scaled_masked_softmax_warp_backwardI6__halfS1_fLi9EEEvPT0_PKT_S6_T1_ii)
        .other          _ZN18transformer_engine35scaled_masked_softmax_warp_backwardI6__halfS1_fLi9EEEvPT0_PKT_S6_T1_ii,@"STO_CUDA_ENTRY STV_DEFAULT"
_ZN18transformer_engine35scaled_masked_softmax_warp_backwardI6__halfS1_fLi9EEEvPT0_PKT_S6_T1_ii:
.text._ZN18transformer_engine35scaled_masked_softmax_warp_backwardI6__halfS1_fLi9EEEvPT0_PKT_S6_T1_ii:
[----:B------:R-:W-:Y:S01]  /*0000*/  LDC R1, c[0x0][0x28] ;  /* 0x00000a00ff017b82 */ /* 0x000fe20000000800 */
[----:B------:R-:W0:Y:S07]  /*0010*/  S2R R2, SR_TID.X ;  /* 0x0000000000027919 */ /* 0x000e2e0000002100 */
[----:B------:R-:W1:Y:S01]  /*0020*/  S2UR UR4, SR_CTAID.X ;  /* 0x00000000000479c3 */ /* 0x000e620000002500 */
[----:B------:R-:W-:Y:S01]  /*0030*/  ULDC.64 UR6, c[0x0][0x218] ;  /* 0x0000860000067ab9 */ /* 0x000fe20000000a00 */
[----:B------:R-:W1:Y:S06]  /*0040*/  S2R R3, SR_TID.Y ;  /* 0x0000000000037919 */ /* 0x000e6c0000002200 */
[----:B------:R-:W1:Y:S08]  /*0050*/  LDC R4, c[0x0][0x4] ;  /* 0x00000100ff047b82 */ /* 0x000e700000000800 */
[----:B------:R-:W2:Y:S01]  /*0060*/  LDC R31, c[0x0][0x230] ;  /* 0x00008c00ff1f7b82 */ /* 0x000ea20000000800 */
[----:B0-----:R-:W-:Y:S01]  /*0070*/  SHF.L.U32 R2, R2, 0x2, RZ ;  /* 0x0000000202027819 */ /* 0x001fe200000006ff */
[----:B-1----:R-:W-:-:S03]  /*0080*/  IMAD R4, R4, UR4, R3 ;  /* 0x0000000404047c24 */ /* 0x002fc6000f8e0203 */
[--C-:B------:R-:W-:Y:S01]  /*0090*/  SHF.R.S32.HI R3, RZ, 0x1f, R2.reuse ;  /* 0x0000001fff037819 */ /* 0x100fe20000011402 */
[----:B------:R-:W-:Y:S01]  /*00a0*/  ULDC UR4, c[0x0][0x22c] ;  /* 0x00008b0000047ab9 */ /* 0x000fe20000000800 */
[----:B--2---:R-:W-:Y:S02]  /*00b0*/  SHF.R.S32.HI R5, RZ, 0x1f, R31 ;  /* 0x0000001fff057819 */ /* 0x004fe4000001141f */
[C---:B------:R-:W-:Y:S01]  /*00c0*/  IADD3 R39, -R4.reuse, UR4, RZ ;  /* 0x0000000404277c10 */ /* 0x040fe2000fffe1ff */
[----:B------:R-:W-:Y:S02]  /*00d0*/  ULDC.64 UR4, c[0x0][0x220] ;  /* 0x0000880000047ab9 */ /* 0x000fe40000000a00 */
[----:B------:R-:W-:Y:S01]  /*00e0*/  IMAD R29, R5, R4, RZ ;  /* 0x00000004051d7224 */ /* 0x000fe200078e02ff */
[----:B------:R-:W-:Y:S01]  /*00f0*/  ISETP.GT.AND P0, PT, R39, RZ, PT ;  /* 0x000000ff2700720c */ /* 0x000fe20003f04270 */
[----:B------:R-:W-:-:S03]  /*0100*/  IMAD.WIDE.U32 R4, R4, R31, R2 ;  /* 0x0000001f04047225 */ /* 0x000fc600078e0002 */
[----:B------:R-:W-:Y:S02]  /*0110*/  SEL R13, R31, RZ, P0 ;  /* 0x000000ff1f0d7207 */ /* 0x000fe40000000000 */
[----:B------:R-:W-:Y:S02]  /*0120*/  IADD3 R29, R5, R29, RZ ;  /* 0x0000001d051d7210 */ /* 0x000fe40007ffe0ff */
[C---:B------:R-:W-:Y:S02]  /*0130*/  SHF.L.U32 R32, R4.reuse, 0x1, RZ ;  /* 0x0000000104207819 */ /* 0x040fe400000006ff */
[----:B------:R-:W-:Y:S02]  /*0140*/  SHF.L.U64.HI R29, R4, 0x1, R29 ;  /* 0x00000001041d7819 */ /* 0x000fe4000001021d */
[----:B------:R-:W-:Y:S02]  /*0150*/  IADD3 R36, P1, R32, UR4, RZ ;  /* 0x0000000420247c10 */ /* 0x000fe4000ff3e0ff */
[----:B------:R-:W-:-:S02]  /*0160*/  ISETP.GE.AND P0, PT, R2, R13, PT ;  /* 0x0000000d0200720c */ /* 0x000fc40003f06270 */
[C---:B------:R-:W-:Y:S01]  /*0170*/  IADD3.X R37, R29.reuse, UR5, RZ, P1, !PT ;  /* 0x000000051d257c10 */ /* 0x040fe20008ffe4ff */
[----:B------:R-:W-:Y:S01]  /*0180*/  ULDC.64 UR4, c[0x0][0x208] ;  /* 0x0000820000047ab9 */ /* 0x000fe20000000a00 */
[----:B------:R-:W-:Y:S02]  /*0190*/  IADD3 R34, P1, R32, UR6, RZ ;  /* 0x0000000620227c10 */ /* 0x000fe4000ff3e0ff */
[C---:B------:R-:W-:Y:S02]  /*01a0*/  IADD3 R0, R2.reuse, 0x80, RZ ;  /* 0x0000008002007810 */ /* 0x040fe40007ffe0ff */
[----:B------:R-:W-:Y:S02]  /*01b0*/  IADD3.X R35, R29, UR7, RZ, P1, !PT ;  /* 0x000000071d237c10 */ /* 0x000fe40008ffe4ff */
[----:B------:R-:W-:Y:S02]  /*01c0*/  IADD3 R30, R2, 0x100, RZ ;  /* 0x00000100021e7810 */ /* 0x000fe40007ffe0ff */
[-C--:B------:R-:W-:Y:S01]  /*01d0*/  ISETP.GE.AND P1, PT, R0, R13.reuse, PT ;  /* 0x0000000d0000720c */ /* 0x080fe20003f26270 */
[----:B------:R-:W2:Y:S01]  /*01e0*/  @!P0 LDG.E.64 R16, desc[UR4][R34.64] ;  /* 0x0000000422108981 */ /* 0x000ea2000c1e1b00 */
[----:B------:R-:W-:-:S03]  /*01f0*/  ISETP.GE.AND P2, PT, R30, R13, PT ;  /* 0x0000000d1e00720c */ /* 0x000fc60003f46270 */
[----:B------:R-:W3:Y:S08]  /*0200*/  @!P0 LDG.E.64 R18, desc[UR4][R36.64] ;  /* 0x0000000424128981 */ /* 0x000ef0000c1e1b00 */
[----:B------:R-:W4:Y:S04]  /*0210*/  @!P1 LDG.E.64 R4, desc[UR4][R36.64+0x100] ;  /* 0x0001000424049981 */ /* 0x000f28000c1e1b00 */
[----:B------:R-:W5:Y:S04]  /*0220*/  @!P1 LDG.E.64 R6, desc[UR4][R34.64+0x100] ;  /* 0x0001000422069981 */ /* 0x000f68000c1e1b00 */
[----:B------:R-:W5:Y:S04]  /*0230*/  @!P2 LDG.E.64 R8, desc[UR4][R36.64+0x200] ;  /* 0x000200042408a981 */ /* 0x000f68000c1e1b00 */
[----:B------:R-:W5:Y:S01]  /*0240*/  @!P2 LDG.E.64 R10, desc[UR4][R34.64+0x200] ;  /* 0x00020004220aa981 */ /* 0x000f62000c1e1b00 */
[----:B------:R-:W-:-:S04]  /*0250*/  IADD3 R28, R2, 0x180, RZ ;  /* 0x00000180021c7810 */ /* 0x000fc80007ffe0ff */
[----:B------:R-:W-:-:S13]  /*0260*/  ISETP.GE.AND P3, PT, R28, R13, PT ;  /* 0x0000000d1c00720c */ /* 0x000fda0003f66270 */
[----:B------:R-:W5:Y:S04]  /*0270*/  @!P3 LDG.E.64 R12, desc[UR4][R36.64+0x300] ;  /* 0x00030004240cb981 */ /* 0x000f68000c1e1b00 */
[----:B------:R0:W5:Y:S01]  /*0280*/  @!P3 LDG.E.64 R14, desc[UR4][R34.64+0x300] ;  /* 0x00030004220eb981 */ /* 0x000162000c1e1b00 */
[----:B------:R-:W-:Y:S02]  /*0290*/  CS2R R26, SRZ ;  /* 0x00000000001a7805 */ /* 0x000fe4000001ff00 */
[----:B------:R-:W-:Y:S02]  /*02a0*/  CS2R R24, SRZ ;  /* 0x0000000000187805 */ /* 0x000fe4000001ff00 */
[----:B------:R-:W-:Y:S01]  /*02b0*/  CS2R R22, SRZ ;  /* 0x0000000000167805 */ /* 0x000fe2000001ff00 */
[----:B------:R-:W-:Y:S01]  /*02c0*/  HFMA2.MMA R0, -RZ, RZ, 0, 0 ;  /* 0x00000000ff007435 */ /* 0x000fe200000001ff */
[----:B------:R-:W-:Y:S01]  /*02d0*/  CS2R R20, SRZ ;  /* 0x0000000000147805 */ /* 0x000fe2000001ff00 */
[----:B--2---:R-:W-:-:S02]  /*02e0*/  @!P0 HADD2.F32 R33, -RZ, R16.H0_H0 ;  /* 0x20000010ff218230 */ /* 0x004fc40000004100 */
[----:B------:R-:W-:Y:S02]  /*02f0*/  @!P0 HADD2.F32 R16, -RZ, R16.H1_H1 ;  /* 0x30000010ff108230 */ /* 0x000fe40000004100 */
[--C-:B---3--:R-:W-:Y:S02]  /*0300*/  @!P0 HADD2.F32 R27, -RZ, R18.reuse.H1_H1 ;  /* 0x30000012ff1b8230 */ /* 0x108fe40000004100 */
[----:B------:R-:W-:Y:S02]  /*0310*/  @!P0 HADD2.F32 R26, -RZ, R18.H0_H0 ;  /* 0x20000012ff1a8230 */ /* 0x000fe40000004100 */
[----:B------:R-:W-:Y:S02]  /*0320*/  @!P0 HADD2.F32 R24, -RZ, R19.H0_H0 ;  /* 0x20000013ff188230 */ /* 0x000fe40000004100 */
[----:B0-----:R-:W-:Y:S02]  /*0330*/  @!P0 HADD2.F32 R35, -RZ, R17.H0_H0 ;  /* 0x20000011ff238230 */ /* 0x001fe40000004100 */
[----:B------:R-:W-:-:S02]  /*0340*/  @!P0 HADD2.F32 R23, -RZ, R19.H1_H1 ;  /* 0x30000013ff178230 */ /* 0x000fc40000004100 */
[----:B------:R-:W-:Y:S02]  /*0350*/  @!P0 HADD2.F32 R34, -RZ, R17.H1_H1 ;  /* 0x30000011ff228230 */ /* 0x000fe40000004100 */
[----:B------:R-:W-:Y:S01]  /*0360*/  @!P0 FMUL R22, R27, R16 ;  /* 0x000000101b168220 */ /* 0x000fe20000400000 */
[----:B------:R-:W-:Y:S02]  /*0370*/  CS2R R18, SRZ ;  /* 0x0000000000127805 */ /* 0x000fe4000001ff00 */
[----:B------:R-:W-:Y:S01]  /*0380*/  CS2R R16, SRZ ;  /* 0x0000000000107805 */ /* 0x000fe2000001ff00 */
[----:B----4-:R-:W-:Y:S02]  /*0390*/  @!P1 HADD2.F32 R18, -RZ, R5.H0_H0 ;  /* 0x20000005ff129230 */ /* 0x010fe40000004100 */
[----:B------:R-:W-:Y:S01]  /*03a0*/  @!P0 FMUL R25, R26, R33 ;  /* 0x000000211a198220 */ /* 0x000fe20000400000 */
[----:B-----5:R-:W-:Y:S02]  /*03b0*/  @!P1 HADD2.F32 R37, -RZ, R7.H0_H0 ;  /* 0x20000007ff259230 */ /* 0x020fe40000004100 */
[----:B------:R-:W-:Y:S01]  /*03c0*/  @!P0 FMUL R21, R24, R35 ;  /* 0x0000002318158220 */ /* 0x000fe20000400000 */
[----:B------:R-:W-:-:S02]  /*03d0*/  @!P1 HADD2.F32 R0, -RZ, R4.H0_H0 ;  /* 0x20000004ff009230 */ /* 0x000fc40000004100 */
[----:B------:R-:W-:Y:S01]  /*03e0*/  @!P0 FMUL R20, R23, R34 ;  /* 0x0000002217148220 */ /* 0x000fe20000400000 */
[----:B------:R-:W-:Y:S02]  /*03f0*/  @!P1 HADD2.F32 R16, -RZ, R4.H1_H1 ;  /* 0x30000004ff109230 */ /* 0x000fe40000004100 */
[----:B------:R-:W-:Y:S01]  /*0400*/  @!P1 HADD2.F32 R19, -RZ, R5.H1_H1 ;  /* 0x30000005ff139230 */ /* 0x000fe20000004100 */
[----:B------:R-:W-:Y:S01]  /*0410*/  CS2R R4, SRZ ;  /* 0x0000000000047805 */ /* 0x000fe2000001ff00 */
[--C-:B------:R-:W-:Y:S02]  /*0420*/  @!P1 HADD2.F32 R33, -RZ, R6.reuse.H0_H0 ;  /* 0x20000006ff219230 */ /* 0x100fe40000004100 */
[----:B------:R-:W-:Y:S02]  /*0430*/  @!P1 HADD2.F32 R35, -RZ, R6.H1_H1 ;  /* 0x30000006ff239230 */ /* 0x000fe40000004100 */
[----:B------:R-:W-:Y:S01]  /*0440*/  @!P1 HADD2.F32 R34, -RZ, R7.H1_H1 ;  /* 0x30000007ff229230 */ /* 0x000fe20000004100 */
[----:B------:R-:W-:Y:S01]  /*0450*/  CS2R R6, SRZ ;  /* 0x0000000000067805 */ /* 0x000fe2000001ff00 */
[----:B------:R-:W-:-:S02]  /*0460*/  @!P2 HADD2.F32 R5, -RZ, R8.H0_H0 ;  /* 0x20000008ff05a230 */ /* 0x000fc40000004100 */
[----:B------:R-:W-:Y:S02]  /*0470*/  @!P2 HADD2.F32 R38, -RZ, R10.H0_H0 ;  /* 0x2000000aff26a230 */ /* 0x000fe40000004100 */
[----:B------:R-:W-:Y:S01]  /*0480*/  @!P1 FMUL R7, R18, R37 ;  /* 0x0000002512079220 */ /* 0x000fe20000400000 */
[----:B------:R-:W-:Y:S01]  /*0490*/  CS2R R36, SRZ ;  /* 0x0000000000247805 */ /* 0x000fe2000001ff00 */
[----:B------:R-:W-:Y:S01]  /*04a0*/  @!P1 FMUL R17, R0, R33 ;  /* 0x0000002100119220 */ /* 0x000fe20000400000 */
[----:B------:R-:W-:Y:S01]  /*04b0*/  MOV R33, RZ ;  /* 0x000000ff00217202 */ /* 0x000fe20000000f00 */
[----:B------:R-:W-:Y:S01]  /*04c0*/  @!P2 FMUL R36, R5, R38 ;  /* 0x000000260524a220 */ /* 0x000fe20000400000 */
[----:B------:R-:W-:Y:S01]  /*04d0*/  @!P1 FMUL R33, R16, R35 ;  /* 0x0000002310219220 */ /* 0x000fe20000400000 */
[----:B------:R-:W-:Y:S01]  /*04e0*/  @!P1 FMUL R6, R19, R34 ;  /* 0x0000002213069220 */ /* 0x000fe20000400000 */
[----:B------:R-:W-:Y:S02]  /*04f0*/  @!P2 HADD2.F32 R4, -RZ, R8.H1_H1 ;  /* 0x30000008ff04a230 */ /* 0x000fe40000004100 */
[----:B------:R-:W-:Y:S01]  /*0500*/  FADD R38, R25, R22 ;  /* 0x0000001619267221 */ /* 0x000fe20000000000 */
[----:B------:R-:W-:Y:S01]  /*0510*/  CS2R R34, SRZ ;  /* 0x0000000000227805 */ /* 0x000fe2000001ff00 */
[----:B------:R-:W-:Y:S01]  /*0520*/  HFMA2.MMA R8, -RZ, RZ, 0, 0 ;  /* 0x00000000ff087435 */ /* 0x000fe200000001ff */
[----:B------:R-:W-:-:S02]  /*0530*/  @!P2 HADD2.F32 R41, -RZ, R10.H1_H1 ;  /* 0x3000000aff29a230 */ /* 0x000fc40000004100 */
[----:B------:R-:W-:Y:S02]  /*0540*/  @!P2 HADD2.F32 R35, -RZ, R9.H0_H0 ;  /* 0x20000009ff23a230 */ /* 0x000fe40000004100 */
[----:B------:R-:W-:Y:S02]  /*0550*/  @!P2 HADD2.F32 R10, -RZ, R11.H0_H0 ;  /* 0x2000000bff0aa230 */ /* 0x000fe40000004100 */
[----:B------:R-:W-:-:S03]  /*0560*/  FADD R43, R38, R21 ;  /* 0x00000015262b7221 */ /* 0x000fc60000000000 */
[----:B------:R-:W-:Y:S01]  /*0570*/  @!P2 FMUL R8, R35, R10 ;  /* 0x0000000a2308a220 */ /* 0x000fe20000400000 */
[----:B------:R-:W-:-:S04]  /*0580*/  FADD R10, R43, R20 ;  /* 0x000000142b0a7221 */ /* 0x000fc80000000000 */
[----:B------:R-:W-:Y:S01]  /*0590*/  FADD R10, R10, R17 ;  /* 0x000000110a0a7221 */ /* 0x000fe20000000000 */
[----:B------:R-:W-:Y:S01]  /*05a0*/  @!P2 HADD2.F32 R34, -RZ, R9.H1_H1 ;  /* 0x30000009ff22a230 */ /* 0x000fe20000004100 */
[----:B------:R-:W-:Y:S02]  /*05b0*/  HFMA2.MMA R9, -RZ, RZ, 0, 0 ;  /* 0x00000000ff097435 */ /* 0x000fe400000001ff */
[----:B------:R-:W-:Y:S01]  /*05c0*/  FADD R10, R10, R33 ;  /* 0x000000210a0a7221 */ /* 0x000fe20000000000 */
[----:B------:R-:W-:Y:S01]  /*05d0*/  @!P2 HADD2.F32 R11, -RZ, R11.H1_H1 ;  /* 0x3000000bff0ba230 */ /* 0x000fe20000004100 */
[----:B------:R-:W-:Y:S02]  /*05e0*/  MOV R38, RZ ;  /* 0x000000ff00267202 */ /* 0x000fe40000000f00 */
[----:B------:R-:W-:Y:S01]  /*05f0*/  FADD R43, R10, R7 ;  /* 0x000000070a2b7221 */ /* 0x000fe20000000000 */
[----:B------:R-:W-:Y:S01]  /*0600*/  @!P2 FMUL R37, R4, R41 ;  /* 0x000000290425a220 */ /* 0x000fe20000400000 */
[--C-:B------:R-:W-:Y:S01]  /*0610*/  @!P3 HADD2.F32 R38, -RZ, R12.reuse.H0_H0 ;  /* 0x2000000cff26b230 */ /* 0x100fe20000004100 */
[----:B------:R-:W-:Y:S01]  /*0620*/  CS2R R40, SRZ ;  /* 0x0000000000287805 */ /* 0x000fe2000001ff00 */
[----:B------:R-:W-:Y:S01]  /*0630*/  @!P3 HADD2.F32 R9, -RZ, R12.H1_H1 ;  /* 0x3000000cff09b230 */ /* 0x000fe20000004100 */
[----:B------:R-:W-:Y:S01]  /*0640*/  MOV R12, RZ ;  /* 0x000000ff000c7202 */ /* 0x000fe20000000f00 */
[----:B------:R-:W-:-:S02]  /*0650*/  @!P3 HADD2.F32 R40, -RZ, R13.H0_H0 ;  /* 0x2000000dff28b230 */ /* 0x000fc40000004100 */
[----:B------:R-:W-:Y:S01]  /*0660*/  FADD R43, R43, R6 ;  /* 0x000000062b2b7221 */ /* 0x000fe20000000000 */
[----:B------:R-:W-:Y:S02]  /*0670*/  @!P3 HADD2.F32 R12, -RZ, R13.H1_H1 ;  /* 0x3000000dff0cb230 */ /* 0x000fe40000004100 */
[----:B------:R-:W-:Y:S01]  /*0680*/  @!P2 FMUL R41, R34, R11 ;  /* 0x0000000b2229a220 */ /* 0x000fe20000400000 */
[----:B------:R-:W-:Y:S01]  /*0690*/  HFMA2.MMA R13, -RZ, RZ, 0, 0 ;  /* 0x00000000ff0d7435 */ /* 0x000fe200000001ff */
[--C-:B------:R-:W-:Y:S02]  /*06a0*/  @!P3 HADD2.F32 R11, -RZ, R14.reuse.H0_H0 ;  /* 0x2000000eff0bb230 */ /* 0x100fe40000004100 */
[----:B------:R-:W-:Y:S01]  /*06b0*/  FADD R42, R43, R36 ;  /* 0x000000242b2a7221 */ /* 0x000fe20000000000 */
[----:B------:R-:W-:Y:S02]  /*06c0*/  @!P3 HADD2.F32 R10, -RZ, R14.H1_H1 ;  /* 0x3000000eff0ab230 */ /* 0x000fe40000004100 */
[----:B------:R-:W-:Y:S01]  /*06d0*/  @!P3 FMUL R13, R38, R11 ;  /* 0x0000000b260db220 */ /* 0x000fe20000400000 */
[----:B------:R-:W-:Y:S01]  /*06e0*/  FADD R11, R42, R37 ;  /* 0x000000252a0b7221 */ /* 0x000fe20000000000 */
[----:B------:R-:W-:Y:S01]  /*06f0*/  MOV R14, RZ ;  /* 0x000000ff000e7202 */ /* 0x000fe20000000f00 */
[----:B------:R-:W-:-:S02]  /*0700*/  @!P3 FMUL R14, R9, R10 ;  /* 0x0000000a090eb220 */ /* 0x000fc40000400000 */
[----:B------:R-:W-:Y:S01]  /*0710*/  FADD R10, R11, R8 ;  /* 0x000000080b0a7221 */ /* 0x000fe20000000000 */
        /* <DEDUP_REMOVED lines=27> */
[----:B------:R-:W-:Y:S02]  /*08d0*/  IADD3 R2, P4, R32, UR6, RZ ;  /* 0x0000000620027c10 */ /* 0x000fe4000ff9e0ff */
[----:B------:R-:W-:Y:S01]  /*08e0*/  ISETP.GE.AND P3, PT, R28, R31, PT ;  /* 0x0000001f1c00720c */ /* 0x000fe20003f66270 */
[----:B-1----:R-:W-:Y:S01]  /*08f0*/  FADD R28, R10, R11 ;  /* 0x0000000b0a1c7221 */ /* 0x002fe20000000000 */
        /* <DEDUP_REMOVED lines=10> */
[----:B0-----:R-:W-:Y:S01]  /*09a0*/  FMUL R10, R25, UR6 ;  /* 0x00000006190a7c20 */ /* 0x001fe20008400000 */
[----:B------:R-:W-:Y:S01]  /*09b0*/  FMUL R11, R22, UR6 ;  /* 0x00000006160b7c20 */ /* 0x000fe20008400000 */
[----:B------:R-:W-:Y:S01]  /*09c0*/  FMUL R21, R21, UR6 ;  /* 0x0000000615157c20 */ /* 0x000fe20008400000 */
[----:B------:R-:W-:-:S03]  /*09d0*/  FMUL R20, R20, UR6 ;  /* 0x0000000614147c20 */ /* 0x000fc60008400000 */
[----:B------:R-:W-:Y:S02]  /*09e0*/  F2FP.F16.F32.PACK_AB R10, R11, R10 ;  /* 0x0000000a0b0a723e */ /* 0x000fe400000000ff */
[----:B------:R-:W-:-:S05]  /*09f0*/  F2FP.F16.F32.PACK_AB R11, R20, R21 ;  /* 0x00000015140b723e */ /* 0x000fca00000000ff */
[----:B------:R1:W-:Y:S02]  /*0a00*/  STG.E.64 desc[UR4][R2.64], R10 ;  /* 0x0000000a02007986 */ /* 0x0003e4000c101b04 */
.L_x_6659:
[----:B------:R-:W-:Y:S05]  /*0a10*/  BSYNC B0 ;  /* 0x0000000000007941 */ /* 0x000fea0003800000 */
.L_x_6658:
        /* <DEDUP_REMOVED lines=11> */
[----:B0-----:R-:W-:Y:S02]  /*0ad0*/  F2FP.F16.F32.PACK_AB R10, R7, R0 ;  /* 0x00000000070a723e */ /* 0x001fe400000000ff */
[----:B------:R-:W-:-:S05]  /*0ae0*/  F2FP.F16.F32.PACK_AB R11, R11, R18 ;  /* 0x000000120b0b723e */ /* 0x000fca00000000ff */
[----:B------:R2:W-:Y:S02]  /*0af0*/  STG.E.64 desc[UR4][R2.64+0x100], R10 ;  /* 0x0001000a02007986 */ /* 0x0005e4000c101b04 */
.L_x_6661:
[----:B------:R-:W-:Y:S05]  /*0b00*/  BSYNC B0 ;  /* 0x0000000000007941 */ /* 0x000fea0003800000 */
.L_x_6660:
        /* <DEDUP_REMOVED lines=14> */
.L_x_6663:
[----:B------:R-:W-:Y:S05]  /*0bf0*/  BSYNC B0 ;  /* 0x0000000000007941 */ /* 0x000fea0003800000 */
.L_x_6662:
        /* <DEDUP_REMOVED lines=9> */
[----:B---3--:R-:W-:-:S03]  /*0c90*/  FMUL R5, R12, UR6 ;  /* 0x000000060c057c20 */ /* 0x008fc60008400000 */
[----:B------:R-:W-:Y:S02]  /*0ca0*/  F2FP.F16.F32.PACK_AB R4, R0, R13 ;  /* 0x0000000d0004723e */ /* 0x000fe400000000ff */
[----:B------:R-:W-:-:S05]  /*0cb0*/  F2FP.F16.F32.PACK_AB R5, R5, R40 ;  /* 0x000000280505723e */ /* 0x000fca00000000ff */
[----:B------:R-:W-:Y:S01]  /*0cc0*/  STG.E.64 desc[UR4][R2.64+0x300], R4 ;  /* 0x0003000402007986 */ /* 0x000fe2000c101b04 */
[----:B------:R-:W-:Y:S05]  /*0cd0*/  EXIT ;  /* 0x000000000000794d */ /* 0x000fea0003800000 */
.L_x_6664:
        /* <DEDUP_REMOVED lines=10> */
.L_x_11356:


//--------------------- .text._ZN18transformer_engine35scaled_masked_softmax_warp_backwardI6__halfS1_fLi8EEEvPT0_PKT_S6_T1_ii --------------------------
	.section	.text._ZN18transformer_engine35scaled_masked_softmax_warp_backwardI6__halfS1_fLi8EEEvPT0_PKT_S6_T1_ii,"ax",@progbits
	.align	128
        .global         _ZN18transformer_engine35scaled_masked_softmax_warp_backwardI6__halfS1_fLi8EEEvPT0_PKT_S6_T1_ii
        .type           _ZN18transformer_engine35scaled_masked_softmax_warp_backwardI6__halfS1_fLi8EEEvPT0_PKT_S6_T1_ii,@function
        .size           _ZN18transformer_engine35scaled_masked_softmax_warp_backwardI6__halfS1_fLi8EEEvPT0_PKT_S6_T1_ii,(.L_x_11357 - _ZN18transformer_engine35scaled_masked_softmax_warp_backwardI6__halfS1_fLi8EEEvPT0_PKT_S6_T1_ii)
        .other          _ZN18transformer_engine35scaled_masked_softmax_warp_backwardI6__halfS1_fLi8EEEvPT0_PKT_S6_T1_ii,@"STO_CUDA_ENTRY STV_DEFAULT"
_ZN18transformer_engine35scaled_masked_softmax_warp_backwardI6__halfS1_fLi8EEEvPT0_PKT_S6_T1_ii:
.text._ZN18transformer_engine35scaled_masked_softmax_warp_backwardI6__halfS1_fLi8EEEvPT0_PKT_S6_T1_ii:
        /* <DEDUP_REMOVED lines=11> */
[----:B------:R-:W-:Y:S02]  /*00b0*/  IADD3 R19, R2, 0x80, RZ ;  /* 0x0000008002137810 */ /* 0x000fe40007ffe0ff */
[----:B--2---:R-:W-:Y:S02]  /*00c0*/  SHF.R.S32.HI R5, RZ, 0x1f, R21 ;  /* 0x0000001fff057819 */ /* 0x004fe40000011415 */
[----:B------:R-:W-:Y:S01]  /*00d0*/  IADD3 R26, -R4, UR4, RZ ;  /* 0x00000004041a7c10 */ /* 0x000fe2000fffe1ff */
        /* <DEDUP_REMOVED lines=10> */
[----:B------:R-:W-:Y:S01]  /*0180*/  IADD3.X R13, R20, UR5, RZ, P1, !PT ;  /* 0x00000005140d7c10 */ /* 0x000fe20008ffe4ff */
[----:B------:R-:W-:Y:S01]  /*0190*/  ULDC.64 UR4, c[0x0][0x208] ;  /* 0x0000820000047ab9 */ /* 0x000fe20000000a00 */
[----:B------:R-:W-:Y:S02]  /*01a0*/  ISETP.GE.AND P1, PT, R19, R0, PT ;  /* 0x000000001300720c */ /* 0x000fe40003f26270 */
[----:B------:R-:W-:-:S04]  /*01b0*/  IADD3 R24, P2, R22, UR6, RZ ;  /* 0x0000000616187c10 */ /* 0x000fc8000ff5e0ff */
[----:B------:R-:W-:-:S03]  /*01c0*/  IADD3.X R25, R20, UR7, RZ, P2, !PT ;  /* 0x0000000714197c10 */ /* 0x000fc600097fe4ff */
[----:B------:R-:W2:Y:S04]  /*01d0*/  @!P0 LDG.E.64 R10, desc[UR4][R12.64] ;  /* 0x000000040c0a8981 */ /* 0x000ea8000c1e1b00 */
[----:B------:R-:W3:Y:S04]  /*01e0*/  @!P0 LDG.E.64 R6, desc[UR4][R24.64] ;  /* 0x0000000418068981 */ /* 0x000ee8000c1e1b00 */
[----:B------:R0:W4:Y:S04]  /*01f0*/  @!P1 LDG.E.64 R4, desc[UR4][R12.64+0x100] ;  /* 0x000100040c049981 */ /* 0x000128000c1e1b00 */
[----:B------:R-:W5:Y:S01]  /*0200*/  @!P1 LDG.E.64 R8, desc[UR4][R24.64+0x100] ;  /* 0x0001000418089981 */ /* 0x000f62000c1e1b00 */
[----:B------:R-:W-:Y:S01]  /*0210*/  HFMA2.MMA R18, -RZ, RZ, 0, 0 ;  /* 0x00000000ff127435 */ /* 0x000fe200000001ff */
[----:B------:R-:W-:-:S02]  /*0220*/  CS2R R16, SRZ ;  /* 0x0000000000107805 */ /* 0x000fc4000001ff00 */
[----:B------:R-:W-:Y:S02]  /*0230*/  CS2R R14, SRZ ;  /* 0x00000000000e7805 */ /* 0x000fe4000001ff00 */
[----:B0-----:R-:W-:Y:S02]  /*0240*/  CS2R R12, SRZ ;  /* 0x00000000000c7805 */ /* 0x001fe4000001ff00 */
[----:B------:R-:W-:Y:S01]  /*0250*/  MOV R0, RZ ;  /* 0x000000ff00007202 */ /* 0x000fe20000000f00 */
[--C-:B--2---:R-:W-:Y:S02]  /*0260*/  @!P0 HADD2.F32 R18, -RZ, R10.reuse.H0_H0 ;  /* 0x2000000aff128230 */ /* 0x104fe40000004100 */
[----:B------:R-:W-:Y:S02]  /*0270*/  @!P0 HADD2.F32 R17, -RZ, R10.H1_H1 ;  /* 0x3000000aff118230 */ /* 0x000fe40000004100 */
[--C-:B---3--:R-:W-:Y:S02]  /*0280*/  @!P0 HADD2.F32 R23, -RZ, R6.reuse.H0_H0 ;  /* 0x20000006ff178230 */ /* 0x108fe40000004100 */
[----:B------:R-:W-:-:S02]  /*0290*/  @!P0 HADD2.F32 R6, -RZ, R6.H1_H1 ;  /* 0x30000006ff068230 */ /* 0x000fc40000004100 */
[--C-:B------:R-:W-:Y:S02]  /*02a0*/  @!P0 HADD2.F32 R16, -RZ, R11.reuse.H0_H0 ;  /* 0x2000000bff108230 */ /* 0x100fe40000004100 */
[----:B------:R-:W-:Y:S01]  /*02b0*/  @!P0 HADD2.F32 R15, -RZ, R11.H1_H1 ;  /* 0x3000000bff0f8230 */ /* 0x000fe20000004100 */
[----:B------:R-:W-:Y:S01]  /*02c0*/  CS2R R10, SRZ ;  /* 0x00000000000a7805 */ /* 0x000fe2000001ff00 */
[--C-:B----4-:R-:W-:Y:S02]  /*02d0*/  @!P1 HADD2.F32 R14, -RZ, R4.reuse.H0_H0 ;  /* 0x20000004ff0e9230 */ /* 0x110fe40000004100 */
[----:B------:R-:W-:Y:S02]  /*02e0*/  @!P1 HADD2.F32 R13, -RZ, R4.H1_H1 ;  /* 0x30000004ff0d9230 */ /* 0x000fe40000004100 */
[--C-:B------:R-:W-:Y:S02]  /*02f0*/  @!P1 HADD2.F32 R12, -RZ, R5.reuse.H0_H0 ;  /* 0x20000005ff0c9230 */ /* 0x100fe40000004100 */
[----:B------:R-:W-:-:S02]  /*0300*/  @!P1 HADD2.F32 R10, -RZ, R5.H1_H1 ;  /* 0x30000005ff0a9230 */ /* 0x000fc40000004100 */
[--C-:B------:R-:W-:Y:S02]  /*0310*/  @!P0 HADD2.F32 R4, -RZ, R7.reuse.H1_H1 ;  /* 0x30000007ff048230 */ /* 0x100fe40000004100 */
[----:B------:R-:W-:Y:S01]  /*0320*/  @!P0 FMUL R11, R18, R23 ;  /* 0x00000017120b8220 */ /* 0x000fe20000400000 */
[----:B------:R-:W-:Y:S02]  /*0330*/  @!P0 HADD2.F32 R5, -RZ, R7.H0_H0 ;  /* 0x20000007ff058230 */ /* 0x000fe40000004100 */
[----:B------:R-:W-:Y:S01]  /*0340*/  @!P0 FMUL R0, R17, R6 ;  /* 0x0000000611008220 */ /* 0x000fe20000400000 */
[----:B------:R-:W-:Y:S02]  /*0350*/  CS2R R6, SRZ ;  /* 0x0000000000067805 */ /* 0x000fe4000001ff00 */
[----:B------:R-:W-:Y:S01]  /*0360*/  @!P0 FMUL R6, R15, R4 ;  /* 0x000000040f068220 */ /* 0x000fe20000400000 */
[----:B------:R-:W-:Y:S01]  /*0370*/  @!P0 FMUL R7, R16, R5 ;  /* 0x0000000510078220 */ /* 0x000fe20000400000 */
[----:B------:R-:W-:Y:S01]  /*0380*/  FADD R4, R11, R0 ;  /* 0x000000000b047221 */ /* 0x000fe20000000000 */
[----:B------:R-:W-:Y:S01]  /*0390*/  HFMA2.MMA R23, -RZ, RZ, 0, 0 ;  /* 0x00000000ff177435 */ /* 0x000fe200000001ff */
[----:B-----5:R-:W-:-:S02]  /*03a0*/  @!P1 HADD2.F32 R25, -RZ, R8.H0_H0 ;  /* 0x20000008ff199230 */ /* 0x020fc40000004100 */
[----:B------:R-:W-:Y:S01]  /*03b0*/  FADD R27, R4, R7 ;  /* 0x00000007041b7221 */ /* 0x000fe20000000000 */
[----:B------:R-:W-:Y:S02]  /*03c0*/  @!P1 HADD2.F32 R8, -RZ, R8.H1_H1 ;  /* 0x30000008ff089230 */ /* 0x000fe40000004100 */
[----:B------:R-:W-:Y:S01]  /*03d0*/  @!P1 FMUL R23, R14, R25 ;  /* 0x000000190e179220 */ /* 0x000fe20000400000 */
[----:B------:R-:W-:Y:S01]  /*03e0*/  FADD R4, R27, R6 ;  /* 0x000000061b047221 */ /* 0x000fe20000000000 */
[--C-:B------:R-:W-:Y:S01]  /*03f0*/  @!P1 HADD2.F32 R5, -RZ, R9.reuse.H0_H0 ;  /* 0x20000009ff059230 */ /* 0x100fe20000004100 */
[----:B------:R-:W-:Y:S02]  /*0400*/  CS2R R24, SRZ ;  /* 0x0000000000187805 */ /* 0x000fe4000001ff00 */
[----:B------:R-:W-:Y:S01]  /*0410*/  @!P1 FMUL R24, R13, R8 ;  /* 0x000000080d189220 */ /* 0x000fe20000400000 */
[----:B------:R-:W-:Y:S01]  /*0420*/  FADD R27, R4, R23 ;  /* 0x00000017041b7221 */ /* 0x000fe20000000000 */
[----:B------:R-:W-:Y:S01]  /*0430*/  @!P1 FMUL R25, R12, R5 ;  /* 0x000000050c199220 */ /* 0x000fe20000400000 */
[----:B------:R-:W-:-:S02]  /*0440*/  @!P1 HADD2.F32 R5, -RZ, R9.H1_H1 ;  /* 0x30000009ff059230 */ /* 0x000fc40000004100 */
        /* <DEDUP_REMOVED lines=36> */
.L_x_6666:
[----:B------:R-:W-:Y:S05]  /*0690*/  BSYNC B0 ;  /* 0x0000000000007941 */ /* 0x000fea0003800000 */
.L_x_6665:
        /* <DEDUP_REMOVED lines=14> */
.L_x_6667:
        /* <DEDUP_REMOVED lines=16> */
.L_x_11357:


//--------------------- .text._ZN18transformer_engine35scaled_masked_softmax_warp_backwardI6__halfS1_fLi7EEEvPT0_PKT_S6_T1_ii --------------------------
	.section	.text._ZN18transformer_engine35scaled_masked_softmax_warp_backwardI6__halfS1_fLi7EEEvPT0_PKT_S6_T1_ii,"ax",@progbits
	.align	128
        .global         _ZN18transformer_engine35scaled_masked_softmax_warp_backwardI6__halfS1_fLi7EEEvPT0_PKT_S6_T1_ii
        .type           _ZN18transformer_engine35scaled_masked_softmax_warp_backwardI6__halfS1_fLi7EEEvPT0_PKT_S6_T1_ii,@function
        .size           _ZN18transformer_engine35scaled_masked_softmax_warp_backwardI6__halfS1_fLi7EEEvPT0_PKT_S6_T1_ii,(.L_x_11358 - _ZN18transformer_engine35scaled_masked_softmax_warp_backwardI6__halfS1_fLi7EEEvPT0_PKT_S6_T1_ii)
        .other          _ZN18transformer_engine35scaled_masked_softmax_warp_backwardI6__halfS1_fLi7EEEvPT0_PKT_S6_T1_ii,@"STO_CUDA_ENTRY STV_DEFAULT"
_ZN18transformer_engine35scaled_masked_softmax_warp_backwardI6__halfS1_fLi7EEEvPT0_PKT_S6_T1_ii:
.text._ZN18transformer_engine35scaled_masked_softmax_warp_backwardI6__halfS1_fLi7EEEvPT0_PKT_S6_T1_ii:
[----:B------:R-:W-:Y:S01]  /*0000*/  LDC R1, c[0x0][0x28] ;  /* 0x00000a00ff017b82 */ /* 0x000fe20000000800 */
[----:B------:R-:W0:Y:S07]  /*0010*/  S2R R3, SR_TID.Y ;  /* 0x0000000000037919 */ /* 0x000e2e0000002200 */
[----:B------:R-:W0:Y:S01]  /*0020*/  S2UR UR4, SR_CTAID.X ;  /* 0x00000000000479c3 */ /* 0x000e220000002500 */
[----:B------:R-:W-:Y:S01]  /*0030*/  BSSY B0, `(.L_x_6668) ;  /* 0x0000037000007945 */ /* 0x000fe20003800000 */
[----:B------:R-:W-:Y:S01]  /*0040*/  HFMA2.MMA R17, -RZ, RZ, 0, 0 ;  /* 0x00000000ff117435 */ /* 0x000fe200000001ff */
[----:B------:R-:W1:Y:S01]  /*0050*/  S2R R6, SR_TID.X ;  /* 0x0000000000067919 */ /* 0x000e620000002100 */
[----:B------:R-:W-:Y:S01]  /*0060*/  HFMA2.MMA R4, -RZ, RZ, 0, 0 ;  /* 0x00000000ff047435 */ /* 0x000fe200000001ff */
[----:B------:R-:W-:-:S02]  /*0070*/  CS2R R24, SRZ ;  /* 0x0000000000187805 */ /* 0x000fc4000001ff00 */
[----:B------:R-:W-:Y:S02]  /*0080*/  CS2R R22, SRZ ;  /* 0x0000000000167805 */ /* 0x000fe4000001ff00 */
[----:B------:R-:W-:Y:S01]  /*0090*/  CS2R R20, SRZ ;  /* 0x0000000000147805 */ /* 0x000fe2000001ff00 */
[----:B------:R-:W0:Y:S01]  /*00a0*/  LDC R0, c[0x0][0x4] ;  /* 0x00000100ff007b82 */ /* 0x000e220000000800 */
[----:B------:R-:W-:Y:S02]  /*00b0*/  MOV R18, RZ ;  /* 0x000000ff00127202 */ /* 0x000fe40000000f00 */
[----:B------:R-:W-:Y:S02]  /*00c0*/  MOV R29, RZ ;  /* 0x000000ff001d7202 */ /* 0x000fe40000000f00 */
[----:B------:R-:W-:-:S03]  /*00d0*/  MOV R27, RZ ;  /* 0x000000ff001b7202 */ /* 0x000fc60000000f00 */
[----:B------:R-:W2:Y:S01]  /*00e0*/  LDC R15, c[0x0][0x230] ;  /* 0x00008c00ff0f7b82 */ /* 0x000ea20000000800 */
[----:B0-----:R-:W-:Y:S01]  /*00f0*/  IMAD R0, R0, UR4, R3 ;  /* 0x0000000400007c24 */ /* 0x001fe2000f8e0203 */
[----:B------:R-:W-:Y:S01]  /*0100*/  ULDC UR4, c[0x0][0x22c] ;  /* 0x00008b0000047ab9 */ /* 0x000fe20000000800 */
[----:B-1----:R-:W-:-:S03]  /*0110*/  SHF.L.U32 R6, R6, 0x2, RZ ;  /* 0x0000000206067819 */ /* 0x002fc600000006ff */
[----:B------:R-:W-:Y:S01]  /*0120*/  SHF.L.U32 R3, R0, 0x1, RZ ;  /* 0x0000000100037819 */ /* 0x000fe200000006ff */
[----:B------:R-:W-:Y:S01]  /*0130*/  HFMA2.MMA R0, -RZ, RZ, 0, 0 ;  /* 0x00000000ff007435 */ /* 0x000fe200000001ff */
[----:B--2---:R-:W-:Y:S02]  /*0140*/  SHF.R.S32.HI R16, RZ, 0x1f, R15 ;  /* 0x0000001fff107819 */ /* 0x004fe4000001140f */
[----:B------:R-:W-:Y:S01]  /*0150*/  IADD3 R14, -R3, UR4, RZ ;  /* 0x00000004030e7c10 */ /* 0x000fe2000fffe1ff */
[----:B------:R-:W-:Y:S02]  /*0160*/  ULDC.64 UR4, c[0x0][0x208] ;  /* 0x0000820000047ab9 */ /* 0x000fe40000000a00 */
[----:B------:R-:W-:Y:S01]  /*0170*/  IMAD R19, R16, R3, RZ ;  /* 0x0000000310137224 */ /* 0x000fe200078e02ff */
[C---:B------:R-:W-:Y:S02]  /*0180*/  VIMNMX R5, R14.reuse, 0x2, PT ;  /* 0x000000020e057848 */ /* 0x040fe40003fe0100 */
[----:B------:R-:W-:-:S02]  /*0190*/  ISETP.GT.AND P0, PT, R14, RZ, PT ;  /* 0x000000ff0e00720c */ /* 0x000fc40003f04270 */
[----:B------:R-:W-:Y:S02]  /*01a0*/  ISETP.GT.AND P1, PT, R5, 0x1, PT ;  /* 0x000000010500780c */ /* 0x000fe40003f24270 */
[C---:B------:R-:W-:Y:S02]  /*01b0*/  SEL R7, R15.reuse, RZ, P0 ;  /* 0x000000ff0f077207 */ /* 0x040fe40000000000 */
[----:B------:R-:W-:Y:S02]  /*01c0*/  SEL R9, R15, RZ, P1 ;  /* 0x000000ff0f097207 */ /* 0x000fe40000800000 */
[C---:B------:R-:W-:Y:S02]  /*01d0*/  ISETP.GE.AND P1, PT, R6.reuse, R7, PT ;  /* 0x000000070600720c */ /* 0x040fe40003f26270 */
[--C-:B------:R-:W-:Y:S02]  /*01e0*/  SHF.R.S32.HI R7, RZ, 0x1f, R6.reuse ;  /* 0x0000001fff077819 */ /* 0x100fe40000011406 */
[----:B------:R-:W-:Y:S01]  /*01f0*/  ISETP.GE.AND P0, PT, R6, R9, PT ;  /* 0x000000090600720c */ /* 0x000fe20003f06270 */
[----:B------:R-:W-:Y:S01]  /*0200*/  IMAD.WIDE.U32 R8, R3, R15, R6 ;  /* 0x0000000f03087225 */ /* 0x000fe200078e0006 */
[----:B------:R-:W-:-:S04]  /*0210*/  CS2R R2, SRZ ;  /* 0x0000000000027805 */ /* 0x000fc8000001ff00 */
[----:B------:R-:W-:-:S03]  /*0220*/  IADD3 R19, R9, R19, RZ ;  /* 0x0000001309137210 */ /* 0x000fc60007ffe0ff */
[----:B------:R-:W-:Y:S05]  /*0230*/  @P1 BRA `(.L_x_6669) ;  /* 0x0000000000581947 */ /* 0x000fea0003800000 */
[C---:B------:R-:W-:Y:S01]  /*0240*/  SHF.L.U32 R10, R8.reuse, 0x1, RZ ;  /* 0x00000001080a7819 */ /* 0x040fe200000006ff */
        /* <DEDUP_REMOVED lines=9> */
[--C-:B--2---:R-:W-:Y:S02]  /*02e0*/  HADD2.F32 R22, -RZ, R12.reuse.H0_H0 ;  /* 0x2000000cff167230 */ /* 0x104fe40000004100 */
[----:B------:R-:W-:Y:S02]  /*02f0*/  HADD2.F32 R23, -RZ, R12.H1_H1 ;  /* 0x3000000cff177230 */ /* 0x000fe40000004100 */
[--C-:B------:R-:W-:Y:S02]  /*0300*/  HADD2.F32 R25, -RZ, R13.reuse.H0_H0 ;  /* 0x2000000dff197230 */ /* 0x100fe40000004100 */
[----:B------:R-:W-:-:S02]  /*0310*/  HADD2.F32 R24, -RZ, R13.H1_H1 ;  /* 0x3000000dff187230 */ /* 0x000fc40000004100 */
[--C-:B---3--:R-:W-:Y:S02]  /*0320*/  HADD2.F32 R17, -RZ, R10.reuse.H0_H0 ;  /* 0x2000000aff117230 */ /* 0x108fe40000004100 */
[----:B------:R-:W-:Y:S02]  /*0330*/  HADD2.F32 R20, -RZ, R10.H1_H1 ;  /* 0x3000000aff147230 */ /* 0x000fe40000004100 */
[--C-:B------:R-:W-:Y:S02]  /*0340*/  HADD2.F32 R18, -RZ, R11.reuse.H0_H0 ;  /* 0x2000000bff127230 */ /* 0x100fe40000004100 */
[----:B------:R-:W-:Y:S01]  /*0350*/  FMUL R22, R17, R22 ;  /* 0x0000001611167220 */ /* 0x000fe20000400000 */
[----:B------:R-:W-:Y:S02]  /*0360*/  HADD2.F32 R21, -RZ, R11.H1_H1 ;  /* 0x3000000bff157230 */ /* 0x000fe40000004100 */
[----:B------:R-:W-:Y:S01]  /*0370*/  FMUL R23, R20, R23 ;  /* 0x0000001714177220 */ /* 0x000fe20000400000 */
[----:B------:R-:W-:-:S02]  /*0380*/  FMUL R25, R18, R25 ;  /* 0x0000001912197220 */ /* 0x000fc40000400000 */
[----:B------:R-:W-:-:S07]  /*0390*/  FMUL R24, R21, R24 ;  /* 0x0000001815187220 */ /* 0x000fce0000400000 */
.L_x_6669:
[----:B------:R-:W-:Y:S05]  /*03a0*/  BSYNC B0 ;  /* 0x0000000000007941 */ /* 0x000fea0003800000 */
.L_x_6668:
[----:B------:R-:W-:Y:S01]  /*03b0*/  BSSY B0, `(.L_x_6670) ;  /* 0x000001c000007945 */ /* 0x000fe20003800000 */
[----:B------:R-:W-:Y:S01]  /*03c0*/  HFMA2.MMA R28, -RZ, RZ, 0, 0 ;  /* 0x00000000ff1c7435 */ /* 0x000fe200000001ff */
[----:B------:R-:W-:Y:S02]  /*03d0*/  MOV R26, RZ ;  /* 0x000000ff001a7202 */ /* 0x000fe40000000f00 */
[----:B------:R-:W-:Y:S08]  /*03e0*/  @P0 BRA `(.L_x_6671) ;  /* 0x0000000000600947 */ /* 0x000ff00003800000 */
[----:B------:R-:W-:Y:S01]  /*03f0*/  IADD3 R0, P0, R8, R15, RZ ;  /* 0x0000000f08007210 */ /* 0x000fe20007f1e0ff */
[----:B------:R-:W-:Y:S01]  /*0400*/  ULDC.64 UR6, c[0x0][0x218] ;  /* 0x0000860000067ab9 */ /* 0x000fe20000000a00 */
[----:B------:R-:W-:Y:S02]  /*0410*/  ULDC.64 UR8, c[0x0][0x220] ;  /* 0x0000880000087ab9 */ /* 0x000fe40000000a00 */
[----:B------:R-:W-:Y:S02]  /*0420*/  SHF.L.U32 R10, R0, 0x1, RZ ;  /* 0x00000001000a7819 */ /* 0x000fe400000006ff */
[----:B------:R-:W-:Y:S02]  /*0430*/  IADD3.X R3, R16, R19, RZ, P0, !PT ;  /* 0x0000001310037210 */ /* 0x000fe400007fe4ff */
[----:B------:R-:W-:Y:S02]  /*0440*/  IADD3 R12, P0, R10, UR6, RZ ;  /* 0x000000060a0c7c10 */ /* 0x000fe4000ff1e0ff */
[----:B------:R-:W-:-:S02]  /*0450*/  SHF.L.U64.HI R0, R0, 0x1, R3 ;  /* 0x0000000100007819 */ /* 0x000fc40000010203 */
[----:B------:R-:W-:Y:S02]  /*0460*/  IADD3 R10, P1, R10, UR8, RZ ;  /* 0x000000080a0a7c10 */ /* 0x000fe4000ff3e0ff */
[C---:B------:R-:W-:Y:S02]  /*0470*/  IADD3.X R13, R0.reuse, UR7, RZ, P0, !PT ;  /* 0x00000007000d7c10 */ /* 0x040fe400087fe4ff */
[----:B------:R-:W-:-:S03]  /*0480*/  IADD3.X R11, R0, UR9, RZ, P1, !PT ;  /* 0x00000009000b7c10 */ /* 0x000fc60008ffe4ff */
        /* <DEDUP_REMOVED lines=14> */
.L_x_6671:
[----:B------:R-:W-:Y:S05]  /*0570*/  BSYNC B0 ;  /* 0x0000000000007941 */ /* 0x000fea0003800000 */
.L_x_6670:
[----:B------:R-:W-:Y:S01]  /*0580*/  FADD R10, R22, R23 ;  /* 0x00000017160a7221 */ /* 0x000fe20000000000 */
[----:B------:R-:W-:Y:S01]  /*0590*/  ISETP.GE.AND P0, PT, R5, 0x1, PT ;  /* 0x000000010500780c */ /* 0x000fe20003f06270 */
[----:B------:R-:W-:Y:S02]  /*05a0*/  FADD R5, R4, R29 ;  /* 0x0000001d04057221 */ /* 0x000fe40000000000 */
[----:B------:R-:W-:Y:S02]  /*05b0*/  FADD R11, R10, R25 ;  /* 0x000000190a0b7221 */ /* 0x000fe40000000000 */
[----:B------:R-:W-:Y:S02]  /*05c0*/  FADD R5, R5, R2 ;  /* 0x0000000205057221 */ /* 0x000fe40000000000 */
[----:B------:R-:W-:Y:S02]  /*05d0*/  FADD R10, R11, R24 ;  /* 0x000000180b0a7221 */ /* 0x000fe40000000000 */
[----:B------:R-:W-:-:S03]  /*05e0*/  FADD R5, R5, R0 ;  /* 0x0000000005057221 */ /* 0x000fc60000000000 */
        /* <DEDUP_REMOVED lines=36> */
[----:B------:R-:W-:Y:S02]  /*0830*/  F2FP.F16.F32.PACK_AB R10, R11, R10 ;  /* 0x0000000a0b0a723e */ /* 0x000fe400000000ff */
[----:B------:R-:W-:Y:S02]  /*0840*/  LEA.HI.X R7, R8, UR9, R19, 0x1, P2 ;  /* 0x0000000908077c11 */ /* 0x000fe400090f0c13 */
[----:B------:R-:W-:-:S05]  /*0850*/  F2FP.F16.F32.PACK_AB R11, R21, R18 ;  /* 0x00000012150b723e */ /* 0x000fca00000000ff */
[----:B------:R0:W-:Y:S02]  /*0860*/  STG.E.64 desc[UR4][R6.64], R10 ;  /* 0x0000000a06007986 */ /* 0x0001e4000c101b04 */
.L_x_6673:
[----:B------:R-:W-:Y:S05]  /*0870*/  BSYNC B0 ;  /* 0x0000000000007941 */ /* 0x000fea0003800000 */
.L_x_6672:
[----:B------:R-:W-:Y:S05]  /*0880*/  @!P0 EXIT ;  /* 0x000000000000894d */ /* 0x000fea0003800000 */
[----:B------:R-:W-:Y:S05]  /*0890*/  @P1 EXIT ;  /* 0x000000000000194d */ /* 0x000fea0003800000 */
[C---:B------:R-:W-:Y:S01]  /*08a0*/  FFMA R4, R5.reuse, -R26, R4 ;  /* 0x8000001a05047223 */ /* 0x040fe20000000004 */
[C---:B------:R-:W-:Y:S01]  /*08b0*/  FFMA R28, R5.reuse, -R28, R29 ;  /* 0x8000001c051c7223 */ /* 0x040fe2000000001d */
[----:B------:R-:W-:Y:S01]  /*08c0*/  IADD3 R8, P0, R8, R15, RZ ;  /* 0x0000000f08087210 */ /* 0x000fe20007f1e0ff */
[C---:B------:R-:W-:Y:S01]  /*08d0*/  FFMA R2, R5.reuse, -R27, R2 ;  /* 0x8000001b05027223 */ /* 0x040fe20000000002 */
[----:B------:R-:W-:Y:S01]  /*08e0*/  FFMA R3, R5, -R3, R0 ;  /* 0x8000000305037223 */ /* 0x000fe20000000000 */
[----:B------:R-:W-:Y:S01]  /*08f0*/  ULDC UR6, c[0x0][0x228] ;  /* 0x00008a0000067ab9 */ /* 0x000fe20000000800 */
[----:B------:R-:W-:Y:S01]  /*0900*/  ULDC.64 UR8, c[0x0][0x210] ;  /* 0x0000840000087ab9 */ /* 0x000fe20000000a00 */
[----:B------:R-:W-:Y:S01]  /*0910*/  FMUL R4, R4, UR6 ;  /* 0x0000000604047c20 */ /* 0x000fe20008400000 */
[----:B------:R-:W-:Y:S01]  /*0920*/  FMUL R5, R28, UR6 ;  /* 0x000000061c057c20 */ /* 0x000fe20008400000 */
[----:B------:R-:W-:Y:S01]  /*0930*/  IADD3.X R19, R16, R19, RZ, P0, !PT ;  /* 0x0000001310137210 */ /* 0x000fe200007fe4ff */
[----:B------:R-:W-:Y:S01]  /*0940*/  FMUL R0, R2, UR6 ;  /* 0x0000000602007c20 */ /* 0x000fe20008400000 */
[----:B0-----:R-:W-:Y:S01]  /*0950*/  FMUL R7, R3, UR6 ;  /* 0x0000000603077c20 */ /* 0x001fe20008400000 */
[----:B------:R-:W-:-:S02]  /*0960*/  LEA R2, P0, R8, UR8, 0x1 ;  /* 0x0000000808027c11 */ /* 0x000fc4000f8008ff */
[----:B------:R-:W-:Y:S02]  /*0970*/  F2FP.F16.F32.PACK_AB R4, R5, R4 ;  /* 0x000000040504723e */ /* 0x000fe400000000ff */
[----:B------:R-:W-:Y:S02]  /*0980*/  LEA.HI.X R3, R8, UR9, R19, 0x1, P0 ;  /* 0x0000000908037c11 */ /* 0x000fe400080f0c13 */
[----:B------:R-:W-:-:S05]  /*0990*/  F2FP.F16.F32.PACK_AB R5, R7, R0 ;  /* 0x000000000705723e */ /* 0x000fca00000000ff */
[----:B------:R-:W-:Y:S01]  /*09a0*/  STG.E.64 desc[UR4][R2.64], R4 ;  /* 0x0000000402007986 */ /* 0x000fe2000c101b04 */
[----:B------:R-:W-:Y:S05]  /*09b0*/  EXIT ;  /* 0x000000000000794d */ /* 0x000fea0003800000 */
.L_x_6674:
        /* <DEDUP_REMOVED lines=12> */
.L_x_11358:


//--------------------- .text._ZN18transformer_engine35scaled_masked_softmax_warp_backwardI6__halfS1_fLi6EEEvPT0_PKT_S6_T1_ii --------------------------
	.section	.text._ZN18transformer_engine35scaled_masked_softmax_warp_backwardI6__halfS1_fLi6EEEvPT0_PKT_S6_T1_ii,"ax",@progbits
	.align	128
        .global         _ZN18transformer_engine35scaled_masked_softmax_warp_backwardI6__halfS1_fLi6EEEvPT0_PKT_S6_T1_ii
        .type           _ZN18transformer_engine35scaled_masked_softmax_warp_backwardI6__halfS1_fLi6EEEvPT0_PKT_S6_T1_ii,@function
        .size           _ZN18transformer_engine35scaled_masked_softmax_warp_backwardI6__halfS1_fLi6EEEvPT0_PKT_S6_T1_ii,(.L_x_11359 - _ZN18transformer_engine35scaled_masked_softmax_warp_backwardI6__halfS1_fLi6EEEvPT0_PKT_S6_T1_ii)
        .other          _ZN18transformer_engine35scaled_masked_softmax_warp_backwardI6__halfS1_fLi6EEEvPT0_PKT_S6_T1_ii,@"STO_CUDA_ENTRY STV_DEFAULT"
_ZN18transformer_engine35scaled_masked_softmax_warp_backwardI6__halfS1_fLi6EEEvPT0_PKT_S6_T1_ii:
.text._ZN18transformer_engine35scaled_masked_softmax_warp_backwardI6__halfS1_fLi6EEEvPT0_PKT_S6_T1_ii:
        /* <DEDUP_REMOVED lines=10> */
[----:B------:R-:W-:Y:S01]  /*00a0*/  IMAD.SHL.U32 R0, R0, 0x2, RZ ;  /* 0x0000000200007824 */ /* 0x000fe200078e00ff */
[----:B------:R-:W-:Y:S02]  /*00b0*/  IADD3 R8, R2, 0x20, RZ ;  /* 0x0000002002087810 */ /* 0x000fe40007ffe0ff */
        /* <DEDUP_REMOVED lines=13> */
[----:B------:R-:W-:-:S02]  /*0190*/  IADD3 R14, P4, R7, UR4, RZ ;  /* 0x00000004070e7c10 */ /* 0x000fc4000ff9e0ff */
[C---:B------:R-:W-:Y:S02]  /*01a0*/  SEL R5, R9.reuse, RZ, P0 ;  /* 0x000000ff09057207 */ /* 0x040fe40000000000 */
[----:B------:R-:W-:Y:S02]  /*01b0*/  SEL R11, R9, RZ, P2 ;  /* 0x000000ff090b7207 */ /* 0x000fe40001000000 */
[----:B------:R-:W-:Y:S02]  /*01c0*/  IADD3.X R15, R4, UR5, RZ, P4, !PT ;  /* 0x00000005040f7c10 */ /* 0x000fe4000a7fe4ff */
[-C--:B------:R-:W-:Y:S02]  /*01d0*/  ISETP.GE.AND P0, PT, R2, R5.reuse, PT ;  /* 0x000000050200720c */ /* 0x080fe40003f06270 */
[----:B------:R-:W-:Y:S02]  /*01e0*/  ISETP.GE.AND P1, PT, R8, R5, PT ;  /* 0x000000050800720c */ /* 0x000fe40003f26270 */
[----:B------:R-:W-:-:S02]  /*01f0*/  IADD3 R12, P4, R7, UR6, RZ ;  /* 0x00000006070c7c10 */ /* 0x000fc4000ff9e0ff */
[----:B------:R-:W-:Y:S02]  /*0200*/  SHF.L.U32 R5, R6, 0x1, RZ ;  /* 0x0000000106057819 */ /* 0x000fe400000006ff */
[-C--:B------:R-:W-:Y:S02]  /*0210*/  ISETP.GE.AND P3, PT, R2, R11.reuse, PT ;  /* 0x0000000b0200720c */ /* 0x080fe40003f66270 */
[----:B------:R-:W-:Y:S02]  /*0220*/  ISETP.GE.AND P2, PT, R8, R11, PT ;  /* 0x0000000b0800720c */ /* 0x000fe40003f46270 */
[----:B------:R-:W-:Y:S02]  /*0230*/  SHF.L.U64.HI R6, R6, 0x1, R13 ;  /* 0x0000000106067819 */ /* 0x000fe4000001020d */
[----:B------:R-:W-:Y:S02]  /*0240*/  IADD3.X R13, R4, UR7, RZ, P4, !PT ;  /* 0x00000007040d7c10 */ /* 0x000fe4000a7fe4ff */
[----:B------:R-:W-:-:S02]  /*0250*/  IADD3 R16, P5, R5, UR4, RZ ;  /* 0x0000000405107c10 */ /* 0x000fc4000ffbe0ff */
[----:B------:R-:W-:Y:S02]  /*0260*/  IADD3 R10, P4, R5, UR6, RZ ;  /* 0x00000006050a7c10 */ /* 0x000fe4000ff9e0ff */
[C---:B------:R-:W-:Y:S01]  /*0270*/  IADD3.X R17, R6.reuse, UR5, RZ, P5, !PT ;  /* 0x0000000506117c10 */ /* 0x040fe2000affe4ff */
[----:B------:R-:W-:Y:S01]  /*0280*/  ULDC.64 UR4, c[0x0][0x208] ;  /* 0x0000820000047ab9 */ /* 0x000fe20000000a00 */
[----:B------:R-:W-:Y:S01]  /*0290*/  IADD3.X R11, R6, UR7, RZ, P4, !PT ;  /* 0x00000007060b7c10 */ /* 0x000fe2000a7fe4ff */
[----:B------:R-:W2:Y:S04]  /*02a0*/  @!P0 LDG.E.U16 R27, desc[UR4][R14.64] ;  /* 0x000000040e1b8981 */ /* 0x000ea8000c1e1500 */
[----:B------:R0:W3:Y:S04]  /*02b0*/  @!P1 LDG.E.U16 R24, desc[UR4][R14.64+0x40] ;  /* 0x000040040e189981 */ /* 0x0000e8000c1e1500 */
[----:B------:R-:W4:Y:S04]  /*02c0*/  @!P0 LDG.E.U16 R20, desc[UR4][R12.64] ;  /* 0x000000040c148981 */ /* 0x000f28000c1e1500 */
        /* <DEDUP_REMOVED lines=8> */
[----:B------:R-:W-:Y:S01]  /*0350*/  CS2R R10, SRZ ;  /* 0x00000000000a7805 */ /* 0x000fe2000001ff00 */
[----:B--2---:R-:W-:Y:S02]  /*0360*/  @!P0 HADD2.F32 R19, -RZ, R27.H0_H0 ;  /* 0x2000001bff138230 */ /* 0x004fe40000004100 */
[----:B---3--:R-:W-:Y:S02]  /*0370*/  @!P1 HADD2.F32 R18, -RZ, R24.H0_H0 ;  /* 0x20000018ff129230 */ /* 0x008fe40000004100 */
[----:B----4-:R-:W-:Y:S02]  /*0380*/  @!P0 HADD2.F32 R20, -RZ, R20.H0_H0 ;  /* 0x20000014ff148230 */ /* 0x010fe40000004100 */
[----:B-----5:R-:W-:-:S02]  /*0390*/  @!P1 HADD2.F32 R23, -RZ, R23.H0_H0 ;  /* 0x20000017ff179230 */ /* 0x020fc40000004100 */
[----:B------:R-:W-:Y:S02]  /*03a0*/  @!P3 HADD2.F32 R15, -RZ, R25.H0_H0 ;  /* 0x20000019ff0fb230 */ /* 0x000fe40000004100 */
[----:B------:R-:W-:Y:S02]  /*03b0*/  @!P2 HADD2.F32 R14, -RZ, R28.H0_H0 ;  /* 0x2000001cff0ea230 */ /* 0x000fe40000004100 */
[----:B------:R-:W-:Y:S02]  /*03c0*/  @!P3 HADD2.F32 R16, -RZ, R21.H0_H0 ;  /* 0x20000015ff10b230 */ /* 0x000fe40000004100 */
[----:B------:R-:W-:Y:S02]  /*03d0*/  @!P2 HADD2.F32 R17, -RZ, R26.H0_H0 ;  /* 0x2000001aff11a230 */ /* 0x000fe40000004100 */
[----:B------:R-:W-:Y:S01]  /*03e0*/  @!P0 FMUL R12, R19, R20 ;  /* 0x00000014130c8220 */ /* 0x000fe20000400000 */
[----:B------:R-:W-:Y:S01]  /*03f0*/  @!P1 FMUL R13, R18, R23 ;  /* 0x00000017120d9220 */ /* 0x000fe20000400000 */
[----:B------:R-:W-:Y:S01]  /*0400*/  @!P3 FMUL R10, R15, R16 ;  /* 0x000000100f0ab220 */ /* 0x000fe20000400000 */
[----:B------:R-:W-:-:S02]  /*0410*/  @!P2 FMUL R11, R14, R17 ;  /* 0x000000110e0ba220 */ /* 0x000fc40000400000 */
        /* <DEDUP_REMOVED lines=32> */
[----:B------:R-:W-:Y:S01]  /*0620*/  @!P1 F2FP.F16.F32.PACK_AB R12, RZ, R12 ;  /* 0x0000000cff0c923e */ /* 0x000fe200000000ff */
[----:B---3--:R-:W-:Y:S01]  /*0630*/  @!P2 FMUL R13, R13, R2 ;  /* 0x000000020d0da220 */ /* 0x008fe20000400000 */
[----:B------:R-:W-:-:S04]  /*0640*/  IADD3 R2, P3, R7, UR6, RZ ;  /* 0x0000000607027c10 */ /* 0x000fc8000ff7e0ff */
[----:B------:R-:W-:Y:S02]  /*0650*/  @!P2 F2FP.F16.F32.PACK_AB R13, RZ, R13 ;  /* 0x0000000dff0da23e */ /* 0x000fe400000000ff */
        /* <DEDUP_REMOVED lines=10> */
[----:B------:R-:W-:-:S05]  /*0700*/  @!P1 F2FP.F16.F32.PACK_AB R10, RZ, R10 ;  /* 0x0000000aff0a923e */ /* 0x000fca00000000ff */
[----:B------:R1:W-:Y:S01]  /*0710*/  @!P1 STG.E.U16 desc[UR4][R2.64], R10 ;  /* 0x0000000a02009986 */ /* 0x0003e2000c101504 */
[----:B------:R-:W-:Y:S05]  /*0720*/  @P2 EXIT ;  /* 0x000000000000294d */ /* 0x000fea0003800000 */
[----:B------:R-:W-:Y:S01]  /*0730*/  FFMA R11, R17, -R14, R11 ;  /* 0x8000000e110b7223 */ /* 0x000fe2000000000b */
[----:B------:R-:W-:-:S03]  /*0740*/  ULDC UR6, c[0x0][0x228] ;  /* 0x00008a0000067ab9 */ /* 0x000fc60000000800 */
[----:B------:R-:W-:-:S05]  /*0750*/  FMUL R11, R11, UR6 ;  /* 0x000000060b0b7c20 */ /* 0x000fca0008400000 */
[----:B------:R-:W-:-:S05]  /*0760*/  F2FP.F16.F32.PACK_AB R11, RZ, R11 ;  /* 0x0000000bff0b723e */ /* 0x000fca00000000ff */
[----:B------:R-:W-:Y:S01]  /*0770*/  STG.E.U16 desc[UR4][R2.64+0x40], R11 ;  /* 0x0000400b02007986 */ /* 0x000fe2000c101504 */
[----:B------:R-:W-:Y:S05]  /*0780*/  EXIT ;  /* 0x000000000000794d */ /* 0x000fea0003800000 */
.L_x_6675:
        /* <DEDUP_REMOVED lines=15> */
.L_x_11359:


//--------------------- .text._ZN18transformer_engine35scaled_masked_softmax_warp_backwardI6__halfS1_fLi5EEEvPT0_PKT_S6_T1_ii --------------------------
	.section	.text._ZN18transformer_engine35scaled_masked_softmax_warp_backwardI6__halfS1_fLi5EEEvPT0_PKT_S6_T1_ii,"ax",@progbits
	.align	128
        .global         _ZN18transformer_engine35scaled_masked_softmax_warp_backwardI6__halfS1_fLi5EEEvPT0_PKT_S6_T1_ii
        .type           _ZN18transformer_engine35scaled_masked_softmax_warp_backwardI6__halfS1_fLi5EEEvPT0_PKT_S6_T1_ii,@function
        .size           _ZN18transformer_engine35scaled_masked_softmax_warp_backwardI6__halfS1_fLi5EEEvPT0_PKT_S6_T1_ii,(.L_x_11360 - _ZN18transformer_engine35scaled_masked_softmax_warp_backwardI6__halfS1_fLi5EEEvPT0_PKT_S6_T1_ii)
        .other          _ZN18transformer_engine35scaled_masked_softmax_warp_backwardI6__halfS1_fLi5EEEvPT0_PKT_S6_T1_ii,@"STO_CUDA_ENTRY STV_DEFAULT"
_ZN18transformer_engine35scaled_masked_softmax_warp_backwardI6__halfS1_fLi5EEEvPT0_PKT_S6_T1_ii:
.text._ZN18transformer_engine35scaled_masked_softmax_warp_backwardI6__halfS1_fLi5EEEvPT0_PKT_S6_T1_ii:
        /* <DEDUP_REMOVED lines=26> */
[----:B------:R-:W1:Y:S02]  /*01a0*/  @!P1 LDC.64 R12, c[0x0][0x218] ;  /* 0x00008600ff0c9b82 */ /* 0x000e640000000a00 */
[----:B------:R-:W-:Y:S02]  /*01b0*/  @!P1 IADD3.X R14, R0, R17, RZ, P2, !PT ;  /* 0x00000011000e9210 */ /* 0x000fe400017fe4ff */
[----:B------:R-:W-:Y:S02]  /*01c0*/  @!P0 SHF.L.U64.HI R16, R2, 0x1, R17 ;  /* 0x0000000102108819 */ /* 0x000fe40000010211 */
        /* <DEDUP_REMOVED lines=11> */
[----:B------:R-:W-:Y:S02]  /*0280*/  @!P0 IADD3.X R7, R16, R7, RZ, P3, !PT ;  /* 0x0000000710078210 */ /* 0x000fe40001ffe4ff */
[----:B---3--:R-:W-:-:S03]  /*0290*/  @!P1 IADD3 R10, P5, R19, R10, RZ ;  /* 0x0000000a130a9210 */ /* 0x008fc60007fbe0ff */
[----:B------:R4:W3:Y:S01]  /*02a0*/  @!P0 LDG.E.U16 R6, desc[UR4][R6.64] ;  /* 0x0000000406068981 */ /* 0x0008e2000c1e1500 */
[----:B------:R-:W-:-:S05]  /*02b0*/  @!P1 IADD3.X R11, R14, R11, RZ, P5, !PT ;  /* 0x0000000b0e0b9210 */ /* 0x000fca0002ffe4ff */
[----:B------:R-:W5:Y:S01]  /*02c0*/  @!P1 LDG.E.U16 R10, desc[UR4][R10.64] ;  /* 0x000000040a0a9981 */ /* 0x000f62000c1e1500 */
[----:B------:R-:W-:Y:S01]  /*02d0*/  HFMA2.MMA R16, -RZ, RZ, 0, 0 ;  /* 0x00000000ff107435 */ /* 0x000fe200000001ff */
[----:B------:R-:W-:Y:S01]  /*02e0*/  IMAD.MOV.U32 R14, RZ, RZ, RZ ;  /* 0x000000ffff0e7224 */ /* 0x000fe200078e00ff */
[----:B------:R-:W-:Y:S01]  /*02f0*/  MOV R21, RZ ;  /* 0x000000ff00157202 */ /* 0x000fe20000000f00 */
[----:B------:R-:W-:Y:S02]  /*0300*/  IMAD.MOV.U32 R19, RZ, RZ, RZ ;  /* 0x000000ffff137224 */ /* 0x000fe400078e00ff */
[----:B----4-:R-:W-:Y:S02]  /*0310*/  @!P0 HADD2.F32 R7, -RZ, R8.H0_H0 ;  /* 0x20000008ff078230 */ /* 0x010fe40000004100 */
[----:B--2---:R-:W-:Y:S02]  /*0320*/  @!P1 HADD2.F32 R23, -RZ, R12.H0_H0 ;  /* 0x2000000cff179230 */ /* 0x004fe40000004100 */
[----:B---3--:R-:W-:-:S02]  /*0330*/  @!P0 HADD2.F32 R16, -RZ, R6.H0_H0 ;  /* 0x20000006ff108230 */ /* 0x008fc40000004100 */
[----:B-----5:R-:W-:-:S03]  /*0340*/  @!P1 HADD2.F32 R14, -RZ, R10.H0_H0 ;  /* 0x2000000aff0e9230 */ /* 0x020fc60000004100 */
        /* <DEDUP_REMOVED lines=33> */
[----:B------:R-:W-:Y:S02]  /*0560*/  F2FP.F16.F32.PACK_AB R16, RZ, R16 ;  /* 0x00000010ff10723e */ /* 0x000fe400000000ff */
[----:B------:R-:W-:-:S05]  /*0570*/  LEA.HI.X R5, R2, UR7, R17, 0x1, P2 ;  /* 0x0000000702057c11 */ /* 0x000fca00090f0c11 */
[----:B------:R1:W-:Y:S04]  /*0580*/  STG.E.U16 desc[UR4][R4.64], R16 ;  /* 0x0000001004007986 */ /* 0x0003e8000c101504 */
.L_x_6677:
[----:B------:R-:W-:Y:S05]  /*0590*/  BSYNC B0 ;  /* 0x0000000000007941 */ /* 0x000fea0003800000 */
.L_x_6676:
        /* <DEDUP_REMOVED lines=9> */
[----:B------:R-:W-:-:S02]  /*0630*/  F2FP.F16.F32.PACK_AB R14, RZ, R14 ;  /* 0x0000000eff0e723e */ /* 0x000fc400000000ff */
[----:B------:R-:W-:-:S05]  /*0640*/  LEA.HI.X R3, R3, UR7, R0, 0x1, P0 ;  /* 0x0000000703037c11 */ /* 0x000fca00080f0c00 */
[----:B------:R-:W-:Y:S01]  /*0650*/  STG.E.U16 desc[UR4][R2.64], R14 ;  /* 0x0000000e02007986 */ /* 0x000fe2000c101504 */
[----:B------:R-:W-:Y:S05]  /*0660*/  EXIT ;  /* 0x000000000000794d */ /* 0x000fea0003800000 */
.L_x_6678:
        /* <DEDUP_REMOVED lines=9> */
.L_x_11360:


//--------------------- .text._ZN18transformer_engine35scaled_masked_softmax_warp_backwardI6__halfS1_fLi4EEEvPT0_PKT_S6_T1_ii --------------------------
	.section	.text._ZN18transformer_engine35scaled_masked_softmax_warp_backwardI6__halfS1_fLi4EEEvPT0_PKT_S6_T1_ii,"ax",@progbits
	.align	128
        .global         _ZN18transformer_engine35scaled_masked_softmax_warp_backwardI6__halfS1_fLi4EEEvPT0_PKT_S6_T1_ii
        .type           _ZN18transformer_engine35scaled_masked_softmax_warp_backwardI6__halfS1_fLi4EEEvPT0_PKT_S6_T1_ii,@function
        .size           _ZN18transformer_engine35scaled_masked_softmax_warp_backwardI6__halfS1_fLi4EEEvPT0_PKT_S6_T1_ii,(.L_x_11361 - _ZN18transformer_engine35scaled_masked_softmax_warp_backwardI6__halfS1_fLi4EEEvPT0_PKT_S6_T1_ii)
        .other          _ZN18transformer_engine35scaled_masked_softmax_warp_backwardI6__halfS1_fLi4EEEvPT0_PKT_S6_T1_ii,@"STO_CUDA_ENTRY STV_DEFAULT"
_ZN18transformer_engine35scaled_masked_softmax_warp_backwardI6__halfS1_fLi4EEEvPT0_PKT_S6_T1_ii:
.text._ZN18transformer_engine35scaled_masked_softmax_warp_backwardI6__halfS1_fLi4EEEvPT0_PKT_S6_T1_ii:
        /* <DEDUP_REMOVED lines=45> */
[----:B------:R-:W-:Y:S01]  /*02d0*/  IMAD.MOV.U32 R16, RZ, RZ, RZ ;  /* 0x000000ffff107224 */ /* 0x000fe200078e00ff */
[----:B------:R-:W-:Y:S01]  /*02e0*/  HFMA2.MMA R21, -RZ, RZ, 0, 0 ;  /* 0x00000000ff157435 */ /* 0x000fe200000001ff */
[----:B------:R-:W-:Y:S02]  /*02f0*/  IMAD.MOV.U32 R14, RZ, RZ, RZ ;  /* 0x000000ffff0e7224 */ /* 0x000fe400078e00ff */
        /* <DEDUP_REMOVED lines=37> */
.L_x_6680:
[----:B------:R-:W-:Y:S05]  /*0550*/  BSYNC B0 ;  /* 0x0000000000007941 */ /* 0x000fea0003800000 */
.L_x_6679:
        /* <DEDUP_REMOVED lines=13> */
.L_x_6681:
        /* <DEDUP_REMOVED lines=13> */
.L_x_11361:


//--------------------- .text._ZN18transformer_engine35scaled_masked_softmax_warp_backwardI6__halfS1_fLi3EEEvPT0_PKT_S6_T1_ii --------------------------
	.section	.text._ZN18transformer_engine35scaled_masked_softmax_warp_backwardI6__halfS1_fLi3EEEvPT0_PKT_S6_T1_ii,"ax",@progbits
	.align	128
        .global         _ZN18transformer_engine35scaled_masked_softmax_warp_backwardI6__halfS1_fLi3EEEvPT0_PKT_S6_T1_ii
        .type           _ZN18transformer_engine35scaled_masked_softmax_warp_backwardI6__halfS1_fLi3EEEvPT0_PKT_S6_T1_ii,@function
        .size           _ZN18transformer_engine35scaled_masked_softmax_warp_backwardI6__halfS1_fLi3EEEvPT0_PKT_S6_T1_ii,(.L_x_11362 - _ZN18transformer_engine35scaled_masked_softmax_warp_backwardI6__halfS1_fLi3EEEvPT0_PKT_S6_T1_ii)
        .other          _ZN18transformer_engine35scaled_masked_softmax_warp_backwardI6__halfS1_fLi3EEEvPT0_PKT_S6_T1_ii,@"STO_CUDA_ENTRY STV_DEFAULT"
_ZN18transformer_engine35scaled_masked_softmax_warp_backwardI6__halfS1_fLi3EEEvPT0_PKT_S6_T1_ii:
.text._ZN18transformer_engine35scaled_masked_softmax_warp_backwardI6__halfS1_fLi3EEEvPT0_PKT_S6_T1_ii:
        /* <DEDUP_REMOVED lines=81> */
.L_x_6683:
[----:B------:R-:W-:Y:S05]  /*0510*/  BSYNC B0 ;  /* 0x0000000000007941 */ /* 0x000fea0003800000 */
.L_x_6682:
        /* <DEDUP_REMOVED lines=9> */
[----:B------:R-:W-:Y:S02]  /*05b0*/  F2FP.F16.F32.PACK_AB R6, RZ, R6 ;  /* 0x00000006ff06723e */ /* 0x000fe400000000ff */
[----:B------:R-:W-:-:S05]  /*05c0*/  LEA.HI.X R3, R3, UR7, R0, 0x1, P0 ;  /* 0x0000000703037c11 */ /* 0x000fca00080f0c00 */
[----:B------:R-:W-:Y:S01]  /*05d0*/  STG.E.U16 desc[UR4][R2.64], R6 ;  /* 0x0000000602007986 */ /* 0x000fe2000c101504 */
[----:B------:R-:W-:Y:S05]  /*05e0*/  EXIT ;  /* 0x000000000000794d */ /* 0x000fea0003800000 */
.L_x_6684:
        /* <DEDUP_REMOVED lines=9> */
.L_x_11362:


//--------------------- .text._ZN18transformer_engine35scaled_masked_softmax_warp_backwardI6__halfS1_fLi2EEEvPT0_PKT_S6_T1_ii --------------------------
	.section	.text._ZN18transformer_engine35scaled_masked_softmax_warp_backwardI6__halfS1_fLi2EEEvPT0_PKT_S6_T1_ii,"ax",@progbits
	.align	128
        .global         _ZN18transformer_engine35scaled_masked_softmax_warp_backwardI6__halfS1_fLi2EEEvPT0_PKT_S6_T1_ii
        .type           _ZN18transformer_engine35scaled_masked_softmax_warp_backwardI6__halfS1_fLi2EEEvPT0_PKT_S6_T1_ii,@function
        .size           _ZN18transformer_engine35scaled_masked_softmax_warp_backwardI6__halfS1_fLi2EEEvPT0_PKT_S6_T1_ii,(.L_x_11363 - _ZN18transformer_engine35scaled_masked_softmax_warp_backwardI6__halfS1_fLi2EEEvPT0_PKT_S6_T1_ii)
        .other          _ZN18transformer_engine35scaled_masked_softmax_warp_backwardI6__halfS1_fLi2EEEvPT0_PKT_S6_T1_ii,@"STO_CUDA_ENTRY STV_DEFAULT"
_ZN18transformer_engine35scaled_masked_softmax_warp_backwardI6__halfS1_fLi2EEEvPT0_PKT_S6_T1_ii:
.text._ZN18transformer_engine35scaled_masked_softmax_warp_backwardI6__halfS1_fLi2EEEvPT0_PKT_S6_T1_ii:
        /* <DEDUP_REMOVED lines=46> */
[----:B------:R-:W-:Y:S01]  /*02e0*/  IMAD.MOV.U32 R6, RZ, RZ, RZ ;  /* 0x000000ffff067224 */ /* 0x000fe200078e00ff */
[----:B------:R-:W-:Y:S01]  /*02f0*/  HFMA2.MMA R19, -RZ, RZ, 0, 0 ;  /* 0x00000000ff137435 */ /* 0x000fe200000001ff */
[----:B----4-:R-:W-:Y:S02]  /*0300*/  @!P0 HADD2.F32 R21, -RZ, R8.H0_H0 ;  /* 0x20000008ff158230 */ /* 0x010fe40000004100 */
[----:B--2---:R-:W-:Y:S02]  /*0310*/  @!P1 HADD2.F32 R6, -RZ, R12.H0_H0 ;  /* 0x2000000cff069230 */ /* 0x004fe40000004100 */
[----:B---3--:R-:W-:Y:S02]  /*0320*/  @!P1 HADD2.F32 R23, -RZ, R14.H0_H0 ;  /* 0x2000000eff179230 */ /* 0x008fe40000004100 */
[----:B-----5:R-:W-:-:S03]  /*0330*/  @!P0 HADD2.F32 R8, -RZ, R10.H0_H0 ;  /* 0x2000000aff088230 */ /* 0x020fc60000004100 */
[----:B------:R-:W-:Y:S02]  /*0340*/  @!P1 FMUL R19, R6, R23 ;  /* 0x0000001706139220 */ /* 0x000fe40000400000 */
[----:B------:R-:W-:-:S03]  /*0350*/  @!P0 FMUL R20, R21, R8 ;  /* 0x0000000815148220 */ /* 0x000fc60000400000 */
        /* <DEDUP_REMOVED lines=11> */
[----:B01----:R-:W-:Y:S01]  /*0410*/  FADD R8, R8, R11 ;  /* 0x0000000b08087221 */ /* 0x003fe20000000000 */
        /* <DEDUP_REMOVED lines=10> */
.L_x_6686:
[----:B------:R-:W-:Y:S05]  /*04c0*/  BSYNC B0 ;  /* 0x0000000000007941 */ /* 0x000fea0003800000 */
.L_x_6685:
        /* <DEDUP_REMOVED lines=9> */
[----:B------:R-:W-:Y:S02]  /*0560*/  F2FP.F16.F32.PACK_AB R6, RZ, R6 ;  /* 0x00000006ff06723e */ /* 0x000fe400000000ff */
[----:B------:R-:W-:-:S05]  /*0570*/  LEA.HI.X R3, R4, UR7, R17, 0x1, P0 ;  /* 0x0000000704037c11 */ /* 0x000fca00080f0c11 */
[----:B------:R-:W-:Y:S01]  /*0580*/  STG.E.U16 desc[UR4][R2.64], R6 ;  /* 0x0000000602007986 */ /* 0x000fe2000c101504 */
[----:B------:R-:W-:Y:S05]  /*0590*/  EXIT ;  /* 0x000000000000794d */ /* 0x000fea0003800000 */
.L_x_6687:
        /* <DEDUP_REMOVED lines=14> */
.L_x_11363:


//--------------------- .text._ZN18transformer_engine35scaled_masked_softmax_warp_backwardI6__halfS1_fLi1EEEvPT0_PKT_S6_T1_ii --------------------------
	.section	.text._ZN18transformer_engine35scaled_masked_softmax_warp_backwardI6__halfS1_fLi1EEEvPT0_PKT_S6_T1_ii,"ax",@progbits
	.align	128
        .global         _ZN18transformer_engine35scaled_masked_softmax_warp_backwardI6__halfS1_fLi1EEEvPT0_PKT_S6_T1_ii
        .type           _ZN18transformer_engine35scaled_masked_softmax_warp_backwardI6__halfS1_fLi1EEEvPT0_PKT_S6_T1_ii,@function
        .size           _ZN18transformer_engine35scaled_masked_softmax_warp_backwardI6__halfS1_fLi1EEEvPT0_PKT_S6_T1_ii,(.L_x_11364 - _ZN18transformer_engine35scaled_masked_softmax_warp_backwardI6__halfS1_fLi1EEEvPT0_PKT_S6_T1_ii)
        .other          _ZN18transformer_engine35scaled_masked_softmax_warp_backwardI6__halfS1_fLi1EEEvPT0_PKT_S6_T1_ii,@"STO_CUDA_ENTRY STV_DEFAULT"
_ZN18transformer_engine35scaled_masked_softmax_warp_backwardI6__halfS1_fLi1EEEvPT0_PKT_S6_T1_ii:
.text._ZN18transformer_engine35scaled_masked_softmax_warp_backwardI6__halfS1_fLi1EEEvPT0_PKT_S6_T1_ii:
        /* <DEDUP_REMOVED lines=41> */
[----:B------:R-:W-:-:S03]  /*0290*/  @!P1 IMAD.X R11, R6, 0x1, R11, P3 ;  /* 0x00000001060b9824 */ /* 0x000fc600018e060b */
[----:B------:R-:W-:Y:S02]  /*02a0*/  @!P1 IADD3.X R9, R6, R9, RZ, P2, !PT ;  /* 0x0000000906099210 */ /* 0x000fe400017fe4ff */
[----:B------:R-:W3:Y:S04]  /*02b0*/  @!P1 LDG.E.U16 R10, desc[UR4][R10.64] ;  /* 0x000000040a0a9981 */ /* 0x000ee8000c1e1500 */
[----:B------:R-:W5:Y:S01]  /*02c0*/  @!P1 LDG.E.U16 R8, desc[UR4][R8.64] ;  /* 0x0000000408089981 */ /* 0x000f62000c1e1500 */
[----:B------:R-:W-:Y:S01]  /*02d0*/  IMAD.MOV.U32 R21, RZ, RZ, RZ ;  /* 0x000000ffff157224 */ /* 0x000fe200078e00ff */
[----:B------:R-:W-:Y:S01]  /*02e0*/  ISETP.GE.AND P2, PT, R19, 0x1, PT ;  /* 0x000000011300780c */ /* 0x000fe20003f46270 */
[----:B------:R-:W-:Y:S01]  /*02f0*/  IMAD.MOV.U32 R23, RZ, RZ, RZ ;  /* 0x000000ffff177224 */ /* 0x000fe200078e00ff */
[----:B------:R-:W-:Y:S01]  /*0300*/  HFMA2.MMA R16, -RZ, RZ, 0, 0 ;  /* 0x00000000ff107435 */ /* 0x000fe200000001ff */
[----:B------:R-:W-:-:S02]  /*0310*/  IMAD.MOV.U32 R6, RZ, RZ, RZ ;  /* 0x000000ffff067224 */ /* 0x000fc400078e00ff */
[----:B--2---:R-:W-:Y:S02]  /*0320*/  @!P0 HADD2.F32 R21, -RZ, R12.H0_H0 ;  /* 0x2000000cff158230 */ /* 0x004fe40000004100 */
[----:B----4-:R-:W-:-:S05]  /*0330*/  @!P0 HADD2.F32 R12, -RZ, R14.H0_H0 ;  /* 0x2000000eff0c8230 */ /* 0x010fca0000004100 */
[----:B------:R-:W-:Y:S01]  /*0340*/  @!P0 FMUL R16, R21, R12 ;  /* 0x0000000c15108220 */ /* 0x000fe20000400000 */
[----:B---3--:R-:W-:Y:S02]  /*0350*/  @!P1 HADD2.F32 R20, -RZ, R10.H0_H0 ;  /* 0x2000000aff149230 */ /* 0x008fe40000004100 */
[----:B-----5:R-:W-:-:S05]  /*0360*/  @!P1 HADD2.F32 R23, -RZ, R8.H0_H0 ;  /* 0x20000008ff179230 */ /* 0x020fca0000004100 */
        /* <DEDUP_REMOVED lines=14> */
[----:B------:R-:W-:Y:S02]  /*0450*/  F2FP.F16.F32.PACK_AB R8, RZ, R5 ;  /* 0x00000005ff08723e */ /* 0x000fe400000000ff */
[----:B------:R-:W-:-:S05]  /*0460*/  LEA.HI.X R5, R2, UR7, R17, 0x1, P2 ;  /* 0x0000000702057c11 */ /* 0x000fca00090f0c11 */
[----:B------:R3:W-:Y:S04]  /*0470*/  STG.E.U16 desc[UR4][R4.64], R8 ;  /* 0x0000000804007986 */ /* 0x0007e8000c101504 */
.L_x_6689:
[----:B------:R-:W-:Y:S05]  /*0480*/  BSYNC B0 ;  /* 0x0000000000007941 */ /* 0x000fea0003800000 */
.L_x_6688:
        /* <DEDUP_REMOVED lines=10> */
[----:B------:R-:W-:Y:S02]  /*0530*/  F2FP.F16.F32.PACK_AB R0, RZ, R3 ;  /* 0x00000003ff00723e */ /* 0x000fe400000000ff */
[----:B------:R-:W-:-:S05]  /*0540*/  LEA.HI.X R3, R7, UR7, R4, 0x1, P0 ;  /* 0x0000000707037c11 */ /* 0x000fca00080f0c04 */
[----:B------:R-:W-:Y:S01]  /*0550*/  STG.E.U16 desc[UR4][R2.64], R0 ;  /* 0x0000000002007986 */ /* 0x000fe2000c101504 */
[----:B------:R-:W-:Y:S05]  /*0560*/  EXIT ;  /* 0x000000000000794d */ /* 0x000fea0003800000 */
.L_x_6690:
        /* <DEDUP_REMOVED lines=9> */
.L_x_11364:


//--------------------- .text._ZN18transformer_engine35scaled_masked_softmax_warp_backwardI6__halfS1_fLi0EEEvPT0_PKT_S6_T1_ii --------------------------
	.section	.text._ZN18transformer_engine35scaled_masked_softmax_warp_backwardI6__halfS1_fLi0EEEvPT0_PKT_S6_T1_ii,"ax",@progbits
	.align	128
        .global         _ZN18transformer_engine35scaled_masked_softmax_warp_backwardI6__halfS1_fLi0EEEvPT0_PKT_S6_T1_ii
        .type           _ZN18transformer_engine35scaled_masked_softmax_warp_backwardI6__halfS1_fLi0EEEvPT0_PKT_S6_T1_ii,@function
        .size           _ZN18transformer_engine35scaled_masked_softmax_warp_backwardI6__halfS1_fLi0EEEvPT0_PKT_S6_T1_ii,(.L_x_11365 - _ZN18transformer_engine35scaled_masked_softmax_warp_backwardI6__halfS1_fLi0EEEvPT0_PKT_S6_T1_ii)
        .other          _ZN18transformer_engine35scaled_masked_softmax_warp_backwardI6__halfS1_fLi0EEEvPT0_PKT_S6_T1_ii,@"STO_CUDA_ENTRY STV_DEFAULT"
_ZN18transformer_engine35scaled_masked_softmax_warp_backwardI6__halfS1_fLi0EEEvPT0_PKT_S6_T1_ii:
.text._ZN18transformer_engine35scaled_masked_softmax_warp_backwardI6__halfS1_fLi0EEEvPT0_PKT_S6_T1_ii:
        /* <DEDUP_REMOVED lines=48> */
[----:B----4-:R-:W-:-:S02]  /*0300*/  @!P0 HADD2.F32 R14, -RZ, R16.H0_H0 ;  /* 0x20000010ff0e8230 */ /* 0x010fc40000004100 */
[----:B--2---:R-:W-:-:S06]  /*0310*/  @!P1 HADD2.F32 R12, -RZ, R10.H0_H0 ;  /* 0x2000000aff0c9230 */ /* 0x004fcc0000004100 */
[----:B0-----:R-:W-:Y:S05]  /*0320*/  @!P2 EXIT ;  /* 0x000000000000a94d */ /* 0x001fea0003800000 */
[----:B------:R-:W-:Y:S01]  /*0330*/  ISETP.GE.AND P2, PT, R2, R13, PT ;  /* 0x0000000d0200720c */ /* 0x000fe20003f46270 */
[----:B-----5:R-:W-:Y:S01]  /*0340*/  @!P1 HADD2.F32 R11, -RZ, R6.H0_H0 ;  /* 0x20000006ff0b9230 */ /* 0x020fe20000004100 */
[----:B------:R-:W-:Y:S01]  /*0350*/  BSSY B0, `(.L_x_6691) ;  /* 0x0000010000007945 */ /* 0x000fe20003800000 */
[----:B------:R-:W-:Y:S01]  /*0360*/  @!P0 HADD2.F32 R7, -RZ, R8.H0_H0 ;  /* 0x20000008ff078230 */ /* 0x000fe20000004100 */
        /* <DEDUP_REMOVED lines=14> */
.L_x_6692:
[----:B------:R-:W-:Y:S05]  /*0450*/  BSYNC B0 ;  /* 0x0000000000007941 */ /* 0x000fea0003800000 */
.L_x_6691:
        /* <DEDUP_REMOVED lines=13> */
.L_x_6693:
        /* <DEDUP_REMOVED lines=13> */
.L_x_11365:


//--------------------- .text._ZN18transformer_engine27scaled_softmax_warp_forwardI13__nv_bfloat16S1_fLi14EEEvPT0_PKT_T1_ii --------------------------
	.section	.text._ZN18transformer_engine27scaled_softmax_warp_forwardI13__nv_bfloat16S1_fLi14EEEvPT0_PKT_T1_ii,"ax",@progbits
	.align	128
        .global         _ZN18transformer_engine27scaled_softmax_warp_forwardI13__nv_bfloat16S1_fLi14EEEvPT0_PKT_T1_ii
        .type           _ZN18transformer_engine27scaled_softmax_warp_forwardI13__nv_bfloat16S1_fLi14EEEvPT0_PKT_T1_ii,@function
        .size           _ZN18transformer_engine27scaled_softmax_warp_forwardI13__nv_bfloat16S1_fLi14EEEvPT0_PKT_T1_ii,(.L_x_11276 - _ZN18transformer_engine27scaled_softmax_warp_forwardI13__nv_bfloat16S1_fLi14EEEvPT0_PKT_T1_ii)
        .other          _ZN18transformer_engine27scaled_softmax_warp_forwardI13__nv_bfloat16S1_fLi14EEEvPT0_PKT_T1_ii,@"STO_CUDA_ENTRY STV_DEFAULT"
_ZN18transformer_engine27scaled_softmax_warp_forwardI13__nv_bfloat16S1_fLi14EEEvPT0_PKT_T1_ii:
.text._ZN18transformer_engine27scaled_softmax_warp_forwardI13__nv_bfloat16S1_fLi14EEEvPT0_PKT_T1_ii:
[----:B------:R-:W0:Y:S08]  /*0000*/  LDC R1, c[0x0][0x28] ;  /* 0x00000a00ff017b82 */ /* 0x000e300000000800 */
[----:B------:R-:W-:Y:S01]  /*0010*/  S2UR UR4, SR_CTAID.Z ;  /* 0x00000000000479c3 */ /* 0x000fe20000002700 */
[----:B------:R-:W1:Y:S01]  /*0020*/  S2R R0, SR_TID.Y ;  /* 0x0000000000007919 */ /* 0x000e620000002200 */
[----:B------:R-:W-:Y:S01]  /*0030*/  ULDC UR5, c[0x0][0x10] ;  /* 0x0000040000057ab9 */ /* 0x000fe20000000800 */
[----:B------:R-:W-:Y:S01]  /*0040*/  ULDC UR7, c[0x0][0xc] ;  /* 0x0000030000077ab9 */ /* 0x000fe20000000800 */
[----:B0-----:R-:W-:Y:S01]  /*0050*/  IADD3 R1, R1, -0x760, RZ ;  /* 0xfffff8a001017810 */ /* 0x001fe20007ffe0ff */
[----:B------:R-:W0:Y:S03]  /*0060*/  S2R R124, SR_TID.X ;  /* 0x00000000007c7919 */ /* 0x000e260000002100 */
[----:B------:R-:W2:Y:S08]  /*0070*/  S2UR UR6, SR_CTAID.Y ;  /* 0x00000000000679c3 */ /* 0x000eb00000002600 */
[----:B------:R-:W3:Y:S08]  /*0080*/  S2UR UR8, SR_CTAID.X ;  /* 0x00000000000879c3 */ /* 0x000ef00000002500 */
[----:B------:R-:W1:Y:S08]  /*0090*/  LDC R5, c[0x0][0x4] ;  /* 0x00000100ff057b82 */ /* 0x000e700000000800 */
[----:B------:R-:W4:Y:S01]  /*00a0*/  LDC R6, c[0x0][0x228] ;  /* 0x00008a00ff067b82 */ /* 0x000f220000000800 */
[----:B--2---:R-:W-:Y:S01]  /*00b0*/  UIMAD UR4, UR4, UR5, UR6 ;  /* 0x00000005040472a4 */ /* 0x004fe2000f8e0206 */
[----:B0-----:R-:W-:-:S03]  /*00c0*/  SHF.L.U32 R124, R124, 0x2, RZ ;  /* 0x000000027c7c7819 */ /* 0x001fc600000006ff */
[----:B---3--:R-:W-:Y:S01]  /*00d0*/  UIMAD UR4, UR4, UR7, UR8 ;  /* 0x00000007040472a4 */ /* 0x008fe2000f8e0208 */
[----:B------:R-:W-:-:S05]  /*00e0*/  SHF.R.S32.HI R125, RZ, 0x1f, R124 ;  /* 0x0000001fff7d7819 */ /* 0x000fca000001147c */
[----:B-1----:R-:W-:Y:S01]  /*00f0*/  IMAD R5, R5, UR4, R0 ;  /* 0x0000000405057c24 */ /* 0x002fe2000f8e0200 */
[----:B------:R-:W-:Y:S01]  /*0100*/  ULDC UR4, c[0x0][0x224] ;  /* 0x0000890000047ab9 */ /* 0x000fe20000000800 */
[----:B------:R-:W-:-:S03]  /*0110*/  IADD3 R0, R124, 0x3f80, RZ ;  /* 0x00003f807c007810 */ /* 0x000fc60007ffe0ff */
[----:B------:R-:W-:Y:S01]  /*0120*/  IADD3 R2, -R5, UR4, RZ ;  /* 0x0000000405027c10 */ /* 0x000fe2000fffe1ff */
[----:B------:R-:W-:Y:S01]  /*0130*/  ULDC.64 UR4, c[0x0][0x218] ;  /* 0x0000860000047ab9 */ /* 0x000fe20000000a00 */
[----:B----4-:R-:W-:Y:S02]  /*0140*/  SHF.R.S32.HI R4, RZ, 0x1f, R6 ;  /* 0x0000001fff047819 */ /* 0x010fe40000011406 */
[----:B------:R-:W-:Y:S01]  /*0150*/  ISETP.GT.AND P0, PT, R2, RZ, PT ;  /* 0x000000ff0200720c */ /* 0x000fe20003f04270 */
[----:B------:R0:W-:Y:S03]  /*0160*/  STL [R1+0x714], R2 ;  /* 0x0007140201007387 */ /* 0x0001e60000100800 */
[----:B------:R-:W-:-:S04]  /*0170*/  SEL R35, R6, RZ, P0 ;  /* 0x000000ff06237207 */ /* 0x000fc80000000000 */
[----:B------:R-:W-:Y:S01]  /*0180*/  ISETP.GE.AND P3, PT, R0, R35, PT ;  /* 0x000000230000720c */ /* 0x000fe20003f66270 */
[----:B0-----:R-:W-:-:S04]  /*0190*/  IMAD.WIDE.U32 R2, R5, R6, R124 ;  /* 0x0000000605027225 */ /* 0x001fc800078e007c */
[----:B------:R-:W-:Y:S01]  /*01a0*/  IMAD R5, R5, R4, R3 ;  /* 0x0000000405057224 */ /* 0x000fe200078e0203 */
[----:B------:R-:W-:-:S04]  /*01b0*/  SHF.L.U32 R7, R2, 0x1, RZ ;  /* 0x0000000102077819 */ /* 0x000fc800000006ff */
[----:B------:R-:W-:Y:S01]  /*01c0*/  SHF.L.U64.HI R6, R2, 0x1, R5 ;  /* 0x0000000102067819 */ /* 0x000fe20000010205 */
[----:B------:R-:W-:Y:S01]  /*01d0*/  STL [R1+0x70c], R7 ;  /* 0x00070c0701007387 */ /* 0x000fe20000100800 */
[----:B------:R-:W-:Y:S01]  /*01e0*/  IADD3 R120, P0, R7, UR4, RZ ;  /* 0x0000000407787c10 */ /* 0x000fe2000ff1e0ff */
[----:B------:R-:W0:Y:S01]  /*01f0*/  @!P3 LDC R18, c[0x0][0x220] ;  /* 0x00008800ff12bb82 */ /* 0x000e220000000800 */
[----:B------:R-:W-:Y:S01]  /*0200*/  ISETP.GE.AND P4, PT, R124, R35, PT ;  /* 0x000000237c00720c */ /* 0x000fe20003f86270 */
[----:B------:R1:W-:Y:S01]  /*0210*/  STL [R1+0x710], R6 ;  /* 0x0007100601007387 */ /* 0x0003e20000100800 */
[----:B------:R-:W-:Y:S01]  /*0220*/  IADD3.X R121, R6, UR5, RZ, P0, !PT ;  /* 0x0000000506797c10 */ /* 0x000fe200087fe4ff */
[----:B------:R-:W-:-:S04]  /*0230*/  ULDC.64 UR4, c[0x0][0x208] ;  /* 0x0000820000047ab9 */ /* 0x000fc80000000a00 */
[----:B------:R-:W2:Y:S06]  /*0240*/  @!P3 LDG.E.64 R4, desc[UR4][R120.64+0x7f00] ;  /* 0x007f00047804b981 */ /* 0x000eac000c1e1b00 */
[----:B------:R-:W3:Y:S01]  /*0250*/  @!P4 LDG.E.64 R2, desc[UR4][R120.64] ;  /* 0x000000047802c981 */ /* 0x000ee2000c1e1b00 */
[----:B------:R-:W-:-:S04]  /*0260*/  IADD3 R0, R124, 0x80, RZ ;  /* 0x000000807c007810 */ /* 0x000fc80007ffe0ff */
[----:B------:R-:W-:Y:S02]  /*0270*/  ISETP.GE.AND P5, PT, R0, R35, PT ;  /* 0x000000230000720c */ /* 0x000fe40003fa6270 */
[----:B------:R-:W-:-:S04]  /*0280*/  IADD3 R0, R124, 0x100, RZ ;  /* 0x000001007c007810 */ /* 0x000fc80007ffe0ff */
[----:B------:R-:W-:-:S07]  /*0290*/  ISETP.GE.AND P6, PT, R0, R35, PT ;  /* 0x000000230000720c */ /* 0x000fce0003fc6270 */
[----:B-1----:R-:W4:Y:S06]  /*02a0*/  @!P5 LDG.E.64 R6, desc[UR4][R120.64+0x100] ;  /* 0x000100047806d981 */ /* 0x002f2c000c1e1b00 */
[----:B------:R-:W4:Y:S01]  /*02b0*/  @!P6 LDG.E.64 R8, desc[UR4][R120.64+0x200] ;  /* 0x000200047808e981 */ /* 0x000f22000c1e1b00 */
[----:B------:R-:W-:Y:S01]  /*02c0*/  IADD3 R0, R124, 0x180, RZ ;  /* 0x000001807c007810 */ /* 0x000fe20007ffe0ff */
[----:B------:R-:W1:Y:S03]  /*02d0*/  @!P6 LDC R19, c[0x0][0x220] ;  /* 0x00008800ff13eb82 */ /* 0x000e660000000800 */
[----:B------:R-:W-:-:S02]  /*02e0*/  ISETP.GE.AND P0, PT, R0, R35, PT ;  /* 0x000000230000720c */ /* 0x000fc40003f06270 */
[----:B------:R-:W-:-:S04]  /*02f0*/  IADD3 R0, R124, 0x200, RZ ;  /* 0x000002007c007810 */ /* 0x000fc80007ffe0ff */
[----:B------:R-:W-:-:S07]  /*0300*/  ISETP.GE.AND P1, PT, R0, R35, PT ;  /* 0x000000230000720c */ /* 0x000fce0003f26270 */
[----:B------:R-:W4:Y:S06]  /*0310*/  @!P0 LDG.E.64 R10, desc[UR4][R120.64+0x300] ;  /* 0x00030004780a8981 */ /* 0x000f2c000c1e1b00 */
[----:B------:R-:W4:Y:S01]  /*0320*/  @!P1 LDG.E.64 R12, desc[UR4][R120.64+0x400] ;  /* 0x00040004780c9981 */ /* 0x000f22000c1e1b00 */
[----:B------:R-:W-:-:S04]  /*0330*/  IADD3 R0, R124, 0x280, RZ ;  /* 0x000002807c007810 */ /* 0x000fc80007ffe0ff */
[----:B------:R-:W-:-:S13]  /*0340*/  ISETP.GE.AND P2, PT, R0, R35, PT ;  /* 0x000000230000720c */ /* 0x000fda0003f46270 */
[----:B------:R-:W4:Y:S01]  /*0350*/  @!P2 LDG.E.64 R14, desc[UR4][R120.64+0x500] ;  /* 0x00050004780ea981 */ /* 0x000f22000c1e1b00 */
        /* <DEDUP_REMOVED lines=23> */
[----:B--2---:R-:W-:-:S02]  /*04d0*/  @!P3 PRMT R0, R4, 0x7632, R0 ;  /* 0x000076320400b816 */ /* 0x004fc40000000000 */
[C---:B------:R-:W-:Y:S02]  /*04e0*/  @!P3 PRMT R16, R5.reuse, 0x7632, R16 ;  /* 0x000076320510b816 */ /* 0x040fe40000000010 */
[----:B------:R-:W-:Y:S02]  /*04f0*/  @!P3 SHF.L.U32 R17, R5, 0x10, RZ ;  /* 0x000000100511b819 */ /* 0x000fe400000006ff */
[----:B------:R-:W-:Y:S02]  /*0500*/  @!P3 SHF.L.U32 R4, R4, 0x10, RZ ;  /* 0x000000100404b819 */ /* 0x000fe400000006ff */
[----:B------:R-:W-:Y:S01]  /*0510*/  @!P3 SHF.L.U32 R5, R0, 0x10, RZ ;  /* 0x000000100005b819 */ /* 0x000fe200000006ff */
[-C--:B0-----:R-:W-:Y:S01]  /*0520*/  @!P3 FMUL R182, R17, R18.reuse ;  /* 0x0000001211b6b220 */ /* 0x081fe20000400000 */
[----:B------:R-:W-:Y:S01]  /*0530*/  @!P3 SHF.L.U32 R16, R16, 0x10, RZ ;  /* 0x000000101010b819 */ /* 0x000fe200000006ff */
[-C--:B------:R-:W-:Y:S01]  /*0540*/  @!P3 FMUL R184, R4, R18.reuse ;  /* 0x0000001204b8b220 */ /* 0x080fe20000400000 */
[----:B------:R-:W-:Y:S01]  /*0550*/  IADD3 R0, R124, 0x300, RZ ;  /* 0x000003007c007810 */ /* 0x000fe20007ffe0ff */
[----:B------:R-:W-:-:S02]  /*0560*/  @!P3 FMUL R183, R5, R18 ;  /* 0x0000001205b7b220 */ /* 0x000fc40000400000 */
[----:B------:R-:W-:Y:S01]  /*0570*/  @!P3 FMUL R181, R16, R18 ;  /* 0x0000001210b5b220 */ /* 0x000fe20000400000 */
[----:B------:R-:W-:Y:S01]  /*0580*/  ISETP.GE.AND P3, PT, R0, R35, PT ;  /* 0x000000230000720c */ /* 0x000fe20003f66270 */
[----:B------:R-:W0:Y:S01]  /*0590*/  @!P4 LDC R5, c[0x0][0x220] ;  /* 0x00008800ff05cb82 */ /* 0x000e220000000800 */
[----:B---3--:R-:W-:Y:S01]  /*05a0*/  @!P4 PRMT R4, R3, 0x7632, R4 ;  /* 0x000076320304c816 */ /* 0x008fe20000000004 */
[----:B------:R-:W-:Y:S10]  /*05b0*/  STL [R1+0x6fc], R184 ;  /* 0x0006fcb801007387 */ /* 0x000ff40000100800 */
[----:B------:R-:W2:Y:S01]  /*05c0*/  @!P3 LDG.E.64 R16, desc[UR4][R120.64+0x600] ;  /* 0x000600047810b981 */ /* 0x000ea2000c1e1b00 */
[----:B------:R-:W-:-:S02]  /*05d0*/  @!P4 PRMT R0, R2, 0x7632, R0 ;  /* 0x000076320200c816 */ /* 0x000fc40000000000 */
[----:B------:R-:W-:Y:S01]  /*05e0*/  @!P4 SHF.L.U32 R2, R2, 0x10, RZ ;  /* 0x000000100202c819 */ /* 0x000fe200000006ff */
[----:B------:R-:W-:Y:S01]  /*05f0*/  STL [R1+0x724], R184 ;  /* 0x000724b801007387 */ /* 0x000fe20000100800 */
[----:B------:R-:W-:Y:S02]  /*0600*/  @!P4 SHF.L.U32 R3, R3, 0x10, RZ ;  /* 0x000000100303c819 */ /* 0x000fe400000006ff */
[----:B------:R-:W-:Y:S01]  /*0610*/  @!P4 SHF.L.U32 R0, R0, 0x10, RZ ;  /* 0x000000100000c819 */ /* 0x000fe200000006ff */
[----:B------:R-:W-:Y:S01]  /*0620*/  STL [R1+0x704], R182 ;  /* 0x000704b601007387 */ /* 0x000fe20000100800 */
[----:B------:R-:W-:Y:S01]  /*0630*/  @!P4 SHF.L.U32 R4, R4, 0x10, RZ ;  /* 0x000000100404c819 */ /* 0x000fe200000006ff */
[-C--:B0-----:R-:W-:Y:S01]  /*0640*/  @!P4 FMUL R117, R2, R5.reuse ;  /* 0x000000050275c220 */ /* 0x081fe20000400000 */
[----:B------:R-:W-:Y:S01]  /*0650*/  IADD3 R2, R124, 0x380, RZ ;  /* 0x000003807c027810 */ /* 0x000fe20007ffe0ff */
[-C--:B------:R-:W-:Y:S01]  /*0660*/  @!P4 FMUL R165, R3, R5.reuse ;  /* 0x0000000503a5c220 */ /* 0x080fe20000400000 */
[-C--:B------:R-:W-:Y:S01]  /*0670*/  @!P4 FMUL R167, R0, R5.reuse ;  /* 0x0000000500a7c220 */ /* 0x080fe20000400000 */
[----:B------:R-:W-:Y:S01]  /*0680*/  @!P4 FMUL R166, R4, R5 ;  /* 0x0000000504a6c220 */ /* 0x000fe20000400000 */
[----:B------:R-:W-:Y:S01]  /*0690*/  ISETP.GE.AND P4, PT, R2, R35, PT ;  /* 0x000000230200720c */ /* 0x000fe20003f86270 */
[----:B------:R-:W0:Y:S01]  /*06a0*/  @!P5 LDC R3, c[0x0][0x220] ;  /* 0x00008800ff03db82 */ /* 0x000e220000000800 */
[----:B------:R-:W-:Y:S01]  /*06b0*/  MOV R64, 0xff800000 ;  /* 0xff80000000407802 */ /* 0x000fe20000000f00 */
[----:B------:R-:W-:Y:S01]  /*06c0*/  STL [R1+0x728], R182 ;  /* 0x000728b601007387 */ /* 0x000fe20000100800 */
[----:B----4-:R-:W-:-:S09]  /*06d0*/  @!P5 SHF.L.U32 R0, R6, 0x10, RZ ;  /* 0x000000100600d819 */ /* 0x010fd200000006ff */
[----:B------:R-:W3:Y:S01]  /*06e0*/  @!P4 LDG.E.64 R4, desc[UR4][R120.64+0x700] ;  /* 0x000700047804c981 */ /* 0x000ee2000c1e1b00 */
[C---:B------:R-:W-:Y:S02]  /*06f0*/  @!P5 SHF.L.U32 R2, R7.reuse, 0x10, RZ ;  /* 0x000000100702d819 */ /* 0x040fe400000006ff */
[----:B------:R-:W-:Y:S01]  /*0700*/  @!P5 PRMT R6, R6, 0x7632, R6 ;  /* 0x000076320606d816 */ /* 0x000fe20000000006 */
[----:B------:R-:W-:Y:S01]  /*0710*/  STL [R1+0x700], R183 ;  /* 0x000700b701007387 */ /* 0x000fe20000100800 */
[----:B------:R-:W-:Y:S02]  /*0720*/  @!P5 PRMT R7, R7, 0x7632, R7 ;  /* 0x000076320707d816 */ /* 0x000fe40000000007 */
[----:B------:R-:W-:Y:S01]  /*0730*/  @!P5 SHF.L.U32 R6, R6, 0x10, RZ ;  /* 0x000000100606d819 */ /* 0x000fe200000006ff */
[----:B------:R-:W-:Y:S01]  /*0740*/  STL [R1+0x72c], R183 ;  /* 0x00072cb701007387 */ /* 0x000fe20000100800 */
[-C--:B0-----:R-:W-:Y:S01]  /*0750*/  @!P5 FMUL R49, R0, R3.reuse ;  /* 0x000000030031d220 */ /* 0x081fe20000400000 */
[----:B------:R-:W-:Y:S01]  /*0760*/  @!P6 SHF.L.U32 R0, R8, 0x10, RZ ;  /* 0x000000100800e819 */ /* 0x000fe200000006ff */
[----:B------:R-:W-:Y:S01]  /*0770*/  @!P5 FMUL R51, R2, R3 ;  /* 0x000000030233d220 */ /* 0x000fe20000400000 */
[----:B------:R-:W-:-:S02]  /*0780*/  @!P5 SHF.L.U32 R7, R7, 0x10, RZ ;  /* 0x000000100707d819 */ /* 0x000fc400000006ff */
[----:B------:R-:W-:Y:S01]  /*0790*/  IADD3 R2, R124, 0x400, RZ ;  /* 0x000004007c027810 */ /* 0x000fe20007ffe0ff */
[----:B-1----:R-:W-:Y:S01]  /*07a0*/  @!P6 FMUL R53, R0, R19 ;  /* 0x000000130035e220 */ /* 0x002fe20000400000 */
[----:B------:R-:W-:Y:S02]  /*07b0*/  @!P6 PRMT R8, R8, 0x7632, R8 ;  /* 0x000076320808e816 */ /* 0x000fe40000000008 */
[----:B------:R-:W-:Y:S01]  /*07c0*/  @!P6 PRMT R0, R9, 0x7632, R0 ;  /* 0x000076320900e816 */ /* 0x000fe20000000000 */
[-C--:B------:R-:W-:Y:S01]  /*07d0*/  @!P5 FMUL R50, R6, R3.reuse ;  /* 0x000000030632d220 */ /* 0x080fe20000400000 */
[----:B------:R-:W-:Y:S01]  /*07e0*/  @!P5 FMUL R52, R7, R3 ;  /* 0x000000030734d220 */ /* 0x000fe20000400000 */
[----:B------:R-:W-:Y:S01]  /*07f0*/  ISETP.GE.AND P5, PT, R2, R35, PT ;  /* 0x000000230200720c */ /* 0x000fe20003fa6270 */
[----:B------:R-:W0:Y:S01]  /*0800*/  @!P0 LDC R3, c[0x0][0x220] ;  /* 0x00008800ff038b82 */ /* 0x000e220000000800 */
[----:B------:R-:W-:Y:S02]  /*0810*/  @!P6 SHF.L.U32 R9, R9, 0x10, RZ ;  /* 0x000000100909e819 */ /* 0x000fe400000006ff */
[----:B------:R-:W-:-:S02]  /*0820*/  @!P6 SHF.L.U32 R8, R8, 0x10, RZ ;  /* 0x000000100808e819 */ /* 0x000fc400000006ff */
[----:B------:R-:W-:Y:S02]  /*0830*/  @!P6 SHF.L.U32 R0, R0, 0x10, RZ ;  /* 0x000000100000e819 */ /* 0x000fe400000006ff */
[----:B------:R-:W-:Y:S01]  /*0840*/  IADD3 R2, R124, 0x480, RZ ;  /* 0x000004807c027810 */ /* 0x000fe20007ffe0ff */
[-C--:B------:R-:W-:Y:S01]  /*0850*/  @!P6 FMUL R55, R9, R19.reuse ;  /* 0x000000130937e220 */ /* 0x080fe20000400000 */
[-C--:B------:R-:W-:Y:S01]  /*0860*/  @!P6 FMUL R54, R8, R19.reuse ;  /* 0x000000130836e220 */ /* 0x080fe20000400000 */
[----:B------:R-:W-:Y:S01]  /*0870*/  @!P6 FMUL R56, R0, R19 ;  /* 0x000000130038e220 */ /* 0x000fe20000400000 */
[----:B------:R-:W-:Y:S01]  /*0880*/  ISETP.GE.AND P6, PT, R2, R35, PT ;  /* 0x000000230200720c */ /* 0x000fe20003fc6270 */
[----:B------:R-:W1:Y:S01]  /*0890*/  @!P1 LDC R9, c[0x0][0x220] ;  /* 0x00008800ff099b82 */ /* 0x000e620000000800 */
[----:B------:R-:W4:Y:S01]  /*08a0*/  @!P5 LDG.E.64 R6, desc[UR4][R120.64+0x800] ;  /* 0x000800047806d981 */ /* 0x000f22000c1e1b00 */
[----:B------:R-:W-:Y:S02]  /*08b0*/  @!P0 SHF.L.U32 R0, R10, 0x10, RZ ;  /* 0x000000100a008819 */ /* 0x000fe400000006ff */
[----:B------:R-:W-:-:S02]  /*08c0*/  @!P0 SHF.L.U32 R2, R11, 0x10, RZ ;  /* 0x000000100b028819 */ /* 0x000fc400000006ff */
[----:B------:R-:W-:-:S06]  /*08d0*/  @!P0 PRMT R10, R10, 0x7632, R10 ;  /* 0x000076320a0a8816 */ /* 0x000fcc000000000a */
[----:B------:R-:W4:Y:S01]  /*08e0*/  @!P6 LDG.E.64 R18, desc[UR4][R120.64+0x900] ;  /* 0x000900047812e981 */ /* 0x000f22000c1e1b00 */
[-C--:B0-----:R-:W-:Y:S01]  /*08f0*/  @!P0 FMUL R57, R0, R3.reuse ;  /* 0x0000000300398220 */ /* 0x081fe20000400000 */
[----:B------:R-:W-:Y:S02]  /*0900*/  @!P0 PRMT R11, R11, 0x7632, R11 ;  /* 0x000076320b0b8816 */ /* 0x000fe4000000000b */
[----:B------:R-:W-:Y:S01]  /*0910*/  @!P1 SHF.L.U32 R0, R12, 0x10, RZ ;  /* 0x000000100c009819 */ /* 0x000fe200000006ff */
[----:B------:R-:W-:Y:S01]  /*0920*/  @!P0 FMUL R59, R2, R3 ;  /* 0x00000003023b8220 */ /* 0x000fe20000400000 */
[----:B------:R-:W-:Y:S02]  /*0930*/  @!P0 SHF.L.U32 R10, R10, 0x10, RZ ;  /* 0x000000100a0a8819 */ /* 0x000fe400000006ff */
[----:B------:R-:W-:Y:S02]  /*0940*/  @!P0 SHF.L.U32 R11, R11, 0x10, RZ ;  /* 0x000000100b0b8819 */ /* 0x000fe400000006ff */
[----:B------:R-:W-:Y:S01]  /*0950*/  IADD3 R2, R124, 0x500, RZ ;  /* 0x000005007c027810 */ /* 0x000fe20007ffe0ff */
[----:B-1----:R-:W-:Y:S01]  /*0960*/  @!P1 FMUL R61, R0, R9 ;  /* 0x00000009003d9220 */ /* 0x002fe20000400000 */
[----:B------:R-:W-:-:S02]  /*0970*/  @!P1 PRMT R12, R12, 0x7632, R12 ;  /* 0x000076320c0c9816 */ /* 0x000fc4000000000c */
[----:B------:R-:W-:Y:S01]  /*0980*/  @!P1 PRMT R0, R13, 0x7632, R0 ;  /* 0x000076320d009816 */ /* 0x000fe20000000000 */
[-C--:B------:R-:W-:Y:S01]  /*0990*/  @!P0 FMUL R58, R10, R3.reuse ;  /* 0x000000030a3a8220 */ /* 0x080fe20000400000 */
[----:B------:R-:W-:Y:S01]  /*09a0*/  @!P0 FMUL R60, R11, R3 ;  /* 0x000000030b3c8220 */ /* 0x000fe20000400000 */
[----:B------:R-:W-:Y:S01]  /*09b0*/  ISETP.GE.AND P0, PT, R2, R35, PT ;  /* 0x000000230200720c */ /* 0x000fe20003f06270 */
[----:B------:R-:W0:Y:S01]  /*09c0*/  @!P2 LDC R3, c[0x0][0x220] ;  /* 0x00008800ff03ab82 */ /* 0x000e220000000800 */
[----:B------:R-:W-:Y:S02]  /*09d0*/  @!P1 SHF.L.U32 R13, R13, 0x10, RZ ;  /* 0x000000100d0d9819 */ /* 0x000fe400000006ff */
[----:B------:R-:W-:Y:S02]  /*09e0*/  @!P1 SHF.L.U32 R12, R12, 0x10, RZ ;  /* 0x000000100c0c9819 */ /* 0x000fe400000006ff */
[----:B------:R-:W-:Y:S02]  /*09f0*/  @!P1 SHF.L.U32 R0, R0, 0x10, RZ ;  /* 0x0000001000009819 */ /* 0x000fe400000006ff */
[----:B------:R-:W-:Y:S01]  /*0a00*/  IADD3 R2, R124, 0x580, RZ ;  /* 0x000005807c027810 */ /* 0x000fe20007ffe0ff */
[-C--:B------:R-:W-:Y:S01]  /*0a10*/  @!P1 FMUL R63, R13, R9.reuse ;  /* 0x000000090d3f9220 */ /* 0x080fe20000400000 */
[-C--:B------:R-:W-:Y:S01]  /*0a20*/  @!P1 FMUL R62, R12, R9.reuse ;  /* 0x000000090c3e9220 */ /* 0x080fe20000400000 */
[----:B------:R-:W-:Y:S01]  /*0a30*/  @!P1 FMUL R64, R0, R9 ;  /* 0x0000000900409220 */ /* 0x000fe20000400000 */
[----:B------:R-:W-:Y:S01]  /*0a40*/  ISETP.GE.AND P1, PT, R2, R35, PT ;  /* 0x000000230200720c */ /* 0x000fe20003f26270 */
[----:B------:R-:W4:-:S12]  /*0a50*/  @!P0 LDG.E.64 R20, desc[UR4][R120.64+0xa00] ;  /* 0x000a000478148981 */ /* 0x000f18000c1e1b00 */
[----:B------:R-:W4:Y:S01]  /*0a60*/  @!P1 LDG.E.64 R22, desc[UR4][R120.64+0xb00] ;  /* 0x000b000478169981 */ /* 0x000f22000c1e1b00 */
[C---:B------:R-:W-:Y:S02]  /*0a70*/  @!P2 PRMT R0, R14.reuse, 0x7632, R0 ;  /* 0x000076320e00a816 */ /* 0x040fe40000000000 */
[C---:B------:R-:W-:Y:S02]  /*0a80*/  @!P2 PRMT R2, R15.reuse, 0x7632, R2 ;  /* 0x000076320f02a816 */ /* 0x040fe40000000002 */
[----:B------:R-:W-:Y:S02]  /*0a90*/  @!P2 SHF.L.U32 R14, R14, 0x10, RZ ;  /* 0x000000100e0ea819 */ /* 0x000fe400000006ff */
[----:B------:R-:W-:Y:S02]  /*0aa0*/  @!P2 SHF.L.U32 R15, R15, 0x10, RZ ;  /* 0x000000100f0fa819 */ /* 0x000fe400000006ff */
[----:B------:R-:W-:Y:S02]  /*0ab0*/  @!P2 SHF.L.U32 R0, R0, 0x10, RZ ;  /* 0x000000100000a819 */ /* 0x000fe400000006ff */
[----:B------:R-:W-:-:S02]  /*0ac0*/  @!P2 SHF.L.U32 R2, R2, 0x10, RZ ;  /* 0x000000100202a819 */ /* 0x000fc400000006ff */
[----:B------:R-:W-:Y:S02]  /*0ad0*/  IADD3 R8, R124, 0x600, RZ ;  /* 0x000006007c087810 */ /* 0x000fe40007ffe0ff */
[----:B------:R-:W-:Y:S01]  /*0ae0*/  MOV R66, 0xff800000 ;  /* 0xff80000000427802 */ /* 0x000fe20000000f00 */
[-C--:B0-----:R-:W-:Y:S01]  /*0af0*/  @!P2 FMUL R66, R0, R3.reuse ;  /* 0x000000030042a220 */ /* 0x081fe20000400000 */
[----:B------:R-:W-:Y:S01]  /*0b00*/  MOV R65, 0xff800000 ;  /* 0xff80000000417802 */ /* 0x000fe20000000f00 */
[-C--:B------:R-:W-:Y:S01]  /*0b10*/  @!P2 FMUL R65, R14, R3.reuse ;  /* 0x000000030e41a220 */ /* 0x080fe20000400000 */
[----:B------:R-:W-:Y:S01]  /*0b20*/  MOV R67, 0xff800000 ;  /* 0xff80000000437802 */ /* 0x000fe20000000f00 */
[-C--:B------:R-:W-:Y:S01]  /*0b30*/  @!P2 FMUL R67, R15, R3.reuse ;  /* 0x000000030f43a220 */ /* 0x080fe20000400000 */
[----:B------:R-:W-:Y:S01]  /*0b40*/  MOV R68, 0xff800000 ;  /* 0xff80000000447802 */ /* 0x000fe20000000f00 */
[----:B------:R-:W-:Y:S01]  /*0b50*/  @!P2 FMUL R68, R2, R3 ;  /* 0x000000030244a220 */ /* 0x000fe20000400000 */
[----:B------:R-:W-:Y:S01]  /*0b60*/  ISETP.GE.AND P2, PT, R8, R35, PT ;  /* 0x000000230800720c */ /* 0x000fe20003f46270 */
[----:B------:R-:W0:-:S12]  /*0b70*/  @!P3 LDC R3, c[0x0][0x220] ;  /* 0x00008800ff03bb82 */ /* 0x000e180000000800 */
[----:B------:R-:W4:Y:S01]  /*0b80*/  @!P2 LDG.E.64 R24, desc[UR4][R120.64+0xc00] ;  /* 0x000c00047818a981 */ /* 0x000f22000c1e1b00 */
[----:B------:R-:W-:Y:S02]  /*0b90*/  IADD3 R8, R124, 0x680, RZ ;  /* 0x000006807c087810 */ /* 0x000fe40007ffe0ff */
        /* <DEDUP_REMOVED lines=8> */
[C---:B--2---:R-:W-:Y:S02]  /*0c20*/  @!P3 PRMT R0, R16.reuse, 0x7632, R0 ;  /* 0x000076321000b816 */ /* 0x044fe40000000000 */
[----:B------:R-:W-:Y:S02]  /*0c30*/  @!P3 PRMT R2, R17, 0x7632, R2 ;  /* 0x000076321102b816 */ /* 0x000fe40000000002 */
[----:B------:R-:W-:-:S02]  /*0c40*/  @!P3 SHF.L.U32 R16, R16, 0x10, RZ ;  /* 0x000000101010b819 */ /* 0x000fc400000006ff */
[----:B------:R-:W-:Y:S02]  /*0c50*/  @!P3 SHF.L.U32 R17, R17, 0x10, RZ ;  /* 0x000000101111b819 */ /* 0x000fe400000006ff */
[----:B------:R-:W-:Y:S02]  /*0c60*/  @!P3 SHF.L.U32 R0, R0, 0x10, RZ ;  /* 0x000000100000b819 */ /* 0x000fe400000006ff */
[----:B------:R-:W-:Y:S01]  /*0c70*/  @!P3 SHF.L.U32 R2, R2, 0x10, RZ ;  /* 0x000000100202b819 */ /* 0x000fe200000006ff */
[-C--:B0-----:R-:W-:Y:S01]  /*0c80*/  @!P3 FMUL R69, R16, R3.reuse ;  /* 0x000000031045b220 */ /* 0x081fe20000400000 */
[-C--:B------:R-:W-:Y:S01]  /*0c90*/  @!P3 FMUL R71, R17, R3.reuse ;  /* 0x000000031147b220 */ /* 0x080fe20000400000 */
[-C--:B------:R-:W-:Y:S02]  /*0ca0*/  @!P3 FMUL R70, R0, R3.reuse ;  /* 0x000000030046b220 */ /* 0x080fe40000400000 */
[----:B------:R-:W-:Y:S01]  /*0cb0*/  @!P3 FMUL R72, R2, R3 ;  /* 0x000000030248b220 */ /* 0x000fe20000400000 */
[----:B------:R-:W-:Y:S01]  /*0cc0*/  ISETP.GE.AND P3, PT, R8, R35, PT ;  /* 0x000000230800720c */ /* 0x000fe20003f66270 */
[----:B------:R-:W0:-:S12]  /*0cd0*/  @!P4 LDC R3, c[0x0][0x220] ;  /* 0x00008800ff03cb82 */ /* 0x000e180000000800 */
[----:B------:R-:W2:Y:S01]  /*0ce0*/  @!P3 LDG.E.64 R8, desc[UR4][R120.64+0xd00] ;  /* 0x000d00047808b981 */ /* 0x000ea2000c1e1b00 */
[C---:B---3--:R-:W-:Y:S01]  /*0cf0*/  @!P4 PRMT R0, R4.reuse, 0x7632, R0 ;  /* 0x000076320400c816 */ /* 0x048fe20000000000 */
[----:B------:R-:W1:Y:S01]  /*0d00*/  @!P3 LDC R17, c[0x0][0x220] ;  /* 0x00008800ff11bb82 */ /* 0x000e620000000800 */
[----:B------:R-:W-:Y:S02]  /*0d10*/  @!P4 SHF.L.U32 R4, R4, 0x10, RZ ;  /* 0x000000100404c819 */ /* 0x000fe400000006ff */
[C---:B------:R-:W-:Y:S02]  /*0d20*/  @!P4 PRMT R2, R5.reuse, 0x7632, R2 ;  /* 0x000076320502c816 */ /* 0x040fe40000000002 */
[----:B------:R-:W-:Y:S02]  /*0d30*/  @!P4 SHF.L.U32 R5, R5, 0x10, RZ ;  /* 0x000000100505c819 */ /* 0x000fe400000006ff */
[----:B------:R-:W-:Y:S02]  /*0d40*/  @!P4 SHF.L.U32 R0, R0, 0x10, RZ ;  /* 0x000000100000c819 */ /* 0x000fe400000006ff */
[----:B------:R-:W-:Y:S01]  /*0d50*/  @!P4 SHF.L.U32 R2, R2, 0x10, RZ ;  /* 0x000000100202c819 */ /* 0x000fe200000006ff */
[-C--:B0-----:R-:W-:Y:S01]  /*0d60*/  @!P4 FMUL R73, R4, R3.reuse ;  /* 0x000000030449c220 */ /* 0x081fe20000400000 */
[----:B------:R-:W-:Y:S01]  /*0d70*/  IADD3 R4, R124, 0x700, RZ ;  /* 0x000007007c047810 */ /* 0x000fe20007ffe0ff */
[-C--:B------:R-:W-:Y:S01]  /*0d80*/  @!P4 FMUL R75, R5, R3.reuse ;  /* 0x00000003054bc220 */ /* 0x080fe20000400000 */
[-C--:B------:R-:W-:Y:S01]  /*0d90*/  @!P4 FMUL R74, R0, R3.reuse ;  /* 0x00000003004ac220 */ /* 0x080fe20000400000 */
[----:B------:R-:W-:Y:S01]  /*0da0*/  @!P4 FMUL R76, R2, R3 ;  /* 0x00000003024cc220 */ /* 0x000fe20000400000 */
[----:B------:R-:W-:Y:S01]  /*0db0*/  ISETP.GE.AND P4, PT, R4, R35, PT ;  /* 0x000000230400720c */ /* 0x000fe20003f86270 */
[----:B------:R-:W0:Y:S08]  /*0dc0*/  @!P5 LDC R3, c[0x0][0x220] ;  /* 0x00008800ff03db82 */ /* 0x000e300000000800 */
[----:B------:R-:W3:Y:S04]  /*0dd0*/  @!P6 LDC R5, c[0x0][0x220] ;  /* 0x00008800ff05eb82 */ /* 0x000ee80000000800 */
[----:B------:R-:W2:Y:S01]  /*0de0*/  @!P4 LDG.E.64 R10, desc[UR4][R120.64+0xe00] ;  /* 0x000e0004780ac981 */ /* 0x000ea2000c1e1b00 */
[----:B------:R-:W-:-:S02]  /*0df0*/  MOV R77, 0xff800000 ;  /* 0xff800000004d7802 */ /* 0x000fc40000000f00 */
[C---:B----4-:R-:W-:Y:S02]  /*0e00*/  @!P5 SHF.L.U32 R0, R6.reuse, 0x10, RZ ;  /* 0x000000100600d819 */ /* 0x050fe400000006ff */
[C---:B------:R-:W-:Y:S02]  /*0e10*/  @!P5 SHF.L.U32 R2, R7.reuse, 0x10, RZ ;  /* 0x000000100702d819 */ /* 0x040fe400000006ff */
[----:B------:R-:W-:Y:S01]  /*0e20*/  @!P5 PRMT R6, R6, 0x7632, R6 ;  /* 0x000076320606d816 */ /* 0x000fe20000000006 */
[-C--:B0-----:R-:W-:Y:S01]  /*0e30*/  @!P5 FMUL R77, R0, R3.reuse ;  /* 0x00000003004dd220 */ /* 0x081fe20000400000 */
[----:B------:R-:W-:Y:S02]  /*0e40*/  @!P5 PRMT R7, R7, 0x7632, R7 ;  /* 0x000076320707d816 */ /* 0x000fe40000000007 */
[----:B------:R-:W-:Y:S02]  /*0e50*/  MOV R79, 0xff800000 ;  /* 0xff800000004f7802 */ /* 0x000fe40000000f00 */
[----:B------:R-:W-:Y:S01]  /*0e60*/  @!P6 SHF.L.U32 R0, R18, 0x10, RZ ;  /* 0x000000101200e819 */ /* 0x000fe200000006ff */
[----:B------:R-:W-:Y:S01]  /*0e70*/  @!P5 FMUL R79, R2, R3 ;  /* 0x00000003024fd220 */ /* 0x000fe20000400000 */
[----:B------:R-:W-:-:S02]  /*0e80*/  @!P5 SHF.L.U32 R6, R6, 0x10, RZ ;  /* 0x000000100606d819 */ /* 0x000fc400000006ff */
[----:B------:R-:W-:Y:S02]  /*0e90*/  @!P5 SHF.L.U32 R7, R7, 0x10, RZ ;  /* 0x000000100707d819 */ /* 0x000fe400000006ff */
[----:B------:R-:W-:Y:S01]  /*0ea0*/  MOV R81, 0xff800000 ;  /* 0xff80000000517802 */ /* 0x000fe20000000f00 */
[----:B---3--:R-:W-:Y:S01]  /*0eb0*/  @!P6 FMUL R81, R0, R5 ;  /* 0x000000050051e220 */ /* 0x008fe20000400000 */
[----:B------:R-:W-:Y:S02]  /*0ec0*/  IADD3 R2, R124, 0x780, RZ ;  /* 0x000007807c027810 */ /* 0x000fe40007ffe0ff */
[----:B------:R-:W-:Y:S02]  /*0ed0*/  @!P6 PRMT R18, R18, 0x7632, R18 ;  /* 0x000076321212e816 */ /* 0x000fe40000000012 */
[----:B------:R-:W-:Y:S02]  /*0ee0*/  @!P6 PRMT R0, R19, 0x7632, R0 ;  /* 0x000076321300e816 */ /* 0x000fe40000000000 */
[----:B------:R-:W-:Y:S01]  /*0ef0*/  MOV R78, 0xff800000 ;  /* 0xff800000004e7802 */ /* 0x000fe20000000f00 */
[-C--:B------:R-:W-:Y:S01]  /*0f00*/  @!P5 FMUL R78, R6, R3.reuse ;  /* 0x00000003064ed220 */ /* 0x080fe20000400000 */
[----:B------:R-:W-:Y:S01]  /*0f10*/  MOV R80, 0xff800000 ;  /* 0xff80000000507802 */ /* 0x000fe20000000f00 */
[----:B------:R-:W-:Y:S01]  /*0f20*/  @!P5 FMUL R80, R7, R3 ;  /* 0x000000030750d220 */ /* 0x000fe20000400000 */
[----:B------:R-:W-:Y:S01]  /*0f30*/  ISETP.GE.AND P5, PT, R2, R35, PT ;  /* 0x000000230200720c */ /* 0x000fe20003fa6270 */
[----:B------:R-:W0:Y:S01]  /*0f40*/  @!P0 LDC R3, c[0x0][0x220] ;  /* 0x00008800ff038b82 */ /* 0x000e220000000800 */
[----:B------:R-:W-:-:S02]  /*0f50*/  @!P6 SHF.L.U32 R19, R19, 0x10, RZ ;  /* 0x000000101313e819 */ /* 0x000fc400000006ff */
[----:B------:R-:W-:Y:S02]  /*0f60*/  @!P6 SHF.L.U32 R18, R18, 0x10, RZ ;  /* 0x000000101212e819 */ /* 0x000fe400000006ff */
[----:B------:R-:W-:Y:S02]  /*0f70*/  @!P6 SHF.L.U32 R0, R0, 0x10, RZ ;  /* 0x000000100000e819 */ /* 0x000fe400000006ff */
[----:B------:R-:W-:Y:S02]  /*0f80*/  IADD3 R2, R124, 0x800, RZ ;  /* 0x000008007c027810 */ /* 0x000fe40007ffe0ff */
[----:B------:R-:W-:Y:S01]  /*0f90*/  MOV R83, 0xff800000 ;  /* 0xff80000000537802 */ /* 0x000fe20000000f00 */
[-C--:B------:R-:W-:Y:S01]  /*0fa0*/  @!P6 FMUL R83, R19, R5.reuse ;  /* 0x000000051353e220 */ /* 0x080fe20000400000 */
[----:B------:R-:W-:Y:S01]  /*0fb0*/  MOV R82, 0xff800000 ;  /* 0xff80000000527802 */ /* 0x000fe20000000f00 */
[-C--:B------:R-:W-:Y:S01]  /*0fc0*/  @!P6 FMUL R82, R18, R5.reuse ;  /* 0x000000051252e220 */ /* 0x080fe20000400000 */
[----:B------:R-:W-:Y:S01]  /*0fd0*/  MOV R84, 0xff800000 ;  /* 0xff80000000547802 */ /* 0x000fe20000000f00 */
[----:B------:R-:W-:Y:S01]  /*0fe0*/  @!P6 FMUL R84, R0, R5 ;  /* 0x000000050054e220 */ /* 0x000fe20000400000 */
[----:B------:R-:W-:Y:S01]  /*0ff0*/  ISETP.GE.AND P6, PT, R2, R35, PT ;  /* 0x000000230200720c */ /* 0x000fe20003fc6270 */
[----:B------:R-:W3:Y:S01]  /*1000*/  @!P1 LDC R5, c[0x0][0x220] ;  /* 0x00008800ff059b82 */ /* 0x000ee20000000800 */
[----:B------:R-:W4:Y:S01]  /*1010*/  @!P5 LDG.E.64 R14, desc[UR4][R120.64+0xf00] ;  /* 0x000f0004780ed981 */ /* 0x000f22000c1e1b00 */
[----:B------:R-:W-:-:S02]  /*1020*/  @!P0 SHF.L.U32 R0, R20, 0x10, RZ ;  /* 0x0000001014008819 */ /* 0x000fc400000006ff */
[C---:B------:R-:W-:Y:S02]  /*1030*/  @!P0 SHF.L.U32 R2, R21.reuse, 0x10, RZ ;  /* 0x0000001015028819 */ /* 0x040fe400000006ff */
[----:B------:R-:W-:Y:S02]  /*1040*/  @!P0 PRMT R20, R20, 0x7632, R20 ;  /* 0x0000763214148816 */ /* 0x000fe40000000014 */
[----:B------:R-:W-:-:S04]  /*1050*/  @!P0 PRMT R21, R21, 0x7632, R21 ;  /* 0x0000763215158816 */ /* 0x000fc80000000015 */
[----:B------:R-:W4:Y:S01]  /*1060*/  @!P6 LDG.E.64 R12, desc[UR4][R120.64+0x1000] ;  /* 0x00100004780ce981 */ /* 0x000f22000c1e1b00 */
[----:B------:R-:W-:Y:S01]  /*1070*/  MOV R85, 0xff800000 ;  /* 0xff80000000557802 */ /* 0x000fe20000000f00 */
[-C--:B0-----:R-:W-:Y:S01]  /*1080*/  @!P0 FMUL R85, R0, R3.reuse ;  /* 0x0000000300558220 */ /* 0x081fe20000400000 */
[----:B------:R-:W-:Y:S01]  /*1090*/  MOV R87, 0xff800000 ;  /* 0xff80000000577802 */ /* 0x000fe20000000f00 */
[----:B------:R-:W-:Y:S01]  /*10a0*/  @!P0 FMUL R87, R2, R3 ;  /* 0x0000000302578220 */ /* 0x000fe20000400000 */
[----:B------:R-:W-:Y:S01]  /*10b0*/  @!P0 SHF.L.U32 R20, R20, 0x10, RZ ;  /* 0x0000001014148819 */ /* 0x000fe200000006ff */
[----:B------:R-:W0:Y:S01]  /*10c0*/  @!P6 LDC R19, c[0x0][0x220] ;  /* 0x00008800ff13eb82 */ /* 0x000e220000000800 */
[----:B------:R-:W-:Y:S02]  /*10d0*/  @!P0 SHF.L.U32 R21, R21, 0x10, RZ ;  /* 0x0000001015158819 */ /* 0x000fe400000006ff */
[----:B------:R-:W-:Y:S02]  /*10e0*/  IADD3 R2, R124, 0x880, RZ ;  /* 0x000008807c027810 */ /* 0x000fe40007ffe0ff */
[----:B------:R-:W-:-:S02]  /*10f0*/  @!P1 SHF.L.U32 R0, R22, 0x10, RZ ;  /* 0x0000001016009819 */ /* 0x000fc400000006ff */
[----:B------:R-:W-:Y:S01]  /*1100*/  MOV R86, 0xff800000 ;  /* 0xff80000000567802 */ /* 0x000fe20000000f00 */
[-C--:B------:R-:W-:Y:S01]  /*1110*/  @!P0 FMUL R86, R20, R3.reuse ;  /* 0x0000000314568220 */ /* 0x080fe20000400000 */
[----:B------:R-:W-:Y:S01]  /*1120*/  MOV R88, 0xff800000 ;  /* 0xff80000000587802 */ /* 0x000fe20000000f00 */
[----:B------:R-:W-:Y:S01]  /*1130*/  @!P0 FMUL R88, R21, R3 ;  /* 0x0000000315588220 */ /* 0x000fe20000400000 */
[----:B------:R-:W-:Y:S01]  /*1140*/  MOV R89, 0xff800000 ;  /* 0xff80000000597802 */ /* 0x000fe20000000f00 */
[----:B---3--:R-:W-:Y:S01]  /*1150*/  @!P1 FMUL R89, R0, R5 ;  /* 0x0000000500599220 */ /* 0x008fe20000400000 */
[----:B------:R-:W-:Y:S02]  /*1160*/  ISETP.GE.AND P0, PT, R2, R35, PT ;  /* 0x000000230200720c */ /* 0x000fe40003f06270 */
[----:B------:R-:W-:Y:S02]  /*1170*/  @!P1 PRMT R22, R22, 0x7632, R22 ;  /* 0x0000763216169816 */ /* 0x000fe40000000016 */
[----:B------:R-:W-:-:S02]  /*1180*/  @!P1 PRMT R0, R23, 0x7632, R0 ;  /* 0x0000763217009816 */ /* 0x000fc40000000000 */
[----:B------:R-:W-:Y:S02]  /*1190*/  @!P1 SHF.L.U32 R23, R23, 0x10, RZ ;  /* 0x0000001017179819 */ /* 0x000fe400000006ff */
[----:B------:R-:W-:Y:S02]  /*11a0*/  @!P1 SHF.L.U32 R22, R22, 0x10, RZ ;  /* 0x0000001016169819 */ /* 0x000fe400000006ff */
[----:B------:R-:W-:Y:S02]  /*11b0*/  @!P1 SHF.L.U32 R0, R0, 0x10, RZ ;  /* 0x0000001000009819 */ /* 0x000fe400000006ff */
[----:B------:R-:W-:Y:S01]  /*11c0*/  IADD3 R2, R124, 0x900, RZ ;  /* 0x000009007c027810 */ /* 0x000fe20007ffe0ff */
[----:B------:R-:W3:Y:S01]  /*11d0*/  @!P0 LDG.E.64 R6, desc[UR4][R120.64+0x1100] ;  /* 0x0011000478068981 */ /* 0x000ee2000c1e1b00 */
[----:B------:R-:W-:Y:S01]  /*11e0*/  MOV R91, 0xff800000 ;  /* 0xff800000005b7802 */ /* 0x000fe20000000f00 */
[-C--:B------:R-:W-:Y:S01]  /*11f0*/  @!P1 FMUL R91, R23, R5.reuse ;  /* 0x00000005175b9220 */ /* 0x080fe20000400000 */
[----:B------:R-:W-:Y:S01]  /*1200*/  MOV R90, 0xff800000 ;  /* 0xff800000005a7802 */ /* 0x000fe20000000f00 */
[-C--:B------:R-:W-:Y:S01]  /*1210*/  @!P1 FMUL R90, R22, R5.reuse ;  /* 0x00000005165a9220 */ /* 0x080fe20000400000 */
[----:B------:R-:W-:Y:S01]  /*1220*/  MOV R92, 0xff800000 ;  /* 0xff800000005c7802 */ /* 0x000fe20000000f00 */
[----:B------:R-:W-:Y:S01]  /*1230*/  @!P1 FMUL R92, R0, R5 ;  /* 0x00000005005c9220 */ /* 0x000fe20000400000 */
[----:B------:R-:W-:Y:S01]  /*1240*/  ISETP.GE.AND P1, PT, R2, R35, PT ;  /* 0x000000230200720c */ /* 0x000fe20003f26270 */
[----:B------:R-:W1:-:S12]  /*1250*/  @!P2 LDC R5, c[0x0][0x220] ;  /* 0x00008800ff05ab82 */ /* 0x000e580000000800 */
[----:B------:R-:W3:Y:S01]  /*1260*/  @!P1 LDG.E.64 R2, desc[UR4][R120.64+0x1200] ;  /* 0x0012000478029981 */ /* 0x000ee2000c1e1b00 */
[C---:B------:R-:W-:Y:S01]  /*1270*/  @!P2 PRMT R0, R24.reuse, 0x7632, R0 ;  /* 0x000076321800a816 */ /* 0x040fe20000000000 */
[----:B------:R-:W3:Y:S01]  /*1280*/  @!P1 LDC R21, c[0x0][0x220] ;  /* 0x00008800ff159b82 */ /* 0x000ee20000000800 */
[C---:B------:R-:W-:Y:S02]  /*1290*/  @!P2 PRMT R4, R25.reuse, 0x7632, R4 ;  /* 0x000076321904a816 */ /* 0x040fe40000000004 */
[----:B------:R-:W-:Y:S02]  /*12a0*/  @!P2 SHF.L.U32 R24, R24, 0x10, RZ ;  /* 0x000000101818a819 */ /* 0x000fe400000006ff */
[----:B------:R-:W-:Y:S02]  /*12b0*/  @!P2 SHF.L.U32 R25, R25, 0x10, RZ ;  /* 0x000000101919a819 */ /* 0x000fe400000006ff */
[----:B------:R-:W-:Y:S02]  /*12c0*/  @!P2 SHF.L.U32 R0, R0, 0x10, RZ ;  /* 0x000000100000a819 */ /* 0x000fe400000006ff */
[----:B------:R-:W-:-:S02]  /*12d0*/  @!P2 SHF.L.U32 R4, R4, 0x10, RZ ;  /* 0x000000100404a819 */ /* 0x000fc400000006ff */
[----:B------:R-:W-:Y:S02]  /*12e0*/  IADD3 R16, R124, 0x980, RZ ;  /* 0x000009807c107810 */ /* 0x000fe40007ffe0ff */
[----:B------:R-:W-:Y:S01]  /*12f0*/  MOV R94, 0xff800000 ;  /* 0xff800000005e7802 */ /* 0x000fe20000000f00 */
[-C--:B-1----:R-:W-:Y:S01]  /*1300*/  @!P2 FMUL R94, R0, R5.reuse ;  /* 0x00000005005ea220 */ /* 0x082fe20000400000 */
[----:B------:R-:W-:Y:S01]  /*1310*/  MOV R93, 0xff800000 ;  /* 0xff800000005d7802 */ /* 0x000fe20000000f00 */
[-C--:B------:R-:W-:Y:S01]  /*1320*/  @!P2 FMUL R93, R24, R5.reuse ;  /* 0x00000005185da220 */ /* 0x080fe20000400000 */
[----:B------:R-:W-:Y:S01]  /*1330*/  MOV R95, 0xff800000 ;  /* 0xff800000005f7802 */ /* 0x000fe20000000f00 */
[-C--:B------:R-:W-:Y:S01]  /*1340*/  @!P2 FMUL R95, R25, R5.reuse ;  /* 0x00000005195fa220 */ /* 0x080fe20000400000 */
[----:B------:R-:W-:Y:S01]  /*1350*/  MOV R96, 0xff800000 ;  /* 0xff80000000607802 */ /* 0x000fe20000000f00 */
[----:B------:R-:W-:Y:S01]  /*1360*/  @!P2 FMUL R96, R4, R5 ;  /* 0x000000050460a220 */ /* 0x000fe20000400000 */
[----:B------:R-:W-:-:S13]  /*1370*/  ISETP.GE.AND P2, PT, R16, R35, PT ;  /* 0x000000231000720c */ /* 0x000fda0003f46270 */
[----:B------:R-:W3:Y:S01]  /*1380*/  @!P2 LDG.E.64 R4, desc[UR4][R120.64+0x1300] ;  /* 0x001300047804a981 */ /* 0x000ee2000c1e1b00 */
        /* <DEDUP_REMOVED lines=8> */
[C---:B--2---:R-:W-:Y:S02]  /*1410*/  @!P3 PRMT R0, R8.reuse, 0x7632, R0 ;  /* 0x000076320800b816 */ /* 0x044fe40000000000 */
[----:B------:R-:W-:Y:S02]  /*1420*/  @!P3 SHF.L.U32 R8, R8, 0x10, RZ ;  /* 0x000000100808b819 */ /* 0x000fe400000006ff */
[C---:B------:R-:W-:Y:S02]  /*1430*/  @!P3 PRMT R16, R9.reuse, 0x7632, R16 ;  /* 0x000076320910b816 */ /* 0x040fe40000000010 */
[----:B------:R-:W-:Y:S01]  /*1440*/  @!P3 SHF.L.U32 R9, R9, 0x10, RZ ;  /* 0x000000100909b819 */ /* 0x000fe200000006ff */
[----:B------:R-:W-:Y:S01]  /*1450*/  @!P3 FMUL R97, R8, R17 ;  /* 0x000000110861b220 */ /* 0x000fe20000400000 */
[----:B------:R-:W-:-:S02]  /*1460*/  @!P3 SHF.L.U32 R0, R0, 0x10, RZ ;  /* 0x000000100000b819 */ /* 0x000fc400000006ff */
[----:B------:R-:W-:Y:S02]  /*1470*/  @!P3 SHF.L.U32 R16, R16, 0x10, RZ ;  /* 0x000000101010b819 */ /* 0x000fe400000006ff */
[----:B------:R-:W-:Y:S01]  /*1480*/  IADD3 R8, R124, 0xa00, RZ ;  /* 0x00000a007c087810 */ /* 0x000fe20007ffe0ff */
[-C--:B------:R-:W-:Y:S01]  /*1490*/  @!P3 FMUL R99, R9, R17.reuse ;  /* 0x000000110963b220 */ /* 0x080fe20000400000 */
[-C--:B------:R-:W-:Y:S01]  /*14a0*/  @!P3 FMUL R98, R0, R17.reuse ;  /* 0x000000110062b220 */ /* 0x080fe20000400000 */
[----:B------:R-:W-:Y:S01]  /*14b0*/  @!P3 FMUL R100, R16, R17 ;  /* 0x000000111064b220 */ /* 0x000fe20000400000 */
[----:B------:R-:W-:Y:S01]  /*14c0*/  ISETP.GE.AND P3, PT, R8, R35, PT ;  /* 0x000000230800720c */ /* 0x000fe20003f66270 */
[----:B------:R-:W1:-:S12]  /*14d0*/  @!P4 LDC R17, c[0x0][0x220] ;  /* 0x00008800ff11cb82 */ /* 0x000e580000000800 */
[----:B------:R-:W2:Y:S01]  /*14e0*/  @!P3 LDG.E.64 R8, desc[UR4][R120.64+0x1400] ;  /* 0x001400047808b981 */ /* 0x000ea2000c1e1b00 */
[C---:B------:R-:W-:Y:S02]  /*14f0*/  @!P4 PRMT R0, R10.reuse, 0x7632, R0 ;  /* 0x000076320a00c816 */ /* 0x040fe40000000000 */
[----:B------:R-:W-:Y:S02]  /*1500*/  @!P4 SHF.L.U32 R10, R10, 0x10, RZ ;  /* 0x000000100a0ac819 */ /* 0x000fe400000006ff */
[C---:B------:R-:W-:Y:S02]  /*1510*/  @!P4 PRMT R16, R11.reuse, 0x7632, R16 ;  /* 0x000076320b10c816 */ /* 0x040fe40000000010 */
[----:B------:R-:W-:Y:S02]  /*1520*/  @!P4 SHF.L.U32 R11, R11, 0x10, RZ ;  /* 0x000000100b0bc819 */ /* 0x000fe400000006ff */
[----:B------:R-:W-:Y:S02]  /*1530*/  @!P4 SHF.L.U32 R0, R0, 0x10, RZ ;  /* 0x000000100000c819 */ /* 0x000fe400000006ff */
[----:B------:R-:W-:Y:S01]  /*1540*/  @!P4 SHF.L.U32 R16, R16, 0x10, RZ ;  /* 0x000000101010c819 */ /* 0x000fe200000006ff */
[-C--:B-1----:R-:W-:Y:S01]  /*1550*/  @!P4 FMUL R101, R10, R17.reuse ;  /* 0x000000110a65c220 */ /* 0x082fe20000400000 */
[----:B------:R-:W-:Y:S01]  /*1560*/  IADD3 R10, R124, 0xa80, RZ ;  /* 0x00000a807c0a7810 */ /* 0x000fe20007ffe0ff */
[-C--:B------:R-:W-:Y:S01]  /*1570*/  @!P4 FMUL R103, R11, R17.reuse ;  /* 0x000000110b67c220 */ /* 0x080fe20000400000 */
[-C--:B------:R-:W-:Y:S01]  /*1580*/  @!P4 FMUL R102, R0, R17.reuse ;  /* 0x000000110066c220 */ /* 0x080fe20000400000 */
[----:B------:R-:W-:Y:S01]  /*1590*/  @!P4 FMUL R104, R16, R17 ;  /* 0x000000111068c220 */ /* 0x000fe20000400000 */
[----:B------:R-:W-:Y:S01]  /*15a0*/  ISETP.GE.AND P4, PT, R10, R35, PT ;  /* 0x000000230a00720c */ /* 0x000fe20003f86270 */
[----:B------:R-:W1:-:S12]  /*15b0*/  @!P5 LDC R17, c[0x0][0x220] ;  /* 0x00008800ff11db82 */ /* 0x000e580000000800 */
[----:B------:R-:W2:Y:S01]  /*15c0*/  @!P4 LDG.E.64 R10, desc[UR4][R120.64+0x1500] ;  /* 0x00150004780ac981 */ /* 0x000ea2000c1e1b00 */
[----:B------:R-:W-:Y:S02]  /*15d0*/  MOV R105, 0xff800000 ;  /* 0xff80000000697802 */ /* 0x000fe40000000f00 */
[----:B------:R-:W-:Y:S02]  /*15e0*/  MOV R107, 0xff800000 ;  /* 0xff800000006b7802 */ /* 0x000fe40000000f00 */
[----:B------:R-:W-:Y:S02]  /*15f0*/  MOV R106, 0xff800000 ;  /* 0xff800000006a7802 */ /* 0x000fe40000000f00 */
[----:B------:R-:W-:Y:S02]  /*1600*/  MOV R108, 0xff800000 ;  /* 0xff800000006c7802 */ /* 0x000fe40000000f00 */
[----:B------:R-:W-:Y:S02]  /*1610*/  MOV R109, 0xff800000 ;  /* 0xff800000006d7802 */ /* 0x000fe40000000f00 */
[----:B----4-:R-:W-:-:S02]  /*1620*/  @!P5 SHF.L.U32 R0, R14, 0x10, RZ ;  /* 0x000000100e00d819 */ /* 0x010fc400000006ff */
[C---:B------:R-:W-:Y:S02]  /*1630*/  @!P5 SHF.L.U32 R16, R15.reuse, 0x10, RZ ;  /* 0x000000100f10d819 */ /* 0x040fe400000006ff */
[----:B------:R-:W-:Y:S02]  /*1640*/  @!P5 PRMT R14, R14, 0x7632, R14 ;  /* 0x000076320e0ed816 */ /* 0x000fe4000000000e */
[----:B------:R-:W-:Y:S01]  /*1650*/  @!P5 PRMT R15, R15, 0x7632, R15 ;  /* 0x000076320f0fd816 */ /* 0x000fe2000000000f */
[-C--:B-1----:R-:W-:Y:S01]  /*1660*/  @!P5 FMUL R105, R0, R17.reuse ;  /* 0x000000110069d220 */ /* 0x082fe20000400000 */
[----:B------:R-:W-:Y:S02]  /*1670*/  @!P5 SHF.L.U32 R14, R14, 0x10, RZ ;  /* 0x000000100e0ed819 */ /* 0x000fe400000006ff */
[----:B------:R-:W-:Y:S02]  /*1680*/  @!P5 SHF.L.U32 R15, R15, 0x10, RZ ;  /* 0x000000100f0fd819 */ /* 0x000fe400000006ff */
[----:B------:R-:W-:Y:S01]  /*1690*/  @!P6 SHF.L.U32 R0, R12, 0x10, RZ ;  /* 0x000000100c00e819 */ /* 0x000fe200000006ff */
[-C--:B------:R-:W-:Y:S01]  /*16a0*/  @!P5 FMUL R107, R16, R17.reuse ;  /* 0x00000011106bd220 */ /* 0x080fe20000400000 */
[-C--:B------:R-:W-:Y:S01]  /*16b0*/  @!P5 FMUL R106, R14, R17.reuse ;  /* 0x000000110e6ad220 */ /* 0x080fe20000400000 */
[----:B------:R-:W-:-:S02]  /*16c0*/  @!P5 FMUL R108, R15, R17 ;  /* 0x000000110f6cd220 */ /* 0x000fc40000400000 */
[----:B------:R-:W1:Y:S01]  /*16d0*/  @!P0 LDC R17, c[0x0][0x220] ;  /* 0x00008800ff118b82 */ /* 0x000e620000000800 */
[----:B0-----:R-:W-:Y:S01]  /*16e0*/  @!P6 FMUL R109, R0, R19 ;  /* 0x00000013006de220 */ /* 0x001fe20000400000 */
[----:B------:R-:W-:Y:S02]  /*16f0*/  IADD3 R16, R124, 0xb00, RZ ;  /* 0x00000b007c107810 */ /* 0x000fe40007ffe0ff */
[----:B------:R-:W-:Y:S02]  /*1700*/  @!P6 PRMT R12, R12, 0x7632, R12 ;  /* 0x000076320c0ce816 */ /* 0x000fe4000000000c */
[C---:B------:R-:W-:Y:S02]  /*1710*/  @!P6 PRMT R0, R13.reuse, 0x7632, R0 ;  /* 0x000076320d00e816 */ /* 0x040fe40000000000 */
[----:B------:R-:W-:Y:S02]  /*1720*/  ISETP.GE.AND P5, PT, R16, R35, PT ;  /* 0x000000231000720c */ /* 0x000fe40003fa6270 */
        /* <DEDUP_REMOVED lines=11> */
[----:B------:R-:W4:Y:S01]  /*17e0*/  @!P5 LDG.E.64 R12, desc[UR4][R120.64+0x1600] ;  /* 0x00160004780cd981 */ /* 0x000f22000c1e1b00 */
[----:B---3--:R-:W-:-:S02]  /*17f0*/  @!P0 SHF.L.U32 R14, R7, 0x10, RZ ;  /* 0x00000010070e8819 */ /* 0x008fc400000006ff */
[----:B------:R-:W-:Y:S02]  /*1800*/  MOV R115, 0xff800000 ;  /* 0xff80000000737802 */ /* 0x000fe40000000f00 */
[----:B------:R-:W-:Y:S01]  /*1810*/  @!P0 SHF.L.U32 R0, R6, 0x10, RZ ;  /* 0x0000001006008819 */ /* 0x000fe200000006ff */
[----:B-1----:R-:W-:Y:S01]  /*1820*/  @!P0 FMUL R115, R14, R17 ;  /* 0x000000110e738220 */ /* 0x002fe20000400000 */
[----:B------:R-:W-:-:S05]  /*1830*/  MOV R113, 0xff800000 ;  /* 0xff80000000717802 */ /* 0x000fca0000000f00 */
[----:B------:R-:W3:Y:S01]  /*1840*/  @!P6 LDG.E.64 R14, desc[UR4][R120.64+0x1700] ;  /* 0x00170004780ee981 */ /* 0x000ee2000c1e1b00 */
[----:B------:R-:W-:Y:S01]  /*1850*/  @!P0 FMUL R113, R0, R17 ;  /* 0x0000001100718220 */ /* 0x000fe20000400000 */
[----:B------:R-:W-:Y:S02]  /*1860*/  @!P0 PRMT R6, R6, 0x7632, R6 ;  /* 0x0000763206068816 */ /* 0x000fe40000000006 */
[----:B------:R-:W-:Y:S02]  /*1870*/  @!P0 PRMT R7, R7, 0x7632, R7 ;  /* 0x0000763207078816 */ /* 0x000fe40000000007 */
[----:B------:R-:W-:Y:S02]  /*1880*/  @!P0 SHF.L.U32 R6, R6, 0x10, RZ ;  /* 0x0000001006068819 */ /* 0x000fe400000006ff */
[----:B------:R-:W-:Y:S02]  /*1890*/  @!P1 SHF.L.U32 R0, R2, 0x10, RZ ;  /* 0x0000001002009819 */ /* 0x000fe400000006ff */
[----:B------:R-:W-:-:S02]  /*18a0*/  @!P0 SHF.L.U32 R7, R7, 0x10, RZ ;  /* 0x0000001007078819 */ /* 0x000fc400000006ff */
[----:B------:R-:W-:Y:S01]  /*18b0*/  MOV R119, 0xff800000 ;  /* 0xff80000000777802 */ /* 0x000fe20000000f00 */
[----:B------:R-:W-:Y:S01]  /*18c0*/  @!P1 FMUL R119, R0, R21 ;  /* 0x0000001500779220 */ /* 0x000fe20000400000 */
[----:B------:R-:W-:Y:S02]  /*18d0*/  IADD3 R16, R124, 0xc00, RZ ;  /* 0x00000c007c107810 */ /* 0x000fe40007ffe0ff */
[----:B------:R-:W-:Y:S02]  /*18e0*/  @!P1 PRMT R2, R2, 0x7632, R2 ;  /* 0x0000763202029816 */ /* 0x000fe40000000002 */
[----:B------:R-:W-:Y:S02]  /*18f0*/  @!P1 PRMT R0, R3, 0x7632, R0 ;  /* 0x0000763203009816 */ /* 0x000fe40000000000 */
[----:B------:R-:W-:Y:S01]  /*1900*/  MOV R114, 0xff800000 ;  /* 0xff80000000727802 */ /* 0x000fe20000000f00 */
[-C--:B------:R-:W-:Y:S01]  /*1910*/  @!P0 FMUL R114, R6, R17.reuse ;  /* 0x0000001106728220 */ /* 0x080fe20000400000 */
[----:B------:R-:W-:Y:S01]  /*1920*/  MOV R116, 0xff800000 ;  /* 0xff80000000747802 */ /* 0x000fe20000000f00 */
[----:B------:R-:W-:Y:S01]  /*1930*/  @!P0 FMUL R116, R7, R17 ;  /* 0x0000001107748220 */ /* 0x000fe20000400000 */
[----:B------:R-:W-:-:S02]  /*1940*/  ISETP.GE.AND P0, PT, R16, R35, PT ;  /* 0x000000231000720c */ /* 0x000fc40003f06270 */
[----:B------:R-:W-:Y:S02]  /*1950*/  @!P1 SHF.L.U32 R3, R3, 0x10, RZ ;  /* 0x0000001003039819 */ /* 0x000fe400000006ff */
        /* <DEDUP_REMOVED lines=10> */
[----:B------:R-:W3:Y:S01]  /*1a00*/  @!P0 LDG.E.64 R18, desc[UR4][R120.64+0x1800] ;  /* 0x0018000478128981 */ /* 0x000ee2000c1e1b00 */
[----:B------:R-:W0:Y:S11]  /*1a10*/  @!P2 LDC R3, c[0x0][0x220] ;  /* 0x00008800ff03ab82 */ /* 0x000e360000000800 */
[----:B------:R-:W3:Y:S01]  /*1a20*/  @!P1 LDG.E.64 R16, desc[UR4][R120.64+0x1900] ;  /* 0x0019000478109981 */ /* 0x000ee2000c1e1b00 */
[C---:B------:R-:W-:Y:S01]  /*1a30*/  @!P2 PRMT R0, R4.reuse, 0x7632, R0 ;  /* 0x000076320400a816 */ /* 0x040fe20000000000 */
[----:B------:R-:W1:Y:S01]  /*1a40*/  @!P1 LDC R21, c[0x0][0x220] ;  /* 0x00008800ff159b82 */ /* 0x000e620000000800 */
[----:B------:R-:W-:-:S02]  /*1a50*/  @!P2 SHF.L.U32 R4, R4, 0x10, RZ ;  /* 0x000000100404a819 */ /* 0x000fc400000006ff */
[C---:B------:R-:W-:Y:S02]  /*1a60*/  @!P2 PRMT R2, R5.reuse, 0x7632, R2 ;  /* 0x000076320502a816 */ /* 0x040fe40000000002 */
[----:B------:R-:W-:Y:S02]  /*1a70*/  @!P2 SHF.L.U32 R5, R5, 0x10, RZ ;  /* 0x000000100505a819 */ /* 0x000fe400000006ff */
[----:B------:R-:W-:Y:S02]  /*1a80*/  MOV R141, 0xff800000 ;  /* 0xff800000008d7802 */ /* 0x000fe40000000f00 */
[----:B------:R-:W-:Y:S02]  /*1a90*/  @!P2 SHF.L.U32 R0, R0, 0x10, RZ ;  /* 0x000000100000a819 */ /* 0x000fe400000006ff */
[----:B------:R-:W-:Y:S01]  /*1aa0*/  @!P2 SHF.L.U32 R2, R2, 0x10, RZ ;  /* 0x000000100202a819 */ /* 0x000fe200000006ff */
[----:B0-----:R-:W-:Y:S01]  /*1ab0*/  @!P2 FMUL R141, R4, R3 ;  /* 0x00000003048da220 */ /* 0x001fe20000400000 */
[----:B------:R-:W-:-:S02]  /*1ac0*/  IADD3 R4, R124, 0xd00, RZ ;  /* 0x00000d007c047810 */ /* 0x000fc40007ffe0ff */
        /* <DEDUP_REMOVED lines=8> */
[----:B------:R-:W3:Y:S01]  /*1b50*/  @!P2 LDG.E.64 R6, desc[UR4][R120.64+0x1a00] ;  /* 0x001a00047806a981 */ /* 0x000ee2000c1e1b00 */
        /* <DEDUP_REMOVED lines=20> */
[----:B------:R-:W0:Y:S01]  /*1ca0*/  @!P4 LDC R3, c[0x0][0x220] ;  /* 0x00008800ff03cb82 */ /* 0x000e220000000800 */
[----:B------:R-:W-:-:S07]  /*1cb0*/  IADD3 R8, R124, 0xe00, RZ ;  /* 0x00000e007c087810 */ /* 0x000fce0007ffe0ff */
[----:B------:R-:W2:Y:S04]  /*1cc0*/  @!P5 LDC R9, c[0x0][0x220] ;  /* 0x00008800ff09db82 */ /* 0x000ea80000000800 */
[----:B------:R-:W3:Y:S01]  /*1cd0*/  @!P3 LDG.E.64 R4, desc[UR4][R120.64+0x1b00] ;  /* 0x001b00047804b981 */ /* 0x000ee2000c1e1b00 */
[C---:B------:R-:W-:Y:S02]  /*1ce0*/  @!P4 PRMT R0, R10.reuse, 0x7632, R0 ;  /* 0x000076320a00c816 */ /* 0x040fe40000000000 */
[C---:B------:R-:W-:Y:S02]  /*1cf0*/  @!P4 PRMT R2, R11.reuse, 0x7632, R2 ;  /* 0x000076320b02c816 */ /* 0x040fe40000000002 */
[----:B------:R-:W-:Y:S02]  /*1d00*/  @!P4 SHF.L.U32 R10, R10, 0x10, RZ ;  /* 0x000000100a0ac819 */ /* 0x000fe400000006ff */
[----:B------:R-:W-:-:S02]  /*1d10*/  @!P4 SHF.L.U32 R11, R11, 0x10, RZ ;  /* 0x000000100b0bc819 */ /* 0x000fc400000006ff */
[----:B------:R-:W-:Y:S02]  /*1d20*/  @!P4 SHF.L.U32 R0, R0, 0x10, RZ ;  /* 0x000000100000c819 */ /* 0x000fe400000006ff */
[----:B------:R-:W-:Y:S01]  /*1d30*/  @!P4 SHF.L.U32 R2, R2, 0x10, RZ ;  /* 0x000000100202c819 */ /* 0x000fe200000006ff */
[-C--:B0-----:R-:W-:Y:S01]  /*1d40*/  @!P4 FMUL R149, R10, R3.reuse ;  /* 0x000000030a95c220 */ /* 0x081fe20000400000 */
[-C--:B------:R-:W-:Y:S01]  /*1d50*/  @!P4 FMUL R151, R11, R3.reuse ;  /* 0x000000030b97c220 */ /* 0x080fe20000400000 */
[-C--:B------:R-:W-:Y:S01]  /*1d60*/  @!P4 FMUL R150, R0, R3.reuse ;  /* 0x000000030096c220 */ /* 0x080fe20000400000 */
[----:B------:R-:W0:Y:S01]  /*1d70*/  @!P6 LDC R11, c[0x0][0x220] ;  /* 0x00008800ff0beb82 */ /* 0x000e220000000800 */
        /* <DEDUP_REMOVED lines=11> */
[C---:B----4-:R-:W-:Y:S02]  /*1e30*/  @!P5 SHF.L.U32 R0, R12.reuse, 0x10, RZ ;  /* 0x000000100c00d819 */ /* 0x050fe400000006ff */
[C---:B------:R-:W-:Y:S02]  /*1e40*/  @!P5 SHF.L.U32 R8, R13.reuse, 0x10, RZ ;  /* 0x000000100d08d819 */ /* 0x040fe400000006ff */
[----:B------:R-:W-:Y:S02]  /*1e50*/  @!P5 PRMT R12, R12, 0x7632, R12 ;  /* 0x000076320c0cd816 */ /* 0x000fe4000000000c */
[----:B------:R-:W-:Y:S01]  /*1e60*/  @!P5 PRMT R13, R13, 0x7632, R13 ;  /* 0x000076320d0dd816 */ /* 0x000fe2000000000d */
[-C--:B--2---:R-:W-:Y:S01]  /*1e70*/  @!P5 FMUL R153, R0, R9.reuse ;  /* 0x000000090099d220 */ /* 0x084fe20000400000 */
[----:B------:R-:W-:Y:S01]  /*1e80*/  @!P5 SHF.L.U32 R12, R12, 0x10, RZ ;  /* 0x000000100c0cd819 */ /* 0x000fe200000006ff */
[----:B------:R-:W-:Y:S01]  /*1e90*/  @!P5 FMUL R155, R8, R9 ;  /* 0x00000009089bd220 */ /* 0x000fe20000400000 */
[----:B------:R-:W-:-:S02]  /*1ea0*/  @!P5 SHF.L.U32 R13, R13, 0x10, RZ ;  /* 0x000000100d0dd819 */ /* 0x000fc400000006ff */
[----:B---3--:R-:W-:Y:S02]  /*1eb0*/  @!P6 SHF.L.U32 R0, R14, 0x10, RZ ;  /* 0x000000100e00e819 */ /* 0x008fe400000006ff */
[----:B------:R-:W-:Y:S01]  /*1ec0*/  IADD3 R8, R124, 0xe80, RZ ;  /* 0x00000e807c087810 */ /* 0x000fe20007ffe0ff */
[-C--:B------:R-:W-:Y:S01]  /*1ed0*/  @!P5 FMUL R154, R12, R9.reuse ;  /* 0x000000090c9ad220 */ /* 0x080fe20000400000 */
[----:B------:R-:W-:Y:S01]  /*1ee0*/  @!P5 FMUL R156, R13, R9 ;  /* 0x000000090d9cd220 */ /* 0x000fe20000400000 */
[----:B0-----:R-:W-:Y:S01]  /*1ef0*/  @!P6 FMUL R157, R0, R11 ;  /* 0x0000000b009de220 */ /* 0x001fe20000400000 */
[----:B------:R-:W-:Y:S01]  /*1f00*/  @!P6 PRMT R14, R14, 0x7632, R14 ;  /* 0x000076320e0ee816 */ /* 0x000fe2000000000e */
[----:B------:R-:W0:Y:S01]  /*1f10*/  @!P0 LDC R9, c[0x0][0x220] ;  /* 0x00008800ff098b82 */ /* 0x000e220000000800 */
[----:B------:R-:W-:Y:S02]  /*1f20*/  @!P6 PRMT R0, R15, 0x7632, R0 ;  /* 0x000076320f00e816 */ /* 0x000fe40000000000 */
[----:B------:R-:W-:-:S02]  /*1f30*/  ISETP.GE.AND P5, PT, R8, R35, PT ;  /* 0x000000230800720c */ /* 0x000fc40003fa6270 */
        /* <DEDUP_REMOVED lines=8> */
[----:B------:R-:W2:Y:S01]  /*1fc0*/  @!P5 LDG.E.64 R14, desc[UR4][R120.64+0x1d00] ;  /* 0x001d0004780ed981 */ /* 0x000ea2000c1e1b00 */
[----:B------:R-:W-:-:S02]  /*1fd0*/  MOV R161, 0xff800000 ;  /* 0xff80000000a17802 */ /* 0x000fc40000000f00 */
[----:B------:R-:W-:-:S09]  /*1fe0*/  MOV R163, 0xff800000 ;  /* 0xff80000000a37802 */ /* 0x000fd20000000f00 */
[----:B------:R-:W3:Y:S01]  /*1ff0*/  @!P6 LDG.E.64 R12, desc[UR4][R120.64+0x1e00] ;  /* 0x001e0004780ce981 */ /* 0x000ee2000c1e1b00 */
[C---:B------:R-:W-:Y:S02]  /*2000*/  @!P0 SHF.L.U32 R0, R18.reuse, 0x10, RZ ;  /* 0x0000001012008819 */ /* 0x040fe400000006ff */
[C---:B------:R-:W-:Y:S02]  /*2010*/  @!P0 SHF.L.U32 R8, R19.reuse, 0x10, RZ ;  /* 0x0000001013088819 */ /* 0x040fe400000006ff */
[----:B------:R-:W-:Y:S02]  /*2020*/  @!P0 PRMT R18, R18, 0x7632, R18 ;  /* 0x0000763212128816 */ /* 0x000fe40000000012 */
[----:B------:R-:W-:Y:S01]  /*2030*/  @!P0 PRMT R19, R19, 0x7632, R19 ;  /* 0x0000763213138816 */ /* 0x000fe20000000013 */
[-C--:B0-----:R-:W-:Y:S01]  /*2040*/  @!P0 FMUL R161, R0, R9.reuse ;  /* 0x0000000900a18220 */ /* 0x081fe20000400000 */
[----:B------:R-:W-:Y:S01]  /*2050*/  @!P0 SHF.L.U32 R18, R18, 0x10, RZ ;  /* 0x0000001012128819 */ /* 0x000fe200000006ff */
[----:B------:R-:W-:Y:S01]  /*2060*/  @!P0 FMUL R163, R8, R9 ;  /* 0x0000000908a38220 */ /* 0x000fe20000400000 */
[----:B------:R-:W-:-:S02]  /*2070*/  @!P0 SHF.L.U32 R19, R19, 0x10, RZ ;  /* 0x0000001013138819 */ /* 0x000fc400000006ff */
[----:B------:R-:W-:Y:S02]  /*2080*/  IADD3 R8, R124, 0xf80, RZ ;  /* 0x00000f807c087810 */ /* 0x000fe40007ffe0ff */
[----:B------:R-:W-:Y:S02]  /*2090*/  @!P1 SHF.L.U32 R0, R16, 0x10, RZ ;  /* 0x0000001010009819 */ /* 0x000fe400000006ff */
[----:B------:R-:W-:Y:S01]  /*20a0*/  MOV R162, 0xff800000 ;  /* 0xff80000000a27802 */ /* 0x000fe20000000f00 */
[-C--:B------:R-:W-:Y:S01]  /*20b0*/  @!P0 FMUL R162, R18, R9.reuse ;  /* 0x0000000912a28220 */ /* 0x080fe20000400000 */
[----:B------:R-:W-:Y:S01]  /*20c0*/  MOV R164, 0xff800000 ;  /* 0xff80000000a47802 */ /* 0x000fe20000000f00 */
[----:B------:R-:W-:Y:S01]  /*20d0*/  @!P0 FMUL R164, R19, R9 ;  /* 0x0000000913a48220 */ /* 0x000fe20000400000 */
[----:B------:R-:W-:Y:S01]  /*20e0*/  MOV R48, 0xff800000 ;  /* 0xff80000000307802 */ /* 0x000fe20000000f00 */
[----:B-1----:R-:W-:Y:S01]  /*20f0*/  @!P1 FMUL R48, R0, R21 ;  /* 0x0000001500309220 */ /* 0x002fe20000400000 */
[----:B------:R-:W-:Y:S01]  /*2100*/  ISETP.GE.AND P0, PT, R8, R35, PT ;  /* 0x000000230800720c */ /* 0x000fe20003f06270 */
[----:B------:R-:W0:Y:S01]  /*2110*/  @!P6 LDC R19, c[0x0][0x220] ;  /* 0x00008800ff13eb82 */ /* 0x000e220000000800 */
[----:B------:R-:W-:-:S02]  /*2120*/  @!P1 PRMT R16, R16, 0x7632, R16 ;  /* 0x0000763210109816 */ /* 0x000fc40000000010 */
[C---:B------:R-:W-:Y:S02]  /*2130*/  @!P1 PRMT R0, R17.reuse, 0x7632, R0 ;  /* 0x0000763211009816 */ /* 0x040fe40000000000 */
[----:B------:R-:W-:Y:S02]  /*2140*/  @!P1 SHF.L.U32 R17, R17, 0x10, RZ ;  /* 0x0000001011119819 */ /* 0x000fe400000006ff */
[----:B------:R-:W-:Y:S02]  /*2150*/  @!P1 SHF.L.U32 R16, R16, 0x10, RZ ;  /* 0x0000001010109819 */ /* 0x000fe400000006ff */
[----:B------:R-:W-:Y:S02]  /*2160*/  @!P1 SHF.L.U32 R0, R0, 0x10, RZ ;  /* 0x0000001000009819 */ /* 0x000fe400000006ff */
[----:B------:R-:W-:Y:S01]  /*2170*/  IADD3 R8, R124, 0x1000, RZ ;  /* 0x000010007c087810 */ /* 0x000fe20007ffe0ff */
[----:B------:R-:W4:Y:S01]  /*2180*/  @!P0 LDG.E.64 R10, desc[UR4][R120.64+0x1f00] ;  /* 0x001f0004780a8981 */ /* 0x000f22000c1e1b00 */
        /* <DEDUP_REMOVED lines=8> */
[----:B------:R-:W4:Y:S01]  /*2210*/  @!P1 LDG.E.64 R8, desc[UR4][R120.64+0x2000] ;  /* 0x0020000478089981 */ /* 0x000f22000c1e1b00 */
[C---:B------:R-:W-:Y:S02]  /*2220*/  @!P2 PRMT R0, R6.reuse, 0x7632, R0 ;  /* 0x000076320600a816 */ /* 0x040fe40000000000 */
[----:B------:R-:W-:Y:S02]  /*2230*/  @!P2 SHF.L.U32 R6, R6, 0x10, RZ ;  /* 0x000000100606a819 */ /* 0x000fe400000006ff */
[C---:B------:R-:W-:Y:S02]  /*2240*/  @!P2 PRMT R16, R7.reuse, 0x7632, R16 ;  /* 0x000076320710a816 */ /* 0x040fe40000000010 */
[----:B------:R-:W-:Y:S02]  /*2250*/  @!P2 SHF.L.U32 R7, R7, 0x10, RZ ;  /* 0x000000100707a819 */ /* 0x000fe400000006ff */
[----:B------:R-:W-:Y:S02]  /*2260*/  MOV R44, 0xff800000 ;  /* 0xff800000002c7802 */ /* 0x000fe40000000f00 */
[----:B------:R-:W-:Y:S01]  /*2270*/  @!P2 SHF.L.U32 R0, R0, 0x10, RZ ;  /* 0x000000100000a819 */ /* 0x000fe200000006ff */
[----:B-1----:R-:W-:Y:S01]  /*2280*/  @!P2 FMUL R44, R6, R17 ;  /* 0x00000011062ca220 */ /* 0x002fe20000400000 */
[----:B------:R-:W-:-:S02]  /*2290*/  @!P2 SHF.L.U32 R16, R16, 0x10, RZ ;  /* 0x000000101010a819 */ /* 0x000fc400000006ff */
        /* <DEDUP_REMOVED lines=18> */
[C---:B------:R-:W-:Y:S02]  /*23c0*/  @!P3 PRMT R0, R4.reuse, 0x7632, R0 ;  /* 0x000076320400b816 */ /* 0x040fe40000000000 */
[----:B------:R-:W-:Y:S02]  /*23d0*/  @!P3 SHF.L.U32 R4, R4, 0x10, RZ ;  /* 0x000000100404b819 */ /* 0x000fe400000006ff */
[C---:B------:R-:W-:Y:S02]  /*23e0*/  @!P3 PRMT R16, R5.reuse, 0x7632, R16 ;  /* 0x000076320510b816 */ /* 0x040fe40000000010 */
[----:B------:R-:W-:Y:S01]  /*23f0*/  @!P3 SHF.L.U32 R5, R5, 0x10, RZ ;  /* 0x000000100505b819 */ /* 0x000fe200000006ff */
[----:B-1----:R-:W-:Y:S01]  /*2400*/  @!P3 FMUL R40, R4, R17 ;  /* 0x000000110428b220 */ /* 0x002fe20000400000 */
        /* <DEDUP_REMOVED lines=31> */
[C---:B--2---:R-:W-:Y:S02]  /*2600*/  @!P5 SHF.L.U32 R0, R14.reuse, 0x10, RZ ;  /* 0x000000100e00d819 */ /* 0x044fe400000006ff */
[C---:B------:R-:W-:Y:S02]  /*2610*/  @!P5 SHF.L.U32 R16, R15.reuse, 0x10, RZ ;  /* 0x000000100f10d819 */ /* 0x040fe400000006ff */
[----:B------:R-:W-:Y:S02]  /*2620*/  @!P5 PRMT R14, R14, 0x7632, R14 ;  /* 0x000076320e0ed816 */ /* 0x000fe4000000000e */
[----:B------:R-:W-:Y:S01]  /*2630*/  @!P5 PRMT R15, R15, 0x7632, R15 ;  /* 0x000076320f0fd816 */ /* 0x000fe2000000000f */
[----:B-1----:R-:W-:Y:S01]  /*2640*/  @!P5 FMUL R180, R16, R17 ;  /* 0x0000001110b4d220 */ /* 0x002fe20000400000 */
[----:B------:R-:W-:-:S02]  /*2650*/  @!P5 SHF.L.U32 R14, R14, 0x10, RZ ;  /* 0x000000100e0ed819 */ /* 0x000fc400000006ff */
[----:B------:R-:W-:Y:S01]  /*2660*/  @!P5 SHF.L.U32 R15, R15, 0x10, RZ ;  /* 0x000000100f0fd819 */ /* 0x000fe200000006ff */
[-C--:B------:R-:W-:Y:S01]  /*2670*/  @!P5 FMUL R175, R0, R17.reuse ;  /* 0x0000001100afd220 */ /* 0x080fe20000400000 */
[----:B------:R-:W-:Y:S01]  /*2680*/  IADD3 R16, R124, 0x1200, RZ ;  /* 0x000012007c107810 */ /* 0x000fe20007ffe0ff */
[-C--:B------:R-:W-:Y:S01]  /*2690*/  @!P5 FMUL R173, R14, R17.reuse ;  /* 0x000000110eadd220 */ /* 0x080fe20000400000 */
[----:B---3--:R-:W-:Y:S01]  /*26a0*/  @!P6 SHF.L.U32 R0, R12, 0x10, RZ ;  /* 0x000000100c00e819 */ /* 0x008fe200000006ff */
[----:B------:R-:W-:Y:S01]  /*26b0*/  @!P5 FMUL R177, R15, R17 ;  /* 0x000000110fb1d220 */ /* 0x000fe20000400000 */
[----:B------:R-:W-:Y:S01]  /*26c0*/  ISETP.GE.AND P5, PT, R16, R35, PT ;  /* 0x000000231000720c */ /* 0x000fe20003fa6270 */
[----:B------:R-:W1:Y:S01]  /*26d0*/  @!P0 LDC R17, c[0x0][0x220] ;  /* 0x00008800ff118b82 */ /* 0x000e620000000800 */
[----:B------:R-:W-:Y:S01]  /*26e0*/  @!P6 PRMT R12, R12, 0x7632, R12 ;  /* 0x000076320c0ce816 */ /* 0x000fe2000000000c */
[----:B0-----:R-:W-:Y:S01]  /*26f0*/  @!P6 FMUL R178, R0, R19 ;  /* 0x0000001300b2e220 */ /* 0x001fe20000400000 */
[----:B------:R-:W-:-:S02]  /*2700*/  @!P6 PRMT R0, R13, 0x7632, R0 ;  /* 0x000076320d00e816 */ /* 0x000fc40000000000 */
[----:B------:R-:W-:Y:S02]  /*2710*/  @!P6 SHF.L.U32 R13, R13, 0x10, RZ ;  /* 0x000000100d0de819 */ /* 0x000fe400000006ff */
[----:B------:R-:W-:Y:S02]  /*2720*/  @!P6 SHF.L.U32 R12, R12, 0x10, RZ ;  /* 0x000000100c0ce819 */ /* 0x000fe400000006ff */
[----:B------:R-:W-:Y:S02]  /*2730*/  @!P6 SHF.L.U32 R0, R0, 0x10, RZ ;  /* 0x000000100000e819 */ /* 0x000fe400000006ff */
[----:B------:R-:W-:Y:S01]  /*2740*/  IADD3 R14, R124, 0x1280, RZ ;  /* 0x000012807c0e7810 */ /* 0x000fe20007ffe0ff */
[-C--:B------:R-:W-:Y:S01]  /*2750*/  @!P6 FMUL R179, R13, R19.reuse ;  /* 0x000000130db3e220 */ /* 0x080fe20000400000 */
[-C--:B------:R-:W-:Y:S01]  /*2760*/  @!P6 FMUL R176, R12, R19.reuse ;  /* 0x000000130cb0e220 */ /* 0x080fe20000400000 */
[----:B------:R-:W-:Y:S01]  /*2770*/  @!P6 FMUL R185, R0, R19 ;  /* 0x0000001300b9e220 */ /* 0x000fe20000400000 */
[----:B------:R-:W2:Y:S01]  /*2780*/  @!P5 LDG.E.64 R12, desc[UR4][R120.64+0x2400] ;  /* 0x00240004780cd981 */ /* 0x000ea2000c1e1b00 */
[----:B------:R-:W-:Y:S01]  /*2790*/  ISETP.GE.AND P6, PT, R14, R35, PT ;  /* 0x000000230e00720c */ /* 0x000fe20003fc6270 */
[----:B------:R-:W0:Y:S01]  /*27a0*/  @!P1 LDC R19, c[0x0][0x220] ;  /* 0x00008800ff139b82 */ /* 0x000e220000000800 */
[----:B------:R-:W-:-:S02]  /*27b0*/  MOV R188, 0xff800000 ;  /* 0xff80000000bc7802 */ /* 0x000fc40000000f00 */
[----:B------:R-:W-:Y:S02]  /*27c0*/  IADD3 R16, R124, 0x1300, RZ ;  /* 0x000013007c107810 */ /* 0x000fe40007ffe0ff */
[----:B------:R-:W-:Y:S02]  /*27d0*/  MOV R186, 0xff800000 ;  /* 0xff80000000ba7802 */ /* 0x000fe40000000f00 */
[----:B------:R-:W-:Y:S02]  /*27e0*/  MOV R187, 0xff800000 ;  /* 0xff80000000bb7802 */ /* 0x000fe40000000f00 */
[----:B------:R-:W-:Y:S02]  /*27f0*/  MOV R189, 0xff800000 ;  /* 0xff80000000bd7802 */ /* 0x000fe40000000f00 */
[----:B----4-:R-:W-:Y:S02]  /*2800*/  @!P0 SHF.L.U32 R0, R10, 0x10, RZ ;  /* 0x000000100a008819 */ /* 0x010fe400000006ff */
[----:B------:R-:W-:-:S02]  /*2810*/  @!P0 SHF.L.U32 R14, R11, 0x10, RZ ;  /* 0x000000100b0e8819 */ /* 0x000fc400000006ff */
[----:B------:R-:W-:Y:S02]  /*2820*/  @!P0 PRMT R10, R10, 0x7632, R10 ;  /* 0x000076320a0a8816 */ /* 0x000fe4000000000a */
[----:B------:R-:W-:Y:S01]  /*2830*/  @!P0 PRMT R11, R11, 0x7632, R11 ;  /* 0x000076320b0b8816 */ /* 0x000fe2000000000b */
[-C--:B-1----:R-:W-:Y:S01]  /*2840*/  @!P0 FMUL R188, R14, R17.reuse ;  /* 0x000000110ebc8220 */ /* 0x082fe20000400000 */
[----:B------:R-:W-:Y:S01]  /*2850*/  @!P0 SHF.L.U32 R10, R10, 0x10, RZ ;  /* 0x000000100a0a8819 */ /* 0x000fe200000006ff */
[----:B------:R-:W3:Y:S01]  /*2860*/  @!P6 LDG.E.64 R14, desc[UR4][R120.64+0x2500] ;  /* 0x00250004780ee981 */ /* 0x000ee2000c1e1b00 */
[----:B------:R-:W-:Y:S01]  /*2870*/  @!P0 SHF.L.U32 R11, R11, 0x10, RZ ;  /* 0x000000100b0b8819 */ /* 0x000fe200000006ff */
[-C--:B------:R-:W-:Y:S02]  /*2880*/  @!P0 FMUL R186, R0, R17.reuse ;  /* 0x0000001100ba8220 */ /* 0x080fe40000400000 */
[-C--:B------:R-:W-:Y:S02]  /*2890*/  @!P0 FMUL R187, R10, R17.reuse ;  /* 0x000000110abb8220 */ /* 0x080fe40000400000 */
[----:B------:R-:W-:Y:S01]  /*28a0*/  @!P0 FMUL R189, R11, R17 ;  /* 0x000000110bbd8220 */ /* 0x000fe20000400000 */
[----:B------:R-:W-:Y:S01]  /*28b0*/  ISETP.GE.AND P0, PT, R16, R35, PT ;  /* 0x000000231000720c */ /* 0x000fe20003f06270 */
[----:B------:R-:W1:Y:S01]  /*28c0*/  @!P2 LDC R17, c[0x0][0x220] ;  /* 0x00008800ff11ab82 */ /* 0x000e620000000800 */
[----:B------:R-:W-:-:S02]  /*28d0*/  @!P1 SHF.L.U32 R0, R8, 0x10, RZ ;  /* 0x0000001008009819 */ /* 0x000fc400000006ff */
[----:B------:R-:W-:Y:S02]  /*28e0*/  MOV R190, 0xff800000 ;  /* 0xff80000000be7802 */ /* 0x000fe40000000f00 */
[----:B------:R-:W-:Y:S01]  /*28f0*/  @!P1 PRMT R8, R8, 0x7632, R8 ;  /* 0x0000763208089816 */ /* 0x000fe20000000008 */
[----:B0-----:R-:W-:Y:S01]  /*2900*/  @!P1 FMUL R190, R0, R19 ;  /* 0x0000001300be9220 */ /* 0x001fe20000400000 */
[C---:B------:R-:W-:Y:S02]  /*2910*/  @!P1 PRMT R0, R9.reuse, 0x7632, R0 ;  /* 0x0000763209009816 */ /* 0x040fe40000000000 */
[----:B------:R-:W-:-:S03]  /*2920*/  @!P1 SHF.L.U32 R9, R9, 0x10, RZ ;  /* 0x0000001009099819 */ /* 0x000fc600000006ff */
[----:B------:R-:W4:Y:S01]  /*2930*/  @!P0 LDG.E.64 R10, desc[UR4][R120.64+0x2600] ;  /* 0x00260004780a8981 */ /* 0x000f22000c1e1b00 */
        /* <DEDUP_REMOVED lines=9> */
[----:B------:R-:W-:-:S13]  /*29d0*/  ISETP.GE.AND P1, PT, R16, R35, PT ;  /* 0x000000231000720c */ /* 0x000fda0003f26270 */
[----:B------:R-:W4:Y:S01]  /*29e0*/  @!P1 LDG.E.64 R8, desc[UR4][R120.64+0x2700] ;  /* 0x0027000478089981 */ /* 0x000f22000c1e1b00 */
[C---:B------:R-:W-:Y:S02]  /*29f0*/  @!P2 PRMT R0, R6.reuse, 0x7632, R0 ;  /* 0x000076320600a816 */ /* 0x040fe40000000000 */
[----:B------:R-:W-:Y:S02]  /*2a00*/  @!P2 SHF.L.U32 R6, R6, 0x10, RZ ;  /* 0x000000100606a819 */ /* 0x000fe400000006ff */
[C---:B------:R-:W-:Y:S02]  /*2a10*/  @!P2 PRMT R16, R7.reuse, 0x7632, R16 ;  /* 0x000076320710a816 */ /* 0x040fe40000000010 */
[----:B------:R-:W-:Y:S02]  /*2a20*/  @!P2 SHF.L.U32 R7, R7, 0x10, RZ ;  /* 0x000000100707a819 */ /* 0x000fe400000006ff */
[----:B------:R-:W-:Y:S01]  /*2a30*/  MOV R22, 0xff800000 ;  /* 0xff80000000167802 */ /* 0x000fe20000000f00 */
[----:B-1----:R-:W-:Y:S01]  /*2a40*/  @!P2 FMUL R22, R6, R17 ;  /* 0x000000110616a220 */ /* 0x002fe20000400000 */
[----:B------:R-:W-:-:S02]  /*2a50*/  @!P2 SHF.L.U32 R0, R0, 0x10, RZ ;  /* 0x000000100000a819 */ /* 0x000fc400000006ff */
        /* <DEDUP_REMOVED lines=9> */
[----:B------:R-:W0:Y:S01]  /*2af0*/  @!P3 LDC R17, c[0x0][0x220] ;  /* 0x00008800ff11bb82 */ /* 0x000e220000000800 */
[----:B------:R-:W-:Y:S11]  /*2b00*/  STL [R1+0x708], R181 ;  /* 0x000708b501007387 */ /* 0x000ff60000100800 */
        /* <DEDUP_REMOVED lines=13> */
[----:B------:R-:W-:-:S03]  /*2be0*/  MOV R19, 0xff800000 ;  /* 0xff80000000137802 */ /* 0x000fc60000000f00 */
[----:B------:R0:W-:Y:S01]  /*2bf0*/  STL [R1+0xec], R20 ;  /* 0x0000ec1401007387 */ /* 0x0001e20000100800 */
[----:B-1----:R-:W-:-:S03]  /*2c00*/  MOV R21, 0xff800000 ;  /* 0xff80000000157802 */ /* 0x002fc60000000f00 */
[----:B------:R1:W-:Y:S01]  /*2c10*/  STL [R1+0x108], R18 ;  /* 0x0001081201007387 */ /* 0x0003e20000100800 */
[----:B0-----:R-:W-:Y:S02]  /*2c20*/  MOV R20, 0xff800000 ;  /* 0xff80000000147802 */ /* 0x001fe40000000f00 */
[----:B-1----:R-:W-:Y:S02]  /*2c30*/  MOV R18, 0xff800000 ;  /* 0xff80000000127802 */ /* 0x002fe40000000f00 */
[C---:B------:R-:W-:Y:S02]  /*2c40*/  @!P3 PRMT R0, R4.reuse, 0x7632, R0 ;  /* 0x000076320400b816 */ /* 0x040fe40000000000 */
        /* <DEDUP_REMOVED lines=11> */
[----:B------:R-:W0:-:S12]  /*2d00*/  @!P4 LDC R17, c[0x0][0x220] ;  /* 0x00008800ff11cb82 */ /* 0x000e180000000800 */
[----:B------:R-:W4:Y:S01]  /*2d10*/  @!P3 LDG.E.64 R4, desc[UR4][R120.64+0x2900] ;  /* 0x002900047804b981 */ /* 0x000f22000c1e1b00 */
[C---:B------:R-:W-:Y:S02]  /*2d20*/  @!P4 PRMT R0, R2.reuse, 0x7632, R0 ;  /* 0x000076320200c816 */ /* 0x040fe40000000000 */
[----:B------:R-:W-:Y:S02]  /*2d30*/  @!P4 SHF.L.U32 R2, R2, 0x10, RZ ;  /* 0x000000100202c819 */ /* 0x000fe400000006ff */
[C---:B------:R-:W-:Y:S01]  /*2d40*/  @!P4 PRMT R16, R3.reuse, 0x7632, R16 ;  /* 0x000076320310c816 */ /* 0x040fe20000000010 */
[----:B------:R1:W-:Y:S01]  /*2d50*/  STL [R1+0xfc], R21 ;  /* 0x0000fc1501007387 */ /* 0x0003e20000100800 */
[----:B------:R-:W-:Y:S02]  /*2d60*/  @!P4 SHF.L.U32 R3, R3, 0x10, RZ ;  /* 0x000000100303c819 */ /* 0x000fe400000006ff */
[----:B------:R-:W-:Y:S01]  /*2d70*/  @!P4 SHF.L.U32 R0, R0, 0x10, RZ ;  /* 0x000000100000c819 */ /* 0x000fe200000006ff */
[----:B------:R0:W-:Y:S01]  /*2d80*/  STL [R1+0x11c], R20 ;  /* 0x00011c1401007387 */ /* 0x0001e20000100800 */
[----:B------:R-:W-:-:S03]  /*2d90*/  @!P4 SHF.L.U32 R16, R16, 0x10, RZ ;  /* 0x000000101010c819 */ /* 0x000fc600000006ff */
[----:B------:R0:W-:Y:S01]  /*2da0*/  STL [R1+0x104], R19 ;  /* 0x0001041301007387 */ /* 0x0001e20000100800 */
[----:B-1----:R-:W-:Y:S01]  /*2db0*/  MOV R21, 0xff800000 ;  /* 0xff80000000157802 */ /* 0x002fe20000000f00 */
[-C--:B0-----:R-:W-:Y:S01]  /*2dc0*/  @!P4 FMUL R21, R2, R17.reuse ;  /* 0x000000110215c220 */ /* 0x081fe20000400000 */
[----:B------:R-:W-:Y:S01]  /*2dd0*/  IADD3 R2, R124, 0x1500, RZ ;  /* 0x000015007c027810 */ /* 0x000fe20007ffe0ff */
[----:B------:R0:W-:Y:S01]  /*2de0*/  STL [R1+0x124], R18 ;  /* 0x0001241201007387 */ /* 0x0001e20000100800 */
[----:B------:R-:W-:Y:S01]  /*2df0*/  MOV R20, 0xff800000 ;  /* 0xff80000000147802 */ /* 0x000fe20000000f00 */
[-C--:B------:R-:W-:Y:S01]  /*2e00*/  @!P4 FMUL R20, R3, R17.reuse ;  /* 0x000000110314c220 */ /* 0x080fe20000400000 */
[----:B------:R-:W-:Y:S01]  /*2e10*/  MOV R19, 0xff800000 ;  /* 0xff80000000137802 */ /* 0x000fe20000000f00 */
[-C--:B------:R-:W-:Y:S01]  /*2e20*/  @!P4 FMUL R19, R0, R17.reuse ;  /* 0x000000110013c220 */ /* 0x080fe20000400000 */
[----:B0-----:R-:W-:Y:S01]  /*2e30*/  MOV R18, 0xff800000 ;  /* 0xff80000000127802 */ /* 0x001fe20000000f00 */
[----:B------:R-:W-:Y:S01]  /*2e40*/  @!P4 FMUL R18, R16, R17 ;  /* 0x000000111012c220 */ /* 0x000fe20000400000 */
[----:B------:R-:W-:Y:S01]  /*2e50*/  ISETP.GE.AND P4, PT, R2, R35, PT ;  /* 0x000000230200720c */ /* 0x000fe20003f86270 */
[----:B------:R-:W0:-:S12]  /*2e60*/  @!P5 LDC R17, c[0x0][0x220] ;  /* 0x00008800ff11db82 */ /* 0x000e180000000800 */
[----:B------:R-:W4:Y:S04]  /*2e70*/  @!P4 LDG.E.64 R2, desc[UR4][R120.64+0x2a00] ;  /* 0x002a00047802c981 */ /* 0x000f28000c1e1b00 */
[----:B------:R-:W-:Y:S04]  /*2e80*/  STL [R1+0x118], R21 ;  /* 0x0001181501007387 */ /* 0x000fe80000100800 */
[----:B------:R-:W-:Y:S04]  /*2e90*/  STL [R1+0x130], R20 ;  /* 0x0001301401007387 */ /* 0x000fe80000100800 */
[----:B------:R1:W-:Y:S02]  /*2ea0*/  STL [R1+0x120], R19 ;  /* 0x0001201301007387 */ /* 0x0003e40000100800 */
[----:B-1----:R-:W1:Y:S01]  /*2eb0*/  @!P6 LDC R19, c[0x0][0x220] ;  /* 0x00008800ff13eb82 */ /* 0x002e620000000800 */
[----:B------:R-:W-:Y:S01]  /*2ec0*/  MOV R20, 0xff800000 ;  /* 0xff80000000147802 */ /* 0x000fe20000000f00 */
[----:B------:R3:W-:Y:S01]  /*2ed0*/  STL [R1+0x138], R18 ;  /* 0x0001381201007387 */ /* 0x0007e20000100800 */
[----:B--2---:R-:W-:-:S02]  /*2ee0*/  @!P5 SHF.L.U32 R0, R12, 0x10, RZ ;  /* 0x000000100c00d819 */ /* 0x004fc400000006ff */
[C---:B------:R-:W-:Y:S02]  /*2ef0*/  @!P5 SHF.L.U32 R16, R13.reuse, 0x10, RZ ;  /* 0x000000100d10d819 */ /* 0x040fe400000006ff */
[----:B------:R-:W-:Y:S02]  /*2f00*/  @!P5 PRMT R12, R12, 0x7632, R12 ;  /* 0x000076320c0cd816 */ /* 0x000fe4000000000c */
[----:B------:R-:W-:Y:S01]  /*2f10*/  @!P5 PRMT R13, R13, 0x7632, R13 ;  /* 0x000076320d0dd816 */ /* 0x000fe2000000000d */
[-C--:B0-----:R-:W-:Y:S01]  /*2f20*/  @!P5 FMUL R20, R0, R17.reuse ;  /* 0x000000110014d220 */ /* 0x081fe20000400000 */
[----:B------:R-:W-:Y:S02]  /*2f30*/  @!P5 SHF.L.U32 R12, R12, 0x10, RZ ;  /* 0x000000100c0cd819 */ /* 0x000fe400000006ff */
[----:B------:R-:W-:Y:S02]  /*2f40*/  @!P5 SHF.L.U32 R13, R13, 0x10, RZ ;  /* 0x000000100d0dd819 */ /* 0x000fe400000006ff */
[----:B------:R0:W-:Y:S01]  /*2f50*/  STL [R1+0x13c], R20 ;  /* 0x00013c1401007387 */ /* 0x0001e20000100800 */
[----:B---3--:R-:W-:Y:S01]  /*2f60*/  MOV R18, 0xff800000 ;  /* 0xff80000000127802 */ /* 0x008fe20000000f00 */
[-C--:B------:R-:W-:Y:S01]  /*2f70*/  @!P5 FMUL R18, R16, R17.reuse ;  /* 0x000000111012d220 */ /* 0x080fe20000400000 */
[----:B------:R-:W-:Y:S01]  /*2f80*/  MOV R21, 0xff800000 ;  /* 0xff80000000157802 */ /* 0x000fe20000000f00 */
[-C--:B------:R-:W-:Y:S01]  /*2f90*/  @!P5 FMUL R21, R12, R17.reuse ;  /* 0x000000110c15d220 */ /* 0x080fe20000400000 */
[----:B0-----:R-:W-:Y:S01]  /*2fa0*/  MOV R20, 0xff800000 ;  /* 0xff80000000147802 */ /* 0x001fe20000000f00 */
[----:B------:R-:W-:-:S02]  /*2fb0*/  @!P5 FMUL R20, R13, R17 ;  /* 0x000000110d14d220 */ /* 0x000fc40000400000 */
[----:B------:R-:W0:Y:S01]  /*2fc0*/  @!P0 LDC R17, c[0x0][0x220] ;  /* 0x00008800ff118b82 */ /* 0x000e220000000800 */
[----:B------:R2:W-:Y:S01]  /*2fd0*/  STL [R1+0x158], R18 ;  /* 0x0001581201007387 */ /* 0x0005e20000100800 */
[----:B------:R-:W-:Y:S02]  /*2fe0*/  IADD3 R16, R124, 0x1580, RZ ;  /* 0x000015807c107810 */ /* 0x000fe40007ffe0ff */
[C---:B------:R-:W-:Y:S02]  /*2ff0*/  @!P6 SHF.L.U32 R0, R14.reuse, 0x10, RZ ;  /* 0x000000100e00e819 */ /* 0x040fe400000006ff */
[----:B------:R-:W-:Y:S02]  /*3000*/  @!P6 PRMT R14, R14, 0x7632, R14 ;  /* 0x000076320e0ee816 */ /* 0x000fe4000000000e */
[----:B--2---:R-:W-:Y:S01]  /*3010*/  MOV R18, 0xff800000 ;  /* 0xff80000000127802 */ /* 0x004fe20000000f00 */
[----:B-1----:R-:W-:Y:S01]  /*3020*/  @!P6 FMUL R18, R0, R19 ;  /* 0x000000130012e220 */ /* 0x002fe20000400000 */
[----:B------:R-:W-:-:S02]  /*3030*/  @!P6 PRMT R0, R15, 0x7632, R0 ;  /* 0x000076320f00e816 */ /* 0x000fc40000000000 */
[----:B------:R-:W-:Y:S02]  /*3040*/  ISETP.GE.AND P5, PT, R16, R35, PT ;  /* 0x000000231000720c */ /* 0x000fe40003fa6270 */
[----:B------:R-:W-:Y:S01]  /*3050*/  @!P6 SHF.L.U32 R14, R14, 0x10, RZ ;  /* 0x000000100e0ee819 */ /* 0x000fe200000006ff */
[----:B------:R-:W-:Y:S01]  /*3060*/  STL [R1+0x134], R21 ;  /* 0x0001341501007387 */ /* 0x000fe20000100800 */
[----:B------:R-:W-:Y:S02]  /*3070*/  @!P6 SHF.L.U32 R15, R15, 0x10, RZ ;  /* 0x000000100f0fe819 */ /* 0x000fe400000006ff */
[----:B------:R-:W-:Y:S01]  /*3080*/  @!P6 SHF.L.U32 R0, R0, 0x10, RZ ;  /* 0x000000100000e819 */ /* 0x000fe200000006ff */
[----:B------:R-:W-:Y:S01]  /*3090*/  STL [R1+0x14c], R20 ;  /* 0x00014c1401007387 */ /* 0x000fe20000100800 */
[----:B------:R-:W-:Y:S01]  /*30a0*/  MOV R12, 0xff800000 ;  /* 0xff800000000c7802 */ /* 0x000fe20000000f00 */
[-C--:B------:R-:W-:Y:S01]  /*30b0*/  @!P6 FMUL R12, R14, R19.reuse ;  /* 0x000000130e0ce220 */ /* 0x080fe20000400000 */
[----:B------:R-:W-:Y:S01]  /*30c0*/  IADD3 R16, R124, 0x1600, RZ ;  /* 0x000016007c107810 */ /* 0x000fe20007ffe0ff */
[----:B------:R1:W-:Y:S01]  /*30d0*/  STL [R1+0x150], R18 ;  /* 0x0001501201007387 */ /* 0x0003e20000100800 */
[----:B------:R-:W-:Y:S01]  /*30e0*/  MOV R13, 0xff800000 ;  /* 0xff800000000d7802 */ /* 0x000fe20000000f00 */
[-C--:B------:R-:W-:Y:S01]  /*30f0*/  @!P6 FMUL R13, R15, R19.reuse ;  /* 0x000000130f0de220 */ /* 0x080fe20000400000 */
[----:B----4-:R-:W-:Y:S01]  /*3100*/  @!P0 SHF.L.U32 R14, R11, 0x10, RZ ;  /* 0x000000100b0e8819 */ /* 0x010fe200000006ff */
[----:B------:R-:W-:Y:S01]  /*3110*/  STL [R1+0x148], R12 ;  /* 0x0001480c01007387 */ /* 0x000fe20000100800 */
[----:B-1----:R-:W-:Y:S01]  /*3120*/  MOV R18, 0xff800000 ;  /* 0xff80000000127802 */ /* 0x002fe20000000f00 */
[----:B------:R-:W-:Y:S01]  /*3130*/  @!P6 FMUL R18, R0, R19 ;  /* 0x000000130012e220 */ /* 0x000fe20000400000 */
[----:B------:R-:W-:Y:S01]  /*3140*/  ISETP.GE.AND P6, PT, R16, R35, PT ;  /* 0x000000231000720c */ /* 0x000fe20003fc6270 */
[----:B------:R-:W1:Y:S01]  /*3150*/  @!P1 LDC R19, c[0x0][0x220] ;  /* 0x00008800ff139b82 */ /* 0x000e620000000800 */
[----:B------:R-:W-:Y:S01]  /*3160*/  @!P0 SHF.L.U32 R0, R10, 0x10, RZ ;  /* 0x000000100a008819 */ /* 0x000fe200000006ff */
[----:B------:R2:W-:Y:S01]  /*3170*/  STL [R1+0x154], R13 ;  /* 0x0001540d01007387 */ /* 0x0005e20000100800 */
[----:B------:R-:W-:-:S03]  /*3180*/  MOV R15, 0xff800000 ;  /* 0xff800000000f7802 */ /* 0x000fc60000000f00 */
[----:B------:R3:W-:Y:S01]  /*3190*/  STL [R1+0x164], R18 ;  /* 0x0001641201007387 */ /* 0x0007e20000100800 */
[----:B0-----:R-:W-:-:S03]  /*31a0*/  @!P0 FMUL R15, R14, R17 ;  /* 0x000000110e0f8220 */ /* 0x001fc60000400000 */
[----:B--2---:R-:W2:Y:S01]  /*31b0*/  @!P5 LDG.E.64 R12, desc[UR4][R120.64+0x2b00] ;  /* 0x002b0004780cd981 */ /* 0x004ea2000c1e1b00 */
[----:B---3--:R-:W-:Y:S01]  /*31c0*/  MOV R18, 0xff800000 ;  /* 0xff80000000127802 */ /* 0x008fe20000000f00 */
[----:B------:R-:W-:Y:S01]  /*31d0*/  @!P0 FMUL R18, R0, R17 ;  /* 0x0000001100128220 */ /* 0x000fe20000400000 */
[----:B------:R-:W-:Y:S02]  /*31e0*/  @!P0 PRMT R10, R10, 0x7632, R10 ;  /* 0x000076320a0a8816 */ /* 0x000fe4000000000a */
[----:B------:R-:W-:Y:S02]  /*31f0*/  @!P0 PRMT R11, R11, 0x7632, R11 ;  /* 0x000076320b0b8816 */ /* 0x000fe4000000000b */
[----:B------:R-:W-:Y:S04]  /*3200*/  STL [R1+0x168], R18 ;  /* 0x0001681201007387 */ /* 0x000fe80000100800 */
[----:B------:R0:W-:Y:S01]  /*3210*/  STL [R1+0x178], R15 ;  /* 0x0001780f01007387 */ /* 0x0001e20000100800 */
[----:B------:R-:W-:-:S02]  /*3220*/  @!P0 SHF.L.U32 R10, R10, 0x10, RZ ;  /* 0x000000100a0a8819 */ /* 0x000fc400000006ff */
[----:B------:R-:W-:Y:S02]  /*3230*/  @!P0 SHF.L.U32 R11, R11, 0x10, RZ ;  /* 0x000000100b0b8819 */ /* 0x000fe400000006ff */
[----:B------:R-:W-:Y:S01]  /*3240*/  @!P1 SHF.L.U32 R0, R8, 0x10, RZ ;  /* 0x0000001008009819 */ /* 0x000fe200000006ff */
[----:B0-----:R-:W3:Y:S01]  /*3250*/  @!P6 LDG.E.64 R14, desc[UR4][R120.64+0x2c00] ;  /* 0x002c0004780ee981 */ /* 0x001ee2000c1e1b00 */
[----:B------:R-:W-:Y:S02]  /*3260*/  IADD3 R16, R124, 0x1680, RZ ;  /* 0x000016807c107810 */ /* 0x000fe40007ffe0ff */
[----:B------:R-:W-:Y:S01]  /*3270*/  MOV R21, 0xff800000 ;  /* 0xff80000000157802 */ /* 0x000fe20000000f00 */
[-C--:B------:R-:W-:Y:S01]  /*3280*/  @!P0 FMUL R21, R10, R17.reuse ;  /* 0x000000110a158220 */ /* 0x080fe20000400000 */
[----:B------:R-:W-:Y:S01]  /*3290*/  MOV R20, 0xff800000 ;  /* 0xff80000000147802 */ /* 0x000fe20000000f00 */
[----:B------:R-:W-:Y:S01]  /*32a0*/  @!P0 FMUL R20, R11, R17 ;  /* 0x000000110b148220 */ /* 0x000fe20000400000 */
[----:B------:R-:W-:Y:S01]  /*32b0*/  MOV R18, 0xff800000 ;  /* 0xff80000000127802 */ /* 0x000fe20000000f00 */
[----:B-1----:R-:W-:Y:S01]  /*32c0*/  @!P1 FMUL R18, R0, R19 ;  /* 0x0000001300129220 */ /* 0x002fe20000400000 */
[----:B------:R-:W-:-:S02]  /*32d0*/  ISETP.GE.AND P0, PT, R16, R35, PT ;  /* 0x000000231000720c */ /* 0x000fc40003f06270 */
[C---:B------:R-:W-:Y:S02]  /*32e0*/  @!P1 PRMT R0, R9.reuse, 0x7632, R0 ;  /* 0x0000763209009816 */ /* 0x040fe40000000000 */
[----:B------:R-:W-:Y:S02]  /*32f0*/  @!P1 SHF.L.U32 R9, R9, 0x10, RZ ;  /* 0x0000001009099819 */ /* 0x000fe400000006ff */
[----:B------:R-:W-:Y:S02]  /*3300*/  @!P1 PRMT R8, R8, 0x7632, R8 ;  /* 0x0000763208089816 */ /* 0x000fe40000000008 */
[----:B------:R-:W-:Y:S01]  /*3310*/  MOV R10, 0xff800000 ;  /* 0xff800000000a7802 */ /* 0x000fe20000000f00 */
[----:B------:R-:W-:Y:S01]  /*3320*/  @!P1 FMUL R10, R9, R19 ;  /* 0x00000013090a9220 */ /* 0x000fe20000400000 */
[----:B------:R-:W-:Y:S01]  /*3330*/  @!P1 SHF.L.U32 R8, R8, 0x10, RZ ;  /* 0x0000001008089819 */ /* 0x000fe200000006ff */
[----:B------:R-:W-:Y:S01]  /*3340*/  STL [R1+0x160], R21 ;  /* 0x0001601501007387 */ /* 0x000fe20000100800 */
[----:B------:R-:W-:-:S02]  /*3350*/  @!P1 SHF.L.U32 R0, R0, 0x10, RZ ;  /* 0x0000001000009819 */ /* 0x000fc400000006ff */
[----:B------:R-:W-:Y:S01]  /*3360*/  IADD3 R16, R124, 0x1700, RZ ;  /* 0x000017007c107810 */ /* 0x000fe20007ffe0ff */
[----:B------:R-:W-:Y:S01]  /*3370*/  STL [R1+0x174], R20 ;  /* 0x0001741401007387 */ /* 0x000fe20000100800 */
[----:B------:R-:W-:Y:S01]  /*3380*/  MOV R17, 0xff800000 ;  /* 0xff80000000117802 */ /* 0x000fe20000000f00 */
[-C--:B------:R-:W-:Y:S02]  /*3390*/  @!P1 FMUL R17, R0, R19.reuse ;  /* 0x0000001300119220 */ /* 0x080fe40000400000 */
[----:B------:R0:W-:Y:S04]  /*33a0*/  STL [R1+0x16c], R18 ;  /* 0x00016c1201007387 */ /* 0x0001e80000100800 */
[----:B------:R1:W-:Y:S01]  /*33b0*/  STL [R1+0x170], R10 ;  /* 0x0001700a01007387 */ /* 0x0003e20000100800 */
[----:B0-----:R-:W-:Y:S01]  /*33c0*/  MOV R18, 0xff800000 ;  /* 0xff80000000127802 */ /* 0x001fe20000000f00 */
[----:B------:R-:W-:Y:S01]  /*33d0*/  @!P1 FMUL R18, R8, R19 ;  /* 0x0000001308129220 */ /* 0x000fe20000400000 */
[----:B------:R-:W-:Y:S01]  /*33e0*/  ISETP.GE.AND P1, PT, R16, R35, PT ;  /* 0x000000231000720c */ /* 0x000fe20003f26270 */
[----:B-1----:R-:W4:-:S12]  /*33f0*/  @!P0 LDG.E.64 R10, desc[UR4][R120.64+0x2d00] ;  /* 0x002d0004780a8981 */ /* 0x002f18000c1e1b00 */
[----:B------:R-:W4:Y:S04]  /*3400*/  @!P1 LDG.E.64 R8, desc[UR4][R120.64+0x2e00] ;  /* 0x002e000478089981 */ /* 0x000f28000c1e1b00 */
[----:B------:R-:W-:Y:S04]  /*3410*/  STL [R1+0x15c], R18 ;  /* 0x00015c1201007387 */ /* 0x000fe80000100800 */
[----:B------:R0:W-:Y:S02]  /*3420*/  STL [R1+0x17c], R17 ;  /* 0x00017c1101007387 */ /* 0x0001e40000100800 */
[----:B0-----:R-:W0:Y:S01]  /*3430*/  @!P2 LDC R17, c[0x0][0x220] ;  /* 0x00008800ff11ab82 */ /* 0x001e220000000800 */
[----:B------:R-:W-:-:S02]  /*3440*/  @!P2 PRMT R0, R6, 0x7632, R0 ;  /* 0x000076320600a816 */ /* 0x000fc40000000000 */
[----:B------:R-:W-:Y:S02]  /*3450*/  @!P2 SHF.L.U32 R6, R6, 0x10, RZ ;  /* 0x000000100606a819 */ /* 0x000fe400000006ff */
[C---:B------:R-:W-:Y:S02]  /*3460*/  @!P2 PRMT R16, R7.reuse, 0x7632, R16 ;  /* 0x000076320710a816 */ /* 0x040fe40000000010 */
[----:B------:R-:W-:Y:S02]  /*3470*/  @!P2 SHF.L.U32 R7, R7, 0x10, RZ ;  /* 0x000000100707a819 */ /* 0x000fe400000006ff */
[----:B------:R-:W-:Y:S02]  /*3480*/  MOV R22, 0xff800000 ;  /* 0xff80000000167802 */ /* 0x000fe40000000f00 */
[----:B------:R-:W-:Y:S02]  /*3490*/  @!P2 SHF.L.U32 R0, R0, 0x10, RZ ;  /* 0x000000100000a819 */ /* 0x000fe400000006ff */
[----:B------:R-:W-:-:S02]  /*34a0*/  @!P2 SHF.L.U32 R16, R16, 0x10, RZ ;  /* 0x000000101010a819 */ /* 0x000fc400000006ff */
[----:B------:R-:W-:Y:S02]  /*34b0*/  MOV R20, 0xff800000 ;  /* 0xff80000000147802 */ /* 0x000fe40000000f00 */
[----:B------:R-:W-:Y:S02]  /*34c0*/  MOV R21, 0xff800000 ;  /* 0xff80000000157802 */ /* 0x000fe40000000f00 */
[----:B------:R-:W-:Y:S01]  /*34d0*/  MOV R18, 0xff800000 ;  /* 0xff80000000127802 */ /* 0x000fe20000000f00 */
[-C--:B0-----:R-:W-:Y:S01]  /*34e0*/  @!P2 FMUL R22, R6, R17.reuse ;  /* 0x000000110616a220 */ /* 0x081fe20000400000 */
[----:B------:R-:W-:Y:S01]  /*34f0*/  IADD3 R6, R124, 0x1780, RZ ;  /* 0x000017807c067810 */ /* 0x000fe20007ffe0ff */
[-C--:B------:R-:W-:Y:S01]  /*3500*/  @!P2 FMUL R21, R7, R17.reuse ;  /* 0x000000110715a220 */ /* 0x080fe20000400000 */
[-C--:B------:R-:W-:Y:S01]  /*3510*/  @!P2 FMUL R20, R0, R17.reuse ;  /* 0x000000110014a220 */ /* 0x080fe20000400000 */
[----:B------:R-:W-:Y:S01]  /*3520*/  @!P2 FMUL R18, R16, R17 ;  /* 0x000000111012a220 */ /* 0x000fe20000400000 */
[----:B------:R-:W-:Y:S01]  /*3530*/  ISETP.GE.AND P2, PT, R6, R35, PT ;  /* 0x000000230600720c */ /* 0x000fe20003f46270 */
[----:B------:R-:W0:-:S12]  /*3540*/  @!P3 LDC R17, c[0x0][0x220] ;  /* 0x00008800ff11bb82 */ /* 0x000e180000000800 */
[----:B------:R-:W4:Y:S04]  /*3550*/  @!P2 LDG.E.64 R6, desc[UR4][R120.64+0x2f00] ;  /* 0x002f00047806a981 */ /* 0x000f28000c1e1b00 */
[----:B------:R-:W-:Y:S01]  /*3560*/  STL [R1+0x140], R22 ;  /* 0x0001401601007387 */ /* 0x000fe20000100800 */
[C---:B------:R-:W-:Y:S02]  /*3570*/  @!P3 PRMT R0, R4.reuse, 0x7632, R0 ;  /* 0x000076320400b816 */ /* 0x040fe40000000000 */
[----:B------:R-:W-:Y:S02]  /*3580*/  @!P3 SHF.L.U32 R4, R4, 0x10, RZ ;  /* 0x000000100404b819 */ /* 0x000fe400000006ff */
[C---:B------:R-:W-:Y:S01]  /*3590*/  @!P3 PRMT R16, R5.reuse, 0x7632, R16 ;  /* 0x000076320510b816 */ /* 0x040fe20000000010 */
[----:B------:R1:W-:Y:S01]  /*35a0*/  STL [R1+0x180], R21 ;  /* 0x0001801501007387 */ /* 0x0003e20000100800 */
[----:B------:R-:W-:-:S02]  /*35b0*/  @!P3 SHF.L.U32 R5, R5, 0x10, RZ ;  /* 0x000000100505b819 */ /* 0x000fc400000006ff */
[----:B------:R-:W-:Y:S02]  /*35c0*/  @!P3 SHF.L.U32 R0, R0, 0x10, RZ ;  /* 0x000000100000b819 */ /* 0x000fe400000006ff */
[----:B------:R-:W-:Y:S01]  /*35d0*/  @!P3 SHF.L.U32 R16, R16, 0x10, RZ ;  /* 0x000000101010b819 */ /* 0x000fe200000006ff */
        /* <DEDUP_REMOVED lines=42> */
[----:B------:R-:W-:-:S02]  /*3880*/  MOV R21, 0xff800000 ;  /* 0xff80000000157802 */ /* 0x000fc40000000f00 */
[----:B--2---:R-:W-:Y:S02]  /*3890*/  MOV R18, 0xff800000 ;  /* 0xff80000000127802 */ /* 0x004fe40000000f00 */
[C---:B------:R-:W-:Y:S02]  /*38a0*/  @!P5 SHF.L.U32 R0, R12.reuse, 0x10, RZ ;  /* 0x000000100c00d819 */ /* 0x040fe400000006ff */
[C---:B------:R-:W-:Y:S02]  /*38b0*/  @!P5 SHF.L.U32 R16, R13.reuse, 0x10, RZ ;  /* 0x000000100d10d819 */ /* 0x040fe400000006ff */
[----:B------:R-:W-:Y:S02]  /*38c0*/  @!P5 PRMT R12, R12, 0x7632, R12 ;  /* 0x000076320c0cd816 */ /* 0x000fe4000000000c */
[----:B------:R-:W-:Y:S01]  /*38d0*/  @!P5 PRMT R13, R13, 0x7632, R13 ;  /* 0x000076320d0dd816 */ /* 0x000fe2000000000d */
[-C--:B0-----:R-:W-:Y:S01]  /*38e0*/  @!P5 FMUL R20, R0, R17.reuse ;  /* 0x000000110014d220 */ /* 0x081fe20000400000 */
[----:B------:R-:W-:Y:S01]  /*38f0*/  @!P5 FMUL R18, R16, R17 ;  /* 0x000000111012d220 */ /* 0x000fe20000400000 */
[----:B------:R-:W-:-:S02]  /*3900*/  @!P5 SHF.L.U32 R12, R12, 0x10, RZ ;  /* 0x000000100c0cd819 */ /* 0x000fc400000006ff */
[----:B------:R-:W-:Y:S01]  /*3910*/  @!P5 SHF.L.U32 R13, R13, 0x10, RZ ;  /* 0x000000100d0dd819 */ /* 0x000fe200000006ff */
[----:B------:R0:W-:Y:S02]  /*3920*/  STL [R1+0x194], R20 ;  /* 0x0001941401007387 */ /* 0x0001e40000100800 */
[-C--:B------:R-:W-:Y:S02]  /*3930*/  @!P5 FMUL R21, R12, R17.reuse ;  /* 0x000000110c15d220 */ /* 0x080fe40000400000 */
[----:B------:R2:W-:Y:S01]  /*3940*/  STL [R1+0x19c], R18 ;  /* 0x00019c1201007387 */ /* 0x0005e20000100800 */
[----:B------:R-:W-:Y:S02]  /*3950*/  IADD3 R16, R124, 0x1900, RZ ;  /* 0x000019007c107810 */ /* 0x000fe40007ffe0ff */
[----:B0-----:R-:W-:Y:S02]  /*3960*/  MOV R20, 0xff800000 ;  /* 0xff80000000147802 */ /* 0x001fe40000000f00 */
[----:B---3--:R-:W-:Y:S01]  /*3970*/  @!P6 SHF.L.U32 R0, R14, 0x10, RZ ;  /* 0x000000100e00e819 */ /* 0x008fe200000006ff */
[----:B------:R-:W-:Y:S01]  /*3980*/  @!P5 FMUL R20, R13, R17 ;  /* 0x000000110d14d220 */ /* 0x000fe20000400000 */
[----:B--2---:R-:W-:Y:S01]  /*3990*/  MOV R18, 0xff800000 ;  /* 0xff80000000127802 */ /* 0x004fe20000000f00 */
[----:B------:R-:W0:Y:S02]  /*39a0*/  @!P0 LDC R17, c[0x0][0x220] ;  /* 0x00008800ff118b82 */ /* 0x000e240000000800 */
[----:B-1----:R-:W-:Y:S01]  /*39b0*/  @!P6 FMUL R18, R0, R19 ;  /* 0x000000130012e220 */ /* 0x002fe20000400000 */
[----:B------:R-:W-:-:S02]  /*39c0*/  @!P6 PRMT R0, R15, 0x7632, R0 ;  /* 0x000076320f00e816 */ /* 0x000fc40000000000 */
[----:B------:R-:W-:Y:S02]  /*39d0*/  @!P6 SHF.L.U32 R15, R15, 0x10, RZ ;  /* 0x000000100f0fe819 */ /* 0x000fe400000006ff */
[----:B------:R-:W-:Y:S02]  /*39e0*/  @!P6 PRMT R14, R14, 0x7632, R14 ;  /* 0x000076320e0ee816 */ /* 0x000fe4000000000e */
[----:B------:R-:W-:Y:S02]  /*39f0*/  ISETP.GE.AND P5, PT, R16, R35, PT ;  /* 0x000000231000720c */ /* 0x000fe40003fa6270 */
[----:B------:R-:W-:Y:S01]  /*3a00*/  MOV R12, 0xff800000 ;  /* 0xff800000000c7802 */ /* 0x000fe20000000f00 */
[-C--:B------:R-:W-:Y:S01]  /*3a10*/  @!P6 FMUL R12, R15, R19.reuse ;  /* 0x000000130f0ce220 */ /* 0x080fe20000400000 */
[----:B------:R-:W-:Y:S02]  /*3a20*/  @!P6 SHF.L.U32 R14, R14, 0x10, RZ ;  /* 0x000000100e0ee819 */ /* 0x000fe400000006ff */
[----:B------:R-:W-:Y:S01]  /*3a30*/  @!P6 SHF.L.U32 R0, R0, 0x10, RZ ;  /* 0x000000100000e819 */ /* 0x000fe200000006ff */
[----:B------:R-:W-:Y:S01]  /*3a40*/  STL [R1+0xf8], R21 ;  /* 0x0000f81501007387 */ /* 0x000fe20000100800 */
[----:B------:R-:W-:Y:S01]  /*3a50*/  MOV R16, 0xff800000 ;  /* 0xff80000000107802 */ /* 0x000fe20000000f00 */
[-C--:B------:R-:W-:Y:S01]  /*3a60*/  @!P6 FMUL R16, R14, R19.reuse ;  /* 0x000000130e10e220 */ /* 0x080fe20000400000 */
[----:B------:R-:W-:Y:S01]  /*3a70*/  MOV R13, 0xff800000 ;  /* 0xff800000000d7802 */ /* 0x000fe20000000f00 */
[----:B------:R-:W-:Y:S01]  /*3a80*/  STL [R1+0x198], R20 ;  /* 0x0001981401007387 */ /* 0x000fe20000100800 */
[----:B------:R-:W-:-:S02]  /*3a90*/  @!P6 FMUL R13, R0, R19 ;  /* 0x00000013000de220 */ /* 0x000fc40000400000 */
[----:B------:R-:W1:Y:S01]  /*3aa0*/  @!P1 LDC R19, c[0x0][0x220] ;  /* 0x00008800ff139b82 */ /* 0x000e620000000800 */
[----:B------:R-:W-:Y:S04]  /*3ab0*/  STL [R1+0xf4], R18 ;  /* 0x0000f41201007387 */ /* 0x000fe80000100800 */
[----:B------:R2:W-:Y:S04]  /*3ac0*/  STL [R1+0xd8], R12 ;  /* 0x0000d80c01007387 */ /* 0x0005e80000100800 */
[----:B------:R-:W3:Y:S01]  /*3ad0*/  @!P5 LDG.E.64 R14, desc[UR4][R120.64+0x3200] ;  /* 0x00320004780ed981 */ /* 0x000ee2000c1e1b00 */
[----:B--2---:R-:W-:-:S02]  /*3ae0*/  IADD3 R12, R124, 0x1980, RZ ;  /* 0x000019807c0c7810 */ /* 0x004fc40007ffe0ff */
[----:B----4-:R-:W-:Y:S02]  /*3af0*/  @!P0 SHF.L.U32 R0, R10, 0x10, RZ ;  /* 0x000000100a008819 */ /* 0x010fe400000006ff */
[----:B------:R-:W-:Y:S02]  /*3b00*/  ISETP.GE.AND P6, PT, R12, R35, PT ;  /* 0x000000230c00720c */ /* 0x000fe40003fc6270 */
[----:B------:R-:W-:Y:S01]  /*3b10*/  @!P0 SHF.L.U32 R12, R11, 0x10, RZ ;  /* 0x000000100b0c8819 */ /* 0x000fe200000006ff */
[----:B------:R2:W-:Y:S04]  /*3b20*/  STL [R1+0xd4], R16 ;  /* 0x0000d41001007387 */ /* 0x0005e80000100800 */
[----:B------:R4:W-:Y:S01]  /*3b30*/  STL [R1+0x1a0], R13 ;  /* 0x0001a00d01007387 */ /* 0x0009e20000100800 */
[----:B------:R-:W-:-:S02]  /*3b40*/  @!P0 PRMT R10, R10, 0x7632, R10 ;  /* 0x000076320a0a8816 */ /* 0x000fc4000000000a */
[----:B--2---:R-:W-:Y:S01]  /*3b50*/  MOV R16, 0xff800000 ;  /* 0xff80000000107802 */ /* 0x004fe20000000f00 */
[-C--:B0-----:R-:W-:Y:S01]  /*3b60*/  @!P0 FMUL R16, R0, R17.reuse ;  /* 0x0000001100108220 */ /* 0x081fe20000400000 */
[----:B----4-:R-:W-:Y:S01]  /*3b70*/  MOV R13, 0xff800000 ;  /* 0xff800000000d7802 */ /* 0x010fe20000000f00 */
[----:B------:R-:W-:Y:S01]  /*3b80*/  @!P0 FMUL R13, R12, R17 ;  /* 0x000000110c0d8220 */ /* 0x000fe20000400000 */
[----:B------:R-:W-:Y:S02]  /*3b90*/  @!P0 PRMT R11, R11, 0x7632, R11 ;  /* 0x000076320b0b8816 */ /* 0x000fe4000000000b */
[----:B------:R0:W-:Y:S01]  /*3ba0*/  STL [R1+0x1a4], R16 ;  /* 0x0001a41001007387 */ /* 0x0001e20000100800 */
[----:B------:R-:W-:-:S03]  /*3bb0*/  @!P0 SHF.L.U32 R10, R10, 0x10, RZ ;  /* 0x000000100a0a8819 */ /* 0x000fc600000006ff */
[----:B------:R2:W-:Y:S01]  /*3bc0*/  STL [R1+0x1b0], R13 ;  /* 0x0001b00d01007387 */ /* 0x0005e20000100800 */
[----:B------:R-:W-:Y:S02]  /*3bd0*/  @!P0 SHF.L.U32 R11, R11, 0x10, RZ ;  /* 0x000000100b0b8819 */ /* 0x000fe400000006ff */
[----:B------:R-:W-:Y:S02]  /*3be0*/  @!P1 SHF.L.U32 R0, R8, 0x10, RZ ;  /* 0x0000001008009819 */ /* 0x000fe400000006ff */
[----:B0-----:R-:W-:Y:S01]  /*3bf0*/  IADD3 R16, R124, 0x1a00, RZ ;  /* 0x00001a007c107810 */ /* 0x001fe20007ffe0ff */
[----:B--2---:R-:W2:Y:S01]  /*3c00*/  @!P6 LDG.E.64 R12, desc[UR4][R120.64+0x3300] ;  /* 0x00330004780ce981 */ /* 0x004ea2000c1e1b00 */
        /* <DEDUP_REMOVED lines=9> */
[----:B------:R-:W-:Y:S01]  /*3ca0*/  MOV R10, 0xff800000 ;  /* 0xff800000000a7802 */ /* 0x000fe20000000f00 */
[----:B------:R-:W-:Y:S02]  /*3cb0*/  STL [R1+0xc4], R21 ;  /* 0x0000c41501007387 */ /* 0x000fe40000100800 */
[----:B------:R-:W-:Y:S02]  /*3cc0*/  @!P1 FMUL R10, R9, R19 ;  /* 0x00000013090a9220 */ /* 0x000fe40000400000 */
[----:B------:R-:W-:Y:S01]  /*3cd0*/  STL [R1+0x1ac], R20 ;  /* 0x0001ac1401007387 */ /* 0x000fe20000100800 */
[----:B------:R-:W-:-:S03]  /*3ce0*/  @!P1 PRMT R8, R8, 0x7632, R8 ;  /* 0x0000763208089816 */ /* 0x000fc60000000008 */
[----:B------:R-:W-:Y:S04]  /*3cf0*/  STL [R1+0x1a8], R18 ;  /* 0x0001a81201007387 */ /* 0x000fe80000100800 */
[----:B------:R0:W-:Y:S01]  /*3d00*/  STL [R1+0xbc], R10 ;  /* 0x0000bc0a01007387 */ /* 0x0001e20000100800 */
[----:B------:R-:W-:Y:S02]  /*3d10*/  @!P1 SHF.L.U32 R8, R8, 0x10, RZ ;  /* 0x0000001008089819 */ /* 0x000fe400000006ff */
[----:B------:R-:W-:Y:S01]  /*3d20*/  @!P1 SHF.L.U32 R0, R0, 0x10, RZ ;  /* 0x0000001000009819 */ /* 0x000fe200000006ff */
[----:B0-----:R-:W4:Y:S01]  /*3d30*/  @!P0 LDG.E.64 R10, desc[UR4][R120.64+0x3400] ;  /* 0x00340004780a8981 */ /* 0x001f22000c1e1b00 */
[----:B------:R-:W-:Y:S02]  /*3d40*/  IADD3 R16, R124, 0x1a80, RZ ;  /* 0x00001a807c107810 */ /* 0x000fe40007ffe0ff */
[----:B------:R-:W-:Y:S01]  /*3d50*/  MOV R18, 0xff800000 ;  /* 0xff80000000127802 */ /* 0x000fe20000000f00 */
[-C--:B------:R-:W-:Y:S01]  /*3d60*/  @!P1 FMUL R18, R8, R19.reuse ;  /* 0x0000001308129220 */ /* 0x080fe20000400000 */
[----:B------:R-:W-:Y:S01]  /*3d70*/  MOV R17, 0xff800000 ;  /* 0xff80000000117802 */ /* 0x000fe20000000f00 */
[----:B------:R-:W-:Y:S01]  /*3d80*/  @!P1 FMUL R17, R0, R19 ;  /* 0x0000001300119220 */ /* 0x000fe20000400000 */
[----:B------:R-:W-:-:S13]  /*3d90*/  ISETP.GE.AND P1, PT, R16, R35, PT ;  /* 0x000000231000720c */ /* 0x000fda0003f26270 */
        /* <DEDUP_REMOVED lines=25> */
[----:B------:R-:W-:Y:S01]  /*3f30*/  STL [R1+0xac], R22 ;  /* 0x0000ac1601007387 */ /* 0x000fe20000100800 */
[----:B------:R-:W-:Y:S02]  /*3f40*/  @!P3 SHF.L.U32 R5, R5, 0x10, RZ ;  /* 0x000000100505b819 */ /* 0x000fe400000006ff */
[----:B------:R-:W-:Y:S01]  /*3f50*/  @!P3 SHF.L.U32 R0, R0, 0x10, RZ ;  /* 0x000000100000b819 */ /* 0x000fe200000006ff */
[----:B------:R1:W-:Y:S01]  /*3f60*/  STL [R1+0x1b8], R21 ;  /* 0x0001b81501007387 */ /* 0x0003e20000100800 */
[----:B------:R-:W-:-:S03]  /*3f70*/  @!P3 SHF.L.U32 R16, R16, 0x10, RZ ;  /* 0x000000101010b819 */ /* 0x000fc600000006ff */
[----:B------:R0:W-:Y:S01]  /*3f80*/  STL [R1+0xb0], R20 ;  /* 0x0000b01401007387 */ /* 0x0001e20000100800 */
[----:B------:R-:W-:Y:S02]  /*3f90*/  MOV R19, 0xff800000 ;  /* 0xff80000000137802 */ /* 0x000fe40000000f00 */
[----:B-1----:R-:W-:Y:S01]  /*3fa0*/  MOV R21, 0xff800000 ;  /* 0xff80000000157802 */ /* 0x002fe20000000f00 */
[-C--:B0-----:R-:W-:Y:S01]  /*3fb0*/  @!P3 FMUL R21, R4, R17.reuse ;  /* 0x000000110415b220 */ /* 0x081fe20000400000 */
[----:B------:R-:W-:Y:S01]  /*3fc0*/  IADD3 R4, R124, 0x1b80, RZ ;  /* 0x00001b807c047810 */ /* 0x000fe20007ffe0ff */
[----:B------:R0:W-:Y:S01]  /*3fd0*/  STL [R1+0x1bc], R18 ;  /* 0x0001bc1201007387 */ /* 0x0001e20000100800 */
[----:B------:R-:W-:Y:S01]  /*3fe0*/  MOV R20, 0xff800000 ;  /* 0xff80000000147802 */ /* 0x000fe20000000f00 */
[-C--:B------:R-:W-:Y:S01]  /*3ff0*/  @!P3 FMUL R20, R5, R17.reuse ;  /* 0x000000110514b220 */ /* 0x080fe20000400000 */
        /* <DEDUP_REMOVED lines=26> */
[----:B------:R-:W-:Y:S01]  /*41a0*/  STL [R1+0x94], R21 ;  /* 0x0000941501007387 */ /* 0x000fe20000100800 */
[----:B------:R-:W0:Y:S11]  /*41b0*/  @!P6 LDC R16, c[0x0][0x220] ;  /* 0x00008800ff10eb82 */ /* 0x000e360000000800 */
[----:B------:R-:W4:Y:S04]  /*41c0*/  @!P4 LDG.E.64 R2, desc[UR4][R120.64+0x3800] ;  /* 0x003800047802c981 */ /* 0x000f28000c1e1b00 */
[----:B------:R-:W-:Y:S04]  /*41d0*/  STL [R1+0x9c], R20 ;  /* 0x00009c1401007387 */ /* 0x000fe80000100800 */
[----:B------:R-:W-:Y:S04]  /*41e0*/  STL [R1+0x98], R19 ;  /* 0x0000981301007387 */ /* 0x000fe80000100800 */
[----:B------:R1:W-:Y:S02]  /*41f0*/  STL [R1+0x1c4], R18 ;  /* 0x0001c41201007387 */ /* 0x0003e40000100800 */
[----:B-1----:R-:W1:Y:S01]  /*4200*/  @!P5 LDC R18, c[0x0][0x220] ;  /* 0x00008800ff12db82 */ /* 0x002e620000000800 */
[----:B------:R-:W-:-:S02]  /*4210*/  MOV R20, 0xff800000 ;  /* 0xff80000000147802 */ /* 0x000fc40000000f00 */
[----:B------:R-:W-:Y:S02]  /*4220*/  MOV R19, 0xff800000 ;  /* 0xff80000000137802 */ /* 0x000fe40000000f00 */
[----:B------:R-:W-:Y:S02]  /*4230*/  MOV R21, 0xff800000 ;  /* 0xff80000000157802 */ /* 0x000fe40000000f00 */
[C---:B---3--:R-:W-:Y:S02]  /*4240*/  @!P5 SHF.L.U32 R0, R14.reuse, 0x10, RZ ;  /* 0x000000100e00d819 */ /* 0x048fe400000006ff */
[C---:B------:R-:W-:Y:S02]  /*4250*/  @!P5 SHF.L.U32 R17, R15.reuse, 0x10, RZ ;  /* 0x000000100f11d819 */ /* 0x040fe400000006ff */
[----:B------:R-:W-:Y:S02]  /*4260*/  @!P5 PRMT R14, R14, 0x7632, R14 ;  /* 0x000076320e0ed816 */ /* 0x000fe4000000000e */
[----:B------:R-:W-:Y:S01]  /*4270*/  @!P5 PRMT R15, R15, 0x7632, R15 ;  /* 0x000076320f0fd816 */ /* 0x000fe2000000000f */
[----:B-1----:R-:W-:Y:S01]  /*4280*/  @!P5 FMUL R20, R0, R18 ;  /* 0x000000120014d220 */ /* 0x002fe20000400000 */
[----:B------:R-:W-:-:S02]  /*4290*/  @!P5 SHF.L.U32 R14, R14, 0x10, RZ ;  /* 0x000000100e0ed819 */ /* 0x000fc400000006ff */
[----:B------:R-:W-:Y:S02]  /*42a0*/  @!P5 SHF.L.U32 R15, R15, 0x10, RZ ;  /* 0x000000100f0fd819 */ /* 0x000fe400000006ff */
[----:B------:R-:W-:Y:S01]  /*42b0*/  IADD3 R0, R124, 0x1c80, RZ ;  /* 0x00001c807c007810 */ /* 0x000fe20007ffe0ff */
[----:B------:R1:W-:Y:S01]  /*42c0*/  STL [R1+0x1cc], R20 ;  /* 0x0001cc1401007387 */ /* 0x0003e20000100800 */
[-C--:B------:R-:W-:Y:S01]  /*42d0*/  @!P5 FMUL R19, R17, R18.reuse ;  /* 0x000000121113d220 */ /* 0x080fe20000400000 */
[-C--:B------:R-:W-:Y:S01]  /*42e0*/  @!P5 FMUL R21, R14, R18.reuse ;  /* 0x000000120e15d220 */ /* 0x080fe20000400000 */
[----:B-1----:R-:W-:Y:S01]  /*42f0*/  MOV R20, 0xff800000 ;  /* 0xff80000000147802 */ /* 0x002fe20000000f00 */
[----:B------:R-:W-:Y:S01]  /*4300*/  @!P5 FMUL R20, R15, R18 ;  /* 0x000000120f14d220 */ /* 0x000fe20000400000 */
[----:B------:R-:W-:Y:S02]  /*4310*/  ISETP.GE.AND P5, PT, R0, R35, PT ;  /* 0x000000230000720c */ /* 0x000fe40003fa6270 */
[----:B------:R-:W1:Y:S01]  /*4320*/  @!P0 LDC R0, c[0x0][0x220] ;  /* 0x00008800ff008b82 */ /* 0x000e620000000800 */
[----:B------:R3:W-:Y:S01]  /*4330*/  STL [R1+0x1d4], R19 ;  /* 0x0001d41301007387 */ /* 0x0007e20000100800 */
[----:B------:R-:W-:-:S03]  /*4340*/  MOV R18, 0xff800000 ;  /* 0xff80000000127802 */ /* 0x000fc60000000f00 */
[----:B------:R-:W-:Y:S01]  /*4350*/  STL [R1+0x90], R21 ;  /* 0x0000901501007387 */ /* 0x000fe20000100800 */
[----:B---3--:R-:W-:Y:S02]  /*4360*/  MOV R19, 0xff800000 ;  /* 0xff80000000137802 */ /* 0x008fe40000000f00 */
[C---:B--2---:R-:W-:Y:S02]  /*4370*/  @!P6 SHF.L.U32 R17, R12.reuse, 0x10, RZ ;  /* 0x000000100c11e819 */ /* 0x044fe400000006ff */
[----:B------:R-:W-:Y:S02]  /*4380*/  @!P6 PRMT R12, R12, 0x7632, R12 ;  /* 0x000076320c0ce816 */ /* 0x000fe4000000000c */
[----:B------:R-:W-:Y:S01]  /*4390*/  @!P6 PRMT R14, R13, 0x7632, R14 ;  /* 0x000076320d0ee816 */ /* 0x000fe2000000000e */
[----:B0-----:R-:W-:Y:S01]  /*43a0*/  @!P6 FMUL R19, R17, R16 ;  /* 0x000000101113e220 */ /* 0x001fe20000400000 */
[----:B------:R-:W-:Y:S02]  /*43b0*/  @!P6 SHF.L.U32 R15, R13, 0x10, RZ ;  /* 0x000000100d0fe819 */ /* 0x000fe400000006ff */
[----:B------:R-:W-:-:S02]  /*43c0*/  @!P6 SHF.L.U32 R13, R12, 0x10, RZ ;  /* 0x000000100c0de819 */ /* 0x000fc400000006ff */
[----:B------:R-:W-:Y:S01]  /*43d0*/  @!P6 SHF.L.U32 R17, R14, 0x10, RZ ;  /* 0x000000100e11e819 */ /* 0x000fe200000006ff */
[----:B------:R0:W-:Y:S01]  /*43e0*/  STL [R1+0x1d0], R20 ;  /* 0x0001d01401007387 */ /* 0x0001e20000100800 */
[----:B------:R-:W-:-:S03]  /*43f0*/  IADD3 R14, R124, 0x1d00, RZ ;  /* 0x00001d007c0e7810 */ /* 0x000fc60007ffe0ff */
[----:B------:R2:W-:Y:S01]  /*4400*/  STL [R1+0x1c8], R19 ;  /* 0x0001c81301007387 */ /* 0x0005e20000100800 */
[-C--:B------:R-:W-:Y:S01]  /*4410*/  @!P6 FMUL R18, R17, R16.reuse ;  /* 0x000000101112e220 */ /* 0x080fe20000400000 */
[----:B0-----:R-:W-:Y:S01]  /*4420*/  MOV R20, 0xff800000 ;  /* 0xff80000000147802 */ /* 0x001fe20000000f00 */
[-C--:B------:R-:W-:Y:S01]  /*4430*/  @!P6 FMUL R20, R15, R16.reuse ;  /* 0x000000100f14e220 */ /* 0x080fe20000400000 */
[----:B--2---:R-:W-:Y:S01]  /*4440*/  MOV R19, 0xff800000 ;  /* 0xff80000000137802 */ /* 0x004fe20000000f00 */
[----:B------:R-:W-:Y:S01]  /*4450*/  @!P6 FMUL R19, R13, R16 ;  /* 0x000000100d13e220 */ /* 0x000fe20000400000 */
[----:B------:R-:W-:Y:S01]  /*4460*/  ISETP.GE.AND P6, PT, R14, R35, PT ;  /* 0x000000230e00720c */ /* 0x000fe20003fc6270 */
[----:B------:R-:W2:Y:S01]  /*4470*/  @!P5 LDG.E.64 R12, desc[UR4][R120.64+0x3900] ;  /* 0x00390004780cd981 */ /* 0x000ea2000c1e1b00 */
[----:B------:R-:W0:Y:S03]  /*4480*/  @!P1 LDC R16, c[0x0][0x220] ;  /* 0x00008800ff109b82 */ /* 0x000e260000000800 */
[----:B------:R-:W-:Y:S01]  /*4490*/  STL [R1+0x8c], R20 ;  /* 0x00008c1401007387 */ /* 0x000fe20000100800 */
[----:B----4-:R-:W-:-:S03]  /*44a0*/  @!P0 SHF.L.U32 R15, R10, 0x10, RZ ;  /* 0x000000100a0f8819 */ /* 0x010fc600000006ff */
[----:B------:R3:W-:Y:S01]  /*44b0*/  STL [R1+0x88], R19 ;  /* 0x0000881301007387 */ /* 0x0007e20000100800 */
[----:B------:R-:W-:-:S03]  /*44c0*/  @!P0 SHF.L.U32 R17, R11, 0x10, RZ ;  /* 0x000000100b118819 */ /* 0x000fc600000006ff */
[----:B------:R4:W-:Y:S01]  /*44d0*/  STL [R1+0x1d8], R18 ;  /* 0x0001d81201007387 */ /* 0x0009e20000100800 */
[----:B---3--:R-:W-:Y:S01]  /*44e0*/  MOV R19, 0xff800000 ;  /* 0xff80000000137802 */ /* 0x008fe20000000f00 */
[-C--:B-1----:R-:W-:Y:S02]  /*44f0*/  @!P0 FMUL R19, R15, R0.reuse ;  /* 0x000000000f138220 */ /* 0x082fe40000400000 */
[----:B------:R-:W3:Y:S01]  /*4500*/  @!P6 LDG.E.64 R14, desc[UR4][R120.64+0x3a00] ;  /* 0x003a0004780ee981 */ /* 0x000ee2000c1e1b00 */
[----:B----4-:R-:W-:Y:S01]  /*4510*/  MOV R18, 0xff800000 ;  /* 0xff80000000127802 */ /* 0x010fe20000000f00 */
[----:B------:R-:W-:Y:S01]  /*4520*/  @!P0 FMUL R18, R17, R0 ;  /* 0x0000000011128220 */ /* 0x000fe20000400000 */
[----:B------:R-:W-:Y:S02]  /*4530*/  @!P0 PRMT R10, R10, 0x7632, R10 ;  /* 0x000076320a0a8816 */ /* 0x000fe4000000000a */
[----:B------:R-:W-:Y:S02]  /*4540*/  @!P0 PRMT R17, R11, 0x7632, R17 ;  /* 0x000076320b118816 */ /* 0x000fe40000000011 */
[----:B------:R-:W-:-:S02]  /*4550*/  @!P0 SHF.L.U32 R11, R10, 0x10, RZ ;  /* 0x000000100a0b8819 */ /* 0x000fc400000006ff */
[----:B------:R-:W-:Y:S02]  /*4560*/  @!P0 SHF.L.U32 R17, R17, 0x10, RZ ;  /* 0x0000001011118819 */ /* 0x000fe400000006ff */
[----:B------:R-:W-:Y:S02]  /*4570*/  IADD3 R10, R124, 0x1d80, RZ ;  /* 0x00001d807c0a7810 */ /* 0x000fe40007ffe0ff */
[----:B------:R-:W-:Y:S01]  /*4580*/  MOV R21, 0xff800000 ;  /* 0xff80000000157802 */ /* 0x000fe20000000f00 */
[-C--:B------:R-:W-:Y:S01]  /*4590*/  @!P0 FMUL R21, R11, R0.reuse ;  /* 0x000000000b158220 */ /* 0x080fe20000400000 */
[----:B------:R-:W-:Y:S01]  /*45a0*/  MOV R20, 0xff800000 ;  /* 0xff80000000147802 */ /* 0x000fe20000000f00 */
[----:B------:R-:W-:Y:S01]  /*45b0*/  @!P0 FMUL R20, R17, R0 ;  /* 0x0000000011148220 */ /* 0x000fe20000400000 */
[----:B------:R1:W-:Y:S01]  /*45c0*/  STL [R1+0x1dc], R19 ;  /* 0x0001dc1301007387 */ /* 0x0003e20000100800 */
[----:B------:R-:W-:Y:S02]  /*45d0*/  ISETP.GE.AND P0, PT, R10, R35, PT ;  /* 0x000000230a00720c */ /* 0x000fe40003f06270 */
[----:B------:R-:W-:Y:S01]  /*45e0*/  @!P1 SHF.L.U32 R11, R9, 0x10, RZ ;  /* 0x00000010090b9819 */ /* 0x000fe200000006ff */
[----:B------:R4:W-:Y:S01]  /*45f0*/  STL [R1+0x1e8], R18 ;  /* 0x0001e81201007387 */ /* 0x0009e20000100800 */
[----:B------:R-:W-:-:S02]  /*4600*/  MOV R10, 0xff800000 ;  /* 0xff800000000a7802 */ /* 0x000fc40000000f00 */
[----:B-1----:R-:W-:Y:S01]  /*4610*/  @!P1 SHF.L.U32 R19, R8, 0x10, RZ ;  /* 0x0000001008139819 */ /* 0x002fe200000006ff */
[----:B0-----:R-:W-:Y:S01]  /*4620*/  @!P1 FMUL R10, R11, R16 ;  /* 0x000000100b0a9220 */ /* 0x001fe20000400000 */
[----:B----4-:R-:W-:-:S03]  /*4630*/  MOV R18, 0xff800000 ;  /* 0xff80000000127802 */ /* 0x010fc60000000f00 */
[----:B------:R-:W-:Y:S01]  /*4640*/  @!P1 FMUL R18, R19, R16 ;  /* 0x0000001013129220 */ /* 0x000fe20000400000 */
[----:B------:R-:W-:Y:S04]  /*4650*/  STL [R1+0x84], R21 ;  /* 0x0000841501007387 */ /* 0x000fe80000100800 */
[----:B------:R-:W-:Y:S04]  /*4660*/  STL [R1+0x1e4], R20 ;  /* 0x0001e41401007387 */ /* 0x000fe80000100800 */
[----:B------:R-:W-:Y:S01]  /*4670*/  STL [R1+0x1e0], R18 ;  /* 0x0001e01201007387 */ /* 0x000fe20000100800 */
[----:B------:R-:W-:-:S03]  /*4680*/  @!P1 PRMT R8, R8, 0x7632, R8 ;  /* 0x0000763208089816 */ /* 0x000fc60000000008 */
[----:B------:R0:W-:Y:S01]  /*4690*/  STL [R1+0x80], R10 ;  /* 0x0000800a01007387 */ /* 0x0001e20000100800 */
[----:B------:R-:W-:Y:S02]  /*46a0*/  @!P1 PRMT R0, R9, 0x7632, R0 ;  /* 0x0000763209009816 */ /* 0x000fe40000000000 */
[----:B------:R-:W-:Y:S01]  /*46b0*/  @!P1 SHF.L.U32 R9, R8, 0x10, RZ ;  /* 0x0000001008099819 */ /* 0x000fe200000006ff */
[----:B0-----:R-:W4:Y:S01]  /*46c0*/  @!P0 LDG.E.64 R10, desc[UR4][R120.64+0x3b00] ;  /* 0x003b0004780a8981 */ /* 0x001f22000c1e1b00 */
[----:B------:R-:W-:Y:S02]  /*46d0*/  @!P1 SHF.L.U32 R17, R0, 0x10, RZ ;  /* 0x0000001000119819 */ /* 0x000fe400000006ff */
[----:B------:R-:W-:Y:S02]  /*46e0*/  IADD3 R0, R124, 0x1e00, RZ ;  /* 0x00001e007c007810 */ /* 0x000fe40007ffe0ff */
[----:B------:R-:W-:Y:S01]  /*46f0*/  MOV R20, 0xff800000 ;  /* 0xff80000000147802 */ /* 0x000fe20000000f00 */
[-C--:B------:R-:W-:Y:S01]  /*4700*/  @!P1 FMUL R20, R9, R16.reuse ;  /* 0x0000001009149220 */ /* 0x080fe20000400000 */
[----:B------:R-:W-:Y:S01]  /*4710*/  MOV R18, 0xff800000 ;  /* 0xff80000000127802 */ /* 0x000fe20000000f00 */
[----:B------:R-:W-:Y:S01]  /*4720*/  @!P1 FMUL R18, R17, R16 ;  /* 0x0000001011129220 */ /* 0x000fe20000400000 */
[----:B------:R-:W-:-:S02]  /*4730*/  ISETP.GE.AND P1, PT, R0, R35, PT ;  /* 0x000000230000720c */ /* 0x000fc40003f26270 */
[----:B------:R-:W0:Y:S11]  /*4740*/  @!P2 LDC R0, c[0x0][0x220] ;  /* 0x00008800ff00ab82 */ /* 0x000e360000000800 */
[----:B------:R-:W4:Y:S01]  /*4750*/  @!P1 LDG.E.64 R8, desc[UR4][R120.64+0x3c00] ;  /* 0x003c000478089981 */ /* 0x000f22000c1e1b00 */
[----:B------:R-:W-:-:S02]  /*4760*/  @!P2 PRMT R16, R6, 0x7632, R16 ;  /* 0x000076320610a816 */ /* 0x000fc40000000010 */
[----:B------:R-:W-:Y:S02]  /*4770*/  @!P2 SHF.L.U32 R17, R6, 0x10, RZ ;  /* 0x000000100611a819 */ /* 0x000fe400000006ff */
[C---:B------:R-:W-:Y:S02]  /*4780*/  @!P2 PRMT R6, R7.reuse, 0x7632, R6 ;  /* 0x000076320706a816 */ /* 0x040fe40000000006 */
[----:B------:R-:W-:Y:S02]  /*4790*/  @!P2 SHF.L.U32 R7, R7, 0x10, RZ ;  /* 0x000000100707a819 */ /* 0x000fe400000006ff */
[----:B------:R-:W-:Y:S02]  /*47a0*/  @!P2 SHF.L.U32 R19, R16, 0x10, RZ ;  /* 0x000000101013a819 */ /* 0x000fe400000006ff */
[----:B------:R-:W-:Y:S01]  /*47b0*/  @!P2 SHF.L.U32 R21, R6, 0x10, RZ ;  /* 0x000000100615a819 */ /* 0x000fe200000006ff */
[----:B------:R1:W-:Y:S01]  /*47c0*/  STL [R1+0x7c], R20 ;  /* 0x00007c1401007387 */ /* 0x0003e20000100800 */
[----:B------:R-:W-:-:S02]  /*47d0*/  IADD3 R6, R124, 0x1e80, RZ ;  /* 0x00001e807c067810 */ /* 0x000fc40007ffe0ff */
[----:B------:R-:W-:Y:S01]  /*47e0*/  MOV R23, 0xff800000 ;  /* 0xff80000000177802 */ /* 0x000fe20000000f00 */
[----:B------:R1:W-:Y:S01]  /*47f0*/  STL [R1+0x1ec], R18 ;  /* 0x0001ec1201007387 */ /* 0x0003e20000100800 */
[----:B------:R-:W-:Y:S01]  /*4800*/  MOV R22, 0xff800000 ;  /* 0xff80000000167802 */ /* 0x000fe20000000f00 */
[-C--:B0-----:R-:W-:Y:S01]  /*4810*/  @!P2 FMUL R23, R17, R0.reuse ;  /* 0x000000001117a220 */ /* 0x081fe20000400000 */
[-C--:B------:R-:W-:Y:S01]  /*4820*/  @!P2 FMUL R22, R7, R0.reuse ;  /* 0x000000000716a220 */ /* 0x080fe20000400000 */
[----:B-1----:R-:W-:Y:S01]  /*4830*/  MOV R20, 0xff800000 ;  /* 0xff80000000147802 */ /* 0x002fe20000000f00 */
[-C--:B------:R-:W-:Y:S01]  /*4840*/  @!P2 FMUL R20, R19, R0.reuse ;  /* 0x000000001314a220 */ /* 0x080fe20000400000 */
[----:B------:R-:W-:Y:S01]  /*4850*/  MOV R18, 0xff800000 ;  /* 0xff80000000127802 */ /* 0x000fe20000000f00 */
        /* <DEDUP_REMOVED lines=31> */
[----:B------:R-:W-:Y:S01]  /*4a50*/  MOV R21, 0xff800000 ;  /* 0xff80000000157802 */ /* 0x000fe20000000f00 */
[----:B------:R1:W-:Y:S01]  /*4a60*/  STL [R1+0x1f8], R20 ;  /* 0x0001f81401007387 */ /* 0x0003e20000100800 */
[----:B------:R-:W-:Y:S01]  /*4a70*/  @!P4 SHF.L.U32 R16, R16, 0x10, RZ ;  /* 0x000000101010c819 */ /* 0x000fe200000006ff */
[----:B0-----:R-:W-:Y:S01]  /*4a80*/  @!P4 FMUL R21, R2, R0 ;  /* 0x000000000215c220 */ /* 0x001fe20000400000 */
[----:B------:R-:W-:Y:S01]  /*4a90*/  @!P4 SHF.L.U32 R17, R17, 0x10, RZ ;  /* 0x000000101111c819 */ /* 0x000fe200000006ff */
[----:B------:R0:W-:Y:S01]  /*4aa0*/  STL [R1+0x1f0], R19 ;  /* 0x0001f01301007387 */ /* 0x0001e20000100800 */
[----:B------:R-:W-:-:S03]  /*4ab0*/  IADD3 R2, R124, 0x1f80, RZ ;  /* 0x00001f807c027810 */ /* 0x000fc60007ffe0ff */
[----:B------:R0:W-:Y:S01]  /*4ac0*/  STL [R1+0x1fc], R18 ;  /* 0x0001fc1201007387 */ /* 0x0001e20000100800 */
[----:B-1----:R-:W-:Y:S01]  /*4ad0*/  MOV R20, 0xff800000 ;  /* 0xff80000000147802 */ /* 0x002fe20000000f00 */
[-C--:B------:R-:W-:Y:S01]  /*4ae0*/  @!P4 FMUL R20, R3, R0.reuse ;  /* 0x000000000314c220 */ /* 0x080fe20000400000 */
[----:B0-----:R-:W-:Y:S01]  /*4af0*/  MOV R19, 0xff800000 ;  /* 0xff80000000137802 */ /* 0x001fe20000000f00 */
[-C--:B------:R-:W-:Y:S02]  /*4b00*/  @!P4 FMUL R19, R16, R0.reuse ;  /* 0x000000001013c220 */ /* 0x080fe40000400000 */
[----:B------:R-:W0:Y:S01]  /*4b10*/  @!P5 LDC R16, c[0x0][0x220] ;  /* 0x00008800ff10db82 */ /* 0x000e220000000800 */
[----:B------:R-:W-:Y:S01]  /*4b20*/  MOV R18, 0xff800000 ;  /* 0xff80000000127802 */ /* 0x000fe20000000f00 */
[----:B------:R-:W-:Y:S01]  /*4b30*/  @!P4 FMUL R18, R17, R0 ;  /* 0x000000001112c220 */ /* 0x000fe20000400000 */
[----:B------:R-:W-:-:S05]  /*4b40*/  ISETP.GE.AND P4, PT, R2, R35, PT ;  /* 0x000000230200720c */ /* 0x000fca0003f86270 */
[----:B------:R-:W1:Y:S08]  /*4b50*/  @!P6 LDC R0, c[0x0][0x220] ;  /* 0x00008800ff00eb82 */ /* 0x000e700000000800 */
[----:B------:R-:W4:Y:S04]  /*4b60*/  @!P4 LDG.E.64 R2, desc[UR4][R120.64+0x3f00] ;  /* 0x003f00047802c981 */ /* 0x000f28000c1e1b00 */
[----:B------:R-:W-:Y:S04]  /*4b70*/  STL [R1+0x64], R21 ;  /* 0x0000641501007387 */ /* 0x000fe80000100800 */
[----:B------:R2:W-:Y:S04]  /*4b80*/  STL [R1+0x200], R20 ;  /* 0x0002001401007387 */ /* 0x0005e80000100800 */
[----:B------:R2:W-:Y:S04]  /*4b90*/  STL [R1+0x68], R19 ;  /* 0x0000681301007387 */ /* 0x0005e80000100800 */
[----:B------:R0:W-:Y:S01]  /*4ba0*/  STL [R1+0x208], R18 ;  /* 0x0002081201007387 */ /* 0x0001e20000100800 */
[----:B--2---:R-:W-:-:S02]  /*4bb0*/  MOV R20, 0xff800000 ;  /* 0xff80000000147802 */ /* 0x004fc40000000f00 */
[----:B------:R-:W-:Y:S02]  /*4bc0*/  MOV R19, 0xff800000 ;  /* 0xff80000000137802 */ /* 0x000fe40000000f00 */
[----:B------:R-:W-:Y:S02]  /*4bd0*/  MOV R21, 0xff800000 ;  /* 0xff80000000157802 */ /* 0x000fe40000000f00 */
[C---:B------:R-:W-:Y:S02]  /*4be0*/  @!P5 SHF.L.U32 R17, R12.reuse, 0x10, RZ ;  /* 0x000000100c11d819 */ /* 0x040fe400000006ff */
[----:B0-----:R-:W-:Y:S02]  /*4bf0*/  @!P5 SHF.L.U32 R18, R13, 0x10, RZ ;  /* 0x000000100d12d819 */ /* 0x001fe400000006ff */
[----:B------:R-:W-:Y:S01]  /*4c00*/  @!P5 PRMT R13, R12, 0x7632, R13 ;  /* 0x000076320c0dd816 */ /* 0x000fe2000000000d */
[-C--:B------:R-:W-:Y:S02]  /*4c10*/  @!P5 FMUL R20, R17, R16.reuse ;  /* 0x000000101114d220 */ /* 0x080fe40000400000 */
[----:B------:R-:W-:Y:S01]  /*4c20*/  @!P5 FMUL R19, R18, R16 ;  /* 0x000000101213d220 */ /* 0x000fe20000400000 */
[----:B------:R-:W-:-:S02]  /*4c30*/  @!P5 PRMT R17, R13, 0x7632, R17 ;  /* 0x000076320d11d816 */ /* 0x000fc40000000011 */
[----:B------:R-:W-:Y:S01]  /*4c40*/  STL [R1+0x210], R20 ;  /* 0x0002101401007387 */ /* 0x000fe20000100800 */
[----:B------:R-:W-:Y:S02]  /*4c50*/  @!P5 SHF.L.U32 R13, R13, 0x10, RZ ;  /* 0x000000100d0dd819 */ /* 0x000fe400000006ff */
[----:B------:R-:W-:Y:S01]  /*4c60*/  @!P5 SHF.L.U32 R17, R17, 0x10, RZ ;  /* 0x000000101111d819 */ /* 0x000fe200000006ff */
[----:B------:R0:W-:Y:S01]  /*4c70*/  STL [R1+0x21c], R19 ;  /* 0x00021c1301007387 */ /* 0x0001e20000100800 */
[----:B---3--:R-:W-:Y:S02]  /*4c80*/  @!P6 SHF.L.U32 R12, R14, 0x10, RZ ;  /* 0x000000100e0ce819 */ /* 0x008fe400000006ff */
[----:B0-----:R-:W-:-:S03]  /*4c90*/  MOV R19, 0xff800000 ;  /* 0xff80000000137802 */ /* 0x001fc60000000f00 */
[----:B-1----:R-:W-:Y:S01]  /*4ca0*/  @!P6 FMUL R19, R12, R0 ;  /* 0x000000000c13e220 */ /* 0x002fe20000400000 */
[C---:B------:R-:W-:Y:S02]  /*4cb0*/  @!P6 PRMT R12, R15.reuse, 0x7632, R12 ;  /* 0x000076320f0ce816 */ /* 0x040fe4000000000c */
[----:B------:R-:W-:Y:S01]  /*4cc0*/  @!P6 SHF.L.U32 R15, R15, 0x10, RZ ;  /* 0x000000100f0fe819 */ /* 0x000fe200000006ff */
[-C--:B------:R-:W-:Y:S01]  /*4cd0*/  @!P5 FMUL R21, R13, R16.reuse ;  /* 0x000000100d15d220 */ /* 0x080fe20000400000 */
[----:B------:R-:W-:Y:S01]  /*4ce0*/  MOV R20, 0xff800000 ;  /* 0xff80000000147802 */ /* 0x000fe20000000f00 */
[----:B------:R-:W-:Y:S01]  /*4cf0*/  @!P5 FMUL R20, R17, R16 ;  /* 0x000000101114d220 */ /* 0x000fe20000400000 */
[----:B------:R-:W-:Y:S01]  /*4d00*/  IADD3 R18, R124, 0x2000, RZ ;  /* 0x000020007c127810 */ /* 0x000fe20007ffe0ff */
[----:B------:R-:W0:Y:S01]  /*4d10*/  @!P0 LDC R16, c[0x0][0x220] ;  /* 0x00008800ff108b82 */ /* 0x000e220000000800 */
[----:B------:R-:W-:Y:S01]  /*4d20*/  MOV R13, 0xff800000 ;  /* 0xff800000000d7802 */ /* 0x000fe20000000f00 */
[----:B------:R-:W-:Y:S01]  /*4d30*/  @!P6 FMUL R13, R15, R0 ;  /* 0x000000000f0de220 */ /* 0x000fe20000400000 */
[----:B------:R-:W-:-:S02]  /*4d40*/  ISETP.GE.AND P5, PT, R18, R35, PT ;  /* 0x000000231200720c */ /* 0x000fc40003fa6270 */
[----:B------:R-:W-:Y:S01]  /*4d50*/  @!P6 PRMT R14, R14, 0x7632, R14 ;  /* 0x000076320e0ee816 */ /* 0x000fe2000000000e */
[----:B------:R-:W-:Y:S01]  /*4d60*/  STL [R1+0x204], R21 ;  /* 0x0002041501007387 */ /* 0x000fe20000100800 */
[----:B------:R-:W-:Y:S02]  /*4d70*/  @!P6 SHF.L.U32 R12, R12, 0x10, RZ ;  /* 0x000000100c0ce819 */ /* 0x000fe400000006ff */
[----:B------:R-:W-:Y:S01]  /*4d80*/  @!P6 SHF.L.U32 R14, R14, 0x10, RZ ;  /* 0x000000100e0ee819 */ /* 0x000fe200000006ff */
[----:B------:R-:W-:Y:S04]  /*4d90*/  STL [R1+0x214], R20 ;  /* 0x0002141401007387 */ /* 0x000fe80000100800 */
[----:B------:R-:W-:Y:S01]  /*4da0*/  STL [R1+0x218], R19 ;  /* 0x0002181301007387 */ /* 0x000fe20000100800 */
[----:B------:R-:W-:-:S03]  /*4db0*/  MOV R18, 0xff800000 ;  /* 0xff80000000127802 */ /* 0x000fc60000000f00 */
[----:B------:R1:W-:Y:S01]  /*4dc0*/  STL [R1+0x60], R13 ;  /* 0x0000600d01007387 */ /* 0x0003e20000100800 */
[----:B------:R-:W-:Y:S01]  /*4dd0*/  MOV R17, 0xff800000 ;  /* 0xff80000000117802 */ /* 0x000fe20000000f00 */
[-C--:B------:R-:W-:Y:S01]  /*4de0*/  @!P6 FMUL R18, R14, R0.reuse ;  /* 0x000000000e12e220 */ /* 0x080fe20000400000 */
[----:B------:R-:W-:Y:S01]  /*4df0*/  @!P6 FMUL R17, R12, R0 ;  /* 0x000000000c11e220 */ /* 0x000fe20000400000 */
[----:B------:R-:W2:Y:S01]  /*4e00*/  @!P5 LDG.E.64 R14, desc[UR4][R120.64+0x4000] ;  /* 0x00400004780ed981 */ /* 0x000ea2000c1e1b00 */
[----:B------:R-:W3:Y:S01]  /*4e10*/  @!P1 LDC R0, c[0x0][0x220] ;  /* 0x00008800ff009b82 */ /* 0x000ee20000000800 */
[----:B-1----:R-:W-:-:S04]  /*4e20*/  IADD3 R13, R124, 0x2080, RZ ;  /* 0x000020807c0d7810 */ /* 0x002fc80007ffe0ff */
[----:B------:R-:W-:Y:S01]  /*4e30*/  ISETP.GE.AND P6, PT, R13, R35, PT ;  /* 0x000000230d00720c */ /* 0x000fe20003fc6270 */
[----:B------:R1:W-:Y:S04]  /*4e40*/  STL [R1+0x5c], R18 ;  /* 0x00005c1201007387 */ /* 0x0003e80000100800 */
[----:B------:R0:W-:Y:S01]  /*4e50*/  STL [R1+0x20c], R17 ;  /* 0x00020c1101007387 */ /* 0x0001e20000100800 */
[----:B----4-:R-:W-:Y:S02]  /*4e60*/  @!P0 SHF.L.U32 R12, R10, 0x10, RZ ;  /* 0x000000100a0c8819 */ /* 0x010fe400000006ff */
[----:B------:R-:W-:Y:S02]  /*4e70*/  @!P0 SHF.L.U32 R13, R11, 0x10, RZ ;  /* 0x000000100b0d8819 */ /* 0x000fe400000006ff */
[----:B-1----:R-:W-:Y:S01]  /*4e80*/  MOV R18, 0xff800000 ;  /* 0xff80000000127802 */ /* 0x002fe20000000f00 */
[-C--:B0-----:R-:W-:Y:S01]  /*4e90*/  @!P0 FMUL R18, R12, R16.reuse ;  /* 0x000000100c128220 */ /* 0x081fe20000400000 */
[----:B------:R-:W-:Y:S01]  /*4ea0*/  MOV R17, 0xff800000 ;  /* 0xff80000000117802 */ /* 0x000fe20000000f00 */
[----:B------:R-:W-:-:S02]  /*4eb0*/  @!P0 FMUL R17, R13, R16 ;  /* 0x000000100d118220 */ /* 0x000fc40000400000 */
[----:B------:R-:W4:Y:S01]  /*4ec0*/  @!P6 LDG.E.64 R12, desc[UR4][R120.64+0x4100] ;  /* 0x00410004780ce981 */ /* 0x000f22000c1e1b00 */
[----:B------:R-:W-:Y:S02]  /*4ed0*/  @!P0 PRMT R10, R10, 0x7632, R10 ;  /* 0x000076320a0a8816 */ /* 0x000fe4000000000a */
[----:B------:R-:W-:Y:S01]  /*4ee0*/  @!P0 PRMT R11, R11, 0x7632, R11 ;  /* 0x000076320b0b8816 */ /* 0x000fe2000000000b */
[----:B------:R-:W-:Y:S01]  /*4ef0*/  STL [R1+0x4c], R18 ;  /* 0x00004c1201007387 */ /* 0x000fe20000100800 */
[----:B------:R-:W-:Y:S02]  /*4f00*/  @!P0 SHF.L.U32 R10, R10, 0x10, RZ ;  /* 0x000000100a0a8819 */ /* 0x000fe400000006ff */
[----:B------:R-:W-:Y:S01]  /*4f10*/  @!P0 SHF.L.U32 R11, R11, 0x10, RZ ;  /* 0x000000100b0b8819 */ /* 0x000fe200000006ff */
[----:B------:R0:W-:Y:S01]  /*4f20*/  STL [R1+0x58], R17 ;  /* 0x0000581101007387 */ /* 0x0001e20000100800 */
[----:B------:R-:W-:Y:S01]  /*4f30*/  MOV R21, 0xff800000 ;  /* 0xff80000000157802 */ /* 0x000fe20000000f00 */
[-C--:B------:R-:W-:Y:S01]  /*4f40*/  @!P0 FMUL R21, R10, R16.reuse ;  /* 0x000000100a158220 */ /* 0x080fe20000400000 */
[----:B------:R-:W-:Y:S01]  /*4f50*/  MOV R20, 0xff800000 ;  /* 0xff80000000147802 */ /* 0x000fe20000000f00 */
[----:B------:R-:W-:Y:S01]  /*4f60*/  @!P0 FMUL R20, R11, R16 ;  /* 0x000000100b148220 */ /* 0x000fe20000400000 */
[----:B0-----:R-:W-:-:S04]  /*4f70*/  IADD3 R17, R124, 0x2100, RZ ;  /* 0x000021007c117810 */ /* 0x001fc80007ffe0ff */
[----:B------:R-:W-:Y:S02]  /*4f80*/  ISETP.GE.AND P0, PT, R17, R35, PT ;  /* 0x000000231100720c */ /* 0x000fe40003f06270 */
[C---:B------:R-:W-:Y:S02]  /*4f90*/  @!P1 PRMT R10, R9.reuse, 0x7632, R10 ;  /* 0x00007632090a9816 */ /* 0x040fe4000000000a */
[----:B------:R-:W-:Y:S02]  /*4fa0*/  @!P1 SHF.L.U32 R11, R9, 0x10, RZ ;  /* 0x00000010090b9819 */ /* 0x000fe400000006ff */
[----:B------:R-:W-:Y:S02]  /*4fb0*/  MOV R16, 0xff800000 ;  /* 0xff80000000107802 */ /* 0x000fe40000000f00 */
[----:B------:R-:W-:Y:S01]  /*4fc0*/  @!P1 SHF.L.U32 R9, R10, 0x10, RZ ;  /* 0x000000100a099819 */ /* 0x000fe200000006ff */
[----:B---3--:R-:W-:Y:S01]  /*4fd0*/  @!P1 FMUL R16, R11, R0 ;  /* 0x000000000b109220 */ /* 0x008fe20000400000 */
[----:B------:R-:W-:-:S03]  /*4fe0*/  @!P1 SHF.L.U32 R18, R8, 0x10, RZ ;  /* 0x0000001008129819 */ /* 0x000fc600000006ff */
[----:B------:R-:W3:Y:S01]  /*4ff0*/  @!P0 LDG.E.64 R10, desc[UR4][R120.64+0x4200] ;  /* 0x00420004780a8981 */ /* 0x000ee2000c1e1b00 */
[----:B------:R-:W-:Y:S01]  /*5000*/  MOV R19, 0xff800000 ;  /* 0xff80000000137802 */ /* 0x000fe20000000f00 */
[-C--:B------:R-:W-:Y:S01]  /*5010*/  @!P1 FMUL R19, R18, R0.reuse ;  /* 0x0000000012139220 */ /* 0x080fe20000400000 */
[----:B------:R-:W-:Y:S01]  /*5020*/  @!P1 PRMT R8, R8, 0x7632, R8 ;  /* 0x0000763208089816 */ /* 0x000fe20000000008 */
[----:B------:R-:W-:Y:S03]  /*5030*/  STL [R1+0x50], R21 ;  /* 0x0000501501007387 */ /* 0x000fe60000100800 */
[----:B------:R-:W-:Y:S01]  /*5040*/  @!P1 SHF.L.U32 R8, R8, 0x10, RZ ;  /* 0x0000001008089819 */ /* 0x000fe200000006ff */
[----:B------:R0:W-:Y:S04]  /*5050*/  STL [R1+0x54], R20 ;  /* 0x0000541401007387 */ /* 0x0001e80000100800 */
[----:B------:R1:W-:Y:S04]  /*5060*/  STL [R1+0x3c], R19 ;  /* 0x00003c1301007387 */ /* 0x0003e80000100800 */
[----:B------:R1:W-:Y:S01]  /*5070*/  STL [R1+0x44], R16 ;  /* 0x0000441001007387 */ /* 0x0003e20000100800 */
[----:B0-----:R-:W-:Y:S01]  /*5080*/  MOV R20, 0xff800000 ;  /* 0xff80000000147802 */ /* 0x001fe20000000f00 */
[-C--:B------:R-:W-:Y:S01]  /*5090*/  @!P1 FMUL R20, R8, R0.reuse ;  /* 0x0000000008149220 */ /* 0x080fe20000400000 */
[----:B-1----:R-:W-:Y:S01]  /*50a0*/  MOV R19, 0xff800000 ;  /* 0xff80000000137802 */ /* 0x002fe20000000f00 */
[----:B------:R-:W-:-:S02]  /*50b0*/  @!P1 FMUL R19, R9, R0 ;  /* 0x0000000009139220 */ /* 0x000fc40000400000 */
[----:B------:R-:W0:Y:S01]  /*50c0*/  @!P2 LDC R0, c[0x0][0x220] ;  /* 0x00008800ff00ab82 */ /* 0x000e220000000800 */
[----:B------:R-:W-:-:S04]  /*50d0*/  IADD3 R16, R124, 0x2180, RZ ;  /* 0x000021807c107810 */ /* 0x000fc80007ffe0ff */
[----:B------:R-:W-:Y:S02]  /*50e0*/  ISETP.GE.AND P1, PT, R16, R35, PT ;  /* 0x000000231000720c */ /* 0x000fe40003f26270 */
[----:B------:R-:W-:-:S11]  /*50f0*/  @!P2 PRMT R16, R6, 0x7632, R16 ;  /* 0x000076320610a816 */ /* 0x000fd60000000010 */
[----:B------:R-:W3:Y:S01]  /*5100*/  @!P1 LDG.E.64 R8, desc[UR4][R120.64+0x4300] ;  /* 0x0043000478089981 */ /* 0x000ee2000c1e1b00 */
[----:B------:R-:W-:Y:S02]  /*5110*/  @!P2 SHF.L.U32 R6, R6, 0x10, RZ ;  /* 0x000000100606a819 */ /* 0x000fe400000006ff */
[C---:B------:R-:W-:Y:S02]  /*5120*/  @!P2 PRMT R17, R7.reuse, 0x7632, R17 ;  /* 0x000076320711a816 */ /* 0x040fe40000000011 */
[----:B------:R-:W-:Y:S02]  /*5130*/  @!P2 SHF.L.U32 R7, R7, 0x10, RZ ;  /* 0x000000100707a819 */ /* 0x000fe400000006ff */
[----:B------:R-:W-:Y:S01]  /*5140*/  MOV R21, 0xff800000 ;  /* 0xff80000000157802 */ /* 0x000fe20000000f00 */
[----:B0-----:R-:W-:Y:S01]  /*5150*/  @!P2 FMUL R21, R6, R0 ;  /* 0x000000000615a220 */ /* 0x001fe20000400000 */
[----:B------:R-:W-:Y:S02]  /*5160*/  @!P2 SHF.L.U32 R16, R16, 0x10, RZ ;  /* 0x000000101010a819 */ /* 0x000fe400000006ff */
[----:B------:R-:W-:Y:S01]  /*5170*/  @!P2 SHF.L.U32 R17, R17, 0x10, RZ ;  /* 0x000000101111a819 */ /* 0x000fe200000006ff */
[----:B------:R0:W-:Y:S01]  /*5180*/  STL [R1+0x40], R20 ;  /* 0x0000401401007387 */ /* 0x0001e20000100800 */
[----:B------:R-:W-:-:S02]  /*5190*/  IADD3 R6, R124, 0x2200, RZ ;  /* 0x000022007c067810 */ /* 0x000fc40007ffe0ff */
[----:B------:R-:W-:Y:S01]  /*51a0*/  MOV R18, 0xff800000 ;  /* 0xff80000000127802 */ /* 0x000fe20000000f00 */
[----:B------:R1:W-:Y:S01]  /*51b0*/  STL [R1+0x48], R19 ;  /* 0x0000481301007387 */ /* 0x0003e20000100800 */
[-C--:B------:R-:W-:Y:S01]  /*51c0*/  @!P2 FMUL R18, R17, R0.reuse ;  /* 0x000000001112a220 */ /* 0x080fe20000400000 */
[----:B0-----:R-:W-:Y:S01]  /*51d0*/  MOV R20, 0xff800000 ;  /* 0xff80000000147802 */ /* 0x001fe20000000f00 */
[-C--:B------:R-:W-:Y:S01]  /*51e0*/  @!P2 FMUL R20, R7, R0.reuse ;  /* 0x000000000714a220 */ /* 0x080fe20000400000 */
[----:B-1----:R-:W-:Y:S01]  /*51f0*/  MOV R19, 0xff800000 ;  /* 0xff80000000137802 */ /* 0x002fe20000000f00 */
[----:B------:R-:W-:Y:S01]  /*5200*/  @!P2 FMUL R19, R16, R0 ;  /* 0x000000001013a220 */ /* 0x000fe20000400000 */
[----:B------:R-:W-:Y:S01]  /*5210*/  ISETP.GE.AND P2, PT, R6, R35, PT ;  /* 0x000000230600720c */ /* 0x000fe20003f46270 */
[----:B------:R-:W0:-:S12]  /*5220*/  @!P3 LDC R0, c[0x0][0x220] ;  /* 0x00008800ff00bb82 */ /* 0x000e180000000800 */
[----:B------:R-:W3:Y:S01]  /*5230*/  @!P2 LDG.E.64 R6, desc[UR4][R120.64+0x4400] ;  /* 0x004400047806a981 */ /* 0x000ee2000c1e1b00 */
        /* <DEDUP_REMOVED lines=38> */
[-C--:B------:R-:W-:Y:S02]  /*54a0*/  @!P4 FMUL R19, R16, R0.reuse ;  /* 0x000000001013c220 */ /* 0x080fe40000400000 */
[----:B------:R-:W1:Y:S01]  /*54b0*/  @!P5 LDC R16, c[0x0][0x220] ;  /* 0x00008800ff10db82 */ /* 0x000e620000000800 */
[----:B0-----:R-:W-:Y:S01]  /*54c0*/  MOV R18, 0xff800000 ;  /* 0xff80000000127802 */ /* 0x001fe20000000f00 */
[----:B------:R-:W-:Y:S01]  /*54d0*/  @!P4 FMUL R18, R17, R0 ;  /* 0x000000001112c220 */ /* 0x000fe20000400000 */
[----:B------:R-:W-:-:S05]  /*54e0*/  ISETP.GE.AND P4, PT, R2, R35, PT ;  /* 0x000000230200720c */ /* 0x000fca0003f86270 */
[----:B------:R-:W0:Y:S08]  /*54f0*/  @!P6 LDC R0, c[0x0][0x220] ;  /* 0x00008800ff00eb82 */ /* 0x000e300000000800 */
[----:B------:R-:W3:Y:S04]  /*5500*/  @!P4 LDG.E.64 R2, desc[UR4][R120.64+0x4600] ;  /* 0x004600047802c981 */ /* 0x000ee8000c1e1b00 */
[----:B------:R-:W-:Y:S04]  /*5510*/  STL [R1+0xc], R21 ;  /* 0x00000c1501007387 */ /* 0x000fe80000100800 */
[----:B------:R2:W-:Y:S04]  /*5520*/  STL [R1+0x14], R20 ;  /* 0x0000141401007387 */ /* 0x0005e80000100800 */
[----:B------:R2:W-:Y:S04]  /*5530*/  STL [R1+0x10], R19 ;  /* 0x0000101301007387 */ /* 0x0005e80000100800 */
[----:B------:R1:W-:Y:S01]  /*5540*/  STL [R1+0x18], R18 ;  /* 0x0000181201007387 */ /* 0x0003e20000100800 */
[----:B--2---:R-:W-:-:S02]  /*5550*/  MOV R20, 0xff800000 ;  /* 0xff80000000147802 */ /* 0x004fc40000000f00 */
[----:B------:R-:W-:Y:S02]  /*5560*/  MOV R19, 0xff800000 ;  /* 0xff80000000137802 */ /* 0x000fe40000000f00 */
[----:B------:R-:W-:Y:S02]  /*5570*/  MOV R252, 0xff800000 ;  /* 0xff80000000fc7802 */ /* 0x000fe40000000f00 */
[----:B------:R-:W-:Y:S02]  /*5580*/  MOV R248, 0xff800000 ;  /* 0xff80000000f87802 */ /* 0x000fe40000000f00 */
[----:B------:R-:W-:Y:S02]  /*5590*/  MOV R250, 0xff800000 ;  /* 0xff80000000fa7802 */ /* 0x000fe40000000f00 */
[----:B------:R-:W-:Y:S02]  /*55a0*/  MOV R249, 0xff800000 ;  /* 0xff80000000f97802 */ /* 0x000fe40000000f00 */
[----:B------:R-:W-:-:S02]  /*55b0*/  MOV R251, 0xff800000 ;  /* 0xff80000000fb7802 */ /* 0x000fc40000000f00 */
[C---:B------:R-:W-:Y:S02]  /*55c0*/  @!P5 SHF.L.U32 R17, R14.reuse, 0x10, RZ ;  /* 0x000000100e11d819 */ /* 0x040fe400000006ff */
[----:B-1----:R-:W-:Y:S02]  /*55d0*/  @!P5 SHF.L.U32 R18, R15, 0x10, RZ ;  /* 0x000000100f12d819 */ /* 0x002fe400000006ff */
[----:B------:R-:W-:Y:S01]  /*55e0*/  @!P5 PRMT R15, R14, 0x7632, R15 ;  /* 0x000076320e0fd816 */ /* 0x000fe2000000000f */
[----:B------:R-:W-:-:S03]  /*55f0*/  @!P5 FMUL R20, R17, R16 ;  /* 0x000000101114d220 */ /* 0x000fc60000400000 */
[C---:B------:R-:W-:Y:S01]  /*5600*/  @!P5 PRMT R17, R15.reuse, 0x7632, R17 ;  /* 0x000076320f11d816 */ /* 0x040fe20000000011 */
[-C--:B------:R-:W-:Y:S01]  /*5610*/  @!P5 FMUL R19, R18, R16.reuse ;  /* 0x000000101213d220 */ /* 0x080fe20000400000 */
[----:B------:R-:W-:Y:S02]  /*5620*/  @!P5 SHF.L.U32 R15, R15, 0x10, RZ ;  /* 0x000000100f0fd819 */ /* 0x000fe400000006ff */
[----:B------:R-:W-:Y:S01]  /*5630*/  @!P5 SHF.L.U32 R17, R17, 0x10, RZ ;  /* 0x000000101111d819 */ /* 0x000fe200000006ff */
[----:B------:R-:W-:Y:S01]  /*5640*/  STL [R1+0x4], R20 ;  /* 0x0000041401007387 */ /* 0x000fe20000100800 */
[----:B------:R-:W-:Y:S01]  /*5650*/  IADD3 R18, R124, 0x2380, RZ ;  /* 0x000023807c127810 */ /* 0x000fe20007ffe0ff */
[----:B------:R-:W-:Y:S02]  /*5660*/  @!P5 FMUL R252, R15, R16 ;  /* 0x000000100ffcd220 */ /* 0x000fe40000400000 */
[----:B------:R1:W-:Y:S01]  /*5670*/  STL [R1+0x8], R19 ;  /* 0x0000081301007387 */ /* 0x0003e20000100800 */
[----:B----4-:R-:W-:-:S02]  /*5680*/  @!P6 SHF.L.U32 R14, R12, 0x10, RZ ;  /* 0x000000100c0ee819 */ /* 0x010fc400000006ff */
[----:B-1----:R-:W-:Y:S01]  /*5690*/  MOV R19, 0xff800000 ;  /* 0xff80000000137802 */ /* 0x002fe20000000f00 */
[----:B------:R-:W-:Y:S02]  /*56a0*/  @!P5 FMUL R19, R17, R16 ;  /* 0x000000101113d220 */ /* 0x000fe40000400000 */
[----:B0-----:R-:W-:Y:S01]  /*56b0*/  @!P6 FMUL R248, R14, R0 ;  /* 0x000000000ef8e220 */ /* 0x001fe20000400000 */
[----:B------:R-:W0:Y:S01]  /*56c0*/  @!P0 LDC R16, c[0x0][0x220] ;  /* 0x00008800ff108b82 */ /* 0x000e220000000800 */
[----:B------:R-:W-:Y:S02]  /*56d0*/  @!P6 PRMT R14, R12, 0x7632, R14 ;  /* 0x000076320c0ee816 */ /* 0x000fe4000000000e */
[C---:B------:R-:W-:Y:S02]  /*56e0*/  @!P6 PRMT R12, R13.reuse, 0x7632, R12 ;  /* 0x000076320d0ce816 */ /* 0x040fe4000000000c */
[----:B------:R-:W-:Y:S02]  /*56f0*/  @!P6 SHF.L.U32 R13, R13, 0x10, RZ ;  /* 0x000000100d0de819 */ /* 0x000fe400000006ff */
[----:B------:R-:W-:-:S02]  /*5700*/  ISETP.GE.AND P5, PT, R18, R35, PT ;  /* 0x000000231200720c */ /* 0x000fc40003fa6270 */
[----:B------:R-:W-:Y:S01]  /*5710*/  @!P6 SHF.L.U32 R14, R14, 0x10, RZ ;  /* 0x000000100e0ee819 */ /* 0x000fe200000006ff */
[-C--:B------:R-:W-:Y:S01]  /*5720*/  @!P6 FMUL R250, R13, R0.reuse ;  /* 0x000000000dfae220 */ /* 0x080fe20000400000 */
[----:B------:R-:W-:Y:S02]  /*5730*/  @!P6 SHF.L.U32 R12, R12, 0x10, RZ ;  /* 0x000000100c0ce819 */ /* 0x000fe400000006ff */
[----:B------:R-:W-:Y:S01]  /*5740*/  IADD3 R13, R124, 0x2400, RZ ;  /* 0x000024007c0d7810 */ /* 0x000fe20007ffe0ff */
[-C--:B------:R-:W-:Y:S02]  /*5750*/  @!P6 FMUL R249, R14, R0.reuse ;  /* 0x000000000ef9e220 */ /* 0x080fe40000400000 */
[----:B------:R-:W-:Y:S01]  /*5760*/  @!P6 FMUL R251, R12, R0 ;  /* 0x000000000cfbe220 */ /* 0x000fe20000400000 */
[----:B------:R-:W-:Y:S01]  /*5770*/  ISETP.GE.AND P6, PT, R13, R35, PT ;  /* 0x000000230d00720c */ /* 0x000fe20003fc6270 */
[----:B------:R-:W1:Y:S02]  /*5780*/  @!P1 LDC R0, c[0x0][0x220] ;  /* 0x00008800ff009b82 */ /* 0x000e640000000800 */
[----:B------:R-:W2:Y:S01]  /*5790*/  @!P5 LDG.E.64 R14, desc[UR4][R120.64+0x4700] ;  /* 0x00470004780ed981 */ /* 0x000ea2000c1e1b00 */
[----:B------:R-:W-:-:S02]  /*57a0*/  MOV R244, 0xff800000 ;  /* 0xff80000000f47802 */ /* 0x000fc40000000f00 */
[----:B------:R-:W-:Y:S02]  /*57b0*/  MOV R247, 0xff800000 ;  /* 0xff80000000f77802 */ /* 0x000fe40000000f00 */
[----:B---3--:R-:W-:Y:S02]  /*57c0*/  @!P0 SHF.L.U32 R12, R10, 0x10, RZ ;  /* 0x000000100a0c8819 */ /* 0x008fe400000006ff */
[----:B------:R-:W-:-:S03]  /*57d0*/  @!P0 SHF.L.U32 R13, R11, 0x10, RZ ;  /* 0x000000100b0d8819 */ /* 0x000fc600000006ff */
[-C--:B0-----:R-:W-:Y:S02]  /*57e0*/  @!P0 FMUL R244, R12, R16.reuse ;  /* 0x000000100cf48220 */ /* 0x081fe40000400000 */
[----:B------:R-:W-:Y:S02]  /*57f0*/  @!P0 FMUL R247, R13, R16 ;  /* 0x000000100df78220 */ /* 0x000fe40000400000 */
[----:B------:R-:W3:Y:S01]  /*5800*/  @!P6 LDG.E.64 R12, desc[UR4][R120.64+0x4800] ;  /* 0x00480004780ce981 */ /* 0x000ee2000c1e1b00 */
[----:B------:R-:W-:Y:S02]  /*5810*/  @!P0 PRMT R10, R10, 0x7632, R10 ;  /* 0x000076320a0a8816 */ /* 0x000fe4000000000a */
[----:B------:R-:W-:Y:S02]  /*5820*/  @!P0 PRMT R11, R11, 0x7632, R11 ;  /* 0x000076320b0b8816 */ /* 0x000fe4000000000b */
[----:B------:R-:W-:Y:S02]  /*5830*/  @!P0 SHF.L.U32 R10, R10, 0x10, RZ ;  /* 0x000000100a0a8819 */ /* 0x000fe400000006ff */
[----:B------:R-:W-:-:S02]  /*5840*/  @!P0 SHF.L.U32 R11, R11, 0x10, RZ ;  /* 0x000000100b0b8819 */ /* 0x000fc400000006ff */
[----:B------:R-:W-:Y:S02]  /*5850*/  IADD3 R17, R124, 0x2480, RZ ;  /* 0x000024807c117810 */ /* 0x000fe40007ffe0ff */
[----:B------:R-:W-:Y:S01]  /*5860*/  MOV R245, 0xff800000 ;  /* 0xff80000000f57802 */ /* 0x000fe20000000f00 */
[-C--:B------:R-:W-:Y:S01]  /*5870*/  @!P0 FMUL R245, R10, R16.reuse ;  /* 0x000000100af58220 */ /* 0x080fe20000400000 */
[----:B------:R-:W-:Y:S01]  /*5880*/  MOV R246, 0xff800000 ;  /* 0xff80000000f67802 */ /* 0x000fe20000000f00 */
[----:B------:R-:W-:Y:S01]  /*5890*/  @!P0 FMUL R246, R11, R16 ;  /* 0x000000100bf68220 */ /* 0x000fe20000400000 */
[----:B------:R-:W-:Y:S02]  /*58a0*/  ISETP.GE.AND P0, PT, R17, R35, PT ;  /* 0x000000231100720c */ /* 0x000fe40003f06270 */
[----:B------:R-:W-:Y:S02]  /*58b0*/  MOV R242, 0xff800000 ;  /* 0xff80000000f27802 */ /* 0x000fe40000000f00 */
[----:B------:R-:W-:-:S02]  /*58c0*/  IADD3 R16, R124, 0x2500, RZ ;  /* 0x000025007c107810 */ /* 0x000fc40007ffe0ff */
[----:B------:R-:W-:Y:S02]  /*58d0*/  MOV R240, 0xff800000 ;  /* 0xff80000000f07802 */ /* 0x000fe40000000f00 */
[----:B------:R-:W-:Y:S02]  /*58e0*/  MOV R241, 0xff800000 ;  /* 0xff80000000f17802 */ /* 0x000fe40000000f00 */
[----:B------:R-:W-:Y:S02]  /*58f0*/  MOV R243, 0xff800000 ;  /* 0xff80000000f37802 */ /* 0x000fe40000000f00 */
[C---:B------:R-:W-:Y:S02]  /*5900*/  @!P1 SHF.L.U32 R18, R8.reuse, 0x10, RZ ;  /* 0x0000001008129819 */ /* 0x040fe400000006ff */
[----:B------:R-:W-:Y:S02]  /*5910*/  @!P1 PRMT R8, R8, 0x7632, R8 ;  /* 0x0000763208089816 */ /* 0x000fe40000000008 */
[----:B------:R-:W-:-:S02]  /*5920*/  @!P1 PRMT R10, R9, 0x7632, R10 ;  /* 0x00007632090a9816 */ /* 0x000fc4000000000a */
[----:B------:R-:W-:Y:S02]  /*5930*/  @!P1 SHF.L.U32 R11, R9, 0x10, RZ ;  /* 0x00000010090b9819 */ /* 0x000fe400000006ff */
[----:B------:R-:W-:Y:S02]  /*5940*/  @!P1 SHF.L.U32 R8, R8, 0x10, RZ ;  /* 0x0000001008089819 */ /* 0x000fe400000006ff */
[----:B------:R-:W-:Y:S01]  /*5950*/  @!P1 SHF.L.U32 R9, R10, 0x10, RZ ;  /* 0x000000100a099819 */ /* 0x000fe200000006ff */
[-C--:B-1----:R-:W-:Y:S02]  /*5960*/  @!P1 FMUL R242, R11, R0.reuse ;  /* 0x000000000bf29220 */ /* 0x082fe40000400000 */
[----:B------:R-:W4:Y:S01]  /*5970*/  @!P0 LDG.E.64 R10, desc[UR4][R120.64+0x4900] ;  /* 0x00490004780a8981 */ /* 0x000f22000c1e1b00 */
[-C--:B------:R-:W-:Y:S01]  /*5980*/  @!P1 FMUL R240, R18, R0.reuse ;  /* 0x0000000012f09220 */ /* 0x080fe20000400000 */
[-C--:B------:R-:W-:Y:S01]  /*5990*/  @!P1 FMUL R241, R8, R0.reuse ;  /* 0x0000000008f19220 */ /* 0x080fe20000400000 */
[----:B------:R-:W-:Y:S01]  /*59a0*/  @!P1 FMUL R243, R9, R0 ;  /* 0x0000000009f39220 */ /* 0x000fe20000400000 */
[----:B------:R-:W-:Y:S01]  /*59b0*/  ISETP.GE.AND P1, PT, R16, R35, PT ;  /* 0x000000231000720c */ /* 0x000fe20003f26270 */
[----:B------:R-:W0:-:S12]  /*59c0*/  @!P2 LDC R0, c[0x0][0x220] ;  /* 0x00008800ff00ab82 */ /* 0x000e180000000800 */
[----:B------:R-:W4:Y:S01]  /*59d0*/  @!P1 LDG.E.64 R8, desc[UR4][R120.64+0x4a00] ;  /* 0x004a000478089981 */ /* 0x000f22000c1e1b00 */
[----:B------:R-:W-:Y:S02]  /*59e0*/  MOV R236, 0xff800000 ;  /* 0xff80000000ec7802 */ /* 0x000fe40000000f00 */
[C---:B------:R-:W-:Y:S02]  /*59f0*/  @!P2 PRMT R16, R6.reuse, 0x7632, R16 ;  /* 0x000076320610a816 */ /* 0x040fe40000000010 */
[----:B------:R-:W-:Y:S02]  /*5a00*/  @!P2 SHF.L.U32 R6, R6, 0x10, RZ ;  /* 0x000000100606a819 */ /* 0x000fe400000006ff */
[C---:B------:R-:W-:Y:S02]  /*5a10*/  @!P2 PRMT R17, R7.reuse, 0x7632, R17 ;  /* 0x000076320711a816 */ /* 0x040fe40000000011 */
[----:B------:R-:W-:Y:S01]  /*5a20*/  @!P2 SHF.L.U32 R7, R7, 0x10, RZ ;  /* 0x000000100707a819 */ /* 0x000fe200000006ff */
[----:B0-----:R-:W-:Y:S01]  /*5a30*/  @!P2 FMUL R236, R6, R0 ;  /* 0x0000000006eca220 */ /* 0x001fe20000400000 */
        /* <DEDUP_REMOVED lines=46> */
[----:B------:R-:W0:Y:S08]  /*5d20*/  @!P5 LDC R16, c[0x0][0x220] ;  /* 0x00008800ff10db82 */ /* 0x000e300000000800 */
[----:B------:R-:W1:Y:S04]  /*5d30*/  @!P6 LDC R0, c[0x0][0x220] ;  /* 0x00008800ff00eb82 */ /* 0x000e680000000800 */
[----:B------:R-:W4:Y:S01]  /*5d40*/  @!P4 LDG.E.64 R2, desc[UR4][R120.64+0x4d00] ;  /* 0x004d00047802c981 */ /* 0x000f22000c1e1b00 */
[----:B------:R-:W-:-:S02]  /*5d50*/  MOV R226, 0xff800000 ;  /* 0xff80000000e27802 */ /* 0x000fc40000000f00 */
[----:B------:R-:W-:Y:S02]  /*5d60*/  MOV R227, 0xff800000 ;  /* 0xff80000000e37802 */ /* 0x000fe40000000f00 */
[----:B------:R-:W-:Y:S02]  /*5d70*/  MOV R220, 0xff800000 ;  /* 0xff80000000dc7802 */ /* 0x000fe40000000f00 */
[----:B------:R-:W-:Y:S02]  /*5d80*/  MOV R224, 0xff800000 ;  /* 0xff80000000e07802 */ /* 0x000fe40000000f00 */
[----:B------:R-:W-:Y:S02]  /*5d90*/  MOV R225, 0xff800000 ;  /* 0xff80000000e17802 */ /* 0x000fe40000000f00 */
[----:B------:R-:W-:Y:S02]  /*5da0*/  MOV R222, 0xff800000 ;  /* 0xff80000000de7802 */ /* 0x000fe40000000f00 */
[----:B------:R-:W-:-:S02]  /*5db0*/  MOV R221, 0xff800000 ;  /* 0xff80000000dd7802 */ /* 0x000fc40000000f00 */
[----:B------:R-:W-:Y:S01]  /*5dc0*/  MOV R223, 0xff800000 ;  /* 0xff80000000df7802 */ /* 0x000fe20000000f00 */
[----:B------:R1:W-:Y:S01]  /*5dd0*/  STL [R1], R19 ;  /* 0x0000001301007387 */ /* 0x0003e20000100800 */
[----:B------:R-:W-:Y:S02]  /*5de0*/  MOV R216, 0xff800000 ;  /* 0xff80000000d87802 */ /* 0x000fe40000000f00 */
[----:B------:R-:W-:Y:S02]  /*5df0*/  MOV R219, 0xff800000 ;  /* 0xff80000000db7802 */ /* 0x000fe40000000f00 */
[----:B------:R-:W-:Y:S02]  /*5e00*/  MOV R217, 0xff800000 ;  /* 0xff80000000d97802 */ /* 0x000fe40000000f00 */
[----:B------:R-:W-:Y:S02]  /*5e10*/  MOV R218, 0xff800000 ;  /* 0xff80000000da7802 */ /* 0x000fe40000000f00 */
[----:B--2---:R-:W-:-:S02]  /*5e20*/  @!P5 SHF.L.U32 R17, R14, 0x10, RZ ;  /* 0x000000100e11d819 */ /* 0x004fc400000006ff */
[----:B------:R-:W-:Y:S02]  /*5e30*/  @!P5 SHF.L.U32 R18, R15, 0x10, RZ ;  /* 0x000000100f12d819 */ /* 0x000fe400000006ff */
[----:B------:R-:W-:Y:S01]  /*5e40*/  @!P5 PRMT R14, R14, 0x7632, R14 ;  /* 0x000076320e0ed816 */ /* 0x000fe2000000000e */
[-C--:B0-----:R-:W-:Y:S01]  /*5e50*/  @!P5 FMUL R226, R17, R16.reuse ;  /* 0x0000001011e2d220 */ /* 0x081fe20000400000 */
[----:B------:R-:W-:Y:S01]  /*5e60*/  @!P5 PRMT R17, R15, 0x7632, R17 ;  /* 0x000076320f11d816 */ /* 0x000fe20000000011 */
[----:B------:R-:W-:Y:S01]  /*5e70*/  @!P5 FMUL R227, R18, R16 ;  /* 0x0000001012e3d220 */ /* 0x000fe20000400000 */
[----:B------:R-:W-:Y:S02]  /*5e80*/  @!P5 SHF.L.U32 R14, R14, 0x10, RZ ;  /* 0x000000100e0ed819 */ /* 0x000fe400000006ff */
[----:B------:R-:W-:Y:S02]  /*5e90*/  @!P5 SHF.L.U32 R17, R17, 0x10, RZ ;  /* 0x000000101111d819 */ /* 0x000fe400000006ff */
[----:B------:R-:W-:-:S02]  /*5ea0*/  IADD3 R18, R124, 0x2700, RZ ;  /* 0x000027007c127810 */ /* 0x000fc40007ffe0ff */
[----:B---3--:R-:W-:Y:S01]  /*5eb0*/  @!P6 SHF.L.U32 R15, R12, 0x10, RZ ;  /* 0x000000100c0fe819 */ /* 0x008fe200000006ff */
[-C--:B------:R-:W-:Y:S01]  /*5ec0*/  @!P5 FMUL R224, R14, R16.reuse ;  /* 0x000000100ee0d220 */ /* 0x080fe20000400000 */
[----:B------:R-:W-:Y:S01]  /*5ed0*/  @!P5 FMUL R225, R17, R16 ;  /* 0x0000001011e1d220 */ /* 0x000fe20000400000 */
[----:B------:R-:W-:Y:S01]  /*5ee0*/  ISETP.GE.AND P5, PT, R18, R35, PT ;  /* 0x000000231200720c */ /* 0x000fe20003fa6270 */
[----:B------:R-:W0:Y:S01]  /*5ef0*/  @!P0 LDC R14, c[0x0][0x220] ;  /* 0x00008800ff0e8b82 */ /* 0x000e220000000800 */
[----:B-1----:R-:W-:Y:S01]  /*5f00*/  @!P6 FMUL R220, R15, R0 ;  /* 0x000000000fdce220 */ /* 0x002fe20000400000 */
[----:B------:R-:W-:Y:S02]  /*5f10*/  @!P6 PRMT R15, R12, 0x7632, R15 ;  /* 0x000076320c0fe816 */ /* 0x000fe4000000000f */
[C---:B------:R-:W-:Y:S02]  /*5f20*/  @!P6 PRMT R12, R13.reuse, 0x7632, R12 ;  /* 0x000076320d0ce816 */ /* 0x040fe4000000000c */
[----:B------:R-:W-:-:S02]  /*5f30*/  @!P6 SHF.L.U32 R13, R13, 0x10, RZ ;  /* 0x000000100d0de819 */ /* 0x000fc400000006ff */
[----:B------:R-:W-:Y:S02]  /*5f40*/  @!P6 SHF.L.U32 R15, R15, 0x10, RZ ;  /* 0x000000100f0fe819 */ /* 0x000fe400000006ff */
[----:B------:R-:W-:Y:S01]  /*5f50*/  @!P6 SHF.L.U32 R12, R12, 0x10, RZ ;  /* 0x000000100c0ce819 */ /* 0x000fe200000006ff */
[-C--:B------:R-:W-:Y:S01]  /*5f60*/  @!P6 FMUL R222, R13, R0.reuse ;  /* 0x000000000ddee220 */ /* 0x080fe20000400000 */
[----:B------:R-:W-:Y:S01]  /*5f70*/  IADD3 R13, R124, 0x2780, RZ ;  /* 0x000027807c0d7810 */ /* 0x000fe20007ffe0ff */
[-C--:B------:R-:W-:Y:S01]  /*5f80*/  @!P6 FMUL R221, R15, R0.reuse ;  /* 0x000000000fdde220 */ /* 0x080fe20000400000 */
[----:B------:R-:W2:Y:S01]  /*5f90*/  @!P5 LDG.E.64 R18, desc[UR4][R120.64+0x4e00] ;  /* 0x004e00047812d981 */ /* 0x000ea2000c1e1b00 */
[----:B------:R-:W-:Y:S01]  /*5fa0*/  @!P6 FMUL R223, R12, R0 ;  /* 0x000000000cdfe220 */ /* 0x000fe20000400000 */
[----:B------:R-:W-:Y:S01]  /*5fb0*/  ISETP.GE.AND P6, PT, R13, R35, PT ;  /* 0x000000230d00720c */ /* 0x000fe20003fc6270 */
[----:B------:R-:W1:Y:S01]  /*5fc0*/  @!P1 LDC R0, c[0x0][0x220] ;  /* 0x00008800ff009b82 */ /* 0x000e620000000800 */
[----:B------:R-:W-:-:S02]  /*5fd0*/  MOV R212, 0xff800000 ;  /* 0xff80000000d47802 */ /* 0x000fc40000000f00 */
[----:B------:R-:W-:Y:S02]  /*5fe0*/  MOV R214, 0xff800000 ;  /* 0xff80000000d67802 */ /* 0x000fe40000000f00 */
[----:B------:R-:W-:Y:S02]  /*5ff0*/  MOV R213, 0xff800000 ;  /* 0xff80000000d57802 */ /* 0x000fe40000000f00 */
[----:B------:R-:W-:Y:S01]  /*6000*/  MOV R215, 0xff800000 ;  /* 0xff80000000d77802 */ /* 0x000fe20000000f00 */
[----:B------:R-:W3:Y:S04]  /*6010*/  @!P5 LDC R22, c[0x0][0x220] ;  /* 0x00008800ff16db82 */ /* 0x000ee80000000800 */
[----:B------:R-:W3:Y:S01]  /*6020*/  @!P6 LDG.E.64 R20, desc[UR4][R120.64+0x4f00] ;  /* 0x004f00047814e981 */ /* 0x000ee2000c1e1b00 */
[----:B----4-:R-:W-:-:S02]  /*6030*/  @!P0 SHF.L.U32 R12, R10, 0x10, RZ ;  /* 0x000000100a0c8819 */ /* 0x010fc400000006ff */
[C---:B------:R-:W-:Y:S02]  /*6040*/  @!P0 SHF.L.U32 R13, R11.reuse, 0x10, RZ ;  /* 0x000000100b0d8819 */ /* 0x040fe400000006ff */
[----:B------:R-:W-:Y:S02]  /*6050*/  @!P0 PRMT R10, R10, 0x7632, R10 ;  /* 0x000076320a0a8816 */ /* 0x000fe4000000000a */
[----:B------:R-:W-:Y:S01]  /*6060*/  @!P0 PRMT R11, R11, 0x7632, R11 ;  /* 0x000076320b0b8816 */ /* 0x000fe2000000000b */
[-C--:B0-----:R-:W-:Y:S01]  /*6070*/  @!P0 FMUL R216, R12, R14.reuse ;  /* 0x0000000e0cd88220 */ /* 0x081fe20000400000 */
[----:B------:R-:W-:Y:S02]  /*6080*/  @!P0 SHF.L.U32 R10, R10, 0x10, RZ ;  /* 0x000000100a0a8819 */ /* 0x000fe400000006ff */
[----:B------:R-:W-:Y:S02]  /*6090*/  @!P0 SHF.L.U32 R11, R11, 0x10, RZ ;  /* 0x000000100b0b8819 */ /* 0x000fe400000006ff */
[----:B------:R-:W-:Y:S01]  /*60a0*/  IADD3 R12, R124, 0x2800, RZ ;  /* 0x000028007c0c7810 */ /* 0x000fe20007ffe0ff */
[-C--:B------:R-:W-:Y:S01]  /*60b0*/  @!P0 FMUL R219, R13, R14.reuse ;  /* 0x0000000e0ddb8220 */ /* 0x080fe20000400000 */
[-C--:B------:R-:W-:Y:S01]  /*60c0*/  @!P0 FMUL R217, R10, R14.reuse ;  /* 0x0000000e0ad98220 */ /* 0x080fe20000400000 */
[----:B------:R-:W-:Y:S01]  /*60d0*/  @!P0 FMUL R218, R11, R14 ;  /* 0x0000000e0bda8220 */ /* 0x000fe20000400000 */
[----:B------:R-:W-:-:S02]  /*60e0*/  ISETP.GE.AND P0, PT, R12, R35, PT ;  /* 0x000000230c00720c */ /* 0x000fc40003f06270 */
[C---:B------:R-:W-:Y:S02]  /*60f0*/  @!P1 SHF.L.U32 R13, R8.reuse, 0x10, RZ ;  /* 0x00000010080d9819 */ /* 0x040fe400000006ff */
[----:B------:R-:W-:Y:S02]  /*6100*/  @!P1 PRMT R8, R8, 0x7632, R8 ;  /* 0x0000763208089816 */ /* 0x000fe40000000008 */
[C---:B------:R-:W-:Y:S02]  /*6110*/  @!P1 PRMT R10, R9.reuse, 0x7632, R10 ;  /* 0x00007632090a9816 */ /* 0x040fe4000000000a */
[----:B------:R-:W-:Y:S02]  /*6120*/  @!P1 SHF.L.U32 R11, R9, 0x10, RZ ;  /* 0x00000010090b9819 */ /* 0x000fe400000006ff */
[----:B------:R-:W-:Y:S02]  /*6130*/  @!P1 SHF.L.U32 R8, R8, 0x10, RZ ;  /* 0x0000001008089819 */ /* 0x000fe400000006ff */
[----:B------:R-:W-:Y:S01]  /*6140*/  @!P1 SHF.L.U32 R9, R10, 0x10, RZ ;  /* 0x000000100a099819 */ /* 0x000fe200000006ff */
[----:B------:R-:W4:Y:S01]  /*6150*/  @!P0 LDG.E.64 R26, desc[UR4][R120.64+0x5000] ;  /* 0x00500004781a8981 */ /* 0x000f22000c1e1b00 */
[----:B------:R-:W-:Y:S01]  /*6160*/  IADD3 R10, R124, 0x2880, RZ ;  /* 0x000028807c0a7810 */ /* 0x000fe20007ffe0ff */
[-C--:B-1----:R-:W-:Y:S01]  /*6170*/  @!P1 FMUL R212, R13, R0.reuse ;  /* 0x000000000dd49220 */ /* 0x082fe20000400000 */
[-C--:B------:R-:W-:Y:S01]  /*6180*/  @!P1 FMUL R214, R11, R0.reuse ;  /* 0x000000000bd69220 */ /* 0x080fe20000400000 */
[-C--:B------:R-:W-:Y:S01]  /*6190*/  @!P1 FMUL R213, R8, R0.reuse ;  /* 0x0000000008d59220 */ /* 0x080fe20000400000 */
[----:B------:R-:W-:Y:S01]  /*61a0*/  @!P1 FMUL R215, R9, R0 ;  /* 0x0000000009d79220 */ /* 0x000fe20000400000 */
[----:B------:R-:W-:Y:S01]  /*61b0*/  ISETP.GE.AND P1, PT, R10, R35, PT ;  /* 0x000000230a00720c */ /* 0x000fe20003f26270 */
[----:B------:R-:W0:-:S12]  /*61c0*/  @!P2 LDC R0, c[0x0][0x220] ;  /* 0x00008800ff00ab82 */ /* 0x000e180000000800 */
[----:B------:R-:W4:Y:S01]  /*61d0*/  @!P1 LDG.E.64 R8, desc[UR4][R120.64+0x5100] ;  /* 0x0051000478089981 */ /* 0x000f22000c1e1b00 */
[----:B------:R-:W-:Y:S02]  /*61e0*/  MOV R208, 0xff800000 ;  /* 0xff80000000d07802 */ /* 0x000fe40000000f00 */
        /* <DEDUP_REMOVED lines=8> */
[----:B------:R-:W-:Y:S01]  /*6270*/  IADD3 R6, R124, 0x2900, RZ ;  /* 0x000029007c067810 */ /* 0x000fe20007ffe0ff */
        /* <DEDUP_REMOVED lines=45> */
[C---:B------:R-:W-:Y:S02]  /*6550*/  IADD3 R28, R124.reuse, 0x2a80, RZ ;  /* 0x00002a807c1c7810 */ /* 0x040fe40007ffe0ff */
[----:B------:R-:W-:Y:S02]  /*6560*/  MOV R17, 0xff800000 ;  /* 0xff80000000117802 */ /* 0x000fe40000000f00 */
[----:B------:R-:W-:Y:S02]  /*6570*/  IADD3 R31, R124, 0x2b80, RZ ;  /* 0x00002b807c1f7810 */ /* 0x000fe40007ffe0ff */
[----:B--2---:R-:W-:Y:S02]  /*6580*/  @!P5 PRMT R24, R18, 0x7632, R24 ;  /* 0x000076321218d816 */ /* 0x004fe40000000018 */
[----:B------:R-:W-:-:S02]  /*6590*/  @!P5 PRMT R25, R19, 0x7632, R25 ;  /* 0x000076321319d816 */ /* 0x000fc40000000019 */
[----:B------:R-:W-:Y:S02]  /*65a0*/  @!P5 SHF.L.U32 R16, R18, 0x10, RZ ;  /* 0x000000101210d819 */ /* 0x000fe400000006ff */
[----:B------:R-:W-:Y:S02]  /*65b0*/  @!P5 SHF.L.U32 R23, R19, 0x10, RZ ;  /* 0x000000101317d819 */ /* 0x000fe400000006ff */
[----:B------:R-:W-:Y:S02]  /*65c0*/  @!P5 SHF.L.U32 R24, R24, 0x10, RZ ;  /* 0x000000101818d819 */ /* 0x000fe400000006ff */
[----:B------:R-:W-:Y:S01]  /*65d0*/  @!P5 SHF.L.U32 R25, R25, 0x10, RZ ;  /* 0x000000101919d819 */ /* 0x000fe200000006ff */
[-C--:B---3--:R-:W-:Y:S01]  /*65e0*/  @!P5 FMUL R15, R16, R22.reuse ;  /* 0x00000016100fd220 */ /* 0x088fe20000400000 */
[----:B------:R-:W-:Y:S01]  /*65f0*/  MOV R16, 0xff800000 ;  /* 0xff80000000107802 */ /* 0x000fe20000000f00 */
[-C--:B------:R-:W-:Y:S01]  /*6600*/  @!P5 FMUL R17, R23, R22.reuse ;  /* 0x000000161711d220 */ /* 0x080fe20000400000 */
[----:B------:R-:W-:Y:S01]  /*6610*/  MOV R18, 0xff800000 ;  /* 0xff80000000127802 */ /* 0x000fe20000000f00 */
[-C--:B------:R-:W-:Y:S01]  /*6620*/  @!P5 FMUL R16, R24, R22.reuse ;  /* 0x000000161810d220 */ /* 0x080fe20000400000 */
[----:B------:R-:W-:Y:S01]  /*6630*/  @!P5 FMUL R18, R25, R22 ;  /* 0x000000161912d220 */ /* 0x000fe20000400000 */
[----:B------:R-:W-:-:S02]  /*6640*/  ISETP.GE.AND P5, PT, R28, R35, PT ;  /* 0x000000231c00720c */ /* 0x000fc40003fa6270 */
[C---:B------:R-:W-:Y:S01]  /*6650*/  @!P6 SHF.L.U32 R23, R20.reuse, 0x10, RZ ;  /* 0x000000101417e819 */ /* 0x040fe200000006ff */
[----:B------:R-:W1:Y:S01]  /*6660*/  @!P0 LDC R28, c[0x0][0x220] ;  /* 0x00008800ff1c8b82 */ /* 0x000e620000000800 */
[----:B------:R-:W-:Y:S02]  /*6670*/  MOV R19, 0xff800000 ;  /* 0xff80000000137802 */ /* 0x000fe40000000f00 */
[----:B------:R-:W-:Y:S01]  /*6680*/  @!P6 PRMT R25, R20, 0x7632, R25 ;  /* 0x000076321419e816 */ /* 0x000fe20000000019 */
[-C--:B0-----:R-:W-:Y:S01]  /*6690*/  @!P6 FMUL R19, R23, R0.reuse ;  /* 0x000000001713e220 */ /* 0x081fe20000400000 */
[C---:B------:R-:W-:Y:S02]  /*66a0*/  @!P6 PRMT R23, R21.reuse, 0x7632, R23 ;  /* 0x000076321517e816 */ /* 0x040fe40000000017 */
[----:B------:R-:W-:Y:S02]  /*66b0*/  @!P6 SHF.L.U32 R24, R21, 0x10, RZ ;  /* 0x000000101518e819 */ /* 0x000fe400000006ff */
[----:B------:R-:W-:Y:S01]  /*66c0*/  MOV R21, 0xff800000 ;  /* 0xff80000000157802 */ /* 0x000fe20000000f00 */
[----:B------:R-:W2:Y:S01]  /*66d0*/  @!P5 LDG.E.64 R122, desc[UR4][R120.64+0x5500] ;  /* 0x00550004787ad981 */ /* 0x000ea2000c1e1b00 */
[----:B------:R-:W-:Y:S01]  /*66e0*/  @!P6 SHF.L.U32 R25, R25, 0x10, RZ ;  /* 0x000000101919e819 */ /* 0x000fe200000006ff */
[----:B------:R-:W-:Y:S01]  /*66f0*/  @!P6 FMUL R21, R24, R0 ;  /* 0x000000001815e220 */ /* 0x000fe20000400000 */
[----:B------:R-:W-:-:S02]  /*6700*/  @!P6 SHF.L.U32 R23, R23, 0x10, RZ ;  /* 0x000000101717e819 */ /* 0x000fc400000006ff */
[----:B------:R-:W-:Y:S02]  /*6710*/  IADD3 R24, R124, 0x2b00, RZ ;  /* 0x00002b007c187810 */ /* 0x000fe40007ffe0ff */
[----:B------:R-:W-:Y:S01]  /*6720*/  MOV R20, 0xff800000 ;  /* 0xff80000000147802 */ /* 0x000fe20000000f00 */
[-C--:B------:R-:W-:Y:S01]  /*6730*/  @!P6 FMUL R20, R25, R0.reuse ;  /* 0x000000001914e220 */ /* 0x080fe20000400000 */
[----:B------:R-:W-:Y:S01]  /*6740*/  MOV R22, 0xff800000 ;  /* 0xff80000000167802 */ /* 0x000fe20000000f00 */
[----:B------:R-:W-:Y:S01]  /*6750*/  @!P6 FMUL R22, R23, R0 ;  /* 0x000000001716e220 */ /* 0x000fe20000400000 */
[----:B------:R-:W-:Y:S01]  /*6760*/  ISETP.GE.AND P6, PT, R24, R35, PT ;  /* 0x000000231800720c */ /* 0x000fe20003fc6270 */
[----:B------:R-:W0:Y:S01]  /*6770*/  @!P1 LDC R0, c[0x0][0x220] ;  /* 0x00008800ff009b82 */ /* 0x000e220000000800 */
[----:B------:R-:W-:-:S11]  /*6780*/  MOV R25, 0xff800000 ;  /* 0xff80000000197802 */ /* 0x000fd60000000f00 */
[----:B------:R-:W3:Y:S01]  /*6790*/  @!P6 LDG.E.64 R130, desc[UR4][R120.64+0x5600] ;  /* 0x005600047882e981 */ /* 0x000ee2000c1e1b00 */
[C---:B----4-:R-:W-:Y:S02]  /*67a0*/  @!P0 SHF.L.U32 R29, R27.reuse, 0x10, RZ ;  /* 0x000000101b1d8819 */ /* 0x050fe400000006ff */
[----:B------:R-:W-:-:S03]  /*67b0*/  @!P0 PRMT R30, R27, 0x7632, R30 ;  /* 0x000076321b1e8816 */ /* 0x000fc6000000001e */
[-C--:B-1----:R-:W-:Y:S01]  /*67c0*/  @!P0 FMUL R25, R29, R28.reuse ;  /* 0x0000001c1d198220 */ /* 0x082fe20000400000 */
[C---:B------:R-:W-:Y:S02]  /*67d0*/  @!P0 PRMT R29, R26.reuse, 0x7632, R29 ;  /* 0x000076321a1d8816 */ /* 0x040fe4000000001d */
[----:B------:R-:W-:Y:S02]  /*67e0*/  @!P0 SHF.L.U32 R24, R26, 0x10, RZ ;  /* 0x000000101a188819 */ /* 0x000fe400000006ff */
[----:B------:R-:W-:Y:S02]  /*67f0*/  @!P0 SHF.L.U32 R29, R29, 0x10, RZ ;  /* 0x000000101d1d8819 */ /* 0x000fe400000006ff */
[----:B------:R-:W-:Y:S02]  /*6800*/  @!P0 SHF.L.U32 R30, R30, 0x10, RZ ;  /* 0x000000101e1e8819 */ /* 0x000fe400000006ff */
[----:B------:R-:W-:Y:S01]  /*6810*/  MOV R23, 0xff800000 ;  /* 0xff80000000177802 */ /* 0x000fe20000000f00 */
[-C--:B------:R-:W-:Y:S01]  /*6820*/  @!P0 FMUL R23, R24, R28.reuse ;  /* 0x0000001c18178220 */ /* 0x080fe20000400000 */
[----:B------:R-:W-:Y:S01]  /*6830*/  MOV R24, 0xff800000 ;  /* 0xff80000000187802 */ /* 0x000fe20000000f00 */
[-C--:B------:R-:W-:Y:S01]  /*6840*/  @!P0 FMUL R24, R29, R28.reuse ;  /* 0x0000001c1d188220 */ /* 0x080fe20000400000 */
[----:B------:R-:W-:Y:S01]  /*6850*/  MOV R26, 0xff800000 ;  /* 0xff800000001a7802 */ /* 0x000fe20000000f00 */
[----:B------:R-:W-:Y:S01]  /*6860*/  @!P0 FMUL R26, R30, R28 ;  /* 0x0000001c1e1a8220 */ /* 0x000fe20000400000 */
[----:B------:R-:W-:-:S02]  /*6870*/  @!P1 SHF.L.U32 R32, R8, 0x10, RZ ;  /* 0x0000001008209819 */ /* 0x000fc400000006ff */
[----:B------:R-:W-:Y:S02]  /*6880*/  ISETP.GE.AND P0, PT, R31, R35, PT ;  /* 0x000000231f00720c */ /* 0x000fe40003f06270 */
[----:B------:R-:W-:Y:S02]  /*6890*/  @!P1 PRMT R8, R8, 0x7632, R8 ;  /* 0x0000763208089816 */ /* 0x000fe40000000008 */
[C---:B------:R-:W-:Y:S02]  /*68a0*/  @!P1 PRMT R31, R9.reuse, 0x7632, R31 ;  /* 0x00007632091f9816 */ /* 0x040fe4000000001f */
[----:B------:R-:W-:Y:S01]  /*68b0*/  MOV R27, 0xff800000 ;  /* 0xff800000001b7802 */ /* 0x000fe20000000f00 */
[----:B0-----:R-:W-:Y:S01]  /*68c0*/  @!P1 FMUL R27, R32, R0 ;  /* 0x00000000201b9220 */ /* 0x001fe20000400000 */
[----:B------:R-:W-:Y:S02]  /*68d0*/  @!P1 SHF.L.U32 R32, R9, 0x10, RZ ;  /* 0x0000001009209819 */ /* 0x000fe400000006ff */
[----:B------:R-:W-:-:S02]  /*68e0*/  @!P1 SHF.L.U32 R8, R8, 0x10, RZ ;  /* 0x0000001008089819 */ /* 0x000fc400000006ff */
[----:B------:R-:W-:Y:S01]  /*68f0*/  @!P1 SHF.L.U32 R9, R31, 0x10, RZ ;  /* 0x000000101f099819 */ /* 0x000fe200000006ff */
[----:B------:R-:W4:Y:S01]  /*6900*/  @!P0 LDG.E.64 R128, desc[UR4][R120.64+0x5700] ;  /* 0x0057000478808981 */ /* 0x000f22000c1e1b00 */
        /* <DEDUP_REMOVED lines=51> */
[----:B------:R-:W-:-:S02]  /*6c40*/  @!P4 SHF.L.U32 R169, R3, 0x10, RZ ;  /* 0x0000001003a9c819 */ /* 0x000fc400000006ff */
[----:B------:R-:W-:Y:S01]  /*6c50*/  MOV R3, 0xff800000 ;  /* 0xff80000000037802 */ /* 0x000fe20000000f00 */
[-C--:B0-----:R-:W-:Y:S01]  /*6c60*/  @!P4 FMUL R3, R168, R118.reuse ;  /* 0x00000076a803c220 */ /* 0x081fe20000400000 */
[----:B------:R-:W-:Y:S02]  /*6c70*/  @!P4 SHF.L.U32 R136, R136, 0x10, RZ ;  /* 0x000000108888c819 */ /* 0x000fe400000006ff */
[----:B------:R-:W-:Y:S02]  /*6c80*/  @!P4 SHF.L.U32 R137, R137, 0x10, RZ ;  /* 0x000000108989c819 */ /* 0x000fe400000006ff */
[----:B------:R-:W-:Y:S01]  /*6c90*/  IADD3 R168, R124, 0x2d80, RZ ;  /* 0x00002d807ca87810 */ /* 0x000fe20007ffe0ff */
[-C--:B------:R-:W-:Y:S01]  /*6ca0*/  @!P4 FMUL R0, R169, R118.reuse ;  /* 0x00000076a900c220 */ /* 0x080fe20000400000 */
[----:B------:R-:W-:Y:S01]  /*6cb0*/  MOV R2, 0xff800000 ;  /* 0xff80000000027802 */ /* 0x000fe20000000f00 */
[-C--:B------:R-:W-:Y:S01]  /*6cc0*/  @!P4 FMUL R2, R136, R118.reuse ;  /* 0x000000768802c220 */ /* 0x080fe20000400000 */
[----:B------:R-:W-:Y:S01]  /*6cd0*/  @!P4 FMUL R170, R137, R118 ;  /* 0x0000007689aac220 */ /* 0x000fe20000400000 */
[----:B------:R-:W-:Y:S01]  /*6ce0*/  ISETP.GE.AND P4, PT, R168, R35, PT ;  /* 0x00000023a800720c */ /* 0x000fe20003f86270 */
[----:B------:R-:W0:Y:S01]  /*6cf0*/  @!P5 LDC R118, c[0x0][0x220] ;  /* 0x00008800ff76db82 */ /* 0x000e220000000800 */
[----:B------:R-:W-:-:S02]  /*6d00*/  MOV R171, 0xff800000 ;  /* 0xff80000000ab7802 */ /* 0x000fc40000000f00 */
[----:B------:R1:W-:Y:S05]  /*6d10*/  STL [R1+0x2e4], R170 ;  /* 0x0002e4aa01007387 */ /* 0x0003ea0000100800 */
[----:B------:R-:W3:Y:S04]  /*6d20*/  @!P6 LDC R168, c[0x0][0x220] ;  /* 0x00008800ffa8eb82 */ /* 0x000ee80000000800 */
[----:B------:R-:W4:Y:S01]  /*6d30*/  @!P4 LDG.E.64 R136, desc[UR4][R120.64+0x5b00] ;  /* 0x005b00047888c981 */ /* 0x000f22000c1e1b00 */
[----:B------:R-:W-:-:S02]  /*6d40*/  MOV R172, 0xff800000 ;  /* 0xff80000000ac7802 */ /* 0x000fc40000000f00 */
[----:B------:R-:W-:Y:S02]  /*6d50*/  MOV R181, 0xff800000 ;  /* 0xff80000000b57802 */ /* 0x000fe40000000f00 */
[----:B--2---:R-:W-:Y:S02]  /*6d60*/  @!P5 SHF.L.U32 R169, R123, 0x10, RZ ;  /* 0x000000107ba9d819 */ /* 0x004fe400000006ff */
[----:B-1----:R-:W-:-:S03]  /*6d70*/  @!P5 SHF.L.U32 R170, R122, 0x10, RZ ;  /* 0x000000107aaad819 */ /* 0x002fc600000006ff */
[-C--:B0-----:R-:W-:Y:S01]  /*6d80*/  @!P5 FMUL R171, R169, R118.reuse ;  /* 0x00000076a9abd220 */ /* 0x081fe20000400000 */
[----:B------:R-:W-:Y:S02]  /*6d90*/  @!P5 PRMT R169, R122, 0x7632, R169 ;  /* 0x000076327aa9d816 */ /* 0x000fe400000000a9 */
[----:B------:R-:W-:Y:S01]  /*6da0*/  @!P5 PRMT R122, R123, 0x7632, R122 ;  /* 0x000076327b7ad816 */ /* 0x000fe2000000007a */
[-C--:B------:R-:W-:Y:S01]  /*6db0*/  @!P5 FMUL R172, R170, R118.reuse ;  /* 0x00000076aaacd220 */ /* 0x080fe20000400000 */
[----:B------:R-:W-:Y:S02]  /*6dc0*/  @!P5 SHF.L.U32 R169, R169, 0x10, RZ ;  /* 0x00000010a9a9d819 */ /* 0x000fe400000006ff */
[----:B------:R-:W-:Y:S02]  /*6dd0*/  @!P5 SHF.L.U32 R122, R122, 0x10, RZ ;  /* 0x000000107a7ad819 */ /* 0x000fe400000006ff */
[----:B------:R0:W-:Y:S01]  /*6de0*/  STL [R1+0x2f0], R172 ;  /* 0x0002f0ac01007387 */ /* 0x0001e20000100800 */
[----:B------:R-:W-:Y:S01]  /*6df0*/  IADD3 R123, R124, 0x2e00, RZ ;  /* 0x00002e007c7b7810 */ /* 0x000fe20007ffe0ff */
[-C--:B------:R-:W-:Y:S01]  /*6e00*/  @!P5 FMUL R181, R169, R118.reuse ;  /* 0x00000076a9b5d220 */ /* 0x080fe20000400000 */
[----:B0-----:R-:W-:Y:S01]  /*6e10*/  MOV R172, 0xff800000 ;  /* 0xff80000000ac7802 */ /* 0x001fe20000000f00 */
[----:B------:R-:W-:Y:S01]  /*6e20*/  @!P5 FMUL R172, R122, R118 ;  /* 0x000000767aacd220 */ /* 0x000fe20000400000 */
[----:B---3--:R-:W-:-:S02]  /*6e30*/  @!P6 PRMT R122, R130, 0x7632, R122 ;  /* 0x00007632827ae816 */ /* 0x008fc4000000007a */
[----:B------:R-:W-:Y:S01]  /*6e40*/  @!P6 SHF.L.U32 R170, R130, 0x10, RZ ;  /* 0x0000001082aae819 */ /* 0x000fe200000006ff */
[----:B------:R0:W-:Y:S01]  /*6e50*/  STL [R1+0x320], R171 ;  /* 0x000320ab01007387 */ /* 0x0001e20000100800 */
[----:B------:R-:W-:Y:S01]  /*6e60*/  ISETP.GE.AND P5, PT, R123, R35, PT ;  /* 0x000000237b00720c */ /* 0x000fe20003fa6270 */
[----:B------:R-:W1:Y:S01]  /*6e70*/  @!P0 LDC R118, c[0x0][0x220] ;  /* 0x00008800ff768b82 */ /* 0x000e620000000800 */
[----:B------:R-:W-:Y:S02]  /*6e80*/  @!P6 SHF.L.U32 R122, R122, 0x10, RZ ;  /* 0x000000107a7ae819 */ /* 0x000fe400000006ff */
[----:B------:R-:W-:Y:S01]  /*6e90*/  MOV R123, 0xff800000 ;  /* 0xff800000007b7802 */ /* 0x000fe20000000f00 */
[----:B------:R-:W-:Y:S01]  /*6ea0*/  STL [R1+0x2fc], R181 ;  /* 0x0002fcb501007387 */ /* 0x000fe20000100800 */
[C---:B------:R-:W-:Y:S01]  /*6eb0*/  @!P6 PRMT R130, R131.reuse, 0x7632, R130 ;  /* 0x000076328382e816 */ /* 0x040fe20000000082 */
[-C--:B------:R-:W-:Y:S01]  /*6ec0*/  @!P6 FMUL R123, R122, R168.reuse ;  /* 0x000000a87a7be220 */ /* 0x080fe20000400000 */
[----:B0-----:R-:W-:Y:S01]  /*6ed0*/  MOV R171, 0xff800000 ;  /* 0xff80000000ab7802 */ /* 0x001fe20000000f00 */
[----:B------:R-:W-:Y:S01]  /*6ee0*/  @!P6 FMUL R171, R170, R168 ;  /* 0x000000a8aaabe220 */ /* 0x000fe20000400000 */
[----:B------:R-:W-:Y:S01]  /*6ef0*/  @!P6 SHF.L.U32 R131, R131, 0x10, RZ ;  /* 0x000000108383e819 */ /* 0x000fe200000006ff */
[----:B------:R0:W-:Y:S01]  /*6f00*/  STL [R1+0x334], R172 ;  /* 0x000334ac01007387 */ /* 0x0001e20000100800 */
[----:B------:R-:W-:-:S03]  /*6f10*/  @!P6 SHF.L.U32 R130, R130, 0x10, RZ ;  /* 0x000000108282e819 */ /* 0x000fc600000006ff */
[----:B------:R2:W-:Y:S04]  /*6f20*/  STL [R1+0x348], R171 ;  /* 0x000348ab01007387 */ /* 0x0005e80000100800 */
[----:B------:R3:W-:Y:S01]  /*6f30*/  STL [R1+0x354], R123 ;  /* 0x0003547b01007387 */ /* 0x0007e20000100800 */
[----:B0-----:R-:W-:Y:S01]  /*6f40*/  MOV R172, 0xff800000 ;  /* 0xff80000000ac7802 */ /* 0x001fe20000000f00 */
[-C--:B------:R-:W-:Y:S01]  /*6f50*/  @!P6 FMUL R172, R131, R168.reuse ;  /* 0x000000a883ace220 */ /* 0x080fe20000400000 */
[----:B------:R-:W-:Y:S02]  /*6f60*/  IADD3 R131, R124, 0x2e80, RZ ;  /* 0x00002e807c837810 */ /* 0x000fe40007ffe0ff */
[----:B--2---:R-:W-:Y:S01]  /*6f70*/  MOV R171, 0xff800000 ;  /* 0xff80000000ab7802 */ /* 0x004fe20000000f00 */
[----:B---3--:R-:W2:Y:S01]  /*6f80*/  @!P5 LDG.E.64 R122, desc[UR4][R120.64+0x5c00] ;  /* 0x005c0004787ad981 */ /* 0x008ea2000c1e1b00 */
[----:B------:R-:W-:Y:S01]  /*6f90*/  @!P6 FMUL R171, R130, R168 ;  /* 0x000000a882abe220 */ /* 0x000fe20000400000 */
[----:B------:R-:W-:Y:S01]  /*6fa0*/  ISETP.GE.AND P6, PT, R131, R35, PT ;  /* 0x000000238300720c */ /* 0x000fe20003fc6270 */
[----:B------:R-:W0:Y:S01]  /*6fb0*/  @!P1 LDC R168, c[0x0][0x220] ;  /* 0x00008800ffa89b82 */ /* 0x000e220000000800 */
[----:B----4-:R-:W-:-:S02]  /*6fc0*/  @!P0 SHF.L.U32 R130, R128, 0x10, RZ ;  /* 0x0000001080828819 */ /* 0x010fc400000006ff */
[C---:B------:R-:W-:Y:S01]  /*6fd0*/  @!P0 SHF.L.U32 R131, R129.reuse, 0x10, RZ ;  /* 0x0000001081838819 */ /* 0x040fe200000006ff */
[----:B------:R3:W-:Y:S01]  /*6fe0*/  STL [R1+0x36c], R172 ;  /* 0x00036cac01007387 */ /* 0x0007e20000100800 */
[----:B------:R-:W-:Y:S02]  /*6ff0*/  @!P0 PRMT R170, R128, 0x7632, R170 ;  /* 0x0000763280aa8816 */ /* 0x000fe400000000aa */
[----:B------:R-:W-:Y:S01]  /*7000*/  @!P0 PRMT R169, R129, 0x7632, R169 ;  /* 0x0000763281a98816 */ /* 0x000fe200000000a9 */
[----:B------:R4:W-:Y:S01]  /*7010*/  STL [R1+0x384], R171 ;  /* 0x000384ab01007387 */ /* 0x0009e20000100800 */
[----:B------:R-:W-:Y:S02]  /*7020*/  @!P0 SHF.L.U32 R170, R170, 0x10, RZ ;  /* 0x00000010aaaa8819 */ /* 0x000fe400000006ff */
[----:B------:R-:W-:Y:S02]  /*7030*/  @!P0 SHF.L.U32 R169, R169, 0x10, RZ ;  /* 0x00000010a9a98819 */ /* 0x000fe400000006ff */
[----:B---3--:R-:W-:Y:S01]  /*7040*/  MOV R172, 0xff800000 ;  /* 0xff80000000ac7802 */ /* 0x008fe20000000f00 */
[-C--:B-1----:R-:W-:Y:S01]  /*7050*/  @!P0 FMUL R172, R130, R118.reuse ;  /* 0x0000007682ac8220 */ /* 0x082fe20000400000 */
[----:B----4-:R-:W-:Y:S01]  /*7060*/  MOV R171, 0xff800000 ;  /* 0xff80000000ab7802 */ /* 0x010fe20000000f00 */
[----:B------:R-:W-:-:S02]  /*7070*/  @!P0 FMUL R171, R131, R118 ;  /* 0x0000007683ab8220 */ /* 0x000fc40000400000 */
[----:B------:R-:W3:Y:S01]  /*7080*/  @!P6 LDG.E.64 R130, desc[UR4][R120.64+0x5d00] ;  /* 0x005d00047882e981 */ /* 0x000ee2000c1e1b00 */
[----:B------:R-:W-:Y:S02]  /*7090*/  IADD3 R128, R124, 0x2f00, RZ ;  /* 0x00002f007c807810 */ /* 0x000fe40007ffe0ff */
[----:B------:R-:W-:Y:S01]  /*70a0*/  MOV R181, 0xff800000 ;  /* 0xff80000000b57802 */ /* 0x000fe20000000f00 */
[----:B------:R1:W-:Y:S01]  /*70b0*/  STL [R1+0x390], R172 ;  /* 0x000390ac01007387 */ /* 0x0003e20000100800 */
[-C--:B------:R-:W-:Y:S01]  /*70c0*/  @!P0 FMUL R181, R170, R118.reuse ;  /* 0x00000076aab58220 */ /* 0x080fe20000400000 */
[----:B------:R-:W-:Y:S02]  /*70d0*/  @!P1 SHF.L.U32 R129, R126, 0x10, RZ ;  /* 0x000000107e819819 */ /* 0x000fe400000006ff */
[----:B------:R4:W-:Y:S01]  /*70e0*/  STL [R1+0x3c4], R171 ;  /* 0x0003c4ab01007387 */ /* 0x0009e20000100800 */
[----:B-1----:R-:W-:Y:S01]  /*70f0*/  MOV R172, 0xff800000 ;  /* 0xff80000000ac7802 */ /* 0x002fe20000000f00 */
[----:B------:R-:W-:Y:S01]  /*7100*/  @!P0 FMUL R172, R169, R118 ;  /* 0x00000076a9ac8220 */ /* 0x000fe20000400000 */
[----:B------:R-:W-:-:S02]  /*7110*/  ISETP.GE.AND P0, PT, R128, R35, PT ;  /* 0x000000238000720c */ /* 0x000fc40003f06270 */
[----:B------:R-:W-:Y:S02]  /*7120*/  @!P1 PRMT R118, R126, 0x7632, R118 ;  /* 0x000076327e769816 */ /* 0x000fe40000000076 */
[----:B------:R-:W-:Y:S02]  /*7130*/  @!P1 PRMT R128, R127, 0x7632, R128 ;  /* 0x000076327f809816 */ /* 0x000fe40000000080 */
[----:B----4-:R-:W-:Y:S01]  /*7140*/  MOV R171, 0xff800000 ;  /* 0xff80000000ab7802 */ /* 0x010fe20000000f00 */
[----:B0-----:R-:W-:Y:S01]  /*7150*/  @!P1 FMUL R171, R129, R168 ;  /* 0x000000a881ab9220 */ /* 0x001fe20000400000 */
[----:B------:R-:W-:Y:S01]  /*7160*/  @!P1 SHF.L.U32 R127, R127, 0x10, RZ ;  /* 0x000000107f7f9819 */ /* 0x000fe200000006ff */
[----:B------:R-:W-:Y:S01]  /*7170*/  STL [R1+0x3a4], R181 ;  /* 0x0003a4b501007387 */ /* 0x000fe20000100800 */
[----:B------:R-:W-:Y:S02]  /*7180*/  @!P1 SHF.L.U32 R118, R118, 0x10, RZ ;  /* 0x0000001076769819 */ /* 0x000fe400000006ff */
[----:B------:R-:W-:Y:S01]  /*7190*/  @!P1 SHF.L.U32 R128, R128, 0x10, RZ ;  /* 0x0000001080809819 */ /* 0x000fe200000006ff */
[----:B------:R-:W-:Y:S01]  /*71a0*/  STL [R1+0x3d4], R172 ;  /* 0x0003d4ac01007387 */ /* 0x000fe20000100800 */
[----:B------:R-:W-:-:S02]  /*71b0*/  IADD3 R129, R124, 0x2f80, RZ ;  /* 0x00002f807c817810 */ /* 0x000fc40007ffe0ff */
[----:B------:R-:W-:Y:S01]  /*71c0*/  MOV R170, 0xff800000 ;  /* 0xff80000000aa7802 */ /* 0x000fe20000000f00 */
[----:B------:R0:W-:Y:S01]  /*71d0*/  STL [R1+0x3e8], R171 ;  /* 0x0003e8ab01007387 */ /* 0x0001e20000100800 */
[----:B------:R-:W-:Y:S01]  /*71e0*/  MOV R169, 0xff800000 ;  /* 0xff80000000a97802 */ /* 0x000fe20000000f00 */
[-C--:B------:R-:W-:Y:S01]  /*71f0*/  @!P1 FMUL R170, R118, R168.reuse ;  /* 0x000000a876aa9220 */ /* 0x080fe20000400000 */
[-C--:B------:R-:W-:Y:S01]  /*7200*/  @!P1 FMUL R169, R128, R168.reuse ;  /* 0x000000a880a99220 */ /* 0x080fe20000400000 */
[----:B------:R-:W1:Y:S01]  /*7210*/  @!P2 LDC R118, c[0x0][0x220] ;  /* 0x00008800ff76ab82 */ /* 0x000e620000000800 */
[----:B0-----:R-:W-:Y:S01]  /*7220*/  MOV R171, 0xff800000 ;  /* 0xff80000000ab7802 */ /* 0x001fe20000000f00 */
[----:B------:R-:W-:Y:S01]  /*7230*/  @!P1 FMUL R171, R127, R168 ;  /* 0x000000a87fab9220 */ /* 0x000fe20000400000 */
[----:B------:R-:W-:Y:S01]  /*7240*/  ISETP.GE.AND P1, PT, R129, R35, PT ;  /* 0x000000238100720c */ /* 0x000fe20003f26270 */
[----:B------:R-:W4:Y:S01]  /*7250*/  @!P0 LDG.E.64 R126, desc[UR4][R120.64+0x5e00] ;  /* 0x005e0004787e8981 */ /* 0x000f22000c1e1b00 */
[----:B------:R-:W-:-:S03]  /*7260*/  @!P2 PRMT R168, R132, 0x7632, R168 ;  /* 0x0000763284a8a816 */ /* 0x000fc600000000a8 */
[----:B------:R-:W-:Y:S08]  /*7270*/  STL [R1+0x40c], R171 ;  /* 0x00040cab01007387 */ /* 0x000ff00000100800 */
[----:B------:R-:W4:Y:S04]  /*7280*/  @!P1 LDG.E.64 R128, desc[UR4][R120.64+0x5f00] ;  /* 0x005f000478809981 */ /* 0x000f28000c1e1b00 */
[----:B------:R0:W-:Y:S01]  /*7290*/  STL [R1+0x3f4], R170 ;  /* 0x0003f4aa01007387 */ /* 0x0001e20000100800 */
[----:B------:R-:W-:-:S03]  /*72a0*/  @!P2 SHF.L.U32 R168, R168, 0x10, RZ ;  /* 0x00000010a8a8a819 */ /* 0x000fc600000006ff */
[----:B------:R1:W-:Y:S01]  /*72b0*/  STL [R1+0x430], R169 ;  /* 0x000430a901007387 */ /* 0x0003e20000100800 */
[----:B0-----:R-:W-:Y:S02]  /*72c0*/  @!P2 SHF.L.U32 R170, R132, 0x10, RZ ;  /* 0x0000001084aaa819 */ /* 0x001fe400000006ff */
[C---:B------:R-:W-:Y:S02]  /*72d0*/  @!P2 PRMT R132, R133.reuse, 0x7632, R132 ;  /* 0x000076328584a816 */ /* 0x040fe40000000084 */
[----:B-1----:R-:W-:Y:S02]  /*72e0*/  @!P2 SHF.L.U32 R169, R133, 0x10, RZ ;  /* 0x0000001085a9a819 */ /* 0x002fe400000006ff */
[----:B------:R-:W-:Y:S02]  /*72f0*/  @!P2 SHF.L.U32 R132, R132, 0x10, RZ ;  /* 0x000000108484a819 */ /* 0x000fe400000006ff */
[----:B------:R-:W-:Y:S02]  /*7300*/  IADD3 R133, R124, 0x3000, RZ ;  /* 0x000030007c857810 */ /* 0x000fe40007ffe0ff */
[----:B------:R-:W-:Y:S01]  /*7310*/  MOV R172, 0xff800000 ;  /* 0xff80000000ac7802 */ /* 0x000fe20000000f00 */
[-C--:B------:R-:W-:Y:S01]  /*7320*/  @!P2 FMUL R172, R168, R118.reuse ;  /* 0x00000076a8aca220 */ /* 0x080fe20000400000 */
        /* <DEDUP_REMOVED lines=16> */
[----:B------:R-:W-:-:S02]  /*7430*/  @!P3 SHF.L.U32 R134, R134, 0x10, RZ ;  /* 0x000000108686b819 */ /* 0x000fc400000006ff */
[----:B------:R-:W-:Y:S01]  /*7440*/  IADD3 R135, R124, 0x3080, RZ ;  /* 0x000030807c877810 */ /* 0x000fe20007ffe0ff */
[----:B------:R0:W-:Y:S01]  /*7450*/  STL [R1+0x448], R172 ;  /* 0x000448ac01007387 */ /* 0x0001e20000100800 */
[----:B-1----:R-:W-:-:S03]  /*7460*/  MOV R182, 0xff800000 ;  /* 0xff80000000b67802 */ /* 0x002fc60000000f00 */
[----:B------:R1:W-:Y:S01]  /*7470*/  STL [R1+0x484], R171 ;  /* 0x000484ab01007387 */ /* 0x0003e20000100800 */
[-C--:B0-----:R-:W-:Y:S01]  /*7480*/  @!P3 FMUL R182, R170, R118.reuse ;  /* 0x00000076aab6b220 */ /* 0x081fe20000400000 */
[----:B------:R-:W-:Y:S01]  /*7490*/  MOV R181, 0xff800000 ;  /* 0xff80000000b57802 */ /* 0x000fe20000000f00 */
[-C--:B------:R-:W-:Y:S01]  /*74a0*/  @!P3 FMUL R181, R169, R118.reuse ;  /* 0x00000076a9b5b220 */ /* 0x080fe20000400000 */
[----:B------:R-:W-:Y:S01]  /*74b0*/  MOV R172, 0xff800000 ;  /* 0xff80000000ac7802 */ /* 0x000fe20000000f00 */
[-C--:B------:R-:W-:Y:S01]  /*74c0*/  @!P3 FMUL R172, R168, R118.reuse ;  /* 0x00000076a8acb220 */ /* 0x080fe20000400000 */
[----:B-1----:R-:W-:Y:S01]  /*74d0*/  MOV R171, 0xff800000 ;  /* 0xff80000000ab7802 */ /* 0x002fe20000000f00 */
        /* <DEDUP_REMOVED lines=25> */
[----:B------:R-:W4:Y:S04]  /*7670*/  @!P4 LDG.E.64 R136, desc[UR4][R120.64+0x6200] ;  /* 0x006200047888c981 */ /* 0x000f28000c1e1b00 */
[----:B------:R-:W-:Y:S04]  /*7680*/  STL [R1+0x4b4], R182 ;  /* 0x0004b4b601007387 */ /* 0x000fe80000100800 */
[----:B------:R1:W-:Y:S04]  /*7690*/  STL [R1+0x4c0], R181 ;  /* 0x0004c0b501007387 */ /* 0x0003e80000100800 */
[----:B------:R1:W-:Y:S04]  /*76a0*/  STL [R1+0x4bc], R172 ;  /* 0x0004bcac01007387 */ /* 0x0003e80000100800 */
[----:B------:R2:W-:Y:S01]  /*76b0*/  STL [R1+0x4c8], R171 ;  /* 0x0004c8ab01007387 */ /* 0x0005e20000100800 */
[----:B------:R-:W-:-:S02]  /*76c0*/  MOV R183, 0xff800000 ;  /* 0xff80000000b77802 */ /* 0x000fc40000000f00 */
[----:B-1----:R-:W-:Y:S02]  /*76d0*/  MOV R181, 0xff800000 ;  /* 0xff80000000b57802 */ /* 0x002fe40000000f00 */
[----:B------:R-:W-:Y:S02]  /*76e0*/  MOV R182, 0xff800000 ;  /* 0xff80000000b67802 */ /* 0x000fe40000000f00 */
[----:B------:R-:W-:Y:S02]  /*76f0*/  MOV R172, 0xff800000 ;  /* 0xff80000000ac7802 */ /* 0x000fe40000000f00 */
[C---:B--2---:R-:W-:Y:S02]  /*7700*/  @!P5 PRMT R169, R122.reuse, 0x7632, R169 ;  /* 0x000076327aa9d816 */ /* 0x044fe400000000a9 */
[----:B------:R-:W-:Y:S02]  /*7710*/  @!P5 SHF.L.U32 R171, R122, 0x10, RZ ;  /* 0x000000107aabd819 */ /* 0x000fe400000006ff */
[----:B------:R-:W1:Y:S01]  /*7720*/  @!P6 LDC R122, c[0x0][0x220] ;  /* 0x00008800ff7aeb82 */ /* 0x000e620000000800 */
[----:B------:R-:W-:-:S02]  /*7730*/  @!P5 PRMT R168, R123, 0x7632, R168 ;  /* 0x000076327ba8d816 */ /* 0x000fc400000000a8 */
[----:B------:R-:W-:Y:S02]  /*7740*/  @!P5 SHF.L.U32 R170, R123, 0x10, RZ ;  /* 0x000000107baad819 */ /* 0x000fe400000006ff */
[----:B------:R-:W-:Y:S02]  /*7750*/  @!P5 SHF.L.U32 R169, R169, 0x10, RZ ;  /* 0x00000010a9a9d819 */ /* 0x000fe400000006ff */
[----:B------:R-:W-:Y:S02]  /*7760*/  @!P5 SHF.L.U32 R168, R168, 0x10, RZ ;  /* 0x00000010a8a8d819 */ /* 0x000fe400000006ff */
[----:B------:R-:W-:Y:S01]  /*7770*/  IADD3 R123, R124, 0x3180, RZ ;  /* 0x000031807c7b7810 */ /* 0x000fe20007ffe0ff */
[-C--:B0-----:R-:W-:Y:S01]  /*7780*/  @!P5 FMUL R183, R171, R118.reuse ;  /* 0x00000076abb7d220 */ /* 0x081fe20000400000 */
[-C--:B------:R-:W-:Y:S01]  /*7790*/  @!P5 FMUL R182, R170, R118.reuse ;  /* 0x00000076aab6d220 */ /* 0x080fe20000400000 */
[-C--:B------:R-:W-:Y:S01]  /*77a0*/  @!P5 FMUL R181, R169, R118.reuse ;  /* 0x00000076a9b5d220 */ /* 0x080fe20000400000 */
[----:B------:R-:W-:Y:S01]  /*77b0*/  @!P5 FMUL R172, R168, R118 ;  /* 0x00000076a8acd220 */ /* 0x000fe20000400000 */
[----:B------:R-:W-:Y:S01]  /*77c0*/  ISETP.GE.AND P5, PT, R123, R35, PT ;  /* 0x000000237b00720c */ /* 0x000fe20003fa6270 */
[----:B------:R-:W0:Y:S01]  /*77d0*/  @!P0 LDC R118, c[0x0][0x220] ;  /* 0x00008800ff768b82 */ /* 0x000e220000000800 */
[----:B------:R-:W-:Y:S01]  /*77e0*/  STL [R1+0x4c4], R183 ;  /* 0x0004c4b701007387 */ /* 0x000fe20000100800 */
[----:B---3--:R-:W-:-:S02]  /*77f0*/  @!P6 PRMT R123, R130, 0x7632, R123 ;  /* 0x00007632827be816 */ /* 0x008fc4000000007b */
[----:B------:R-:W-:Y:S02]  /*7800*/  @!P6 SHF.L.U32 R130, R130, 0x10, RZ ;  /* 0x000000108282e819 */ /* 0x000fe400000006ff */
[C---:B------:R-:W-:Y:S01]  /*7810*/  @!P6 PRMT R168, R131.reuse, 0x7632, R168 ;  /* 0x0000763283a8e816 */ /* 0x040fe200000000a8 */
[----:B------:R2:W-:Y:S01]  /*7820*/  STL [R1+0x4d0], R182 ;  /* 0x0004d0b601007387 */ /* 0x0005e20000100800 */
[----:B------:R-:W-:Y:S02]  /*7830*/  @!P6 SHF.L.U32 R131, R131, 0x10, RZ ;  /* 0x000000108383e819 */ /* 0x000fe400000006ff */
[----:B------:R-:W-:Y:S02]  /*7840*/  @!P6 SHF.L.U32 R123, R123, 0x10, RZ ;  /* 0x000000107b7be819 */ /* 0x000fe400000006ff */
[----:B------:R-:W-:Y:S01]  /*7850*/  @!P6 SHF.L.U32 R168, R168, 0x10, RZ ;  /* 0x00000010a8a8e819 */ /* 0x000fe200000006ff */
[----:B------:R3:W-:Y:S01]  /*7860*/  STL [R1+0x4cc], R181 ;  /* 0x0004ccb501007387 */ /* 0x0007e20000100800 */
[----:B--2---:R-:W-:Y:S01]  /*7870*/  MOV R182, 0xff800000 ;  /* 0xff80000000b67802 */ /* 0x004fe20000000f00 */
[-C--:B-1----:R-:W-:Y:S01]  /*7880*/  @!P6 FMUL R182, R130, R122.reuse ;  /* 0x0000007a82b6e220 */ /* 0x082fe20000400000 */
[----:B------:R-:W-:Y:S01]  /*7890*/  IADD3 R130, R124, 0x3200, RZ ;  /* 0x000032007c827810 */ /* 0x000fe20007ffe0ff */
[----:B------:R1:W-:Y:S01]  /*78a0*/  STL [R1+0x4d8], R172 ;  /* 0x0004d8ac01007387 */ /* 0x0003e20000100800 */
[----:B------:R-:W-:Y:S01]  /*78b0*/  MOV R171, 0xff800000 ;  /* 0xff80000000ab7802 */ /* 0x000fe20000000f00 */
[-C--:B------:R-:W-:Y:S01]  /*78c0*/  @!P6 FMUL R171, R168, R122.reuse ;  /* 0x0000007aa8abe220 */ /* 0x080fe20000400000 */
[----:B---3--:R-:W-:Y:S01]  /*78d0*/  MOV R181, 0xff800000 ;  /* 0xff80000000b57802 */ /* 0x008fe20000000f00 */
[-C--:B------:R-:W-:Y:S01]  /*78e0*/  @!P6 FMUL R181, R131, R122.reuse ;  /* 0x0000007a83b5e220 */ /* 0x080fe20000400000 */
[----:B-1----:R-:W-:Y:S01]  /*78f0*/  MOV R172, 0xff800000 ;  /* 0xff80000000ac7802 */ /* 0x002fe20000000f00 */
[----:B------:R-:W-:Y:S01]  /*7900*/  @!P6 FMUL R172, R123, R122 ;  /* 0x0000007a7bace220 */ /* 0x000fe20000400000 */
[----:B------:R-:W-:Y:S01]  /*7910*/  ISETP.GE.AND P6, PT, R130, R35, PT ;  /* 0x000000238200720c */ /* 0x000fe20003fc6270 */
[----:B------:R-:W2:Y:S01]  /*7920*/  @!P5 LDG.E.64 R122, desc[UR4][R120.64+0x6300] ;  /* 0x00630004787ad981 */ /* 0x000ea2000c1e1b00 */
[----:B------:R-:W1:Y:S03]  /*7930*/  @!P1 LDC R130, c[0x0][0x220] ;  /* 0x00008800ff829b82 */ /* 0x000e660000000800 */
[----:B------:R-:W-:Y:S04]  /*7940*/  STL [R1+0x4d4], R182 ;  /* 0x0004d4b601007387 */ /* 0x000fe80000100800 */
[----:B------:R-:W-:Y:S04]  /*7950*/  STL [R1+0x4e0], R181 ;  /* 0x0004e0b501007387 */ /* 0x000fe80000100800 */
[----:B------:R3:W-:Y:S01]  /*7960*/  STL [R1+0x4dc], R172 ;  /* 0x0004dcac01007387 */ /* 0x0007e20000100800 */
[----:B----4-:R-:W-:-:S02]  /*7970*/  @!P0 SHF.L.U32 R131, R126, 0x10, RZ ;  /* 0x000000107e838819 */ /* 0x010fc400000006ff */
[----:B------:R-:W-:Y:S02]  /*7980*/  @!P0 PRMT R170, R126, 0x7632, R170 ;  /* 0x000076327eaa8816 */ /* 0x000fe400000000aa */
[C---:B------:R-:W-:Y:S02]  /*7990*/  @!P0 PRMT R169, R127.reuse, 0x7632, R169 ;  /* 0x000076327fa98816 */ /* 0x040fe400000000a9 */
[----:B------:R-:W-:Y:S02]  /*79a0*/  @!P0 SHF.L.U32 R168, R127, 0x10, RZ ;  /* 0x000000107fa88819 */ /* 0x000fe400000006ff */
[----:B---3--:R-:W-:Y:S01]  /*79b0*/  MOV R172, 0xff800000 ;  /* 0xff80000000ac7802 */ /* 0x008fe20000000f00 */
[----:B0-----:R-:W-:Y:S01]  /*79c0*/  @!P0 FMUL R172, R131, R118 ;  /* 0x0000007683ac8220 */ /* 0x001fe20000400000 */
[----:B------:R-:W3:Y:S01]  /*79d0*/  @!P6 LDG.E.64 R126, desc[UR4][R120.64+0x6400] ;  /* 0x00640004787ee981 */ /* 0x000ee2000c1e1b00 */
        /* <DEDUP_REMOVED lines=9> */
[C---:B------:R-:W-:Y:S02]  /*7a70*/  @!P1 SHF.L.U32 R168, R128.reuse, 0x10, RZ ;  /* 0x0000001080a89819 */ /* 0x040fe400000006ff */
[----:B----4-:R-:W-:Y:S01]  /*7a80*/  MOV R172, 0xff800000 ;  /* 0xff80000000ac7802 */ /* 0x010fe20000000f00 */
[----:B------:R-:W-:Y:S01]  /*7a90*/  @!P0 FMUL R172, R169, R118 ;  /* 0x00000076a9ac8220 */ /* 0x000fe20000400000 */
[----:B------:R-:W-:Y:S01]  /*7aa0*/  ISETP.GE.AND P0, PT, R131, R35, PT ;  /* 0x000000238300720c */ /* 0x000fe20003f06270 */
[----:B------:R0:W-:Y:S01]  /*7ab0*/  STL [R1+0x4f0], R171 ;  /* 0x0004f0ab01007387 */ /* 0x0001e20000100800 */
[----:B------:R-:W-:-:S02]  /*7ac0*/  @!P1 PRMT R118, R128, 0x7632, R118 ;  /* 0x0000763280769816 */ /* 0x000fc40000000076 */
[C---:B------:R-:W-:Y:S01]  /*7ad0*/  @!P1 PRMT R131, R129.reuse, 0x7632, R131 ;  /* 0x0000763281839816 */ /* 0x040fe20000000083 */
[----:B------:R-:W-:Y:S01]  /*7ae0*/  STL [R1+0x4ec], R181 ;  /* 0x0004ecb501007387 */ /* 0x000fe20000100800 */
[----:B------:R-:W-:Y:S02]  /*7af0*/  @!P1 SHF.L.U32 R129, R129, 0x10, RZ ;  /* 0x0000001081819819 */ /* 0x000fe400000006ff */
[----:B0-----:R-:W-:Y:S01]  /*7b00*/  MOV R171, 0xff800000 ;  /* 0xff80000000ab7802 */ /* 0x001fe20000000f00 */
[----:B-1----:R-:W-:Y:S01]  /*7b10*/  @!P1 FMUL R171, R168, R130 ;  /* 0x00000082a8ab9220 */ /* 0x002fe20000400000 */
[----:B------:R-:W-:Y:S01]  /*7b20*/  STL [R1+0x4f4], R172 ;  /* 0x0004f4ac01007387 */ /* 0x000fe20000100800 */
[----:B------:R-:W-:Y:S02]  /*7b30*/  @!P1 SHF.L.U32 R118, R118, 0x10, RZ ;  /* 0x0000001076769819 */ /* 0x000fe400000006ff */
[----:B------:R-:W-:Y:S01]  /*7b40*/  @!P1 SHF.L.U32 R131, R131, 0x10, RZ ;  /* 0x0000001083839819 */ /* 0x000fe200000006ff */
[----:B------:R0:W-:Y:S01]  /*7b50*/  STL [R1+0x4f8], R171 ;  /* 0x0004f8ab01007387 */ /* 0x0001e20000100800 */
[----:B------:R-:W-:-:S02]  /*7b60*/  IADD3 R168, R124, 0x3300, RZ ;  /* 0x000033007ca87810 */ /* 0x000fc40007ffe0ff */
[----:B------:R-:W-:Y:S01]  /*7b70*/  MOV R170, 0xff800000 ;  /* 0xff80000000aa7802 */ /* 0x000fe20000000f00 */
[-C--:B------:R-:W-:Y:S01]  /*7b80*/  @!P1 FMUL R170, R118, R130.reuse ;  /* 0x0000008276aa9220 */ /* 0x080fe20000400000 */
[----:B------:R-:W-:Y:S01]  /*7b90*/  MOV R169, 0xff800000 ;  /* 0xff80000000a97802 */ /* 0x000fe20000000f00 */
[-C--:B------:R-:W-:Y:S01]  /*7ba0*/  @!P1 FMUL R169, R131, R130.reuse ;  /* 0x0000008283a99220 */ /* 0x080fe20000400000 */
[----:B------:R-:W1:Y:S01]  /*7bb0*/  @!P2 LDC R118, c[0x0][0x220] ;  /* 0x00008800ff76ab82 */ /* 0x000e620000000800 */
[----:B0-----:R-:W-:Y:S01]  /*7bc0*/  MOV R171, 0xff800000 ;  /* 0xff80000000ab7802 */ /* 0x001fe20000000f00 */
[----:B------:R-:W-:Y:S02]  /*7bd0*/  @!P1 FMUL R171, R129, R130 ;  /* 0x0000008281ab9220 */ /* 0x000fe40000400000 */
[----:B------:R-:W4:Y:S01]  /*7be0*/  @!P0 LDG.E.64 R128, desc[UR4][R120.64+0x6500] ;  /* 0x0065000478808981 */ /* 0x000f22000c1e1b00 */
[----:B------:R-:W-:-:S03]  /*7bf0*/  ISETP.GE.AND P1, PT, R168, R35, PT ;  /* 0x00000023a800720c */ /* 0x000fc60003f26270 */
[----:B------:R-:W-:Y:S01]  /*7c00*/  STL [R1+0x504], R171 ;  /* 0x000504ab01007387 */ /* 0x000fe20000100800 */
[----:B------:R-:W-:-:S03]  /*7c10*/  @!P2 PRMT R168, R132, 0x7632, R168 ;  /* 0x0000763284a8a816 */ /* 0x000fc600000000a8 */
[----:B------:R0:W-:Y:S06]  /*7c20*/  STL [R1+0x4fc], R170 ;  /* 0x0004fcaa01007387 */ /* 0x0001ec0000100800 */
[----:B------:R-:W4:Y:S01]  /*7c30*/  @!P1 LDG.E.64 R130, desc[UR4][R120.64+0x6600] ;  /* 0x0066000478829981 */ /* 0x000f22000c1e1b00 */
[----:B0-----:R-:W-:Y:S02]  /*7c40*/  @!P2 SHF.L.U32 R170, R132, 0x10, RZ ;  /* 0x0000001084aaa819 */ /* 0x001fe400000006ff */
[----:B------:R-:W-:Y:S01]  /*7c50*/  @!P2 PRMT R132, R133, 0x7632, R132 ;  /* 0x000076328584a816 */ /* 0x000fe20000000084 */
[----:B------:R0:W-:Y:S01]  /*7c60*/  STL [R1+0x50c], R169 ;  /* 0x00050ca901007387 */ /* 0x0001e20000100800 */
[----:B------:R-:W-:-:S02]  /*7c70*/  @!P2 SHF.L.U32 R168, R168, 0x10, RZ ;  /* 0x00000010a8a8a819 */ /* 0x000fc400000006ff */
[----:B------:R-:W-:Y:S02]  /*7c80*/  @!P2 SHF.L.U32 R132, R132, 0x10, RZ ;  /* 0x000000108484a819 */ /* 0x000fe400000006ff */
[----:B------:R-:W-:Y:S02]  /*7c90*/  MOV R172, 0xff800000 ;  /* 0xff80000000ac7802 */ /* 0x000fe40000000f00 */
[----:B0-----:R-:W-:Y:S02]  /*7ca0*/  @!P2 SHF.L.U32 R169, R133, 0x10, RZ ;  /* 0x0000001085a9a819 */ /* 0x001fe400000006ff */
[----:B------:R-:W-:Y:S01]  /*7cb0*/  IADD3 R133, R124, 0x3380, RZ ;  /* 0x000033807c857810 */ /* 0x000fe20007ffe0ff */
[-C--:B-1----:R-:W-:Y:S01]  /*7cc0*/  @!P2 FMUL R172, R168, R118.reuse ;  /* 0x00000076a8aca220 */ /* 0x082fe20000400000 */
        /* <DEDUP_REMOVED lines=47> */
[-C--:B------:R-:W-:Y:S02]  /*7fc0*/  @!P4 FMUL R172, R168, R118.reuse ;  /* 0x00000076a8acc220 */ /* 0x080fe40000400000 */
[----:B------:R-:W0:Y:S01]  /*7fd0*/  @!P6 LDC R168, c[0x0][0x220] ;  /* 0x00008800ffa8eb82 */ /* 0x000e220000000800 */
[----:B-1----:R-:W-:Y:S01]  /*7fe0*/  MOV R171, 0xff800000 ;  /* 0xff80000000ab7802 */ /* 0x002fe20000000f00 */
        /* <DEDUP_REMOVED lines=8> */
[----:B------:R-:W-:-:S02]  /*8070*/  MOV R183, 0xff800000 ;  /* 0xff80000000b77802 */ /* 0x000fc40000000f00 */
[----:B0-----:R-:W-:Y:S02]  /*8080*/  MOV R181, 0xff800000 ;  /* 0xff80000000b57802 */ /* 0x001fe40000000f00 */
[----:B------:R-:W-:Y:S02]  /*8090*/  MOV R182, 0xff800000 ;  /* 0xff80000000b67802 */ /* 0x000fe40000000f00 */
[----:B------:R-:W-:Y:S02]  /*80a0*/  MOV R172, 0xff800000 ;  /* 0xff80000000ac7802 */ /* 0x000fe40000000f00 */
[C---:B--2---:R-:W-:Y:S02]  /*80b0*/  @!P5 PRMT R169, R122.reuse, 0x7632, R169 ;  /* 0x000076327aa9d816 */ /* 0x044fe400000000a9 */
[----:B------:R-:W-:Y:S02]  /*80c0*/  @!P5 SHF.L.U32 R171, R122, 0x10, RZ ;  /* 0x000000107aabd819 */ /* 0x000fe400000006ff */
[----:B------:R-:W-:-:S02]  /*80d0*/  @!P5 PRMT R122, R123, 0x7632, R122 ;  /* 0x000076327b7ad816 */ /* 0x000fc4000000007a */
[----:B------:R-:W-:Y:S02]  /*80e0*/  @!P5 SHF.L.U32 R170, R123, 0x10, RZ ;  /* 0x000000107baad819 */ /* 0x000fe400000006ff */
[----:B------:R-:W-:Y:S02]  /*80f0*/  @!P5 SHF.L.U32 R169, R169, 0x10, RZ ;  /* 0x00000010a9a9d819 */ /* 0x000fe400000006ff */
[----:B------:R-:W-:Y:S02]  /*8100*/  @!P5 SHF.L.U32 R122, R122, 0x10, RZ ;  /* 0x000000107a7ad819 */ /* 0x000fe400000006ff */
[----:B------:R-:W-:Y:S01]  /*8110*/  IADD3 R123, R124, 0x3500, RZ ;  /* 0x000035007c7b7810 */ /* 0x000fe20007ffe0ff */
[-C--:B-1----:R-:W-:Y:S01]  /*8120*/  @!P5 FMUL R183, R171, R118.reuse ;  /* 0x00000076abb7d220 */ /* 0x082fe20000400000 */
[-C--:B------:R-:W-:Y:S01]  /*8130*/  @!P5 FMUL R182, R170, R118.reuse ;  /* 0x00000076aab6d220 */ /* 0x080fe20000400000 */
[-C--:B------:R-:W-:Y:S01]  /*8140*/  @!P5 FMUL R181, R169, R118.reuse ;  /* 0x00000076a9b5d220 */ /* 0x080fe20000400000 */
[----:B------:R-:W-:Y:S01]  /*8150*/  @!P5 FMUL R172, R122, R118 ;  /* 0x000000767aacd220 */ /* 0x000fe20000400000 */
[----:B------:R-:W-:Y:S01]  /*8160*/  ISETP.GE.AND P5, PT, R123, R35, PT ;  /* 0x000000237b00720c */ /* 0x000fe20003fa6270 */
[----:B------:R-:W0:Y:S01]  /*8170*/  @!P0 LDC R118, c[0x0][0x220] ;  /* 0x00008800ff768b82 */ /* 0x000e220000000800 */
[----:B------:R-:W-:-:S02]  /*8180*/  MOV R169, 0xff800000 ;  /* 0xff80000000a97802 */ /* 0x000fc40000000f00 */
[C---:B---3--:R-:W-:Y:S02]  /*8190*/  @!P6 PRMT R123, R126.reuse, 0x7632, R123 ;  /* 0x000076327e7be816 */ /* 0x048fe4000000007b */
[----:B------:R-:W-:Y:S01]  /*81a0*/  @!P6 SHF.L.U32 R126, R126, 0x10, RZ ;  /* 0x000000107e7ee819 */ /* 0x000fe200000006ff */
[----:B------:R-:W-:Y:S01]  /*81b0*/  STL [R1+0x538], R183 ;  /* 0x000538b701007387 */ /* 0x000fe20000100800 */
[----:B------:R-:W-:-:S03]  /*81c0*/  @!P6 PRMT R122, R127, 0x7632, R122 ;  /* 0x000076327f7ae816 */ /* 0x000fc6000000007a */
[----:B------:R-:W-:Y:S01]  /*81d0*/  @!P6 FMUL R169, R126, R168 ;  /* 0x000000a87ea9e220 */ /* 0x000fe20000400000 */
[----:B------:R-:W-:Y:S01]  /*81e0*/  STL [R1+0x544], R182 ;  /* 0x000544b601007387 */ /* 0x000fe20000100800 */
[----:B------:R-:W-:-:S03]  /*81f0*/  @!P6 SHF.L.U32 R127, R127, 0x10, RZ ;  /* 0x000000107f7fe819 */ /* 0x000fc600000006ff */
[----:B------:R-:W-:Y:S01]  /*8200*/  STL [R1+0x540], R181 ;  /* 0x000540b501007387 */ /* 0x000fe20000100800 */
[----:B------:R-:W-:-:S03]  /*8210*/  @!P6 SHF.L.U32 R123, R123, 0x10, RZ ;  /* 0x000000107b7be819 */ /* 0x000fc600000006ff */
[----:B------:R-:W-:Y:S04]  /*8220*/  STL [R1+0x548], R172 ;  /* 0x000548ac01007387 */ /* 0x000fe80000100800 */
[----:B------:R1:W-:Y:S01]  /*8230*/  STL [R1+0x54c], R169 ;  /* 0x00054ca901007387 */ /* 0x0003e20000100800 */
[----:B------:R-:W-:Y:S01]  /*8240*/  MOV R171, 0xff800000 ;  /* 0xff80000000ab7802 */ /* 0x000fe20000000f00 */
[----:B------:R-:W-:Y:S01]  /*8250*/  @!P6 FMUL R171, R123, R168 ;  /* 0x000000a87babe220 */ /* 0x000fe20000400000 */
[----:B------:R-:W-:Y:S02]  /*8260*/  MOV R170, 0xff800000 ;  /* 0xff80000000aa7802 */ /* 0x000fe40000000f00 */
[----:B------:R-:W-:Y:S02]  /*8270*/  IADD3 R126, R124, 0x3580, RZ ;  /* 0x000035807c7e7810 */ /* 0x000fe40007ffe0ff */
[----:B-1----:R-:W-:-:S02]  /*8280*/  @!P6 SHF.L.U32 R169, R122, 0x10, RZ ;  /* 0x000000107aa9e819 */ /* 0x002fc400000006ff */
[----:B------:R-:W-:Y:S01]  /*8290*/  MOV R172, 0xff800000 ;  /* 0xff80000000ac7802 */ /* 0x000fe20000000f00 */
[-C--:B------:R-:W-:Y:S01]  /*82a0*/  @!P6 FMUL R172, R127, R168.reuse ;  /* 0x000000a87face220 */ /* 0x080fe20000400000 */
[----:B------:R-:W2:Y:S01]  /*82b0*/  @!P5 LDG.E.64 R122, desc[UR4][R120.64+0x6a00] ;  /* 0x006a0004787ad981 */ /* 0x000ea2000c1e1b00 */
[----:B------:R-:W-:Y:S02]  /*82c0*/  @!P6 FMUL R170, R169, R168 ;  /* 0x000000a8a9aae220 */ /* 0x000fe40000400000 */
[----:B------:R-:W1:Y:S01]  /*82d0*/  @!P1 LDC R168, c[0x0][0x220] ;  /* 0x00008800ffa89b82 */ /* 0x000e620000000800 */
[----:B------:R-:W-:Y:S01]  /*82e0*/  ISETP.GE.AND P6, PT, R126, R35, PT ;  /* 0x000000237e00720c */ /* 0x000fe20003fc6270 */
        /* <DEDUP_REMOVED lines=8> */
[-C--:B0-----:R-:W-:Y:S01]  /*8370*/  @!P0 FMUL R170, R127, R118.reuse ;  /* 0x000000767faa8220 */ /* 0x081fe20000400000 */
[----:B------:R-:W-:Y:S01]  /*8380*/  MOV R172, 0xff800000 ;  /* 0xff80000000ac7802 */ /* 0x000fe20000000f00 */
[----:B------:R-:W-:Y:S01]  /*8390*/  @!P0 FMUL R172, R129, R118 ;  /* 0x0000007681ac8220 */ /* 0x000fe20000400000 */
[----:B------:R-:W-:-:S02]  /*83a0*/  @!P0 SHF.L.U32 R126, R126, 0x10, RZ ;  /* 0x000000107e7e8819 */ /* 0x000fc400000006ff */
[----:B------:R-:W-:Y:S01]  /*83b0*/  @!P0 SHF.L.U32 R128, R128, 0x10, RZ ;  /* 0x0000001080808819 */ /* 0x000fe200000006ff */
[----:B------:R0:W-:Y:S01]  /*83c0*/  STL [R1+0x55c], R170 ;  /* 0x00055caa01007387 */ /* 0x0001e20000100800 */
[----:B------:R-:W-:Y:S02]  /*83d0*/  IADD3 R129, R124, 0x3600, RZ ;  /* 0x000036007c817810 */ /* 0x000fe40007ffe0ff */
[----:B------:R-:W-:Y:S01]  /*83e0*/  MOV R171, 0xff800000 ;  /* 0xff80000000ab7802 */ /* 0x000fe20000000f00 */
[-C--:B------:R-:W-:Y:S02]  /*83f0*/  @!P0 FMUL R171, R126, R118.reuse ;  /* 0x000000767eab8220 */ /* 0x080fe40000400000 */
[----:B------:R-:W3:Y:S01]  /*8400*/  @!P6 LDG.E.64 R126, desc[UR4][R120.64+0x6b00] ;  /* 0x006b0004787ee981 */ /* 0x000ee2000c1e1b00 */
[----:B0-----:R-:W-:Y:S01]  /*8410*/  MOV R170, 0xff800000 ;  /* 0xff80000000aa7802 */ /* 0x001fe20000000f00 */
[----:B------:R-:W-:Y:S01]  /*8420*/  @!P0 FMUL R170, R128, R118 ;  /* 0x0000007680aa8220 */ /* 0x000fe20000400000 */
[----:B------:R-:W-:Y:S01]  /*8430*/  ISETP.GE.AND P0, PT, R129, R35, PT ;  /* 0x000000238100720c */ /* 0x000fe20003f06270 */
[----:B------:R-:W-:Y:S01]  /*8440*/  STL [R1+0x564], R172 ;  /* 0x000564ac01007387 */ /* 0x000fe20000100800 */
[----:B------:R-:W-:-:S02]  /*8450*/  @!P1 SHF.L.U32 R118, R130, 0x10, RZ ;  /* 0x0000001082769819 */ /* 0x000fc400000006ff */
[----:B------:R-:W-:Y:S01]  /*8460*/  @!P1 PRMT R169, R130, 0x7632, R169 ;  /* 0x0000763282a99816 */ /* 0x000fe200000000a9 */
[----:B------:R-:W-:Y:S01]  /*8470*/  STL [R1+0x560], R171 ;  /* 0x000560ab01007387 */ /* 0x000fe20000100800 */
[----:B------:R-:W-:-:S03]  /*8480*/  @!P1 PRMT R128, R131, 0x7632, R128 ;  /* 0x0000763283809816 */ /* 0x000fc60000000080 */
[----:B------:R0:W-:Y:S01]  /*8490*/  STL [R1+0x568], R170 ;  /* 0x000568aa01007387 */ /* 0x0001e20000100800 */
[----:B------:R-:W-:Y:S02]  /*84a0*/  @!P1 SHF.L.U32 R169, R169, 0x10, RZ ;  /* 0x00000010a9a99819 */ /* 0x000fe400000006ff */
[----:B------:R-:W-:Y:S02]  /*84b0*/  @!P1 SHF.L.U32 R128, R128, 0x10, RZ ;  /* 0x0000001080809819 */ /* 0x000fe400000006ff */
[----:B------:R-:W-:Y:S02]  /*84c0*/  IADD3 R129, R124, 0x3680, RZ ;  /* 0x000036807c817810 */ /* 0x000fe40007ffe0ff */
[----:B0-----:R-:W-:Y:S01]  /*84d0*/  MOV R170, 0xff800000 ;  /* 0xff80000000aa7802 */ /* 0x001fe20000000f00 */
[-C--:B-1----:R-:W-:Y:S01]  /*84e0*/  @!P1 FMUL R170, R118, R168.reuse ;  /* 0x000000a876aa9220 */ /* 0x082fe20000400000 */
[----:B------:R-:W-:Y:S02]  /*84f0*/  @!P1 SHF.L.U32 R118, R131, 0x10, RZ ;  /* 0x0000001083769819 */ /* 0x000fe400000006ff */
[----:B------:R-:W-:Y:S01]  /*8500*/  MOV R172, 0xff800000 ;  /* 0xff80000000ac7802 */ /* 0x000fe20000000f00 */
[----:B------:R-:W4:Y:S01]  /*8510*/  @!P0 LDG.E.64 R130, desc[UR4][R120.64+0x6c00] ;  /* 0x006c000478828981 */ /* 0x000f22000c1e1b00 */
[----:B------:R-:W-:Y:S01]  /*8520*/  MOV R171, 0xff800000 ;  /* 0xff80000000ab7802 */ /* 0x000fe20000000f00 */
[----:B------:R-:W-:-:S02]  /*8530*/  @!P1 FMUL R172, R118, R168 ;  /* 0x000000a876ac9220 */ /* 0x000fc40000400000 */
[----:B------:R0:W-:Y:S01]  /*8540*/  STL [R1+0x56c], R170 ;  /* 0x00056caa01007387 */ /* 0x0001e20000100800 */
[-C--:B------:R-:W-:Y:S01]  /*8550*/  @!P1 FMUL R171, R169, R168.reuse ;  /* 0x000000a8a9ab9220 */ /* 0x080fe20000400000 */
[----:B------:R-:W1:Y:S01]  /*8560*/  @!P2 LDC R118, c[0x0][0x220] ;  /* 0x00008800ff76ab82 */ /* 0x000e620000000800 */
[----:B0-----:R-:W-:Y:S01]  /*8570*/  MOV R170, 0xff800000 ;  /* 0xff80000000aa7802 */ /* 0x001fe20000000f00 */
[----:B------:R-:W-:Y:S01]  /*8580*/  @!P1 FMUL R170, R128, R168 ;  /* 0x000000a880aa9220 */ /* 0x000fe20000400000 */
[----:B------:R-:W-:Y:S01]  /*8590*/  ISETP.GE.AND P1, PT, R129, R35, PT ;  /* 0x000000238100720c */ /* 0x000fe20003f26270 */
[----:B------:R-:W-:Y:S01]  /*85a0*/  STL [R1+0x588], R172 ;  /* 0x000588ac01007387 */ /* 0x000fe20000100800 */
[----:B------:R-:W-:-:S03]  /*85b0*/  @!P2 PRMT R168, R132, 0x7632, R168 ;  /* 0x0000763284a8a816 */ /* 0x000fc600000000a8 */
[----:B------:R-:W-:Y:S04]  /*85c0*/  STL [R1+0x570], R171 ;  /* 0x000570ab01007387 */ /* 0x000fe80000100800 */
[----:B------:R0:W-:Y:S04]  /*85d0*/  STL [R1+0x5b4], R170 ;  /* 0x0005b4aa01007387 */ /* 0x0001e80000100800 */
[----:B------:R-:W4:Y:S01]  /*85e0*/  @!P1 LDG.E.64 R128, desc[UR4][R120.64+0x6d00] ;  /* 0x006d000478809981 */ /* 0x000f22000c1e1b00 */
[----:B------:R-:W-:Y:S02]  /*85f0*/  @!P2 SHF.L.U32 R169, R133, 0x10, RZ ;  /* 0x0000001085a9a819 */ /* 0x000fe400000006ff */
[----:B0-----:R-:W-:-:S02]  /*8600*/  @!P2 SHF.L.U32 R170, R132, 0x10, RZ ;  /* 0x0000001084aaa819 */ /* 0x001fc400000006ff */
[----:B------:R-:W-:Y:S02]  /*8610*/  @!P2 PRMT R132, R133, 0x7632, R132 ;  /* 0x000076328584a816 */ /* 0x000fe40000000084 */
[----:B------:R-:W-:Y:S02]  /*8620*/  @!P2 SHF.L.U32 R168, R168, 0x10, RZ ;  /* 0x00000010a8a8a819 */ /* 0x000fe400000006ff */
[----:B------:R-:W-:Y:S02]  /*8630*/  @!P2 SHF.L.U32 R132, R132, 0x10, RZ ;  /* 0x000000108484a819 */ /* 0x000fe400000006ff */
        /* <DEDUP_REMOVED lines=56> */
[----:B------:R1:W-:Y:S04]  /*89c0*/  STL [R1+0x650], R182 ;  /* 0x000650b601007387 */ /* 0x0003e80000100800 */
[----:B------:R1:W-:Y:S04]  /*89d0*/  STL [R1+0x694], R181 ;  /* 0x000694b501007387 */ /* 0x0003e80000100800 */
[----:B------:R1:W-:Y:S02]  /*89e0*/  STL [R1+0x66c], R172 ;  /* 0x00066cac01007387 */ /* 0x0003e40000100800 */
[----:B-1----:R-:W-:-:S02]  /*89f0*/  MOV R182, 0xff800000 ;  /* 0xff80000000b67802 */ /* 0x002fc40000000f00 */
[----:B------:R1:W-:Y:S01]  /*8a00*/  STL [R1+0x6b0], R171 ;  /* 0x0006b0ab01007387 */ /* 0x0003e20000100800 */
[----:B------:R-:W-:Y:S02]  /*8a10*/  MOV R181, 0xff800000 ;  /* 0xff80000000b57802 */ /* 0x000fe40000000f00 */
[----:B------:R-:W-:Y:S02]  /*8a20*/  MOV R172, 0xff800000 ;  /* 0xff80000000ac7802 */ /* 0x000fe40000000f00 */
[----:B-1----:R-:W-:Y:S02]  /*8a30*/  MOV R171, 0xff800000 ;  /* 0xff80000000ab7802 */ /* 0x002fe40000000f00 */
[C---:B--2---:R-:W-:Y:S02]  /*8a40*/  @!P5 PRMT R169, R122.reuse, 0x7632, R169 ;  /* 0x000076327aa9d816 */ /* 0x044fe400000000a9 */
[----:B------:R-:W-:Y:S02]  /*8a50*/  @!P5 SHF.L.U32 R168, R122, 0x10, RZ ;  /* 0x000000107aa8d819 */ /* 0x000fe400000006ff */
[----:B------:R-:W-:-:S02]  /*8a60*/  @!P5 PRMT R122, R123, 0x7632, R122 ;  /* 0x000076327b7ad816 */ /* 0x000fc4000000007a */
[----:B------:R-:W-:Y:S02]  /*8a70*/  @!P5 SHF.L.U32 R170, R123, 0x10, RZ ;  /* 0x000000107baad819 */ /* 0x000fe400000006ff */
[----:B------:R-:W1:Y:S01]  /*8a80*/  @!P6 LDC R123, c[0x0][0x220] ;  /* 0x00008800ff7beb82 */ /* 0x000e620000000800 */
[----:B------:R-:W-:Y:S01]  /*8a90*/  @!P5 SHF.L.U32 R169, R169, 0x10, RZ ;  /* 0x00000010a9a9d819 */ /* 0x000fe200000006ff */
[-C--:B0-----:R-:W-:Y:S01]  /*8aa0*/  @!P5 FMUL R182, R168, R118.reuse ;  /* 0x00000076a8b6d220 */ /* 0x081fe20000400000 */
[----:B------:R-:W-:Y:S02]  /*8ab0*/  @!P5 SHF.L.U32 R122, R122, 0x10, RZ ;  /* 0x000000107a7ad819 */ /* 0x000fe400000006ff */
[----:B------:R-:W-:Y:S01]  /*8ac0*/  IADD3 R168, R124, 0x3880, RZ ;  /* 0x000038807ca87810 */ /* 0x000fe20007ffe0ff */
[-C--:B------:R-:W-:Y:S01]  /*8ad0*/  @!P5 FMUL R181, R170, R118.reuse ;  /* 0x00000076aab5d220 */ /* 0x080fe20000400000 */
[-C--:B------:R-:W-:Y:S01]  /*8ae0*/  @!P5 FMUL R172, R169, R118.reuse ;  /* 0x00000076a9acd220 */ /* 0x080fe20000400000 */
[----:B------:R-:W-:Y:S01]  /*8af0*/  @!P5 FMUL R171, R122, R118 ;  /* 0x000000767aabd220 */ /* 0x000fe20000400000 */
[----:B------:R-:W-:Y:S01]  /*8b00*/  ISETP.GE.AND P5, PT, R168, R35, PT ;  /* 0x00000023a800720c */ /* 0x000fe20003fa6270 */
[----:B------:R-:W-:Y:S01]  /*8b10*/  STL [R1+0x6a8], R182 ;  /* 0x0006a8b601007387 */ /* 0x000fe20000100800 */
[----:B------:R-:W-:-:S03]  /*8b20*/  MOV R170, 0xff800000 ;  /* 0xff80000000aa7802 */ /* 0x000fc60000000f00 */
[----:B------:R-:W-:Y:S04]  /*8b30*/  STL [R1+0x6e4], R181 ;  /* 0x0006e4b501007387 */ /* 0x000fe80000100800 */
[----:B------:R0:W-:Y:S01]  /*8b40*/  STL [R1+0x6c4], R172 ;  /* 0x0006c4ac01007387 */ /* 0x0001e20000100800 */
[C---:B---3--:R-:W-:Y:S02]  /*8b50*/  @!P6 PRMT R118, R126.reuse, 0x7632, R118 ;  /* 0x000076327e76e816 */ /* 0x048fe40000000076 */
[----:B------:R-:W-:Y:S02]  /*8b60*/  @!P6 SHF.L.U32 R168, R126, 0x10, RZ ;  /* 0x000000107ea8e819 */ /* 0x000fe400000006ff */
[----:B------:R-:W2:Y:S01]  /*8b70*/  @!P0 LDC R126, c[0x0][0x220] ;  /* 0x00008800ff7e8b82 */ /* 0x000ea20000000800 */
[----:B------:R-:W-:-:S02]  /*8b80*/  @!P6 PRMT R122, R127, 0x7632, R122 ;  /* 0x000076327f7ae816 */ /* 0x000fc4000000007a */
[----:B------:R-:W-:Y:S02]  /*8b90*/  @!P6 SHF.L.U32 R127, R127, 0x10, RZ ;  /* 0x000000107f7fe819 */ /* 0x000fe400000006ff */
[----:B------:R-:W-:Y:S01]  /*8ba0*/  @!P6 SHF.L.U32 R118, R118, 0x10, RZ ;  /* 0x000000107676e819 */ /* 0x000fe200000006ff */
[----:B------:R3:W-:Y:S01]  /*8bb0*/  STL [R1+0x6f8], R171 ;  /* 0x0006f8ab01007387 */ /* 0x0007e20000100800 */
[----:B------:R-:W-:Y:S02]  /*8bc0*/  @!P6 SHF.L.U32 R122, R122, 0x10, RZ ;  /* 0x000000107a7ae819 */ /* 0x000fe400000006ff */
[----:B0-----:R-:W-:Y:S01]  /*8bd0*/  MOV R172, 0xff800000 ;  /* 0xff80000000ac7802 */ /* 0x001fe20000000f00 */
[-C--:B-1----:R-:W-:Y:S01]  /*8be0*/  @!P6 FMUL R170, R118, R123.reuse ;  /* 0x0000007b76aae220 */ /* 0x082fe20000400000 */
[-C--:B------:R-:W-:Y:S01]  /*8bf0*/  @!P6 FMUL R172, R168, R123.reuse ;  /* 0x0000007ba8ace220 */ /* 0x080fe20000400000 */
[----:B------:R-:W-:Y:S02]  /*8c00*/  IADD3 R168, R124, 0x3900, RZ ;  /* 0x000039007ca87810 */ /* 0x000fe40007ffe0ff */
[----:B---3--:R-:W-:Y:S01]  /*8c10*/  MOV R171, 0xff800000 ;  /* 0xff80000000ab7802 */ /* 0x008fe20000000f00 */
[-C--:B------:R-:W-:Y:S01]  /*8c20*/  @!P6 FMUL R171, R127, R123.reuse ;  /* 0x0000007b7fabe220 */ /* 0x080fe20000400000 */
[----:B------:R-:W-:Y:S01]  /*8c30*/  MOV R169, 0xff800000 ;  /* 0xff80000000a97802 */ /* 0x000fe20000000f00 */
[----:B------:R-:W-:Y:S01]  /*8c40*/  @!P6 FMUL R169, R122, R123 ;  /* 0x0000007b7aa9e220 */ /* 0x000fe20000400000 */
[----:B------:R-:W-:Y:S01]  /*8c50*/  ISETP.GE.AND P6, PT, R168, R35, PT ;  /* 0x00000023a800720c */ /* 0x000fe20003fc6270 */
[----:B------:R-:W3:Y:S01]  /*8c60*/  @!P5 LDG.E.64 R122, desc[UR4][R120.64+0x7100] ;  /* 0x00710004787ad981 */ /* 0x000ee2000c1e1b00 */
[----:B----4-:R-:W-:-:S02]  /*8c70*/  @!P0 PRMT R118, R130, 0x7632, R118 ;  /* 0x0000763282768816 */ /* 0x010fc40000000076 */
[----:B------:R-:W-:Y:S02]  /*8c80*/  @!P0 SHF.L.U32 R127, R130, 0x10, RZ ;  /* 0x00000010827f8819 */ /* 0x000fe400000006ff */
[----:B------:R-:W0:Y:S01]  /*8c90*/  @!P1 LDC R130, c[0x0][0x220] ;  /* 0x00008800ff829b82 */ /* 0x000e220000000800 */
        /* <DEDUP_REMOVED lines=8> */
[-C--:B--2---:R-:W-:Y:S01]  /*8d20*/  @!P0 FMUL R172, R127, R126.reuse ;  /* 0x0000007e7fac8220 */ /* 0x084fe20000400000 */
[----:B------:R-:W-:Y:S01]  /*8d30*/  IADD3 R127, R124, 0x3980, RZ ;  /* 0x000039807c7f7810 */ /* 0x000fe20007ffe0ff */
[----:B------:R1:W-:Y:S01]  /*8d40*/  STL [R1+0x6f4], R169 ;  /* 0x0006f4a901007387 */ /* 0x0003e20000100800 */
[----:B----4-:R-:W-:Y:S01]  /*8d50*/  MOV R171, 0xff800000 ;  /* 0xff80000000ab7802 */ /* 0x010fe20000000f00 */
[-C--:B------:R-:W-:Y:S01]  /*8d60*/  @!P0 FMUL R171, R131, R126.reuse ;  /* 0x0000007e83ab8220 */ /* 0x080fe20000400000 */
[----:B------:R-:W-:Y:S01]  /*8d70*/  MOV R170, 0xff800000 ;  /* 0xff80000000aa7802 */ /* 0x000fe20000000f00 */
[-C--:B------:R-:W-:Y:S01]  /*8d80*/  @!P0 FMUL R170, R118, R126.reuse ;  /* 0x0000007e76aa8220 */ /* 0x080fe20000400000 */
[----:B-1----:R-:W-:Y:S01]  /*8d90*/  MOV R169, 0xff800000 ;  /* 0xff80000000a97802 */ /* 0x002fe20000000f00 */
[----:B------:R-:W-:Y:S01]  /*8da0*/  @!P0 FMUL R169, R168, R126 ;  /* 0x0000007ea8a98220 */ /* 0x000fe20000400000 */
[----:B------:R-:W-:-:S02]  /*8db0*/  @!P1 PRMT R118, R128, 0x7632, R118 ;  /* 0x0000763280769816 */ /* 0x000fc40000000076 */
[----:B------:R-:W-:Y:S02]  /*8dc0*/  ISETP.GE.AND P0, PT, R127, R35, PT ;  /* 0x000000237f00720c */ /* 0x000fe40003f06270 */
[----:B------:R-:W2:Y:S01]  /*8dd0*/  @!P6 LDG.E.64 R126, desc[UR4][R120.64+0x7200] ;  /* 0x00720004787ee981 */ /* 0x000ea2000c1e1b00 */
[----:B------:R-:W-:Y:S02]  /*8de0*/  @!P1 PRMT R131, R129, 0x7632, R131 ;  /* 0x0000763281839816 */ /* 0x000fe40000000083 */
[----:B------:R-:W-:Y:S01]  /*8df0*/  @!P1 SHF.L.U32 R118, R118, 0x10, RZ ;  /* 0x0000001076769819 */ /* 0x000fe200000006ff */
[----:B------:R1:W-:Y:S01]  /*8e00*/  STL [R1+0x6d4], R172 ;  /* 0x0006d4ac01007387 */ /* 0x0003e20000100800 */
[----:B------:R-:W-:-:S03]  /*8e10*/  @!P1 SHF.L.U32 R128, R128, 0x10, RZ ;  /* 0x0000001080809819 */ /* 0x000fc600000006ff */
[----:B------:R-:W-:Y:S01]  /*8e20*/  STL [R1+0x6dc], R171 ;  /* 0x0006dcab01007387 */ /* 0x000fe20000100800 */
[----:B------:R-:W-:Y:S02]  /*8e30*/  @!P1 SHF.L.U32 R129, R129, 0x10, RZ ;  /* 0x0000001081819819 */ /* 0x000fe400000006ff */
[----:B------:R-:W-:Y:S01]  /*8e40*/  @!P1 SHF.L.U32 R131, R131, 0x10, RZ ;  /* 0x0000001083839819 */ /* 0x000fe200000006ff */
[----:B------:R4:W-:Y:S01]  /*8e50*/  STL [R1+0x6d8], R170 ;  /* 0x0006d8aa01007387 */ /* 0x0009e20000100800 */
[----:B-1----:R-:W-:Y:S01]  /*8e60*/  MOV R172, 0xff800000 ;  /* 0xff80000000ac7802 */ /* 0x002fe20000000f00 */
[-C--:B0-----:R-:W-:Y:S02]  /*8e70*/  @!P1 FMUL R172, R128, R130.reuse ;  /* 0x0000008280ac9220 */ /* 0x081fe40000400000 */
[----:B------:R0:W-:Y:S01]  /*8e80*/  STL [R1+0x6e0], R169 ;  /* 0x0006e0a901007387 */ /* 0x0001e20000100800 */
[----:B------:R-:W-:Y:S02]  /*8e90*/  IADD3 R128, R124, 0x3a00, RZ ;  /* 0x00003a007c807810 */ /* 0x000fe40007ffe0ff */
[----:B----4-:R-:W-:Y:S01]  /*8ea0*/  MOV R170, 0xff800000 ;  /* 0xff80000000aa7802 */ /* 0x010fe20000000f00 */
[----:B------:R-:W-:-:S02]  /*8eb0*/  @!P1 FMUL R170, R118, R130 ;  /* 0x0000008276aa9220 */ /* 0x000fc40000400000 */
[----:B------:R-:W1:Y:S01]  /*8ec0*/  @!P2 LDC R118, c[0x0][0x220] ;  /* 0x00008800ff76ab82 */ /* 0x000e620000000800 */
[----:B------:R-:W-:Y:S01]  /*8ed0*/  MOV R171, 0xff800000 ;  /* 0xff80000000ab7802 */ /* 0x000fe20000000f00 */
[-C--:B------:R-:W-:Y:S01]  /*8ee0*/  @!P1 FMUL R171, R129, R130.reuse ;  /* 0x0000008281ab9220 */ /* 0x080fe20000400000 */
[----:B0-----:R-:W-:Y:S01]  /*8ef0*/  MOV R169, 0xff800000 ;  /* 0xff80000000a97802 */ /* 0x001fe20000000f00 */
[----:B------:R-:W-:Y:S02]  /*8f00*/  @!P1 FMUL R169, R131, R130 ;  /* 0x0000008283a99220 */ /* 0x000fe40000400000 */
[----:B------:R-:W4:Y:S01]  /*8f10*/  @!P0 LDG.E.64 R130, desc[UR4][R120.64+0x7300] ;  /* 0x0073000478828981 */ /* 0x000f22000c1e1b00 */
[----:B------:R-:W-:-:S03]  /*8f20*/  ISETP.GE.AND P1, PT, R128, R35, PT ;  /* 0x000000238000720c */ /* 0x000fc60003f26270 */
[----:B------:R-:W-:Y:S01]  /*8f30*/  STL [R1+0x6c0], R172 ;  /* 0x0006c0ac01007387 */ /* 0x000fe20000100800 */
[----:B------:R-:W-:-:S03]  /*8f40*/  @!P2 PRMT R168, R132, 0x7632, R168 ;  /* 0x0000763284a8a816 */ /* 0x000fc600000000a8 */
[----:B------:R-:W-:Y:S04]  /*8f50*/  STL [R1+0x6cc], R171 ;  /* 0x0006ccab01007387 */ /* 0x000fe80000100800 */
[----:B------:R0:W-:Y:S01]  /*8f60*/  STL [R1+0x6c8], R170 ;  /* 0x0006c8aa01007387 */ /* 0x0001e20000100800 */
[----:B------:R-:W-:-:S03]  /*8f70*/  @!P2 SHF.L.U32 R168, R168, 0x10, RZ ;  /* 0x00000010a8a8a819 */ /* 0x000fc600000006ff */
[----:B------:R0:W-:Y:S04]  /*8f80*/  STL [R1+0x6d0], R169 ;  /* 0x0006d0a901007387 */ /* 0x0001e80000100800 */
[----:B------:R-:W4:Y:S01]  /*8f90*/  @!P1 LDG.E.64 R128, desc[UR4][R120.64+0x7400] ;  /* 0x0074000478809981 */ /* 0x000f22000c1e1b00 */
[----:B0-----:R-:W-:Y:S02]  /*8fa0*/  @!P2 SHF.L.U32 R170, R132, 0x10, RZ ;  /* 0x0000001084aaa819 */ /* 0x001fe400000006ff */
[C---:B------:R-:W-:Y:S02]  /*8fb0*/  @!P2 PRMT R132, R133.reuse, 0x7632, R132 ;  /* 0x000076328584a816 */ /* 0x040fe40000000084 */
        /* <DEDUP_REMOVED lines=56> */
[----:B------:R-:W0:Y:S01]  /*9340*/  @!P5 LDC R118, c[0x0][0x220] ;  /* 0x00008800ff76db82 */ /* 0x000e220000000800 */
[----:B------:R-:W-:Y:S07]  /*9350*/  STL [R1+0x684], R182 ;  /* 0x000684b601007387 */ /* 0x000fee0000100800 */
[----:B------:R-:W1:Y:S04]  /*9360*/  @!P6 LDC R168, c[0x0][0x220] ;  /* 0x00008800ffa8eb82 */ /* 0x000e680000000800 */
[----:B------:R-:W4:Y:S04]  /*9370*/  @!P4 LDG.E.64 R136, desc[UR4][R120.64+0x7700] ;  /* 0x007700047888c981 */ /* 0x000f28000c1e1b00 */
[----:B------:R-:W-:Y:S04]  /*9380*/  STL [R1+0x68c], R181 ;  /* 0x00068cb501007387 */ /* 0x000fe80000100800 */
[----:B------:R0:W-:Y:S04]  /*9390*/  STL [R1+0x688], R172 ;  /* 0x000688ac01007387 */ /* 0x0001e80000100800 */
[----:B------:R0:W-:Y:S02]  /*93a0*/  STL [R1+0x690], R171 ;  /* 0x000690ab01007387 */ /* 0x0001e40000100800 */
[----:B0-----:R-:W-:-:S02]  /*93b0*/  MOV R172, 0xff800000 ;  /* 0xff80000000ac7802 */ /* 0x001fc40000000f00 */
[----:B------:R-:W-:Y:S02]  /*93c0*/  MOV R171, 0xff800000 ;  /* 0xff80000000ab7802 */ /* 0x000fe40000000f00 */
[----:B------:R-:W-:Y:S02]  /*93d0*/  MOV R184, 0xff800000 ;  /* 0xff80000000b87802 */ /* 0x000fe40000000f00 */
[----:B------:R-:W-:Y:S02]  /*93e0*/  MOV R183, 0xff800000 ;  /* 0xff80000000b77802 */ /* 0x000fe40000000f00 */
[----:B------:R-:W-:Y:S02]  /*93f0*/  MOV R182, 0xff800000 ;  /* 0xff80000000b67802 */ /* 0x000fe40000000f00 */
[----:B------:R-:W-:Y:S02]  /*9400*/  MOV R181, 0xff800000 ;  /* 0xff80000000b57802 */ /* 0x000fe40000000f00 */
[----:B---3--:R-:W-:-:S02]  /*9410*/  @!P5 SHF.L.U32 R170, R122, 0x10, RZ ;  /* 0x000000107aaad819 */ /* 0x008fc400000006ff */
[----:B------:R-:W-:-:S03]  /*9420*/  @!P5 SHF.L.U32 R169, R123, 0x10, RZ ;  /* 0x000000107ba9d819 */ /* 0x000fc600000006ff */
[-C--:B------:R-:W-:Y:S02]  /*9430*/  @!P5 FMUL R172, R170, R118.reuse ;  /* 0x00000076aaacd220 */ /* 0x080fe40000400000 */
[----:B------:R-:W-:Y:S02]  /*9440*/  @!P5 FMUL R171, R169, R118 ;  /* 0x00000076a9abd220 */ /* 0x000fe40000400000 */
[----:B------:R-:W0:Y:S01]  /*9450*/  @!P0 LDC R169, c[0x0][0x220] ;  /* 0x00008800ffa98b82 */ /* 0x000e220000000800 */
[----:B------:R-:W-:Y:S02]  /*9460*/  @!P5 PRMT R122, R122, 0x7632, R122 ;  /* 0x000076327a7ad816 */ /* 0x000fe4000000007a */
[----:B------:R-:W-:Y:S01]  /*9470*/  @!P5 PRMT R123, R123, 0x7632, R123 ;  /* 0x000076327b7bd816 */ /* 0x000fe2000000007b */
[----:B------:R3:W-:Y:S04]  /*9480*/  STL [R1+0x678], R172 ;  /* 0x000678ac01007387 */ /* 0x0007e80000100800 */
[----:B------:R1:W-:Y:S01]  /*9490*/  STL [R1+0x680], R171 ;  /* 0x000680ab01007387 */ /* 0x0003e20000100800 */
[----:B---3--:R-:W-:-:S02]  /*94a0*/  @!P5 SHF.L.U32 R172, R122, 0x10, RZ ;  /* 0x000000107aacd819 */ /* 0x008fc400000006ff */
[----:B------:R-:W-:Y:S02]  /*94b0*/  IADD3 R122, R124, 0x3c00, RZ ;  /* 0x00003c007c7a7810 */ /* 0x000fe40007ffe0ff */
[----:B-1----:R-:W-:Y:S01]  /*94c0*/  @!P5 SHF.L.U32 R171, R123, 0x10, RZ ;  /* 0x000000107babd819 */ /* 0x002fe200000006ff */
[-C--:B------:R-:W-:Y:S02]  /*94d0*/  @!P5 FMUL R184, R172, R118.reuse ;  /* 0x00000076acb8d220 */ /* 0x080fe40000400000 */
[----:B------:R-:W3:Y:S02]  /*94e0*/  LDL.LU R172, [R1+0xec] ;  /* 0x0000ec0001ac7983 */ /* 0x000ee40000300800 */
[----:B------:R-:W-:Y:S01]  /*94f0*/  @!P5 FMUL R183, R171, R118 ;  /* 0x00000076abb7d220 */ /* 0x000fe20000400000 */
[----:B------:R-:W-:Y:S01]  /*9500*/  ISETP.GE.AND P5, PT, R122, R35, PT ;  /* 0x000000237a00720c */ /* 0x000fe20003fa6270 */
[----:B------:R-:W1:Y:S01]  /*9510*/  @!P1 LDC R118, c[0x0][0x220] ;  /* 0x00008800ff769b82 */ /* 0x000e620000000800 */
[----:B------:R-:W3:Y:S01]  /*9520*/  LDL.LU R171, [R1+0xdc] ;  /* 0x0000dc0001ab7983 */ /* 0x000ee20000300800 */
[----:B--2---:R-:W-:-:S02]  /*9530*/  @!P6 SHF.L.U32 R123, R127, 0x10, RZ ;  /* 0x000000107f7be819 */ /* 0x004fc400000006ff */
[C---:B------:R-:W-:Y:S02]  /*9540*/  @!P6 PRMT R127, R126.reuse, 0x7632, R127 ;  /* 0x000076327e7fe816 */ /* 0x040fe4000000007f */
[----:B------:R-:W-:Y:S02]  /*9550*/  @!P6 SHF.L.U32 R170, R126, 0x10, RZ ;  /* 0x000000107eaae819 */ /* 0x000fe400000006ff */
[----:B------:R-:W-:Y:S01]  /*9560*/  @!P6 PRMT R122, R127, 0x7632, R122 ;  /* 0x000076327f7ae816 */ /* 0x000fe2000000007a */
[-C--:B------:R-:W-:Y:S01]  /*9570*/  @!P6 FMUL R181, R123, R168.reuse ;  /* 0x000000a87bb5e220 */ /* 0x080fe20000400000 */
[----:B------:R-:W-:Y:S01]  /*9580*/  @!P6 SHF.L.U32 R127, R127, 0x10, RZ ;  /* 0x000000107f7fe819 */ /* 0x000fe200000006ff */
[-C--:B------:R-:W-:Y:S01]  /*9590*/  @!P6 FMUL R182, R170, R168.reuse ;  /* 0x000000a8aab6e220 */ /* 0x080fe20000400000 */
[----:B------:R-:W-:Y:S01]  /*95a0*/  @!P6 SHF.L.U32 R122, R122, 0x10, RZ ;  /* 0x000000107a7ae819 */ /* 0x000fe200000006ff */
[----:B------:R2:W-:Y:S04]  /*95b0*/  STL [R1+0x668], R184 ;  /* 0x000668b801007387 */ /* 0x0005e80000100800 */
[----:B------:R0:W-:Y:S04]  /*95c0*/  STL [R1+0x670], R183 ;  /* 0x000670b701007387 */ /* 0x0001e80000100800 */
[----:B------:R-:W3:Y:S01]  /*95d0*/  LDL.LU R170, [R1+0xf0] ;  /* 0x0000f00001aa7983 */ /* 0x000ee20000300800 */
[----:B--2---:R-:W-:Y:S01]  /*95e0*/  MOV R184, 0xff800000 ;  /* 0xff80000000b87802 */ /* 0x004fe20000000f00 */
[----:B------:R-:W-:-:S02]  /*95f0*/  @!P6 FMUL R184, R127, R168 ;  /* 0x000000a87fb8e220 */ /* 0x000fc40000400000 */
[----:B------:R2:W-:Y:S01]  /*9600*/  STL [R1+0x674], R182 ;  /* 0x000674b601007387 */ /* 0x0005e20000100800 */
[----:B0-----:R-:W-:Y:S01]  /*9610*/  MOV R183, 0xff800000 ;  /* 0xff80000000b77802 */ /* 0x001fe20000000f00 */
[----:B------:R-:W-:Y:S02]  /*9620*/  @!P6 FMUL R183, R122, R168 ;  /* 0x000000a87ab7e220 */ /* 0x000fe40000400000 */
[----:B------:R0:W-:Y:S01]  /*9630*/  STL [R1+0x67c], R181 ;  /* 0x00067cb501007387 */ /* 0x0001e20000100800 */
[----:B----4-:R-:W-:-:S03]  /*9640*/  @!P0 SHF.L.U32 R123, R130, 0x10, RZ ;  /* 0x00000010827b8819 */ /* 0x010fc600000006ff */
[----:B------:R-:W4:Y:S01]  /*9650*/  LDL.LU R168, [R1+0x104] ;  /* 0x0001040001a87983 */ /* 0x000f220000300800 */
[----:B------:R-:W-:Y:S02]  /*9660*/  @!P0 SHF.L.U32 R126, R131, 0x10, RZ ;  /* 0x00000010837e8819 */ /* 0x000fe400000006ff */
[----:B--2---:R-:W-:Y:S01]  /*9670*/  MOV R182, 0xff800000 ;  /* 0xff80000000b67802 */ /* 0x004fe20000000f00 */
[-C--:B------:R-:W-:Y:S01]  /*9680*/  @!P0 FMUL R182, R123, R169.reuse ;  /* 0x000000a97bb68220 */ /* 0x080fe20000400000 */
[----:B------:R-:W-:Y:S02]  /*9690*/  @!P0 PRMT R122, R130, 0x7632, R122 ;  /* 0x00007632827a8816 */ /* 0x000fe4000000007a */
[----:B0-----:R-:W-:Y:S01]  /*96a0*/  MOV R181, 0xff800000 ;  /* 0xff80000000b57802 */ /* 0x001fe20000000f00 */
[----:B------:R-:W-:Y:S01]  /*96b0*/  @!P0 FMUL R181, R126, R169 ;  /* 0x000000a97eb58220 */ /* 0x000fe20000400000 */
[----:B------:R-:W-:Y:S01]  /*96c0*/  STL [R1+0x658], R184 ;  /* 0x000658b801007387 */ /* 0x000fe20000100800 */
[----:B------:R-:W-:-:S02]  /*96d0*/  @!P0 PRMT R130, R131, 0x7632, R130 ;  /* 0x0000763283828816 */ /* 0x000fc40000000082 */
[----:B------:R-:W-:Y:S01]  /*96e0*/  @!P0 SHF.L.U32 R126, R122, 0x10, RZ ;  /* 0x000000107a7e8819 */ /* 0x000fe200000006ff */
[----:B------:R-:W-:Y:S01]  /*96f0*/  STL [R1+0x65c], R183 ;  /* 0x00065cb701007387 */ /* 0x000fe20000100800 */
[----:B------:R-:W-:-:S03]  /*9700*/  IADD3 R127, R124, 0x3c80, RZ ;  /* 0x00003c807c7f7810 */ /* 0x000fc60007ffe0ff */
[----:B------:R-:W-:Y:S01]  /*9710*/  STL [R1+0x660], R182 ;  /* 0x000660b601007387 */ /* 0x000fe20000100800 */
[----:B------:R-:W-:-:S03]  /*9720*/  @!P0 SHF.L.U32 R130, R130, 0x10, RZ ;  /* 0x0000001082828819 */ /* 0x000fc600000006ff */
[----:B------:R0:W-:Y:S01]  /*9730*/  STL [R1+0x664], R181 ;  /* 0x000664b501007387 */ /* 0x0001e20000100800 */
[----:B------:R-:W-:-:S03]  /*9740*/  ISETP.GE.AND P6, PT, R127, R35, PT ;  /* 0x000000237f00720c */ /* 0x000fc60003fc6270 */
[----:B------:R-:W2:Y:S01]  /*9750*/  @!P5 LDG.E.64 R122, desc[UR4][R120.64+0x7800] ;  /* 0x00780004787ad981 */ /* 0x000ea2000c1e1b00 */
[----:B------:R-:W-:Y:S02]  /*9760*/  @!P1 SHF.L.U32 R127, R129, 0x10, RZ ;  /* 0x00000010817f9819 */ /* 0x000fe400000006ff */
[----:B0-----:R-:W-:Y:S01]  /*9770*/  MOV R181, 0xff800000 ;  /* 0xff80000000b57802 */ /* 0x001fe20000000f00 */
[-C--:B------:R-:W-:Y:S01]  /*9780*/  @!P0 FMUL R181, R126, R169.reuse ;  /* 0x000000a97eb58220 */ /* 0x080fe20000400000 */
[----:B------:R-:W-:Y:S02]  /*9790*/  @!P1 SHF.L.U32 R126, R128, 0x10, RZ ;  /* 0x00000010807e9819 */ /* 0x000fe400000006ff */
[----:B------:R-:W-:Y:S01]  /*97a0*/  MOV R182, 0xff800000 ;  /* 0xff80000000b67802 */ /* 0x000fe20000000f00 */
[----:B------:R-:W-:Y:S01]  /*97b0*/  @!P0 FMUL R182, R130, R169 ;  /* 0x000000a982b68220 */ /* 0x000fe20000400000 */
[----:B------:R0:W-:Y:S01]  /*97c0*/  STL [R1+0x648], R181 ;  /* 0x000648b501007387 */ /* 0x0001e20000100800 */
[----:B------:R-:W0:Y:S01]  /*97d0*/  @!P2 LDC R130, c[0x0][0x220] ;  /* 0x00008800ff82ab82 */ /* 0x000e220000000800 */
[----:B------:R-:W-:-:S02]  /*97e0*/  @!P1 PRMT R128, R128, 0x7632, R128 ;  /* 0x0000763280809816 */ /* 0x000fc40000000080 */
[----:B------:R-:W-:Y:S01]  /*97f0*/  @!P1 PRMT R129, R129, 0x7632, R129 ;  /* 0x0000763281819816 */ /* 0x000fe20000000081 */
[----:B------:R-:W3:Y:S01]  /*9800*/  LDL.LU R169, [R1+0xe4] ;  /* 0x0000e40001a97983 */ /* 0x000ee20000300800 */
[----:B------:R-:W-:Y:S01]  /*9810*/  MOV R131, 0xff800000 ;  /* 0xff80000000837802 */ /* 0x000fe20000000f00 */
[-C--:B-1----:R-:W-:Y:S01]  /*9820*/  @!P1 FMUL R131, R127, R118.reuse ;  /* 0x000000767f839220 */ /* 0x082fe20000400000 */
[----:B0-----:R-:W-:Y:S01]  /*9830*/  MOV R181, 0xff800000 ;  /* 0xff80000000b57802 */ /* 0x001fe20000000f00 */
[----:B------:R-:W-:Y:S01]  /*9840*/  @!P1 FMUL R181, R126, R118 ;  /* 0x000000767eb59220 */ /* 0x000fe20000400000 */
[----:B------:R-:W-:Y:S01]  /*9850*/  @!P1 SHF.L.U32 R128, R128, 0x10, RZ ;  /* 0x0000001080809819 */ /* 0x000fe200000006ff */
[----:B------:R-:W-:Y:S01]  /*9860*/  STL [R1+0x64c], R182 ;  /* 0x00064cb601007387 */ /* 0x000fe20000100800 */
[----:B------:R-:W-:-:S03]  /*9870*/  @!P1 SHF.L.U32 R129, R129, 0x10, RZ ;  /* 0x0000001081819819 */ /* 0x000fc600000006ff */
[----:B------:R-:W-:Y:S01]  /*9880*/  STL [R1+0x644], R181 ;  /* 0x000644b501007387 */ /* 0x000fe20000100800 */
[----:B------:R-:W-:Y:S01]  /*9890*/  MOV R126, 0xff800000 ;  /* 0xff800000007e7802 */ /* 0x000fe20000000f00 */
[-C--:B------:R-:W-:Y:S02]  /*98a0*/  @!P1 FMUL R126, R129, R118.reuse ;  /* 0x00000076817e9220 */ /* 0x080fe40000400000 */
[----:B------:R0:W-:Y:S02]  /*98b0*/  STL [R1+0x640], R131 ;  /* 0x0006408301007387 */ /* 0x0001e40000100800 */
[----:B0-----:R-:W-:Y:S01]  /*98c0*/  MOV R131, 0xff800000 ;  /* 0xff80000000837802 */ /* 0x001fe20000000f00 */
[----:B------:R-:W-:Y:S01]  /*98d0*/  @!P1 FMUL R131, R128, R118 ;  /* 0x0000007680839220 */ /* 0x000fe20000400000 */
[----:B------:R-:W-:-:S04]  /*98e0*/  IADD3 R118, R124, 0x3d00, RZ ;  /* 0x00003d007c767810 */ /* 0x000fc80007ffe0ff */
[----:B------:R-:W-:Y:S02]  /*98f0*/  ISETP.GE.AND P0, PT, R118, R35, PT ;  /* 0x000000237600720c */ /* 0x000fe40003f06270 */
[C---:B------:R-:W-:Y:S02]  /*9900*/  @!P2 SHF.L.U32 R118, R132.reuse, 0x10, RZ ;  /* 0x000000108476a819 */ /* 0x040fe400000006ff */
[----:B------:R-:W-:Y:S01]  /*9910*/  @!P2 PRMT R132, R132, 0x7632, R132 ;  /* 0x000076328484a816 */ /* 0x000fe20000000084 */
[----:B------:R0:W-:Y:S01]  /*9920*/  STL [R1+0x638], R126 ;  /* 0x0006387e01007387 */ /* 0x0001e20000100800 */
[----:B------:R-:W-:Y:S02]  /*9930*/  @!P2 SHF.L.U32 R128, R133, 0x10, RZ ;  /* 0x000000108580a819 */ /* 0x000fe400000006ff */
[----:B------:R-:W-:Y:S01]  /*9940*/  @!P2 SHF.L.U32 R132, R132, 0x10, RZ ;  /* 0x000000108484a819 */ /* 0x000fe200000006ff */
[----:B------:R1:W-:Y:S01]  /*9950*/  STL [R1+0x634], R131 ;  /* 0x0006348301007387 */ /* 0x0003e20000100800 */
[----:B------:R-:W-:Y:S01]  /*9960*/  MOV R181, 0xff800000 ;  /* 0xff80000000b57802 */ /* 0x000fe20000000f00 */
[----:B------:R-:W-:-:S02]  /*9970*/  @!P2 FMUL R181, R118, R130 ;  /* 0x0000008276b5a220 */ /* 0x000fc40000400000 */
[----:B0-----:R-:W4:Y:S01]  /*9980*/  @!P6 LDG.E.64 R126, desc[UR4][R120.64+0x7900] ;  /* 0x00790004787ee981 */ /* 0x001f22000c1e1b00 */
[----:B------:R-:W-:Y:S02]  /*9990*/  @!P2 PRMT R133, R133, 0x7632, R133 ;  /* 0x000076328585a816 */ /* 0x000fe40000000085 */
[----:B------:R-:W-:Y:S02]  /*99a0*/  MOV R118, 0xff800000 ;  /* 0xff80000000767802 */ /* 0x000fe40000000f00 */
[----:B-1----:R-:W-:Y:S01]  /*99b0*/  MOV R131, 0xff800000 ;  /* 0xff80000000837802 */ /* 0x002fe20000000f00 */
[-C--:B------:R-:W-:Y:S01]  /*99c0*/  @!P2 FMUL R131, R128, R130.reuse ;  /* 0x000000828083a220 */ /* 0x080fe20000400000 */
[-C--:B------:R-:W-:Y:S01]  /*99d0*/  @!P2 FMUL R118, R132, R130.reuse ;  /* 0x000000828476a220 */ /* 0x080fe20000400000 */
[----:B------:R-:W-:Y:S01]  /*99e0*/  @!P2 SHF.L.U32 R133, R133, 0x10, RZ ;  /* 0x000000108585a819 */ /* 0x000fe200000006ff */
[----:B------:R-:W-:Y:S04]  /*99f0*/  STL [R1+0x62c], R181 ;  /* 0x00062cb501007387 */ /* 0x000fe80000100800 */
[----:B------:R-:W-:Y:S04]  /*9a00*/  STL [R1+0x630], R131 ;  /* 0x0006308301007387 */ /* 0x000fe80000100800 */
[----:B------:R0:W-:Y:S04]  /*9a10*/  STL [R1+0x628], R118 ;  /* 0x0006287601007387 */ /* 0x0001e80000100800 */
[----:B------:R-:W3:Y:S01]  /*9a20*/  @!P0 LDG.E.64 R128, desc[UR4][R120.64+0x7a00] ;  /* 0x007a000478808981 */ /* 0x000ee2000c1e1b00 */
[----:B0-----:R-:W-:Y:S01]  /*9a30*/  MOV R118, 0xff800000 ;  /* 0xff80000000767802 */ /* 0x001fe20000000f00 */
[----:B------:R-:W-:-:S05]  /*9a40*/  @!P2 FMUL R118, R133, R130 ;  /* 0x000000828576a220 */ /* 0x000fca0000400000 */
[----:B------:R0:W-:Y:S02]  /*9a50*/  STL [R1+0x624], R118 ;  /* 0x0006247601007387 */ /* 0x0001e40000100800 */
[----:B0-----:R-:W0:Y:S01]  /*9a60*/  @!P3 LDC R118, c[0x0][0x220] ;  /* 0x00008800ff76bb82 */ /* 0x001e220000000800 */
[----:B------:R-:W-:-:S04]  /*9a70*/  IADD3 R130, R124, 0x3d80, RZ ;  /* 0x00003d807c827810 */ /* 0x000fc80007ffe0ff */
[----:B------:R-:W-:Y:S02]  /*9a80*/  ISETP.GE.AND P2, PT, R130, R35, PT ;  /* 0x000000238200720c */ /* 0x000fe40003f46270 */
[C---:B------:R-:W-:Y:S02]  /*9a90*/  @!P3 PRMT R130, R134.reuse, 0x7632, R130 ;  /* 0x000076328682b816 */ /* 0x040fe40000000082 */
[----:B------:R-:W-:Y:S02]  /*9aa0*/  @!P3 SHF.L.U32 R134, R134, 0x10, RZ ;  /* 0x000000108686b819 */ /* 0x000fe400000006ff */
[----:B------:R-:W-:Y:S02]  /*9ab0*/  @!P3 SHF.L.U32 R130, R130, 0x10, RZ ;  /* 0x000000108282b819 */ /* 0x000fe400000006ff */
[----:B------:R-:W-:Y:S02]  /*9ac0*/  MOV R132, 0xff800000 ;  /* 0xff80000000847802 */ /* 0x000fe40000000f00 */
[----:B------:R-:W-:Y:S01]  /*9ad0*/  MOV R131, 0xff800000 ;  /* 0xff80000000837802 */ /* 0x000fe20000000f00 */
[-C--:B0-----:R-:W-:Y:S01]  /*9ae0*/  @!P3 FMUL R132, R134, R118.reuse ;  /* 0x000000768684b220 */ /* 0x081fe20000400000 */
[----:B------:R-:W-:-:S04]  /*9af0*/  @!P3 FMUL R131, R130, R118 ;  /* 0x000000768283b220 */ /* 0x000fc80000400000 */
[----:B------:R0:W-:Y:S04]  /*9b00*/  STL [R1+0x614], R132 ;  /* 0x0006148401007387 */ /* 0x0001e80000100800 */
[----:B------:R1:W-:Y:S01]  /*9b10*/  STL [R1+0x61c], R131 ;  /* 0x00061c8301007387 */ /* 0x0003e20000100800 */
[----:B------:R-:W-:Y:S02]  /*9b20*/  MOV R133, 0xff800000 ;  /* 0xff80000000857802 */ /* 0x000fe40000000f00 */
[C---:B0-----:R-:W-:Y:S01]  /*9b30*/  @!P3 SHF.L.U32 R132, R135.reuse, 0x10, RZ ;  /* 0x000000108784b819 */ /* 0x041fe200000006ff */
[----:B-1----:R-:W3:Y:S04]  /*9b40*/  @!P2 LDG.E.64 R130, desc[UR4][R120.64+0x7b00] ;  /* 0x007b00047882a981 */ /* 0x002ee8000c1e1b00 */
[----:B------:R-:W-:Y:S01]  /*9b50*/  @!P3 FMUL R133, R132, R118 ;  /* 0x000000768485b220 */ /* 0x000fe20000400000 */
[----:B------:R-:W-:-:S02]  /*9b60*/  @!P3 PRMT R135, R135, 0x7632, R135 ;  /* 0x000076328787b816 */ /* 0x000fc40000000087 */
[----:B------:R-:W-:Y:S02]  /*9b70*/  IADD3 R132, R124, 0x3e00, RZ ;  /* 0x00003e007c847810 */ /* 0x000fe40007ffe0ff */
[----:B------:R-:W-:Y:S02]  /*9b80*/  @!P3 SHF.L.U32 R135, R135, 0x10, RZ ;  /* 0x000000108787b819 */ /* 0x000fe400000006ff */
[----:B------:R-:W-:Y:S01]  /*9b90*/  ISETP.GE.AND P1, PT, R132, R35, PT ;  /* 0x000000238400720c */ /* 0x000fe20003f26270 */
[----:B------:R0:W-:Y:S02]  /*9ba0*/  STL [R1+0x618], R133 ;  /* 0x0006188501007387 */ /* 0x0001e40000100800 */
[----:B0-----:R-:W-:Y:S01]  /*9bb0*/  MOV R133, 0xff800000 ;  /* 0xff80000000857802 */ /* 0x001fe20000000f00 */
[----:B------:R-:W-:Y:S02]  /*9bc0*/  @!P3 FMUL R133, R135, R118 ;  /* 0x000000768785b220 */ /* 0x000fe40000400000 */
[----:B------:R-:W0:Y:S03]  /*9bd0*/  @!P4 LDC R118, c[0x0][0x220] ;  /* 0x00008800ff76cb82 */ /* 0x000e260000000800 */
[----:B------:R1:W-:Y:S01]  /*9be0*/  STL [R1+0x610], R133 ;  /* 0x0006108501007387 */ /* 0x0003e20000100800 */
[----:B------:R-:W-:-:S03]  /*9bf0*/  IADD3 R134, R124, 0x3e80, RZ ;  /* 0x00003e807c867810 */ /* 0x000fc60007ffe0ff */
[----:B-1----:R-:W3:Y:S01]  /*9c00*/  @!P1 LDG.E.64 R132, desc[UR4][R120.64+0x7c00] ;  /* 0x007c000478849981 */ /* 0x002ee2000c1e1b00 */
[----:B------:R-:W-:Y:S02]  /*9c10*/  ISETP.GE.AND P3, PT, R134, R35, PT ;  /* 0x000000238600720c */ /* 0x000fe40003f66270 */
[C---:B------:R-:W-:Y:S02]  /*9c20*/  @!P4 SHF.L.U32 R134, R136.reuse, 0x10, RZ ;  /* 0x000000108886c819 */ /* 0x040fe400000006ff */
[----:B------:R-:W-:Y:S02]  /*9c30*/  @!P4 PRMT R136, R136, 0x7632, R136 ;  /* 0x000076328888c816 */ /* 0x000fe40000000088 */
[----:B------:R-:W-:Y:S02]  /*9c40*/  @!P4 SHF.L.U32 R135, R137, 0x10, RZ ;  /* 0x000000108987c819 */ /* 0x000fe400000006ff */
[----:B------:R-:W-:Y:S02]  /*9c50*/  @!P4 SHF.L.U32 R136, R136, 0x10, RZ ;  /* 0x000000108888c819 */ /* 0x000fe400000006ff */
[----:B------:R-:W-:Y:S01]  /*9c60*/  MOV R182, 0xff800000 ;  /* 0xff80000000b67802 */ /* 0x000fe20000000f00 */
[-C--:B0-----:R-:W-:Y:S01]  /*9c70*/  @!P4 FMUL R182, R134, R118.reuse ;  /* 0x0000007686b6c220 */ /* 0x081fe20000400000 */
[----:B------:R-:W-:Y:S01]  /*9c80*/  MOV R181, 0xff800000 ;  /* 0xff80000000b57802 */ /* 0x000fe20000000f00 */
[----:B------:R-:W-:Y:S01]  /*9c90*/  @!P4 FMUL R181, R135, R118 ;  /* 0x0000007687b5c220 */ /* 0x000fe20000400000 */
[----:B------:R-:W-:-:S02]  /*9ca0*/  @!P4 PRMT R137, R137, 0x7632, R137 ;  /* 0x000076328989c816 */ /* 0x000fc40000000089 */
[----:B------:R-:W-:Y:S01]  /*9cb0*/  MOV R134, 0xff800000 ;  /* 0xff80000000867802 */ /* 0x000fe20000000f00 */
[----:B------:R-:W-:Y:S01]  /*9cc0*/  @!P4 FMUL R134, R136, R118 ;  /* 0x000000768886c220 */ /* 0x000fe20000400000 */
[----:B------:R-:W-:Y:S01]  /*9cd0*/  STL [R1+0x604], R182 ;  /* 0x000604b601007387 */ /* 0x000fe20000100800 */
[----:B------:R-:W-:-:S03]  /*9ce0*/  @!P4 SHF.L.U32 R136, R137, 0x10, RZ ;  /* 0x000000108988c819 */ /* 0x000fc600000006ff */
[----:B------:R0:W-:Y:S04]  /*9cf0*/  STL [R1+0x60c], R181 ;  /* 0x00060cb501007387 */ /* 0x0001e80000100800 */
[----:B------:R-:W3:Y:S04]  /*9d00*/  LDL.LU R137, [R1] ;  /* 0x0000000001897983 */ /* 0x000ee80000300800 */
[----:B------:R1:W-:Y:S01]  /*9d10*/  STL [R1+0x5fc], R134 ;  /* 0x0005fc8601007387 */ /* 0x0003e20000100800 */
[----:B0-----:R-:W-:Y:S01]  /*9d20*/  MOV R181, 0xff800000 ;  /* 0xff80000000b57802 */ /* 0x001fe20000000f00 */
[----:B------:R-:W-:Y:S01]  /*9d30*/  @!P4 FMUL R181, R136, R118 ;  /* 0x0000007688b5c220 */ /* 0x000fe20000400000 */
[----:B------:R-:W-:Y:S01]  /*9d40*/  IADD3 R118, R124, 0x3f00, RZ ;  /* 0x00003f007c767810 */ /* 0x000fe20007ffe0ff */
[----:B-1----:R-:W3:Y:S03]  /*9d50*/  @!P3 LDG.E.64 R134, desc[UR4][R120.64+0x7d00] ;  /* 0x007d00047886b981 */ /* 0x002ee6000c1e1b00 */
[----:B------:R-:W-:-:S02]  /*9d60*/  ISETP.GE.AND P4, PT, R118, R35, PT ;  /* 0x000000237600720c */ /* 0x000fc40003f86270 */
[----:B------:R-:W0:Y:S11]  /*9d70*/  @!P5 LDC R35, c[0x0][0x220] ;  /* 0x00008800ff23db82 */ /* 0x000e360000000800 */
[----:B------:R-:W3:Y:S01]  /*9d80*/  @!P4 LDG.E.64 R120, desc[UR4][R120.64+0x7e00] ;  /* 0x007e00047878c981 */ /* 0x000ee2000c1e1b00 */
[----:B------:R-:W-:-:S03]  /*9d90*/  MOV R182, 0xff800000 ;  /* 0xff80000000b67802 */ /* 0x000fc60000000f00 */
[----:B------:R1:W-:Y:S01]  /*9da0*/  STL [R1+0x71c], R124 ;  /* 0x00071c7c01007387 */ /* 0x0003e20000100800 */
[----:B------:R-:W-:-:S03]  /*9db0*/  MOV R183, 0xff800000 ;  /* 0xff80000000b77802 */ /* 0x000fc60000000f00 */
[----:B-1----:R-:W3:Y:S04]  /*9dc0*/  LDL.LU R124, [R1+0x52c] ;  /* 0x00052c00017c7983 */ /* 0x002ee80000300800 */
[----:B------:R1:W-:Y:S04]  /*9dd0*/  STL [R1+0x5f8], R181 ;  /* 0x0005f8b501007387 */ /* 0x0003e80000100800 */
[----:B------:R2:W-:Y:S01]  /*9de0*/  STL [R1+0x718], R125 ;  /* 0x0007187d01007387 */ /* 0x0005e20000100800 */
[----:B-1----:R-:W-:-:S03]  /*9df0*/  MOV R181, 0xff800000 ;  /* 0xff80000000b57802 */ /* 0x002fc60000000f00 */
[----:B--2---:R-:W2:Y:S01]  /*9e00*/  LDL.LU R125, [R1+0x528] ;  /* 0x00052800017d7983 */ /* 0x004ea20000300800 */
[----:B------:R-:W-:-:S05]  /*9e10*/  @!P5 SHF.L.U32 R118, R122, 0x10, RZ ;  /* 0x000000107a76d819 */ /* 0x000fca00000006ff */
[-C--:B0-----:R-:W-:Y:S02]  /*9e20*/  @!P5 FMUL R182, R118, R35.reuse ;  /* 0x0000002376b6d220 */ /* 0x081fe40000400000 */
[----:B------:R-:W0:Y:S01]  /*9e30*/  @!P6 LDC R118, c[0x0][0x220] ;  /* 0x00008800ff76eb82 */ /* 0x000e220000000800 */
[C---:B------:R-:W-:Y:S02]  /*9e40*/  @!P5 SHF.L.U32 R136, R123.reuse, 0x10, RZ ;  /* 0x000000107b88d819 */ /* 0x040fe400000006ff */
[----:B------:R-:W-:Y:S02]  /*9e50*/  @!P5 PRMT R122, R122, 0x7632, R122 ;  /* 0x000076327a7ad816 */ /* 0x000fe4000000007a */
[----:B------:R-:W-:Y:S01]  /*9e60*/  @!P5 PRMT R123, R123, 0x7632, R123 ;  /* 0x000076327b7bd816 */ /* 0x000fe2000000007b */
[----:B------:R-:W-:Y:S01]  /*9e70*/  @!P5 FMUL R181, R136, R35 ;  /* 0x0000002388b5d220 */ /* 0x000fe20000400000 */
[----:B------:R-:W-:Y:S01]  /*9e80*/  @!P5 SHF.L.U32 R122, R122, 0x10, RZ ;  /* 0x000000107a7ad819 */ /* 0x000fe200000006ff */
[----:B------:R-:W2:Y:S01]  /*9e90*/  LDL.LU R136, [R1+0x8] ;  /* 0x0000080001887983 */ /* 0x000ea20000300800 */
[----:B------:R-:W-:-:S03]  /*9ea0*/  @!P5 SHF.L.U32 R123, R123, 0x10, RZ ;  /* 0x000000107b7bd819 */ /* 0x000fc600000006ff */
[----:B------:R1:W-:Y:S02]  /*9eb0*/  STL [R1+0x5ec], R182 ;  /* 0x0005ecb601007387 */ /* 0x0003e40000100800 */
[-C--:B------:R-:W-:Y:S02]  /*9ec0*/  @!P5 FMUL R183, R123, R35.reuse ;  /* 0x000000237bb7d220 */ /* 0x080fe40000400000 */
[----:B------:R-:W-:Y:S01]  /*9ed0*/  STL [R1+0x5f4], R181 ;  /* 0x0005f4b501007387 */ /* 0x000fe20000100800 */
[----:B-1----:R-:W-:Y:S01]  /*9ee0*/  MOV R182, 0xff800000 ;  /* 0xff80000000b67802 */ /* 0x002fe20000000f00 */
[----:B------:R-:W-:Y:S02]  /*9ef0*/  @!P5 FMUL R182, R122, R35 ;  /* 0x000000237ab6d220 */ /* 0x000fe40000400000 */
[----:B------:R-:W-:Y:S04]  /*9f00*/  STL [R1+0x734], R181 ;  /* 0x000734b501007387 */ /* 0x000fe80000100800 */
[----:B------:R1:W-:Y:S01]  /*9f10*/  STL [R1+0x5e8], R182 ;  /* 0x0005e8b601007387 */ /* 0x0003e20000100800 */
[----:B------:R-:W-:-:S02]  /*9f20*/  MOV R184, 0xff800000 ;  /* 0xff80000000b87802 */ /* 0x000fc40000000f00 */
[----:B-1----:R-:W-:Y:S02]  /*9f30*/  MOV R182, 0xff800000 ;  /* 0xff80000000b67802 */ /* 0x002fe40000000f00 */
[----:B----4-:R-:W-:-:S05]  /*9f40*/  @!P6 SHF.L.U32 R35, R126, 0x10, RZ ;  /* 0x000000107e23e819 */ /* 0x010fca00000006ff */
[----:B0-----:R-:W-:Y:S02]  /*9f50*/  @!P6 FMUL R182, R35, R118 ;  /* 0x0000007623b6e220 */ /* 0x001fe40000400000 */
[----:B------:R-:W0:Y:S01]  /*9f60*/  @!P0 LDC R35, c[0x0][0x220] ;  /* 0x00008800ff238b82 */ /* 0x000e220000000800 */
[C---:B------:R-:W-:Y:S02]  /*9f70*/  @!P6 SHF.L.U32 R122, R127.reuse, 0x10, RZ ;  /* 0x000000107f7ae819 */ /* 0x040fe400000006ff */
[----:B------:R-:W-:-:S03]  /*9f80*/  @!P6 PRMT R127, R127, 0x7632, R127 ;  /* 0x000076327f7fe816 */ /* 0x000fc6000000007f */
[-C--:B------:R-:W-:Y:S01]  /*9f90*/  @!P6 FMUL R184, R122, R118.reuse ;  /* 0x000000767ab8e220 */ /* 0x080fe20000400000 */
[----:B------:R-:W-:Y:S02]  /*9fa0*/  @!P6 PRMT R122, R126, 0x7632, R122 ;  /* 0x000076327e7ae816 */ /* 0x000fe4000000007a */
[----:B------:R-:W-:Y:S02]  /*9fb0*/  @!P6 SHF.L.U32 R127, R127, 0x10, RZ ;  /* 0x000000107f7fe819 */ /* 0x000fe400000006ff */
[----:B------:R-:W-:Y:S02]  /*9fc0*/  @!P6 SHF.L.U32 R122, R122, 0x10, RZ ;  /* 0x000000107a7ae819 */ /* 0x000fe400000006ff */
[----:B------:R-:W-:Y:S02]  /*9fd0*/  MOV R126, 0xff800000 ;  /* 0xff800000007e7802 */ /* 0x000fe40000000f00 */
[----:B------:R-:W-:Y:S01]  /*9fe0*/  MOV R123, 0xff800000 ;  /* 0xff800000007b7802 */ /* 0x000fe20000000f00 */
[-C--:B------:R-:W-:Y:S01]  /*9ff0*/  @!P6 FMUL R126, R122, R118.reuse ;  /* 0x000000767a7ee220 */ /* 0x080fe20000400000 */
[----:B------:R-:W-:Y:S01]  /*a000*/  @!P6 FMUL R123, R127, R118 ;  /* 0x000000767f7be220 */ /* 0x000fe20000400000 */
[----:B---3--:R-:W-:-:S02]  /*a010*/  @!P0 SHF.L.U32 R118, R128, 0x10, RZ ;  /* 0x0000001080768819 */ /* 0x008fc400000006ff */
[----:B------:R-:W-:-:S03]  /*a020*/  MOV R204, 0xff800000 ;  /* 0xff80000000cc7802 */ /* 0x000fc60000000f00 */
[-C--:B0-----:R-:W-:Y:S02]  /*a030*/  @!P0 FMUL R204, R118, R35.reuse ;  /* 0x0000002376cc8220 */ /* 0x081fe40000400000 */
[----:B------:R-:W0:Y:S01]  /*a040*/  @!P2 LDC R118, c[0x0][0x220] ;  /* 0x00008800ff76ab82 */ /* 0x000e220000000800 */
[C---:B------:R-:W-:Y:S02]  /*a050*/  @!P0 SHF.L.U32 R122, R129.reuse, 0x10, RZ ;  /* 0x00000010817a8819 */ /* 0x040fe400000006ff */
[----:B------:R-:W-:Y:S02]  /*a060*/  MOV R202, 0xff800000 ;  /* 0xff80000000ca7802 */ /* 0x000fe40000000f00 */
[----:B------:R-:W-:Y:S01]  /*a070*/  @!P0 PRMT R129, R129, 0x7632, R129 ;  /* 0x0000763281818816 */ /* 0x000fe20000000081 */
[----:B------:R-:W-:Y:S01]  /*a080*/  @!P0 FMUL R202, R122, R35 ;  /* 0x000000237aca8220 */ /* 0x000fe20000400000 */
[----:B------:R-:W-:Y:S02]  /*a090*/  @!P0 PRMT R122, R128, 0x7632, R122 ;  /* 0x00007632807a8816 */ /* 0x000fe4000000007a */
[----:B------:R-:W-:-:S02]  /*a0a0*/  @!P0 SHF.L.U32 R129, R129, 0x10, RZ ;  /* 0x0000001081818819 */ /* 0x000fc400000006ff */
[----:B------:R-:W-:Y:S02]  /*a0b0*/  @!P0 SHF.L.U32 R122, R122, 0x10, RZ ;  /* 0x000000107a7a8819 */ /* 0x000fe400000006ff */
[----:B------:R-:W-:Y:S02]  /*a0c0*/  MOV R203, 0xff800000 ;  /* 0xff80000000cb7802 */ /* 0x000fe40000000f00 */
[----:B------:R-:W-:Y:S01]  /*a0d0*/  MOV R201, 0xff800000 ;  /* 0xff80000000c97802 */ /* 0x000fe20000000f00 */
[-C--:B------:R-:W-:Y:S01]  /*a0e0*/  @!P0 FMUL R203, R122, R35.reuse ;  /* 0x000000237acb8220 */ /* 0x080fe20000400000 */
[----:B------:R-:W-:Y:S01]  /*a0f0*/  @!P0 FMUL R201, R129, R35 ;  /* 0x0000002381c98220 */ /* 0x000fe20000400000 */
[----:B------:R-:W-:Y:S02]  /*a100*/  MOV R200, 0xff800000 ;  /* 0xff80000000c87802 */ /* 0x000fe40000000f00 */
[----:B------:R-:W-:Y:S02]  /*a110*/  MOV R198, 0xff800000 ;  /* 0xff80000000c67802 */ /* 0x000fe40000000f00 */
[----:B------:R-:W-:-:S02]  /*a120*/  MOV R199, 0xff800000 ;  /* 0xff80000000c77802 */ /* 0x000fc40000000f00 */
[----:B------:R-:W-:Y:S02]  /*a130*/  MOV R197, 0xff800000 ;  /* 0xff80000000c57802 */ /* 0x000fe40000000f00 */
[----:B------:R-:W-:-:S05]  /*a140*/  @!P2 SHF.L.U32 R35, R130, 0x10, RZ ;  /* 0x000000108223a819 */ /* 0x000fca00000006ff */
[----:B0-----:R-:W-:Y:S02]  /*a150*/  @!P2 FMUL R200, R35, R118 ;  /* 0x0000007623c8a220 */ /* 0x001fe40000400000 */
[----:B------:R-:W0:Y:S01]  /*a160*/  @!P1 LDC R35, c[0x0][0x220] ;  /* 0x00008800ff239b82 */ /* 0x000e220000000800 */
[C---:B------:R-:W-:Y:S02]  /*a170*/  @!P2 SHF.L.U32 R122, R131.reuse, 0x10, RZ ;  /* 0x00000010837aa819 */ /* 0x040fe400000006ff */
[----:B------:R-:W-:-:S03]  /*a180*/  @!P2 PRMT R131, R131, 0x7632, R131 ;  /* 0x000076328383a816 */ /* 0x000fc60000000083 */
[----:B------:R-:W-:Y:S01]  /*a190*/  @!P2 FMUL R198, R122, R118 ;  /* 0x000000767ac6a220 */ /* 0x000fe20000400000 */
[----:B------:R-:W-:Y:S02]  /*a1a0*/  @!P2 PRMT R122, R130, 0x7632, R122 ;  /* 0x00007632827aa816 */ /* 0x000fe4000000007a */
[----:B------:R-:W-:Y:S02]  /*a1b0*/  @!P2 SHF.L.U32 R131, R131, 0x10, RZ ;  /* 0x000000108383a819 */ /* 0x000fe400000006ff */
[----:B------:R-:W-:-:S03]  /*a1c0*/  @!P2 SHF.L.U32 R122, R122, 0x10, RZ ;  /* 0x000000107a7aa819 */ /* 0x000fc600000006ff */
[-C--:B------:R-:W-:Y:S02]  /*a1d0*/  @!P2 FMUL R197, R131, R118.reuse ;  /* 0x0000007683c5a220 */ /* 0x080fe40000400000 */
[----:B------:R-:W-:Y:S01]  /*a1e0*/  @!P2 FMUL R199, R122, R118 ;  /* 0x000000767ac7a220 */ /* 0x000fe20000400000 */
[----:B------:R-:W-:Y:S02]  /*a1f0*/  MOV R196, 0xff800000 ;  /* 0xff80000000c47802 */ /* 0x000fe40000000f00 */
[----:B------:R-:W-:-:S05]  /*a200*/  @!P1 SHF.L.U32 R118, R132, 0x10, RZ ;  /* 0x0000001084769819 */ /* 0x000fca00000006ff */
        /* <DEDUP_REMOVED lines=13> */
[----:B------:R-:W-:Y:S01]  /*a2e0*/  STL [R1+0x5e0], R183 ;  /* 0x0005e0b701007387 */ /* 0x000fe20000100800 */
[----:B------:R-:W-:-:S03]  /*a2f0*/  MOV R192, 0xff800000 ;  /* 0xff80000000c07802 */ /* 0x000fc60000000f00 */
[----:B------:R-:W-:Y:S04]  /*a300*/  STL [R1+0x738], R183 ;  /* 0x000738b701007387 */ /* 0x000fe80000100800 */
[----:B------:R-:W-:Y:S04]  /*a310*/  STL [R1+0x5dc], R182 ;  /* 0x0005dcb601007387 */ /* 0x000fe80000100800 */
[----:B------:R-:W-:Y:S01]  /*a320*/  STL [R1+0x73c], R182 ;  /* 0x00073cb601007387 */ /* 0x000fe20000100800 */
[----:B------:R-:W-:-:S03]  /*a330*/  @!P3 SHF.L.U32 R35, R134, 0x10, RZ ;  /* 0x000000108623b819 */ /* 0x000fc600000006ff */
[----:B------:R-:W-:Y:S01]  /*a340*/  STL [R1+0x5e4], R184 ;  /* 0x0005e4b801007387 */ /* 0x000fe20000100800 */
[----:B------:R-:W-:Y:S01]  /*a350*/  @!P3 SHF.L.U32 R122, R135, 0x10, RZ ;  /* 0x00000010877ab819 */ /* 0x000fe200000006ff */
[----:B0-----:R-:W-:Y:S02]  /*a360*/  @!P3 FMUL R192, R35, R118 ;  /* 0x0000007623c0b220 */ /* 0x001fe40000400000 */
[----:B------:R0:W-:Y:S01]  /*a370*/  STL [R1+0x740], R184 ;  /* 0x000740b801007387 */ /* 0x0001e20000100800 */
[----:B------:R-:W1:Y:S01]  /*a380*/  @!P4 LDC R35, c[0x0][0x220] ;  /* 0x00008800ff23cb82 */ /* 0x000e620000000800 */
[----:B------:R-:W-:Y:S02]  /*a390*/  @!P3 PRMT R135, R135, 0x7632, R135 ;  /* 0x000076328787b816 */ /* 0x000fe40000000087 */
[----:B0-----:R-:W-:Y:S02]  /*a3a0*/  MOV R184, R190 ;  /* 0x000000be00b87202 */ /* 0x001fe40000000f00 */
[----:B------:R-:W-:Y:S01]  /*a3b0*/  MOV R190, 0xff800000 ;  /* 0xff80000000be7802 */ /* 0x000fe20000000f00 */
[----:B------:R-:W-:Y:S01]  /*a3c0*/  @!P3 FMUL R190, R122, R118 ;  /* 0x000000767abeb220 */ /* 0x000fe20000400000 */
[----:B------:R-:W-:-:S02]  /*a3d0*/  @!P3 PRMT R122, R134, 0x7632, R122 ;  /* 0x00007632867ab816 */ /* 0x000fc4000000007a */
[----:B------:R-:W-:Y:S02]  /*a3e0*/  @!P3 SHF.L.U32 R135, R135, 0x10, RZ ;  /* 0x000000108787b819 */ /* 0x000fe400000006ff */
[----:B------:R-:W-:Y:S02]  /*a3f0*/  @!P3 SHF.L.U32 R122, R122, 0x10, RZ ;  /* 0x000000107a7ab819 */ /* 0x000fe400000006ff */
[----:B------:R-:W-:Y:S02]  /*a400*/  MOV R182, R191 ;  /* 0x000000bf00b67202 */ /* 0x000fe40000000f00 */
[----:B------:R-:W-:Y:S02]  /*a410*/  MOV R127, R189 ;  /* 0x000000bd007f7202 */ /* 0x000fe40000000f00 */
[----:B------:R-:W-:Y:S01]  /*a420*/  MOV R191, 0xff800000 ;  /* 0xff80000000bf7802 */ /* 0x000fe20000000f00 */
[-C--:B------:R-:W-:Y:S01]  /*a430*/  @!P3 FMUL R191, R122, R118.reuse ;  /* 0x000000767abfb220 */ /* 0x080fe20000400000 */
[----:B------:R-:W-:Y:S01]  /*a440*/  MOV R189, 0xff800000 ;  /* 0xff80000000bd7802 */ /* 0x000fe20000000f00 */
[----:B------:R-:W-:Y:S01]  /*a450*/  @!P3 FMUL R189, R135, R118 ;  /* 0x0000007687bdb220 */ /* 0x000fe20000400000 */
[----:B------:R-:W-:-:S02]  /*a460*/  @!P4 SHF.L.U32 R118, R120, 0x10, RZ ;  /* 0x000000107876c819 */ /* 0x000fc400000006ff */
[C---:B------:R-:W-:Y:S02]  /*a470*/  @!P4 SHF.L.U32 R122, R121.reuse, 0x10, RZ ;  /* 0x00000010797ac819 */ /* 0x040fe400000006ff */
[----:B------:R-:W-:Y:S02]  /*a480*/  @!P4 PRMT R120, R120, 0x7632, R120 ;  /* 0x000076327878c816 */ /* 0x000fe40000000078 */
[----:B------:R-:W-:Y:S01]  /*a490*/  @!P4 PRMT R121, R121, 0x7632, R121 ;  /* 0x000076327979c816 */ /* 0x000fe20000000079 */
[----:B------:R-:W-:Y:S01]  /*a4a0*/  STL [R1+0x5d8], R126 ;  /* 0x0005d87e01007387 */ /* 0x000fe20000100800 */
[----:B------:R-:W-:Y:S02]  /*a4b0*/  @!P4 SHF.L.U32 R120, R120, 0x10, RZ ;  /* 0x000000107878c819 */ /* 0x000fe400000006ff */
[----:B------:R-:W-:Y:S01]  /*a4c0*/  @!P4 SHF.L.U32 R121, R121, 0x10, RZ ;  /* 0x000000107979c819 */ /* 0x000fe200000006ff */
[----:B------:R0:W-:Y:S01]  /*a4d0*/  STL [R1+0x744], R126 ;  /* 0x0007447e01007387 */ /* 0x0001e20000100800 */
[----:B------:R-:W-:-:S03]  /*a4e0*/  FSETP.GT.AND P0, PT, R117, R167, PT ;  /* 0x000000a77500720b */ /* 0x000fc60003f04000 */
[----:B------:R-:W-:Y:S01]  /*a4f0*/  STL [R1+0x5cc], R123 ;  /* 0x0005cc7b01007387 */ /* 0x000fe20000100800 */
[----:B------:R-:W-:Y:S02]  /*a500*/  MOV R181, R186 ;  /* 0x000000ba00b57202 */ /* 0x000fe40000000f00 */
[----:B------:R-:W-:Y:S01]  /*a510*/  MOV R183, R185 ;  /* 0x000000b900b77202 */ /* 0x000fe20000000f00 */
[----:B------:R3:W-:Y:S01]  /*a520*/  STL [R1+0x748], R123 ;  /* 0x0007487b01007387 */ /* 0x0007e20000100800 */
[----:B------:R-:W-:Y:S02]  /*a530*/  MOV R186, 0xff800000 ;  /* 0xff80000000ba7802 */ /* 0x000fe40000000f00 */
[----:B0-----:R-:W-:Y:S01]  /*a540*/  MOV R126, R188 ;  /* 0x000000bc007e7202 */ /* 0x001fe20000000f00 */
[-C--:B-1----:R-:W-:Y:S01]  /*a550*/  @!P4 FMUL R186, R122, R35.reuse ;  /* 0x000000237abac220 */ /* 0x082fe20000400000 */
[----:B------:R-:W-:Y:S01]  /*a560*/  MOV R188, 0xff800000 ;  /* 0xff80000000bc7802 */ /* 0x000fe20000000f00 */
[-C--:B------:R-:W-:Y:S01]  /*a570*/  @!P4 FMUL R188, R118, R35.reuse ;  /* 0x0000002376bcc220 */ /* 0x080fe20000400000 */
[----:B------:R-:W-:Y:S01]  /*a580*/  MOV R185, 0xff800000 ;  /* 0xff80000000b97802 */ /* 0x000fe20000000f00 */
[----:B------:R-:W-:Y:S01]  /*a590*/  @!P4 FMUL R185, R121, R35 ;  /* 0x0000002379b9c220 */ /* 0x000fe20000400000 */
[----:B------:R-:W4:Y:S01]  /*a5a0*/  LDL.LU R128, [R1+0x6c4] ;  /* 0x0006c40001807983 */ /* 0x000f220000300800 */
[----:B---3--:R-:W-:-:S02]  /*a5b0*/  MOV R123, R187 ;  /* 0x000000bb007b7202 */ /* 0x008fc40000000f00 */
[----:B------:R-:W-:Y:S01]  /*a5c0*/  MOV R187, 0xff800000 ;  /* 0xff80000000bb7802 */ /* 0x000fe20000000f00 */
[----:B------:R-:W-:Y:S01]  /*a5d0*/  @!P4 FMUL R187, R120, R35 ;  /* 0x0000002378bbc220 */ /* 0x000fe20000400000 */
        /* <DEDUP_REMOVED lines=236> */
[----:B------:R-:W-:Y:S03]  /*b4a0*/  STL [R1+0x5c8], R204 ;  /* 0x0005c8cc01007387 */ /* 0x000fe60000100800 */
[----:B------:R-:W-:Y:S01]  /*b4b0*/  FSEL R35, R35, R177, P0 ;  /* 0x000000b123237208 */ /* 0x000fe20000000000 */
[----:B------:R-:W-:Y:S04]  /*b4c0*/  STL [R1+0x74c], R204 ;  /* 0x00074ccc01007387 */ /* 0x000fe80000100800 */
[----:B------:R-:W-:Y:S01]  /*b4d0*/  STL [R1+0x5d4], R202 ;  /* 0x0005d4ca01007387 */ /* 0x000fe20000100800 */
[----:B------:R-:W-:-:S03]  /*b4e0*/  FSETP.GT.AND P0, PT, R35, R178, PT ;  /* 0x000000b22300720b */ /* 0x000fc60003f04000 */
[----:B------:R0:W-:Y:S01]  /*b4f0*/  STL [R1+0x750], R202 ;  /* 0x000750ca01007387 */ /* 0x0001e20000100800 */
[----:B------:R-:W-:-:S03]  /*b500*/  FSEL R35, R35, R178, P0 ;  /* 0x000000b223237208 */ /* 0x000fc60000000000 */
[----:B0-----:R-:W3:Y:S04]  /*b510*/  LDL R202, [R1+0x100] ;  /* 0x0001000001ca7983 */ /* 0x001ee80000100800 */
[----:B------:R-:W-:Y:S04]  /*b520*/  STL [R1+0x5c4], R203 ;  /* 0x0005c4cb01007387 */ /* 0x000fe80000100800 */
[----:B------:R-:W-:Y:S04]  /*b530*/  STL [R1+0x754], R203 ;  /* 0x000754cb01007387 */ /* 0x000fe80000100800 */
[----:B------:R-:W4:Y:S04]  /*b540*/  LDL.LU R129, [R1+0x6a8] ;  /* 0x0006a80001817983 */ /* 0x000f280000300800 */
[----:B------:R-:W-:Y:S01]  /*b550*/  STL [R1+0x5bc], R201 ;  /* 0x0005bcc901007387 */ /* 0x000fe20000100800 */
[----:B------:R-:W-:-:S03]  /*b560*/  FSETP.GT.AND P0, PT, R35, R176, PT ;  /* 0x000000b02300720b */ /* 0x000fc60003f04000 */
[----:B------:R0:W-:Y:S04]  /*b570*/  STL [R1+0x758], R201 ;  /* 0x000758c901007387 */ /* 0x0001e80000100800 */
[----:B------:R-:W2:Y:S04]  /*b580*/  LDL.LU R130, [R1+0x4] ;  /* 0x0000040001827983 */ /* 0x000ea80000300800 */
[----:B------:R-:W-:Y:S04]  /*b590*/  STL [R1+0x5b8], R200 ;  /* 0x0005b8c801007387 */ /* 0x000fe80000100800 */
[----:B------:R1:W-:Y:S01]  /*b5a0*/  STL [R1+0x75c], R200 ;  /* 0x00075cc801007387 */ /* 0x0003e20000100800 */
[----:B------:R-:W-:-:S03]  /*b5b0*/  FSEL R35, R35, R176, P0 ;  /* 0x000000b023237208 */ /* 0x000fc60000000000 */
[----:B------:R-:W-:Y:S04]  /*b5c0*/  STL [R1+0x5c0], R198 ;  /* 0x0005c0c601007387 */ /* 0x000fe80000100800 */
[----:B------:R-:W-:Y:S04]  /*b5d0*/  STL [R1+0x5ac], R199 ;  /* 0x0005acc701007387 */ /* 0x000fe80000100800 */
[----:B------:R-:W4:Y:S04]  /*b5e0*/  LDL.LU R131, [R1+0x18] ;  /* 0x0000180001837983 */ /* 0x000f280000300800 */
[----:B------:R-:W-:Y:S01]  /*b5f0*/  STL [R1+0x5a4], R197 ;  /* 0x0005a4c501007387 */ /* 0x000fe20000100800 */
[----:B------:R-:W-:-:S03]  /*b600*/  FSETP.GT.AND P0, PT, R35, R179, PT ;  /* 0x000000b32300720b */ /* 0x000fc60003f04000 */
[----:B------:R-:W2:Y:S04]  /*b610*/  LDL.LU R132, [R1+0x14] ;  /* 0x0000140001847983 */ /* 0x000ea80000300800 */
[----:B------:R-:W-:Y:S04]  /*b620*/  STL [R1+0x5a0], R196 ;  /* 0x0005a0c401007387 */ /* 0x000fe80000100800 */
[----:B------:R-:W-:Y:S04]  /*b630*/  STL [R1+0x5a8], R194 ;  /* 0x0005a8c201007387 */ /* 0x000fe80000100800 */
[----:B------:R-:W-:Y:S01]  /*b640*/  STL [R1+0x59c], R195 ;  /* 0x00059cc301007387 */ /* 0x000fe20000100800 */
[----:B------:R-:W-:-:S03]  /*b650*/  FSEL R35, R35, R179, P0 ;  /* 0x000000b323237208 */ /* 0x000fc60000000000 */
[----:B------:R-:W4:Y:S04]  /*b660*/  LDL.LU R133, [R1+0x10] ;  /* 0x0000100001857983 */ /* 0x000f280000300800 */
[----:B------:R-:W-:Y:S04]  /*b670*/  STL [R1+0x594], R193 ;  /* 0x000594c101007387 */ /* 0x000fe80000100800 */
[----:B------:R-:W2:Y:S04]  /*b680*/  LDL.LU R134, [R1+0xc] ;  /* 0x00000c0001867983 */ /* 0x000ea80000300800 */
[----:B------:R-:W-:Y:S01]  /*b690*/  STL [R1+0x590], R192 ;  /* 0x000590c001007387 */ /* 0x000fe20000100800 */
[----:B------:R-:W-:-:S03]  /*b6a0*/  FSETP.GT.AND P0, PT, R35, R183, PT ;  /* 0x000000b72300720b */ /* 0x000fc60003f04000 */
[----:B------:R-:W-:Y:S04]  /*b6b0*/  STL [R1+0x598], R190 ;  /* 0x000598be01007387 */ /* 0x000fe80000100800 */
[----:B------:R-:W-:Y:S04]  /*b6c0*/  STL [R1+0x580], R191 ;  /* 0x000580bf01007387 */ /* 0x000fe80000100800 */
[----:B------:R-:W4:Y:S04]  /*b6d0*/  LDL.LU R135, [R1+0x28] ;  /* 0x0000280001877983 */ /* 0x000f280000300800 */
[----:B------:R-:W-:Y:S01]  /*b6e0*/  STL [R1+0x584], R189 ;  /* 0x000584bd01007387 */ /* 0x000fe20000100800 */
[----:B------:R-:W-:-:S03]  /*b6f0*/  FSEL R35, R35, R183, P0 ;  /* 0x000000b723237208 */ /* 0x000fc60000000000 */
[----:B------:R-:W-:Y:S04]  /*b700*/  STL [R1+0x57c], R188 ;  /* 0x00057cbc01007387 */ /* 0x000fe80000100800 */
[----:B------:R-:W-:Y:S04]  /*b710*/  STL [R1+0x58c], R186 ;  /* 0x00058cba01007387 */ /* 0x000fe80000100800 */
[----:B------:R-:W-:Y:S04]  /*b720*/  STL [R1+0x578], R187 ;  /* 0x000578bb01007387 */ /* 0x000fe80000100800 */
[----:B------:R-:W-:Y:S01]  /*b730*/  STL [R1+0x574], R185 ;  /* 0x000574b901007387 */ /* 0x000fe20000100800 */
[----:B------:R-:W-:-:S03]  /*b740*/  FSETP.GT.AND P0, PT, R35, R181, PT ;  /* 0x000000b52300720b */ /* 0x000fc60003f04000 */
[----:B------:R-:W2:Y:S01]  /*b750*/  LDL R183, [R1+0x108] ;  /* 0x0001080001b77983 */ /* 0x000ea20000100800 */
[----:B------:R-:W-:-:S03]  /*b760*/  FSEL R35, R35, R181, P0 ;  /* 0x000000b523237208 */ /* 0x000fc60000000000 */
[----:B------:R-:W4:Y:S01]  /*b770*/  LDL R181, [R1+0xfc] ;  /* 0x0000fc0001b57983 */ /* 0x000f220000100800 */
[----:B------:R-:W-:-:S03]  /*b780*/  FSETP.GT.AND P0, PT, R35, R123, PT ;  /* 0x0000007b2300720b */ /* 0x000fc60003f04000 */
[----:B------:R-:W4:Y:S01]  /*b790*/  LDL R204, [R1+0x11c] ;  /* 0x00011c0001cc7983 */ /* 0x000f220000100800 */
[----:B------:R-:W-:-:S03]  /*b7a0*/  FSEL R35, R35, R123, P0 ;  /* 0x0000007b23237208 */ /* 0x000fc60000000000 */
[----:B------:R-:W4:Y:S01]  /*b7b0*/  LDL R123, [R1+0x124] ;  /* 0x00012400017b7983 */ /* 0x000f220000100800 */
[----:B------:R-:W-:-:S03]  /*b7c0*/  FSETP.GT.AND P0, PT, R35, R126, PT ;  /* 0x0000007e2300720b */ /* 0x000fc60003f04000 */
[----:B0-----:R-:W4:Y:S01]  /*b7d0*/  LDL R201, [R1+0x118] ;  /* 0x0001180001c97983 */ /* 0x001f220000100800 */
[----:B------:R-:W-:-:S03]  /*b7e0*/  FSEL R35, R35, R126, P0 ;  /* 0x0000007e23237208 */ /* 0x000fc60000000000 */
[----:B------:R-:W4:Y:S01]  /*b7f0*/  LDL R126, [R1+0x120] ;  /* 0x00012000017e7983 */ /* 0x000f220000100800 */
[----:B------:R-:W-:-:S03]  /*b800*/  FSETP.GT.AND P0, PT, R35, R127, PT ;  /* 0x0000007f2300720b */ /* 0x000fc60003f04000 */
[----:B------:R-:W4:Y:S01]  /*b810*/  LDL R203, [R1+0x134] ;  /* 0x0001340001cb7983 */ /* 0x000f220000100800 */
[----:B------:R-:W-:-:S03]  /*b820*/  FSEL R35, R35, R127, P0 ;  /* 0x0000007f23237208 */ /* 0x000fc60000000000 */
[----:B------:R-:W4:Y:S01]  /*b830*/  LDL R127, [R1+0x130] ;  /* 0x00013000017f7983 */ /* 0x000f220000100800 */
[----:B------:R-:W-:-:S03]  /*b840*/  FSETP.GT.AND P0, PT, R35, R184, PT ;  /* 0x000000b82300720b */ /* 0x000fc60003f04000 */
[----:B-1----:R-:W4:Y:S01]  /*b850*/  LDL R200, [R1+0x74] ;  /* 0x0000740001c87983 */ /* 0x002f220000100800 */
[----:B------:R-:W-:-:S03]  /*b860*/  FSEL R35, R35, R184, P0 ;  /* 0x000000b823237208 */ /* 0x000fc60000000000 */
[----:B------:R-:W4:Y:S01]  /*b870*/  LDL R184, [R1+0x138] ;  /* 0x0001380001b87983 */ /* 0x000f220000100800 */
[----:B------:R-:W-:-:S03]  /*b880*/  FSETP.GT.AND P0, PT, R35, R182, PT ;  /* 0x000000b62300720b */ /* 0x000fc60003f04000 */
[----:B------:R-:W4:Y:S01]  /*b890*/  LDL R121, [R1+0x20c] ;  /* 0x00020c0001797983 */ /* 0x000f220000100800 */
        /* <DEDUP_REMOVED lines=16> */
[----:B--2---:R-:W-:-:S04]  /*b9a0*/  FSETP.GT.AND P0, PT, R35, R183, PT ;  /* 0x000000b72300720b */ /* 0x004fc80003f04000 */
[----:B------:R-:W-:Y:S02]  /*b9b0*/  FSEL R35, R35, R183, P0 ;  /* 0x000000b723237208 */ /* 0x000fe40000000000 */
[----:B------:R-:W2:Y:S02]  /*b9c0*/  LDL R183, [R1+0x158] ;  /* 0x0001580001b77983 */ /* 0x000ea40000100800 */
[----:B----4-:R-:W-:-:S04]  /*b9d0*/  FSETP.GT.AND P0, PT, R35, R181, PT ;  /* 0x000000b52300720b */ /* 0x010fc80003f04000 */
[----:B------:R-:W-:Y:S02]  /*b9e0*/  FSEL R35, R35, R181, P0 ;  /* 0x000000b523237208 */ /* 0x000fe40000000000 */
[----:B------:R-:W4:Y:S02]  /*b9f0*/  LDL R181, [R1+0x14c] ;  /* 0x00014c0001b57983 */ /* 0x000f240000100800 */
[----:B------:R-:W-:-:S04]  /*ba00*/  FSETP.GT.AND P0, PT, R35, R168, PT ;  /* 0x000000a82300720b */ /* 0x000fc80003f04000 */
[----:B------:R-:W-:-:S04]  /*ba10*/  FSEL R35, R35, R168, P0 ;  /* 0x000000a823237208 */ /* 0x000fc80000000000 */
        /* <DEDUP_REMOVED lines=894> */
[----:B------:R-:W3:Y:S02]  /*f200*/  LDL.LU R200, [R1+0x75c] ;  /* 0x00075c0001c87983 */ /* 0x000ee40000300800 */
        /* <DEDUP_REMOVED lines=24> */
[----:B--2---:R-:W-:-:S04]  /*f390*/  FSETP.GT.AND P0, PT, R35, R183, PT ;  /* 0x000000b72300720b */ /* 0x004fc80003f04000 */
[----:B------:R-:W-:Y:S02]  /*f3a0*/  FSEL R35, R35, R183, P0 ;  /* 0x000000b723237208 */ /* 0x000fe40000000000 */
[----:B------:R-:W2:Y:S02]  /*f3b0*/  LDL.LU R183, [R1+0x738] ;  /* 0x0007380001b77983 */ /* 0x000ea40000300800 */
[----:B----4-:R-:W-:-:S04]  /*f3c0*/  FSETP.GT.AND P0, PT, R35, R181, PT ;  /* 0x000000b52300720b */ /* 0x010fc80003f04000 */
        /* <DEDUP_REMOVED lines=12> */
[----:B----4-:R-:W-:-:S04]  /*f490*/  FSETP.GT.AND P0, PT, R35, R181, PT ;  /* 0x000000b52300720b */ /* 0x010fc80003f04000 */
[----:B------:R-:W-:Y:S02]  /*f4a0*/  FSEL R35, R35, R181, P0 ;  /* 0x000000b523237208 */ /* 0x000fe40000000000 */
[----:B------:R-:W3:Y:S02]  /*f4b0*/  LDL.LU R181, [R1+0x730] ;  /* 0x0007300001b57983 */ /* 0x000ee40000300800 */
[----:B--2---:R-:W-:-:S04]  /*f4c0*/  FSETP.GT.AND P0, PT, R35, R183, PT ;  /* 0x000000b72300720b */ /* 0x004fc80003f04000 */
        /* <DEDUP_REMOVED lines=8> */
[----:B------:R-:W-:Y:S02]  /*f550*/  FSEL R35, R35, R184, P0 ;  /* 0x000000b823237208 */ /* 0x000fe40000000000 */
[----:B------:R-:W3:Y:S02]  /*f560*/  LDL.LU R184, [R1+0x724] ;  /* 0x0007240001b87983 */ /* 0x000ee40000300800 */
        /* <DEDUP_REMOVED lines=44> */
[----:B--2---:R-:W-:-:S04]  /*f830*/  FSETP.GT.AND P0, PT, R35, R183, PT ;  /* 0x000000b72300720b */ /* 0x004fc80003f04000 */
        /* <DEDUP_REMOVED lines=23> */
[----:B------:R-:W-:-:S08]  /*f9b0*/  FADD R167, -R35, R167 ;  /* 0x000000a723a77221 */ /* 0x000fd00000000100 */
[----:B------:R-:W-:-:S04]  /*f9c0*/  FFMA.SAT R120, R122, R117, 0.5 ;  /* 0x3f0000007a787423 */ /* 0x000fc80000002075 */
[----:B------:R-:W-:Y:S01]  /*f9d0*/  FFMA.RM R120, R120, R118, 12582913 ;  /* 0x4b40000178787423 */ /* 0x000fe20000004076 */
[----:B------:R-:W-:-:S03]  /*f9e0*/  FFMA.SAT R121, R167, R117, 0.5 ;  /* 0x3f000000a7797423 */ /* 0x000fc60000002075 */
[----:B------:R-:W-:Y:S01]  /*f9f0*/  FADD R123, R120, -12583039 ;  /* 0xcb40007f787b7421 */ /* 0x000fe20000000000 */
[----:B------:R-:W-:-:S03]  /*fa00*/  FFMA.RM R121, R121, R118, 12582913 ;  /* 0x4b40000179797423 */ /* 0x000fc60000004076 */
[----:B------:R-:W-:-:S04]  /*fa10*/  FFMA R123, R122, 1.4426950216293334961, -R123 ;  /* 0x3fb8aa3b7a7b7823 */ /* 0x000fc8000000087b */
[----:B------:R-:W-:Y:S01]  /*fa20*/  FFMA R122, R122, 1.925963033500011079e-08, R123 ;  /* 0x32a570607a7a7823 */ /* 0x000fe2000000007b */
[----:B------:R-:W-:-:S04]  /*fa30*/  FADD R123, R121, -12583039 ;  /* 0xcb40007f797b7421 */ /* 0x000fc80000000000 */
[----:B------:R-:W-:Y:S01]  /*fa40*/  FFMA R123, R167, 1.4426950216293334961, -R123 ;  /* 0x3fb8aa3ba77b7823 */ /* 0x000fe2000000087b */
[----:B------:R-:W-:-:S03]  /*fa50*/  FADD R165, -R35, R165 ;  /* 0x000000a523a57221 */ /* 0x000fc60000000100 */
[----:B------:R-:W-:Y:S01]  /*fa60*/  FFMA R167, R167, 1.925963033500011079e-08, R123 ;  /* 0x32a57060a7a77823 */ /* 0x000fe2000000007b */
[----:B------:R-:W0:Y:S01]  /*fa70*/  MUFU.EX2 R122, R122 ;  /* 0x0000007a007a7308 */ /* 0x000e220000000800 */
[----:B------:R-:W-:-:S04]  /*fa80*/  FFMA.SAT R123, R165, R117, 0.5 ;  /* 0x3f000000a57b7423 */ /* 0x000fc80000002075 */
[----:B------:R-:W-:-:S03]  /*fa90*/  FFMA.RM R123, R123, R118, 12582913 ;  /* 0x4b4000017b7b7423 */ /* 0x000fc60000004076 */
[----:B------:R-:W1:Y:S01]  /*faa0*/  MUFU.EX2 R167, R167 ;  /* 0x000000a700a77308 */ /* 0x000e620000000800 */
[----:B------:R-:W-:Y:S01]  /*fab0*/  FADD R126, R123, -12583039 ;  /* 0xcb40007f7b7e7421 */ /* 0x000fe20000000000 */
[----:B------:R-:W-:Y:S01]  /*fac0*/  SHF.L.U32 R120, R120, 0x17, RZ ;  /* 0x0000001778787819 */ /* 0x000fe200000006ff */
[----:B------:R-:W-:Y:S02]  /*fad0*/  FADD R166, -R35, R166 ;  /* 0x000000a623a67221 */ /* 0x000fe40000000100 */
[----:B------:R-:W-:Y:S01]  /*fae0*/  FFMA R126, R165, 1.4426950216293334961, -R126 ;  /* 0x3fb8aa3ba57e7823 */ /* 0x000fe2000000087e */
[----:B------:R-:W-:Y:S01]  /*faf0*/  SHF.L.U32 R121, R121, 0x17, RZ ;  /* 0x0000001779797819 */ /* 0x000fe200000006ff */
[----:B------:R-:W-:Y:S02]  /*fb00*/  FADD R49, -R35, R49 ;  /* 0x0000003123317221 */ /* 0x000fe40000000100 */
[----:B------:R-:W-:Y:S01]  /*fb10*/  FFMA R126, R165, 1.925963033500011079e-08, R126 ;  /* 0x32a57060a57e7823 */ /* 0x000fe2000000007e */
[----:B0-----:R-:W-:Y:S01]  /*fb20*/  FMUL R122, R120, R122 ;  /* 0x0000007a787a7220 */ /* 0x001fe20000400000 */
[----:B------:R-:W-:-:S04]  /*fb30*/  FFMA.SAT R120, R166, R117, 0.5 ;  /* 0x3f000000a6787423 */ /* 0x000fc80000002075 */
[-C--:B------:R-:W-:Y:S01]  /*fb40*/  FFMA.RM R120, R120, R118.reuse, 12582913 ;  /* 0x4b40000178787423 */ /* 0x080fe20000004076 */
[----:B-1----:R-:W-:Y:S01]  /*fb50*/  FMUL R127, R121, R167 ;  /* 0x000000a7797f7220 */ /* 0x002fe20000400000 */
[----:B------:R-:W-:Y:S01]  /*fb60*/  FFMA.SAT R121, R49, R117, 0.5 ;  /* 0x3f00000031797423 */ /* 0x000fe20000002075 */
[----:B------:R-:W0:Y:S01]  /*fb70*/  MUFU.EX2 R126, R126 ;  /* 0x0000007e007e7308 */ /* 0x000e220000000800 */
[----:B------:R1:W-:Y:S02]  /*fb80*/  STL [R1+0x500], R122 ;  /* 0x0005007a01007387 */ /* 0x0003e40000100800 */
[----:B------:R-:W-:Y:S02]  /*fb90*/  FFMA.RM R121, R121, R118, 12582913 ;  /* 0x4b40000179797423 */ /* 0x000fe40000004076 */
[----:B------:R2:W-:Y:S01]  /*fba0*/  STL [R1+0x4ac], R127 ;  /* 0x0004ac7f01007387 */ /* 0x0005e20000100800 */
[----:B-1----:R-:W-:Y:S01]  /*fbb0*/  FADD R122, R120, -12583039 ;  /* 0xcb40007f787a7421 */ /* 0x002fe20000000000 */
[----:B--2---:R-:W-:-:S03]  /*fbc0*/  FADD R127, R121, -12583039 ;  /* 0xcb40007f797f7421 */ /* 0x004fc60000000000 */
[C---:B------:R-:W-:Y:S01]  /*fbd0*/  FFMA R122, R166.reuse, 1.4426950216293334961, -R122 ;  /* 0x3fb8aa3ba67a7823 */ /* 0x040fe2000000087a */
[----:B------:R-:W-:Y:S01]  /*fbe0*/  FADD R50, -R35, R50 ;  /* 0x0000003223327221 */ /* 0x000fe20000000100 */
[----:B------:R-:W-:Y:S02]  /*fbf0*/  FFMA R127, R49, 1.4426950216293334961, -R127 ;  /* 0x3fb8aa3b317f7823 */ /* 0x000fe4000000087f */
[----:B------:R-:W-:Y:S01]  /*fc00*/  FFMA R122, R166, 1.925963033500011079e-08, R122 ;  /* 0x32a57060a67a7823 */ /* 0x000fe2000000007a */
[----:B------:R-:W-:Y:S01]  /*fc10*/  SHF.L.U32 R123, R123, 0x17, RZ ;  /* 0x000000177b7b7819 */ /* 0x000fe200000006ff */
[----:B------:R-:W-:Y:S01]  /*fc20*/  FFMA R127, R49, 1.925963033500011079e-08, R127 ;  /* 0x32a57060317f7823 */ /* 0x000fe2000000007f */
[----:B------:R-:W-:-:S03]  /*fc30*/  FFMA.SAT R49, R50, R117, 0.5 ;  /* 0x3f00000032317423 */ /* 0x000fc60000002075 */
[----:B0-----:R-:W-:Y:S01]  /*fc40*/  FMUL R123, R123, R126 ;  /* 0x0000007e7b7b7220 */ /* 0x001fe20000400000 */
[----:B------:R-:W0:Y:S01]  /*fc50*/  MUFU.EX2 R122, R122 ;  /* 0x0000007a007a7308 */ /* 0x000e220000000800 */
[----:B------:R-:W-:-:S03]  /*fc60*/  FFMA.RM R49, R49, R118, 12582913 ;  /* 0x4b40000131317423 */ /* 0x000fc60000004076 */
[----:B------:R1:W-:Y:S01]  /*fc70*/  STL [R1+0x4a8], R123 ;  /* 0x0004a87b01007387 */ /* 0x0003e20000100800 */
[----:B------:R-:W-:Y:S01]  /*fc80*/  FADD R51, -R35, R51 ;  /* 0x0000003323337221 */ /* 0x000fe20000000100 */
[----:B------:R-:W-:Y:S01]  /*fc90*/  SHF.L.U32 R120, R120, 0x17, RZ ;  /* 0x0000001778787819 */ /* 0x000fe200000006ff */
[----:B-1----:R-:W-:-:S04]  /*fca0*/  FADD R123, R49, -12583039 ;  /* 0xcb40007f317b7421 */ /* 0x002fc80000000000 */
[----:B------:R-:W-:Y:S01]  /*fcb0*/  FFMA R123, R50, 1.4426950216293334961, -R123 ;  /* 0x3fb8aa3b327b7823 */ /* 0x000fe2000000087b */
[----:B0-----:R-:W-:-:S03]  /*fcc0*/  FMUL R120, R120, R122 ;  /* 0x0000007a78787220 */ /* 0x001fc60000400000 */
[----:B------:R-:W-:Y:S01]  /*fcd0*/  FFMA R123, R50, 1.925963033500011079e-08, R123 ;  /* 0x32a57060327b7823 */ /* 0x000fe2000000007b */
[----:B------:R-:W-:Y:S01]  /*fce0*/  FFMA.SAT R50, R51, R117, 0.5 ;  /* 0x3f00000033327423 */ /* 0x000fe20000002075 */
[----:B------:R-:W0:Y:S03]  /*fcf0*/  MUFU.EX2 R127, R127 ;  /* 0x0000007f007f7308 */ /* 0x000e260000000800 */
[----:B------:R-:W-:Y:S01]  /*fd00*/  FFMA.RM R50, R50, R118, 12582913 ;  /* 0x4b40000132327423 */ /* 0x000fe20000004076 */
[----:B------:R1:W-:Y:S01]  /*fd10*/  STL [R1+0x4a0], R120 ;  /* 0x0004a07801007387 */ /* 0x0003e20000100800 */
[----:B------:R-:W-:Y:S01]  /*fd20*/  FADD R52, -R35, R52 ;  /* 0x0000003423347221 */ /* 0x000fe20000000100 */
[----:B------:R-:W-:Y:S01]  /*fd30*/  SHF.L.U32 R121, R121, 0x17, RZ ;  /* 0x0000001779797819 */ /* 0x000fe200000006ff */
[----:B-1----:R-:W-:-:S04]  /*fd40*/  FADD R120, R50, -12583039 ;  /* 0xcb40007f32787421 */ /* 0x002fc80000000000 */
[C---:B------:R-:W-:Y:S01]  /*fd50*/  FFMA R120, R51.reuse, 1.4426950216293334961, -R120 ;  /* 0x3fb8aa3b33787823 */ /* 0x040fe20000000878 */
[----:B------:R-:W1:Y:S03]  /*fd60*/  MUFU.EX2 R123, R123 ;  /* 0x0000007b007b7308 */ /* 0x000e660000000800 */
[----:B------:R-:W-:Y:S01]  /*fd70*/  FFMA R120, R51, 1.925963033500011079e-08, R120 ;  /* 0x32a5706033787823 */ /* 0x000fe20000000078 */
[----:B------:R-:W-:Y:S01]  /*fd80*/  FFMA.SAT R51, R52, R117, 0.5 ;  /* 0x3f00000034337423 */ /* 0x000fe20000002075 */
[----:B0-----:R-:W-:-:S03]  /*fd90*/  FMUL R121, R121, R127 ;  /* 0x0000007f79797220 */ /* 0x001fc60000400000 */
[----:B------:R-:W-:Y:S02]  /*fda0*/  FFMA.RM R51, R51, R118, 12582913 ;  /* 0x4b40000133337423 */ /* 0x000fe40000004076 */
[----:B------:R0:W-:Y:S01]  /*fdb0*/  STL [R1+0x4a4], R121 ;  /* 0x0004a47901007387 */ /* 0x0001e20000100800 */
[----:B------:R-:W-:Y:S01]  /*fdc0*/  SHF.L.U32 R49, R49, 0x17, RZ ;  /* 0x0000001731317819 */ /* 0x000fe200000006ff */
[----:B------:R-:W-:Y:S01]  /*fdd0*/  FADD R53, -R35, R53 ;  /* 0x0000003523357221 */ /* 0x000fe20000000100 */
[----:B0-----:R-:W-:-:S04]  /*fde0*/  FADD R121, R51, -12583039 ;  /* 0xcb40007f33797421 */ /* 0x001fc80000000000 */
[C---:B------:R-:W-:Y:S01]  /*fdf0*/  FFMA R121, R52.reuse, 1.4426950216293334961, -R121 ;  /* 0x3fb8aa3b34797823 */ /* 0x040fe20000000879 */
[----:B------:R-:W0:Y:S03]  /*fe00*/  MUFU.EX2 R120, R120 ;  /* 0x0000007800787308 */ /* 0x000e260000000800 */
[----:B------:R-:W-:Y:S01]  /*fe10*/  FFMA R121, R52, 1.925963033500011079e-08, R121 ;  /* 0x32a5706034797823 */ /* 0x000fe20000000079 */
[----:B-1----:R-:W-:Y:S01]  /*fe20*/  FMUL R52, R49, R123 ;  /* 0x0000007b31347220 */ /* 0x002fe20000400000 */
[----:B------:R-:W-:-:S04]  /*fe30*/  FFMA.SAT R49, R53, R117, 0.5 ;  /* 0x3f00000035317423 */ /* 0x000fc80000002075 */
[----:B------:R-:W-:Y:S01]  /*fe40*/  FFMA.RM R49, R49, R118, 12582913 ;  /* 0x4b40000131317423 */ /* 0x000fe20000004076 */
[----:B------:R1:W-:Y:S01]  /*fe50*/  STL [R1+0x49c], R52 ;  /* 0x00049c3401007387 */ /* 0x0003e20000100800 */
[----:B------:R-:W-:Y:S01]  /*fe60*/  SHF.L.U32 R50, R50, 0x17, RZ ;  /* 0x0000001732327819 */ /* 0x000fe200000006ff */
[----:B------:R-:W-:Y:S01]  /*fe70*/  FADD R54, -R35, R54 ;  /* 0x0000003623367221 */ /* 0x000fe20000000100 */
[----:B-1----:R-:W-:-:S04]  /*fe80*/  FADD R52, R49, -12583039 ;  /* 0xcb40007f31347421 */ /* 0x002fc80000000000 */
[C---:B------:R-:W-:Y:S01]  /*fe90*/  FFMA R52, R53.reuse, 1.4426950216293334961, -R52 ;  /* 0x3fb8aa3b35347823 */ /* 0x040fe20000000834 */
[----:B------:R-:W1:Y:S03]  /*fea0*/  MUFU.EX2 R121, R121 ;  /* 0x0000007900797308 */ /* 0x000e660000000800 */
[----:B------:R-:W-:Y:S01]  /*feb0*/  FFMA R52, R53, 1.925963033500011079e-08, R52 ;  /* 0x32a5706035347823 */ /* 0x000fe20000000034 */
[----:B0-----:R-:W-:Y:S01]  /*fec0*/  FMUL R53, R50, R120 ;  /* 0x0000007832357220 */ /* 0x001fe20000400000 */
[----:B------:R-:W-:-:S04]  /*fed0*/  FFMA.SAT R50, R54, R117, 0.5 ;  /* 0x3f00000036327423 */ /* 0x000fc80000002075 */
[----:B------:R-:W-:Y:S01]  /*fee0*/  FFMA.RM R50, R50, R118, 12582913 ;  /* 0x4b40000132327423 */ /* 0x000fe20000004076 */
[----:B------:R0:W-:Y:S01]  /*fef0*/  STL [R1+0x494], R53 ;  /* 0x0004943501007387 */ /* 0x0001e20000100800 */
[----:B------:R-:W-:Y:S01]  /*ff00*/  SHF.L.U32 R51, R51, 0x17, RZ ;  /* 0x0000001733337819 */ /* 0x000fe200000006ff */
[----:B------:R-:W-:Y:S01]  /*ff10*/  FADD R55, -R35, R55 ;  /* 0x0000003723377221 */ /* 0x000fe20000000100 */
[----:B------:R-:W2:Y:S01]  /*ff20*/  MUFU.EX2 R52, R52 ;  /* 0x0000003400347308 */ /* 0x000ea20000000800 */
[----:B0-----:R-:W-:-:S04]  /*ff30*/  FADD R53, R50, -12583039 ;  /* 0xcb40007f32357421 */ /* 0x001fc80000000000 */
[----:B------:R-:W-:-:S04]  /*ff40*/  FFMA R53, R54, 1.4426950216293334961, -R53 ;  /* 0x3fb8aa3b36357823 */ /* 0x000fc80000000835 */
[----:B------:R-:W-:Y:S01]  /*ff50*/  FFMA R53, R54, 1.925963033500011079e-08, R53 ;  /* 0x32a5706036357823 */ /* 0x000fe20000000035 */
[----:B-1----:R-:W-:Y:S01]  /*ff60*/  FMUL R54, R51, R121 ;  /* 0x0000007933367220 */ /* 0x002fe20000400000 */
[----:B------:R-:W-:-:S04]  /*ff70*/  FFMA.SAT R51, R55, R117, 0.5 ;  /* 0x3f00000037337423 */ /* 0x000fc80000002075 */
[----:B------:R-:W-:Y:S01]  /*ff80*/  FFMA.RM R51, R51, R118, 12582913 ;  /* 0x4b40000133337423 */ /* 0x000fe20000004076 */
[----:B------:R0:W-:Y:S01]  /*ff90*/  STL [R1+0x490], R54 ;  /* 0x0004903601007387 */ /* 0x0001e20000100800 */
[----:B------:R-:W-:Y:S01]  /*ffa0*/  SHF.L.U32 R49, R49, 0x17, RZ ;  /* 0x0000001731317819 */ /* 0x000fe200000006ff */
[----:B------:R-:W-:Y:S01]  /*ffb0*/  FADD R56, -R35, R56 ;  /* 0x0000003823387221 */ /* 0x000fe20000000100 */
[----:B0-----:R-:W-:-:S03]  /*ffc0*/  FADD R54, R51, -12583039 ;  /* 0xcb40007f33367421 */ /* 0x001fc60000000000 */
[----:B--2---:R-:W-:Y:S01]  /*ffd0*/  FMUL R52, R49, R52 ;  /* 0x0000003431347220 */ /* 0x004fe20000400000 */
[----:B------:R-:W-:Y:S01]  /*ffe0*/  FFMA.SAT R49, R56, R117, 0.5 ;  /* 0x3f00000038317423 */ /* 0x000fe20000002075 */
[----:B------:R-:W-:-:S03]  /*fff0*/  FFMA R54, R55, 1.4426950216293334961, -R54 ;  /* 0x3fb8aa3b37367823 */ /* 0x000fc60000000836 */
[----:B------:R-:W-:Y:S01]  /*10000*/  FFMA.RM R49, R49, R118, 12582913 ;  /* 0x4b40000131317423 */ /* 0x000fe20000004076 */
[----:B------:R-:W-:Y:S01]  /*10010*/  FFMA R54, R55, 1.925963033500011079e-08, R54 ;  /* 0x32a5706037367823 */ /* 0x000fe20000000036 */
[----:B------:R0:W-:Y:S01]  /*10020*/  STL [R1+0x48c], R52 ;  /* 0x00048c3401007387 */ /* 0x0001e20000100800 */
[----:B------:R-:W1:Y:S08]  /*10030*/  MUFU.EX2 R53, R53 ;  /* 0x0000003500357308 */ /* 0x000e700000000800 */
[----:B------:R-:W2:Y:S01]  /*10040*/  MUFU.EX2 R54, R54 ;  /* 0x0000003600367308 */ /* 0x000ea20000000800 */
[----:B0-----:R-:W-:-:S04]  /*10050*/  FADD R52, R49, -12583039 ;  /* 0xcb40007f31347421 */ /* 0x001fc80000000000 */
[----:B------:R-:W-:Y:S01]  /*10060*/  FFMA R52, R56, 1.4426950216293334961, -R52 ;  /* 0x3fb8aa3b38347823 */ /* 0x000fe20000000834 */
[----:B------:R-:W-:-:S03]  /*10070*/  SHF.L.U32 R50, R50, 0x17, RZ ;  /* 0x0000001732327819 */ /* 0x000fc600000006ff */
[----:B------:R-:W-:Y:S01]  /*10080*/  FFMA R52, R56, 1.925963033500011079e-08, R52 ;  /* 0x32a5706038347823 */ /* 0x000fe20000000034 */
[----:B------:R-:W-:Y:S01]  /*10090*/  SHF.L.U32 R51, R51, 0x17, RZ ;  /* 0x0000001733337819 */ /* 0x000fe200000006ff */
[C---:B------:R-:W-:Y:S01]  /*100a0*/  FADD R57, -R35.reuse, R57 ;  /* 0x0000003923397221 */ /* 0x040fe20000000100 */
[----:B------:R-:W-:Y:S01]  /*100b0*/  FADD R58, -R35, R58 ;  /* 0x0000003a233a7221 */ /* 0x000fe20000000100 */
[----:B-1----:R-:W-:Y:S02]  /*100c0*/  FMUL R53, R50, R53 ;  /* 0x0000003532357220 */ /* 0x002fe40000400000 */
[----:B------:R-:W0:Y:S01]  /*100d0*/  MUFU.EX2 R52, R52 ;  /* 0x0000003400347308 */ /* 0x000e220000000800 */
[-C--:B------:R-:W-:Y:S01]  /*100e0*/  FFMA.SAT R50, R57, R117.reuse, 0.5 ;  /* 0x3f00000039327423 */ /* 0x080fe20000002075 */
[----:B--2---:R-:W-:Y:S01]  /*100f0*/  FMUL R54, R51, R54 ;  /* 0x0000003633367220 */ /* 0x004fe20000400000 */
[----:B------:R-:W-:Y:S02]  /*10100*/  FFMA.SAT R51, R58, R117, 0.5 ;  /* 0x3f0000003a337423 */ /* 0x000fe40000002075 */
[----:B------:R-:W-:-:S02]  /*10110*/  FFMA.RM R50, R50, R118, 12582913 ;  /* 0x4b40000132327423 */ /* 0x000fc40000004076 */
[----:B------:R-:W-:Y:S01]  /*10120*/  FFMA.RM R51, R51, R118, 12582913 ;  /* 0x4b40000133337423 */ /* 0x000fe20000004076 */
[----:B------:R1:W-:Y:S01]  /*10130*/  STL [R1+0x488], R53 ;  /* 0x0004883501007387 */ /* 0x0003e20000100800 */
[----:B------:R-:W-:-:S03]  /*10140*/  SHF.L.U32 R49, R49, 0x17, RZ ;  /* 0x0000001731317819 */ /* 0x000fc600000006ff */
[----:B------:R2:W-:Y:S01]  /*10150*/  STL [R1+0x480], R54 ;  /* 0x0004803601007387 */ /* 0x0005e20000100800 */
[----:B------:R-:W-:Y:S01]  /*10160*/  FADD R59, -R35, R59 ;  /* 0x0000003b233b7221 */ /* 0x000fe20000000100 */
[----:B-1----:R-:W-:Y:S01]  /*10170*/  FADD R53, R50, -12583039 ;  /* 0xcb40007f32357421 */ /* 0x002fe20000000000 */
[----:B--2---:R-:W-:-:S03]  /*10180*/  FADD R54, R51, -12583039 ;  /* 0xcb40007f33367421 */ /* 0x004fc60000000000 */
[----:B------:R-:W-:Y:S01]  /*10190*/  FFMA R53, R57, 1.4426950216293334961, -R53 ;  /* 0x3fb8aa3b39357823 */ /* 0x000fe20000000835 */
[----:B0-----:R-:W-:Y:S01]  /*101a0*/  FMUL R52, R49, R52 ;  /* 0x0000003431347220 */ /* 0x001fe20000400000 */
[C---:B------:R-:W-:Y:S01]  /*101b0*/  FFMA R54, R58.reuse, 1.4426950216293334961, -R54 ;  /* 0x3fb8aa3b3a367823 */ /* 0x040fe20000000836 */
[----:B------:R-:W-:Y:S01]  /*101c0*/  FFMA.SAT R49, R59, R117, 0.5 ;  /* 0x3f0000003b317423 */ /* 0x000fe20000002075 */
[----:B------:R-:W-:Y:S02]  /*101d0*/  FFMA R53, R57, 1.925963033500011079e-08, R53 ;  /* 0x32a5706039357823 */ /* 0x000fe40000000035 */
[----:B------:R-:W-:Y:S01]  /*101e0*/  FFMA R54, R58, 1.925963033500011079e-08, R54 ;  /* 0x32a570603a367823 */ /* 0x000fe20000000036 */
[----:B------:R-:W-:Y:S01]  /*101f0*/  FFMA.RM R49, R49, R118, 12582913 ;  /* 0x4b40000131317423 */ /* 0x000fe20000004076 */
[----:B------:R0:W-:Y:S02]  /*10200*/  STL [R1+0x478], R52 ;  /* 0x0004783401007387 */ /* 0x0001e40000100800 */
[----:B------:R-:W1:Y:S01]  /*10210*/  MUFU.EX2 R53, R53 ;  /* 0x0000003500357308 */ /* 0x000e620000000800 */
[----:B0-----:R-:W-:-:S07]  /*10220*/  FADD R52, R49, -12583039 ;  /* 0xcb40007f31347421 */ /* 0x001fce0000000000 */
[----:B------:R-:W0:Y:S01]  /*10230*/  MUFU.EX2 R54, R54 ;  /* 0x0000003600367308 */ /* 0x000e220000000800 */
[----:B------:R-:W-:Y:S01]  /*10240*/  FFMA R52, R59, 1.4426950216293334961, -R52 ;  /* 0x3fb8aa3b3b347823 */ /* 0x000fe20000000834 */
[----:B------:R-:W-:-:S03]  /*10250*/  SHF.L.U32 R50, R50, 0x17, RZ ;  /* 0x0000001732327819 */ /* 0x000fc600000006ff */
[----:B------:R-:W-:Y:S01]  /*10260*/  FFMA R52, R59, 1.925963033500011079e-08, R52 ;  /* 0x32a570603b347823 */ /* 0x000fe20000000034 */
[----:B------:R-:W-:Y:S01]  /*10270*/  SHF.L.U32 R51, R51, 0x17, RZ ;  /* 0x0000001733337819 */ /* 0x000fe200000006ff */
[C---:B------:R-:W-:Y:S01]  /*10280*/  FADD R60, -R35.reuse, R60 ;  /* 0x0000003c233c7221 */ /* 0x040fe20000000100 */
[----:B------:R-:W-:Y:S01]  /*10290*/  FADD R61, -R35, R61 ;  /* 0x0000003d233d7221 */ /* 0x000fe20000000100 */
[----:B-1----:R-:W-:Y:S02]  /*102a0*/  FMUL R53, R50, R53 ;  /* 0x0000003532357220 */ /* 0x002fe40000400000 */
[----:B------:R-:W1:Y:S01]  /*102b0*/  MUFU.EX2 R52, R52 ;  /* 0x0000003400347308 */ /* 0x000e620000000800 */
[-C--:B------:R-:W-:Y:S01]  /*102c0*/  FFMA.SAT R50, R60, R117.reuse, 0.5 ;  /* 0x3f0000003c327423 */ /* 0x080fe20000002075 */
[----:B0-----:R-:W-:Y:S01]  /*102d0*/  FMUL R54, R51, R54 ;  /* 0x0000003633367220 */ /* 0x001fe20000400000 */
[----:B------:R-:W-:Y:S02]  /*102e0*/  FFMA.SAT R51, R61, R117, 0.5 ;  /* 0x3f0000003d337423 */ /* 0x000fe40000002075 */
[-C--:B------:R-:W-:Y:S01]  /*102f0*/  FFMA.RM R50, R50, R118.reuse, 12582913 ;  /* 0x4b40000132327423 */ /* 0x080fe20000004076 */
[----:B------:R0:W-:Y:S01]  /*10300*/  STL [R1+0x474], R53 ;  /* 0x0004743501007387 */ /* 0x0001e20000100800 */
[----:B------:R-:W-:Y:S01]  /*10310*/  FFMA.RM R51, R51, R118, 12582913 ;  /* 0x4b40000133337423 */ /* 0x000fe20000004076 */
[----:B------:R-:W-:-:S02]  /*10320*/  SHF.L.U32 R49, R49, 0x17, RZ ;  /* 0x0000001731317819 */ /* 0x000fc400000006ff */
[----:B------:R2:W-:Y:S01]  /*10330*/  STL [R1+0x470], R54 ;  /* 0x0004703601007387 */ /* 0x0005e20000100800 */
[----:B------:R-:W-:Y:S01]  /*10340*/  FADD R62, -R35, R62 ;  /* 0x0000003e233e7221 */ /* 0x000fe20000000100 */
[----:B0-----:R-:W-:Y:S01]  /*10350*/  FADD R53, R50, -12583039 ;  /* 0xcb40007f32357421 */ /* 0x001fe20000000000 */
[----:B--2---:R-:W-:-:S03]  /*10360*/  FADD R54, R51, -12583039 ;  /* 0xcb40007f33367421 */ /* 0x004fc60000000000 */
[----:B------:R-:W-:Y:S01]  /*10370*/  FFMA R53, R60, 1.4426950216293334961, -R53 ;  /* 0x3fb8aa3b3c357823 */ /* 0x000fe20000000835 */
[----:B-1----:R-:W-:Y:S01]  /*10380*/  FMUL R52, R49, R52 ;  /* 0x0000003431347220 */ /* 0x002fe20000400000 */
        /* <DEDUP_REMOVED lines=793> */
[----:B-1----:R-:W-:-:S04]  /*13520*/  FMUL R53, R50, R53 ;  /* 0x0000003532357220 */ /* 0x002fc80000400000 */
[----:B------:R-:W1:Y:S01]  /*13530*/  MUFU.EX2 R52, R52 ;  /* 0x0000003400347308 */ /* 0x000e620000000800 */
[----:B0-----:R-:W-:Y:S01]  /*13540*/  FMUL R54, R51, R54 ;  /* 0x0000003633367220 */ /* 0x001fe20000400000 */
[----:B------:R0:W-:Y:S01]  /*13550*/  STL [R1+0x2e0], R53 ;  /* 0x0002e03501007387 */ /* 0x0001e20000100800 */
[----:B------:R-:W-:-:S03]  /*13560*/  FADD R161, -R35, R161 ;  /* 0x000000a123a17221 */ /* 0x000fc60000000100 */
[----:B------:R-:W-:Y:S01]  /*13570*/  STL [R1+0x2dc], R54 ;  /* 0x0002dc3601007387 */ /* 0x000fe20000100800 */
[----:B------:R-:W-:-:S03]  /*13580*/  FFMA.SAT R50, R161, R117, 0.5 ;  /* 0x3f000000a1327423 */ /* 0x000fc60000002075 */
[----:B------:R-:W2:Y:S01]  /*13590*/  LDL.LU R167, [R1+0xc0] ;  /* 0x0000c00001a77983 */ /* 0x000ea20000300800 */
[----:B------:R-:W-:Y:S01]  /*135a0*/  SHF.L.U32 R49, R49, 0x17, RZ ;  /* 0x0000001731317819 */ /* 0x000fe200000006ff */
[----:B------:R-:W-:Y:S01]  /*135b0*/  FFMA.RM R50, R50, R118, 12582913 ;  /* 0x4b40000132327423 */ /* 0x000fe20000004076 */
[----:B------:R-:W-:Y:S01]  /*135c0*/  FADD R163, -R35, R163 ;  /* 0x000000a323a37221 */ /* 0x000fe20000000100 */
[----:B------:R-:W3:Y:S02]  /*135d0*/  LDL.LU R166, [R1+0xc8] ;  /* 0x0000c80001a67983 */ /* 0x000ee40000300800 */
[----:B-1----:R-:W-:Y:S01]  /*135e0*/  FMUL R49, R49, R52 ;  /* 0x0000003431317220 */ /* 0x002fe20000400000 */
[----:B0-----:R-:W-:-:S04]  /*135f0*/  FADD R53, R50, -12583039 ;  /* 0xcb40007f32357421 */ /* 0x001fc80000000000 */
[----:B------:R0:W-:Y:S01]  /*13600*/  STL [R1+0x2d8], R49 ;  /* 0x0002d83101007387 */ /* 0x0001e20000100800 */
[----:B------:R-:W-:Y:S01]  /*13610*/  FFMA R53, R161, 1.4426950216293334961, -R53 ;  /* 0x3fb8aa3ba1357823 */ /* 0x000fe20000000835 */
[----:B------:R-:W-:Y:S01]  /*13620*/  FADD R162, -R35, R162 ;  /* 0x000000a223a27221 */ /* 0x000fe20000000100 */
[----:B------:R-:W-:Y:S01]  /*13630*/  SHF.L.U32 R204, R50, 0x17, RZ ;  /* 0x0000001732cc7819 */ /* 0x000fe200000006ff */
[----:B------:R-:W4:Y:S01]  /*13640*/  LDL.LU R165, [R1+0xb4] ;  /* 0x0000b40001a57983 */ /* 0x000f220000300800 */
[----:B------:R-:W-:Y:S01]  /*13650*/  FFMA R53, R161, 1.925963033500011079e-08, R53 ;  /* 0x32a57060a1357823 */ /* 0x000fe20000000035 */
[-C--:B0-----:R-:W-:Y:S01]  /*13660*/  FFMA.SAT R49, R163, R117.reuse, 0.5 ;  /* 0x3f000000a3317423 */ /* 0x081fe20000002075 */
[----:B------:R-:W-:Y:S01]  /*13670*/  FFMA.SAT R51, R162, R117, 0.5 ;  /* 0x3f000000a2337423 */ /* 0x000fe20000002075 */
[C---:B------:R-:W-:Y:S01]  /*13680*/  FADD R174, -R35.reuse, R174 ;  /* 0x000000ae23ae7221 */ /* 0x040fe20000000100 */
[----:B------:R-:W-:Y:S01]  /*13690*/  FADD R173, -R35, R173 ;  /* 0x000000ad23ad7221 */ /* 0x000fe20000000100 */
[----:B------:R-:W-:Y:S01]  /*136a0*/  FFMA.RM R49, R49, R118, 12582913 ;  /* 0x4b40000131317423 */ /* 0x000fe20000004076 */
[----:B------:R-:W0:Y:S01]  /*136b0*/  MUFU.EX2 R53, R53 ;  /* 0x0000003500357308 */ /* 0x000e220000000800 */
[C---:B------:R-:W-:Y:S01]  /*136c0*/  FADD R175, -R35.reuse, R175 ;  /* 0x000000af23af7221 */ /* 0x040fe20000000100 */
[----:B------:R-:W-:Y:S01]  /*136d0*/  FADD R180, -R35, R180 ;  /* 0x000000b423b47221 */ /* 0x000fe20000000100 */
[----:B------:R-:W-:Y:S01]  /*136e0*/  FADD R52, R49, -12583039 ;  /* 0xcb40007f31347421 */ /* 0x000fe20000000000 */
[C---:B------:R-:W-:Y:S01]  /*136f0*/  FADD R178, -R35.reuse, R178 ;  /* 0x000000b223b27221 */ /* 0x040fe20000000100 */
[----:B------:R-:W-:Y:S01]  /*13700*/  FADD R177, -R35, R177 ;  /* 0x000000b123b17221 */ /* 0x000fe20000000100 */
[----:B------:R-:W4:Y:S01]  /*13710*/  LDL.LU R126, [R1+0xe8] ;  /* 0x0000e800017e7983 */ /* 0x000f220000300800 */
[----:B------:R-:W-:-:S04]  /*13720*/  FFMA R52, R163, 1.4426950216293334961, -R52 ;  /* 0x3fb8aa3ba3347823 */ /* 0x000fc80000000834 */
[----:B------:R-:W-:Y:S01]  /*13730*/  FFMA R163, R163, 1.925963033500011079e-08, R52 ;  /* 0x32a57060a3a37823 */ /* 0x000fe20000000034 */
[----:B------:R-:W-:Y:S01]  /*13740*/  FADD R52, -R35, R164 ;  /* 0x000000a423347221 */ /* 0x000fe20000000100 */
[----:B------:R-:W-:-:S03]  /*13750*/  FFMA.RM R51, R51, R118, 12582913 ;  /* 0x4b40000133337423 */ /* 0x000fc60000004076 */
[----:B------:R-:W-:Y:S01]  /*13760*/  FFMA.SAT R50, R52, R117, 0.5 ;  /* 0x3f00000034327423 */ /* 0x000fe20000002075 */
[C---:B------:R-:W-:Y:S01]  /*13770*/  FADD R54, R51.reuse, -12583039 ;  /* 0xcb40007f33367421 */ /* 0x040fe20000000000 */
[----:B------:R-:W-:Y:S01]  /*13780*/  SHF.L.U32 R203, R51, 0x17, RZ ;  /* 0x0000001733cb7819 */ /* 0x000fe200000006ff */
[----:B------:R-:W-:Y:S01]  /*13790*/  FADD R51, -R35, R48 ;  /* 0x0000003023337221 */ /* 0x000fe20000000100 */
[-C--:B------:R-:W-:Y:S01]  /*137a0*/  FFMA.RM R50, R50, R118.reuse, 12582913 ;  /* 0x4b40000132327423 */ /* 0x080fe20000004076 */
[----:B0-----:R-:W-:Y:S02]  /*137b0*/  FMUL R204, R204, R53 ;  /* 0x00000035cccc7220 */ /* 0x001fe40000400000 */
[----:B------:R-:W-:Y:S01]  /*137c0*/  FFMA.SAT R48, R51, R117, 0.5 ;  /* 0x3f00000033307423 */ /* 0x000fe20000002075 */
[----:B------:R-:W-:Y:S01]  /*137d0*/  FADD R53, R50, -12583039 ;  /* 0xcb40007f32357421 */ /* 0x000fe20000000000 */
[----:B------:R-:W-:Y:S01]  /*137e0*/  SHF.L.U32 R202, R49, 0x17, RZ ;  /* 0x0000001731ca7819 */ /* 0x000fe200000006ff */
[----:B------:R-:W-:Y:S01]  /*137f0*/  FADD R49, -R35, R47 ;  /* 0x0000002f23317221 */ /* 0x000fe20000000100 */
[----:B------:R-:W-:Y:S01]  /*13800*/  FFMA.RM R48, R48, R118, 12582913 ;  /* 0x4b40000130307423 */ /* 0x000fe20000004076 */
[----:B------:R-:W-:-:S02]  /*13810*/  FFMA R53, R52, 1.4426950216293334961, -R53 ;  /* 0x3fb8aa3b34357823 */ /* 0x000fc40000000835 */
[----:B------:R-:W-:Y:S02]  /*13820*/  FFMA.SAT R47, R49, R117, 0.5 ;  /* 0x3f000000312f7423 */ /* 0x000fe40000002075 */
[----:B------:R-:W-:Y:S01]  /*13830*/  FFMA R52, R52, 1.925963033500011079e-08, R53 ;  /* 0x32a5706034347823 */ /* 0x000fe20000000035 */
[----:B------:R-:W-:Y:S01]  /*13840*/  FADD R53, R48, -12583039 ;  /* 0xcb40007f30357421 */ /* 0x000fe20000000000 */
[----:B------:R-:W-:-:S03]  /*13850*/  FFMA.RM R47, R47, R118, 12582913 ;  /* 0x4b4000012f2f7423 */ /* 0x000fc60000004076 */
[----:B------:R-:W-:-:S04]  /*13860*/  FFMA R53, R51, 1.4426950216293334961, -R53 ;  /* 0x3fb8aa3b33357823 */ /* 0x000fc80000000835 */
[----:B------:R-:W-:Y:S01]  /*13870*/  FFMA R51, R51, 1.925963033500011079e-08, R53 ;  /* 0x32a5706033337823 */ /* 0x000fe20000000035 */
[----:B------:R-:W-:-:S04]  /*13880*/  FADD R53, R47, -12583039 ;  /* 0xcb40007f2f357421 */ /* 0x000fc80000000000 */
[C---:B------:R-:W-:Y:S01]  /*13890*/  FFMA R53, R49.reuse, 1.4426950216293334961, -R53 ;  /* 0x3fb8aa3b31357823 */ /* 0x040fe20000000835 */
[----:B------:R-:W0:Y:S03]  /*138a0*/  MUFU.EX2 R52, R52 ;  /* 0x0000003400347308 */ /* 0x000e260000000800 */
[----:B------:R-:W-:Y:S01]  /*138b0*/  FFMA R49, R49, 1.925963033500011079e-08, R53 ;  /* 0x32a5706031317823 */ /* 0x000fe20000000035 */
[----:B------:R-:W-:Y:S01]  /*138c0*/  SHF.L.U32 R201, R50, 0x17, RZ ;  /* 0x0000001732c97819 */ /* 0x000fe200000006ff */
[----:B------:R-:W-:-:S04]  /*138d0*/  FADD R50, -R35, R46 ;  /* 0x0000002e23327221 */ /* 0x000fc80000000100 */
[----:B------:R-:W1:Y:S01]  /*138e0*/  MUFU.EX2 R49, R49 ;  /* 0x0000003100317308 */ /* 0x000e620000000800 */
[-C--:B------:R-:W-:Y:S01]  /*138f0*/  FFMA.SAT R46, R50, R117.reuse, 0.5 ;  /* 0x3f000000322e7423 */ /* 0x080fe20000002075 */
[----:B------:R-:W-:Y:S01]  /*13900*/  SHF.L.U32 R198, R47, 0x17, RZ ;  /* 0x000000172fc67819 */ /* 0x000fe200000006ff */
[----:B------:R-:W-:Y:S02]  /*13910*/  FADD R47, -R35, R44 ;  /* 0x0000002c232f7221 */ /* 0x000fe40000000100 */
[----:B------:R-:W-:Y:S02]  /*13920*/  FFMA.RM R46, R46, R118, 12582913 ;  /* 0x4b4000012e2e7423 */ /* 0x000fe40000004076 */
[----:B------:R-:W-:Y:S01]  /*13930*/  FFMA.SAT R44, R47, R117, 0.5 ;  /* 0x3f0000002f2c7423 */ /* 0x000fe20000002075 */
[----:B0-----:R-:W-:Y:S01]  /*13940*/  FMUL R201, R201, R52 ;  /* 0x00000034c9c97220 */ /* 0x001fe20000400000 */
[C---:B------:R-:W-:Y:S01]  /*13950*/  FADD R52, R46.reuse, -12583039 ;  /* 0xcb40007f2e347421 */ /* 0x040fe20000000000 */
[----:B------:R-:W-:Y:S01]  /*13960*/  SHF.L.U32 R199, R46, 0x17, RZ ;  /* 0x000000172ec77819 */ /* 0x000fe200000006ff */
[----:B------:R-:W-:Y:S01]  /*13970*/  FFMA.RM R44, R44, R118, 12582913 ;  /* 0x4b4000012c2c7423 */ /* 0x000fe20000004076 */
[----:B------:R-:W-:Y:S01]  /*13980*/  FADD R46, -R35, R43 ;  /* 0x0000002b232e7221 */ /* 0x000fe20000000100 */
[----:B------:R-:W0:Y:S01]  /*13990*/  MUFU.EX2 R51, R51 ;  /* 0x0000003300337308 */ /* 0x000e220000000800 */
[----:B-1----:R-:W-:Y:S01]  /*139a0*/  FMUL R198, R198, R49 ;  /* 0x00000031c6c67220 */ /* 0x002fe20000400000 */
[----:B------:R-:W-:Y:S01]  /*139b0*/  FADD R49, R44, -12583039 ;  /* 0xcb40007f2c317421 */ /* 0x000fe20000000000 */
[----:B------:R-:W-:-:S03]  /*139c0*/  FFMA.SAT R43, R46, R117, 0.5 ;  /* 0x3f0000002e2b7423 */ /* 0x000fc60000002075 */
[----:B------:R-:W-:Y:S01]  /*139d0*/  FFMA R49, R47, 1.4426950216293334961, -R49 ;  /* 0x3fb8aa3b2f317823 */ /* 0x000fe20000000831 */
[-C--:B------:R-:W-:Y:S01]  /*139e0*/  FFMA.RM R43, R43, R118.reuse, 12582913 ;  /* 0x4b4000012b2b7423 */ /* 0x080fe20000004076 */
[----:B------:R-:W-:Y:S01]  /*139f0*/  SHF.L.U32 R197, R48, 0x17, RZ ;  /* 0x0000001730c57819 */ /* 0x000fe200000006ff */
[----:B------:R-:W-:Y:S01]  /*13a00*/  FADD R48, -R35, R45 ;  /* 0x0000002d23307221 */ /* 0x000fe20000000100 */
[----:B------:R-:W-:Y:S01]  /*13a10*/  FFMA R47, R47, 1.925963033500011079e-08, R49 ;  /* 0x32a570602f2f7823 */ /* 0x000fe20000000031 */
[----:B------:R-:W-:Y:S02]  /*13a20*/  FADD R49, R43, -12583039 ;  /* 0xcb40007f2b317421 */ /* 0x000fe40000000000 */
[----:B------:R-:W-:Y:S02]  /*13a30*/  FFMA.SAT R45, R48, R117, 0.5 ;  /* 0x3f000000302d7423 */ /* 0x000fe40000002075 */
[----:B------:R-:W-:Y:S02]  /*13a40*/  FFMA R49, R46, 1.4426950216293334961, -R49 ;  /* 0x3fb8aa3b2e317823 */ /* 0x000fe40000000831 */
[----:B------:R-:W-:-:S02]  /*13a50*/  FFMA.RM R45, R45, R118, 12582913 ;  /* 0x4b4000012d2d7423 */ /* 0x000fc40000004076 */
[----:B------:R-:W-:Y:S01]  /*13a60*/  FFMA R46, R46, 1.925963033500011079e-08, R49 ;  /* 0x32a570602e2e7823 */ /* 0x000fe20000000031 */
[----:B0-----:R-:W-:Y:S01]  /*13a70*/  FMUL R197, R197, R51 ;  /* 0x00000033c5c57220 */ /* 0x001fe20000400000 */
[----:B------:R-:W-:Y:S01]  /*13a80*/  FADD R51, R45, -12583039 ;  /* 0xcb40007f2d337421 */ /* 0x000fe20000000000 */
[----:B------:R-:W-:Y:S03]  /*13a90*/  MUFU.EX2 R47, R47 ;  /* 0x0000002f002f7308 */ /* 0x000fe60000000800 */
[----:B------:R-:W-:-:S05]  /*13aa0*/  FFMA R51, R48, 1.4426950216293334961, -R51 ;  /* 0x3fb8aa3b30337823 */ /* 0x000fca0000000833 */
[----:B------:R-:W0:Y:S01]  /*13ab0*/  MUFU.EX2 R46, R46 ;  /* 0x0000002e002e7308 */ /* 0x000e220000000800 */
[----:B------:R-:W-:Y:S01]  /*13ac0*/  SHF.L.U32 R194, R43, 0x17, RZ ;  /* 0x000000172bc27819 */ /* 0x000fe200000006ff */
[----:B------:R-:W-:Y:S01]  /*13ad0*/  FFMA R48, R48, 1.925963033500011079e-08, R51 ;  /* 0x32a5706030307823 */ /* 0x000fe20000000033 */
[C---:B------:R-:W-:Y:S01]  /*13ae0*/  FADD R43, -R35.reuse, R40 ;  /* 0x00000028232b7221 */ /* 0x040fe20000000100 */
[----:B------:R-:W-:Y:S01]  /*13af0*/  SHF.L.U32 R193, R44, 0x17, RZ ;  /* 0x000000172cc17819 */ /* 0x000fe200000006ff */
[----:B------:R-:W-:Y:S02]  /*13b00*/  FADD R44, -R35, R41 ;  /* 0x00000029232c7221 */ /* 0x000fe40000000100 */
[-C--:B------:R-:W-:Y:S01]  /*13b10*/  FFMA.SAT R40, R43, R117.reuse, 0.5 ;  /* 0x3f0000002b287423 */ /* 0x080fe20000002075 */
[----:B------:R-:W1:Y:S01]  /*13b20*/  MUFU.EX2 R48, R48 ;  /* 0x0000003000307308 */ /* 0x000e620000000800 */
[----:B------:R-:W-:Y:S02]  /*13b30*/  FFMA.SAT R41, R44, R117, 0.5 ;  /* 0x3f0000002c297423 */ /* 0x000fe40000002075 */
[-C--:B------:R-:W-:Y:S01]  /*13b40*/  FFMA.RM R40, R40, R118.reuse, 12582913 ;  /* 0x4b40000128287423 */ /* 0x080fe20000004076 */
[----:B------:R-:W-:Y:S01]  /*13b50*/  SHF.L.U32 R200, R45, 0x17, RZ ;  /* 0x000000172dc87819 */ /* 0x000fe200000006ff */
[----:B------:R-:W-:Y:S01]  /*13b60*/  FFMA.RM R41, R41, R118, 12582913 ;  /* 0x4b40000129297423 */ /* 0x000fe20000004076 */
[----:B------:R-:W-:Y:S01]  /*13b70*/  FADD R45, -R35, R42 ;  /* 0x0000002a232d7221 */ /* 0x000fe20000000100 */
[----:B0-----:R-:W-:Y:S01]  /*13b80*/  FMUL R194, R194, R46 ;  /* 0x0000002ec2c27220 */ /* 0x001fe20000400000 */
[----:B------:R-:W-:Y:S01]  /*13b90*/  FADD R46, R40, -12583039 ;  /* 0xcb40007f282e7421 */ /* 0x000fe20000000000 */
[----:B------:R-:W-:Y:S01]  /*13ba0*/  FMUL R193, R193, R47 ;  /* 0x0000002fc1c17220 */ /* 0x000fe20000400000 */
[----:B------:R-:W-:Y:S01]  /*13bb0*/  FADD R47, R41, -12583039 ;  /* 0xcb40007f292f7421 */ /* 0x000fe20000000000 */
[----:B------:R-:W-:Y:S01]  /*13bc0*/  FFMA.SAT R42, R45, R117, 0.5 ;  /* 0x3f0000002d2a7423 */ /* 0x000fe20000002075 */
[----:B------:R-:W-:-:S02]  /*13bd0*/  FFMA R46, R43, 1.4426950216293334961, -R46 ;  /* 0x3fb8aa3b2b2e7823 */ /* 0x000fc4000000082e */
[----:B------:R-:W-:Y:S01]  /*13be0*/  FFMA R47, R44, 1.4426950216293334961, -R47 ;  /* 0x3fb8aa3b2c2f7823 */ /* 0x000fe2000000082f */
[----:B------:R-:W-:Y:S01]  /*13bf0*/  FFMA.RM R42, R42, R118, 12582913 ;  /* 0x4b4000012a2a7423 */ /* 0x000fe20000004076 */
[----:B------:R-:W-:Y:S01]  /*13c00*/  FFMA R43, R43, 1.925963033500011079e-08, R46 ;  /* 0x32a570602b2b7823 */ /* 0x000fe2000000002e */
[----:B-1----:R-:W-:Y:S01]  /*13c10*/  FMUL R200, R200, R48 ;  /* 0x00000030c8c87220 */ /* 0x002fe20000400000 */
[----:B------:R-:W-:Y:S01]  /*13c20*/  FFMA R44, R44, 1.925963033500011079e-08, R47 ;  /* 0x32a570602c2c7823 */ /* 0x000fe2000000002f */
[----:B------:R-:W-:-:S03]  /*13c30*/  FADD R48, R42, -12583039 ;  /* 0xcb40007f2a307421 */ /* 0x000fc60000000000 */
[----:B------:R-:W0:Y:S01]  /*13c40*/  MUFU.EX2 R43, R43 ;  /* 0x0000002b002b7308 */ /* 0x000e220000000800 */
[----:B------:R-:W-:Y:S01]  /*13c50*/  FFMA R48, R45, 1.4426950216293334961, -R48 ;  /* 0x3fb8aa3b2d307823 */ /* 0x000fe20000000830 */
[----:B------:R-:W-:Y:S01]  /*13c60*/  SHF.L.U32 R189, R40, 0x17, RZ ;  /* 0x0000001728bd7819 */ /* 0x000fe200000006ff */
[----:B------:R-:W-:Y:S02]  /*13c70*/  FADD R40, -R35, R37 ;  /* 0x0000002523287221 */ /* 0x000fe40000000100 */
[----:B------:R-:W-:-:S03]  /*13c80*/  FFMA R45, R45, 1.925963033500011079e-08, R48 ;  /* 0x32a570602d2d7823 */ /* 0x000fc60000000030 */
[----:B------:R-:W1:Y:S01]  /*13c90*/  MUFU.EX2 R44, R44 ;  /* 0x0000002c002c7308 */ /* 0x000e620000000800 */
[----:B------:R-:W-:Y:S01]  /*13ca0*/  SHF.L.U32 R196, R41, 0x17, RZ ;  /* 0x0000001729c47819 */ /* 0x000fe200000006ff */
[----:B------:R-:W-:Y:S01]  /*13cb0*/  FADD R41, -R35, R38 ;  /* 0x0000002623297221 */ /* 0x000fe20000000100 */
[----:B------:R-:W-:-:S03]  /*13cc0*/  FFMA.SAT R37, R40, R117, 0.5 ;  /* 0x3f00000028257423 */ /* 0x000fc60000002075 */
[----:B------:R-:W-:Y:S02]  /*13cd0*/  FFMA.SAT R38, R41, R117, 0.5 ;  /* 0x3f00000029267423 */ /* 0x000fe40000002075 */
[----:B------:R-:W1:Y:S01]  /*13ce0*/  MUFU.EX2 R45, R45 ;  /* 0x0000002d002d7308 */ /* 0x000e620000000800 */
[-C--:B------:R-:W-:Y:S01]  /*13cf0*/  FFMA.RM R37, R37, R118.reuse, 12582913 ;  /* 0x4b40000125257423 */ /* 0x080fe20000004076 */
[----:B------:R-:W-:Y:S01]  /*13d00*/  SHF.L.U32 R195, R42, 0x17, RZ ;  /* 0x000000172ac37819 */ /* 0x000fe200000006ff */
[----:B------:R-:W-:Y:S01]  /*13d10*/  FFMA.RM R38, R38, R118, 12582913 ;  /* 0x4b40000126267423 */ /* 0x000fe20000004076 */
[----:B0-----:R-:W-:Y:S01]  /*13d20*/  FMUL R189, R189, R43 ;  /* 0x0000002bbdbd7220 */ /* 0x001fe20000400000 */
[----:B------:R-:W-:Y:S01]  /*13d30*/  FADD R42, -R35, R39 ;  /* 0x00000027232a7221 */ /* 0x000fe20000000100 */
[----:B------:R-:W-:Y:S01]  /*13d40*/  FADD R43, R37, -12583039 ;  /* 0xcb40007f252b7421 */ /* 0x000fe20000000000 */
[----:B-1----:R-:W-:Y:S01]  /*13d50*/  FMUL R196, R196, R44 ;  /* 0x0000002cc4c47220 */ /* 0x002fe20000400000 */
[----:B------:R-:W-:Y:S01]  /*13d60*/  FADD R44, R38, -12583039 ;  /* 0xcb40007f262c7421 */ /* 0x000fe20000000000 */
[----:B------:R-:W-:Y:S01]  /*13d70*/  FFMA.SAT R39, R42, R117, 0.5 ;  /* 0x3f0000002a277423 */ /* 0x000fe20000002075 */
[----:B------:R-:W-:-:S02]  /*13d80*/  FFMA R43, R40, 1.4426950216293334961, -R43 ;  /* 0x3fb8aa3b282b7823 */ /* 0x000fc4000000082b */
[----:B------:R-:W-:Y:S01]  /*13d90*/  FFMA R44, R41, 1.4426950216293334961, -R44 ;  /* 0x3fb8aa3b292c7823 */ /* 0x000fe2000000082c */
[----:B------:R-:W-:Y:S01]  /*13da0*/  FFMA.RM R39, R39, R118, 12582913 ;  /* 0x4b40000127277423 */ /* 0x000fe20000004076 */
[----:B------:R-:W-:Y:S01]  /*13db0*/  FFMA R40, R40, 1.925963033500011079e-08, R43 ;  /* 0x32a5706028287823 */ /* 0x000fe2000000002b */
[----:B------:R-:W-:Y:S01]  /*13dc0*/  FMUL R195, R195, R45 ;  /* 0x0000002dc3c37220 */ /* 0x000fe20000400000 */
[----:B------:R-:W-:Y:S01]  /*13dd0*/  FFMA R41, R41, 1.925963033500011079e-08, R44 ;  /* 0x32a5706029297823 */ /* 0x000fe2000000002c */
[----:B------:R-:W-:-:S03]  /*13de0*/  FADD R45, R39, -12583039 ;  /* 0xcb40007f272d7421 */ /* 0x000fc60000000000 */
[----:B------:R-:W0:Y:S01]  /*13df0*/  MUFU.EX2 R40, R40 ;  /* 0x0000002800287308 */ /* 0x000e220000000800 */
[C---:B------:R-:W-:Y:S01]  /*13e00*/  FFMA R45, R42.reuse, 1.4426950216293334961, -R45 ;  /* 0x3fb8aa3b2a2d7823 */ /* 0x040fe2000000082d */
[----:B------:R-:W-:Y:S01]  /*13e10*/  SHF.L.U32 R192, R37, 0x17, RZ ;  /* 0x0000001725c07819 */ /* 0x000fe200000006ff */
[----:B------:R-:W-:Y:S02]  /*13e20*/  FADD R37, -R35, R33 ;  /* 0x0000002123257221 */ /* 0x000fe40000000100 */
[----:B------:R-:W-:-:S03]  /*13e30*/  FFMA R42, R42, 1.925963033500011079e-08, R45 ;  /* 0x32a570602a2a7823 */ /* 0x000fc6000000002d */
[----:B------:R-:W1:Y:S01]  /*13e40*/  MUFU.EX2 R41, R41 ;  /* 0x0000002900297308 */ /* 0x000e620000000800 */
[----:B------:R-:W-:Y:S01]  /*13e50*/  SHF.L.U32 R191, R38, 0x17, RZ ;  /* 0x0000001726bf7819 */ /* 0x000fe200000006ff */
[----:B------:R-:W-:Y:S01]  /*13e60*/  FADD R38, -R35, R34 ;  /* 0x0000002223267221 */ /* 0x000fe20000000100 */
[----:B------:R-:W-:-:S03]  /*13e70*/  FFMA.SAT R33, R37, R117, 0.5 ;  /* 0x3f00000025217423 */ /* 0x000fc60000002075 */
[-C--:B------:R-:W-:Y:S02]  /*13e80*/  FFMA.SAT R34, R38, R117.reuse, 0.5 ;  /* 0x3f00000026227423 */ /* 0x080fe40000002075 */
[----:B------:R-:W1:Y:S01]  /*13e90*/  MUFU.EX2 R42, R42 ;  /* 0x0000002a002a7308 */ /* 0x000e620000000800 */
[-C--:B------:R-:W-:Y:S01]  /*13ea0*/  FFMA.RM R33, R33, R118.reuse, 12582913 ;  /* 0x4b40000121217423 */ /* 0x080fe20000004076 */
[----:B------:R-:W-:Y:S01]  /*13eb0*/  SHF.L.U32 R190, R39, 0x17, RZ ;  /* 0x0000001727be7819 */ /* 0x000fe200000006ff */
[----:B------:R-:W-:Y:S01]  /*13ec0*/  FADD R39, -R35, R36 ;  /* 0x0000002423277221 */ /* 0x000fe20000000100 */
[----:B------:R-:W-:Y:S01]  /*13ed0*/  FFMA.RM R34, R34, R118, 12582913 ;  /* 0x4b40000122227423 */ /* 0x000fe20000004076 */
[----:B0-----:R-:W-:Y:S01]  /*13ee0*/  FMUL R192, R192, R40 ;  /* 0x00000028c0c07220 */ /* 0x001fe20000400000 */
[----:B------:R-:W-:Y:S01]  /*13ef0*/  FADD R40, R33, -12583039 ;  /* 0xcb40007f21287421 */ /* 0x000fe20000000000 */
[----:B------:R-:W-:Y:S01]  /*13f00*/  FFMA.SAT R36, R39, R117, 0.5 ;  /* 0x3f00000027247423 */ /* 0x000fe20000002075 */
[----:B-1----:R-:W-:Y:S01]  /*13f10*/  FMUL R191, R191, R41 ;  /* 0x00000029bfbf7220 */ /* 0x002fe20000400000 */
[----:B------:R-:W-:Y:S01]  /*13f20*/  FADD R41, R34, -12583039 ;  /* 0xcb40007f22297421 */ /* 0x000fe20000000000 */
[----:B------:R-:W-:Y:S01]  /*13f30*/  FFMA R40, R37, 1.4426950216293334961, -R40 ;  /* 0x3fb8aa3b25287823 */ /* 0x000fe20000000828 */
[----:B------:R-:W-:-:S02]  /*13f40*/  FFMA.RM R36, R36, R118, 12582913 ;  /* 0x4b40000124247423 */ /* 0x000fc40000004076 */
[----:B------:R-:W-:Y:S01]  /*13f50*/  FFMA R41, R38, 1.4426950216293334961, -R41 ;  /* 0x3fb8aa3b26297823 */ /* 0x000fe20000000829 */
[----:B------:R-:W-:Y:S01]  /*13f60*/  FFMA R37, R37, 1.925963033500011079e-08, R40 ;  /* 0x32a5706025257823 */ /* 0x000fe20000000028 */
[----:B------:R-:W-:Y:S02]  /*13f70*/  FMUL R190, R190, R42 ;  /* 0x0000002abebe7220 */ /* 0x000fe40000400000 */
[----:B------:R-:W-:Y:S01]  /*13f80*/  FFMA R38, R38, 1.925963033500011079e-08, R41 ;  /* 0x32a5706026267823 */ /* 0x000fe20000000029 */
[C---:B------:R-:W-:Y:S01]  /*13f90*/  FADD R42, R36.reuse, -12583039 ;  /* 0xcb40007f242a7421 */ /* 0x040fe20000000000 */
[----:B------:R-:W-:Y:S01]  /*13fa0*/  SHF.L.U32 R185, R36, 0x17, RZ ;  /* 0x0000001724b97819 */ /* 0x000fe200000006ff */
[----:B------:R-:W0:Y:S01]  /*13fb0*/  MUFU.EX2 R187, R37 ;  /* 0x0000002500bb7308 */ /* 0x000e220000000800 */
[----:B------:R-:W-:-:S04]  /*13fc0*/  FFMA.SAT R36, R174, R117, 0.5 ;  /* 0x3f000000ae247423 */ /* 0x000fc80000002075 */
[----:B------:R-:W-:-:S03]  /*13fd0*/  FFMA.RM R36, R36, R118, 12582913 ;  /* 0x4b40000124247423 */ /* 0x000fc60000004076 */
[----:B------:R1:W0:Y:S01]  /*13fe0*/  MUFU.EX2 R186, R38 ;  /* 0x0000002600ba7308 */ /* 0x0002220000000800 */
[----:B------:R-:W-:Y:S02]  /*13ff0*/  SHF.L.U32 R33, R33, 0x17, RZ ;  /* 0x0000001721217819 */ /* 0x000fe400000006ff */
[----:B------:R-:W-:Y:S01]  /*14000*/  SHF.L.U32 R34, R34, 0x17, RZ ;  /* 0x0000001722227819 */ /* 0x000fe200000006ff */
[----:B-1----:R-:W-:-:S04]  /*14010*/  FADD R38, R36, -12583039 ;  /* 0xcb40007f24267421 */ /* 0x002fc80000000000 */
[C---:B------:R-:W-:Y:S01]  /*14020*/  FFMA R38, R174.reuse, 1.4426950216293334961, -R38 ;  /* 0x3fb8aa3bae267823 */ /* 0x040fe20000000826 */
[----:B0-----:R-:W-:Y:S01]  /*14030*/  FMUL R187, R33, R187 ;  /* 0x000000bb21bb7220 */ /* 0x001fe20000400000 */
[-C--:B------:R-:W-:Y:S02]  /*14040*/  FFMA.SAT R33, R173, R117.reuse, 0.5 ;  /* 0x3f000000ad217423 */ /* 0x080fe40000002075 */
[----:B------:R-:W-:Y:S01]  /*14050*/  FFMA R38, R174, 1.925963033500011079e-08, R38 ;  /* 0x32a57060ae267823 */ /* 0x000fe20000000026 */
[----:B------:R-:W-:Y:S01]  /*14060*/  FMUL R186, R34, R186 ;  /* 0x000000ba22ba7220 */ /* 0x000fe20000400000 */
[----:B------:R-:W-:Y:S01]  /*14070*/  FFMA.SAT R34, R175, R117, 0.5 ;  /* 0x3f000000af227423 */ /* 0x000fe20000002075 */
[-C--:B------:R-:W-:Y:S01]  /*14080*/  FFMA.RM R33, R33, R118.reuse, 12582913 ;  /* 0x4b40000121217423 */ /* 0x080fe20000004076 */
[----:B------:R0:W1:Y:S02]  /*14090*/  MUFU.EX2 R188, R38 ;  /* 0x0000002600bc7308 */ /* 0x0000640000000800 */
[----:B------:R-:W-:-:S04]  /*140a0*/  FFMA.RM R34, R34, R118, 12582913 ;  /* 0x4b40000122227423 */ /* 0x000fc80000004076 */
[----:B------:R-:W-:Y:S01]  /*140b0*/  FADD R37, R34, -12583039 ;  /* 0xcb40007f22257421 */ /* 0x000fe20000000000 */
[----:B0-----:R-:W-:-:S03]  /*140c0*/  FADD R38, R33, -12583039 ;  /* 0xcb40007f21267421 */ /* 0x001fc60000000000 */
[----:B------:R-:W-:Y:S01]  /*140d0*/  FFMA R37, R175, 1.4426950216293334961, -R37 ;  /* 0x3fb8aa3baf257823 */ /* 0x000fe20000000825 */
[----:B------:R-:W-:Y:S01]  /*140e0*/  FFMA R38, R173, 1.4426950216293334961, -R38 ;  /* 0x3fb8aa3bad267823 */ /* 0x000fe20000000826 */
[----:B------:R-:W-:-:S03]  /*140f0*/  SHF.L.U32 R36, R36, 0x17, RZ ;  /* 0x0000001724247819 */ /* 0x000fc600000006ff */
[----:B------:R-:W-:Y:S01]  /*14100*/  FFMA R38, R173, 1.925963033500011079e-08, R38 ;  /* 0x32a57060ad267823 */ /* 0x000fe20000000026 */
[----:B------:R-:W-:Y:S01]  /*14110*/  FFMA R37, R175, 1.925963033500011079e-08, R37 ;  /* 0x32a57060af257823 */ /* 0x000fe20000000025 */
[----:B-1----:R-:W-:Y:S01]  /*14120*/  FMUL R188, R36, R188 ;  /* 0x000000bc24bc7220 */ /* 0x002fe20000400000 */
[----:B------:R-:W-:Y:S01]  /*14130*/  FFMA.SAT R36, R180, R117, 0.5 ;  /* 0x3f000000b4247423 */ /* 0x000fe20000002075 */
[----:B------:R-:W0:Y:S03]  /*14140*/  MUFU.EX2 R182, R38 ;  /* 0x0000002600b67308 */ /* 0x000e260000000800 */
[----:B------:R-:W-:-:S05]  /*14150*/  FFMA.RM R36, R36, R118, 12582913 ;  /* 0x4b40000124247423 */ /* 0x000fca0000004076 */
[----:B------:R1:W2:Y:S01]  /*14160*/  MUFU.EX2 R181, R37 ;  /* 0x0000002500b57308 */ /* 0x0002a20000000800 */
[----:B------:R-:W-:Y:S02]  /*14170*/  SHF.L.U32 R33, R33, 0x17, RZ ;  /* 0x0000001721217819 */ /* 0x000fe400000006ff */
[----:B------:R-:W-:Y:S01]  /*14180*/  SHF.L.U32 R34, R34, 0x17, RZ ;  /* 0x0000001722227819 */ /* 0x000fe200000006ff */
[----:B-1----:R-:W-:-:S04]  /*14190*/  FADD R37, R36, -12583039 ;  /* 0xcb40007f24257421 */ /* 0x002fc80000000000 */
[----:B------:R-:W-:Y:S01]  /*141a0*/  FFMA R37, R180, 1.4426950216293334961, -R37 ;  /* 0x3fb8aa3bb4257823 */ /* 0x000fe20000000825 */
[----:B0-----:R-:W-:Y:S01]  /*141b0*/  FMUL R182, R33, R182 ;  /* 0x000000b621b67220 */ /* 0x001fe20000400000 */
[----:B------:R-:W-:Y:S02]  /*141c0*/  FFMA.SAT R33, R178, R117, 0.5 ;  /* 0x3f000000b2217423 */ /* 0x000fe40000002075 */
[----:B------:R-:W-:Y:S01]  /*141d0*/  FFMA R37, R180, 1.925963033500011079e-08, R37 ;  /* 0x32a57060b4257823 */ /* 0x000fe20000000025 */
[----:B--2---:R-:W-:Y:S01]  /*141e0*/  FMUL R181, R34, R181 ;  /* 0x000000b522b57220 */ /* 0x004fe20000400000 */
[----:B------:R-:W-:Y:S01]  /*141f0*/  FFMA.SAT R34, R177, R117, 0.5 ;  /* 0x3f000000b1227423 */ /* 0x000fe20000002075 */
[-C--:B------:R-:W-:Y:S01]  /*14200*/  FFMA.RM R33, R33, R118.reuse, 12582913 ;  /* 0x4b40000121217423 */ /* 0x080fe20000004076 */
[----:B------:R0:W1:Y:S01]  /*14210*/  MUFU.EX2 R183, R37 ;  /* 0x0000002500b77308 */ /* 0x0000620000000800 */
[----:B------:R-:W-:Y:S01]  /*14220*/  FFMA R42, R39, 1.4426950216293334961, -R42 ;  /* 0x3fb8aa3b272a7823 */ /* 0x000fe2000000082a */
[----:B------:R-:W-:-:S03]  /*14230*/  FFMA.RM R34, R34, R118, 12582913 ;  /* 0x4b40000122227423 */ /* 0x000fc60000004076 */
[----:B------:R-:W-:Y:S01]  /*14240*/  FFMA R39, R39, 1.925963033500011079e-08, R42 ;  /* 0x32a5706027277823 */ /* 0x000fe2000000002a */
[----:B------:R-:W-:Y:S01]  /*14250*/  FADD R38, R34, -12583039 ;  /* 0xcb40007f22267421 */ /* 0x000fe20000000000 */
[----:B0-----:R-:W-:-:S03]  /*14260*/  FADD R37, R33, -12583039 ;  /* 0xcb40007f21257421 */ /* 0x001fc60000000000 */
[----:B------:R-:W-:Y:S01]  /*14270*/  FFMA R38, R177, 1.4426950216293334961, -R38 ;  /* 0x3fb8aa3bb1267823 */ /* 0x000fe20000000826 */
[----:B------:R-:W-:Y:S01]  /*14280*/  FFMA R37, R178, 1.4426950216293334961, -R37 ;  /* 0x3fb8aa3bb2257823 */ /* 0x000fe20000000825 */
[----:B------:R-:W-:Y:S01]  /*14290*/  SHF.L.U32 R36, R36, 0x17, RZ ;  /* 0x0000001724247819 */ /* 0x000fe200000006ff */
[----:B------:R-:W0:Y:S01]  /*142a0*/  MUFU.EX2 R39, R39 ;  /* 0x0000002700277308 */ /* 0x000e220000000800 */
[----:B------:R-:W-:Y:S01]  /*142b0*/  FADD R176, -R35, R176 ;  /* 0x000000b023b07221 */ /* 0x000fe20000000100 */
[----:B------:R-:W-:Y:S01]  /*142c0*/  FFMA R37, R178, 1.925963033500011079e-08, R37 ;  /* 0x32a57060b2257823 */ /* 0x000fe20000000025 */
[----:B------:R-:W-:Y:S01]  /*142d0*/  FFMA R38, R177, 1.925963033500011079e-08, R38 ;  /* 0x32a57060b1267823 */ /* 0x000fe20000000026 */
[----:B-1----:R-:W-:Y:S01]  /*142e0*/  FMUL R183, R36, R183 ;  /* 0x000000b724b77220 */ /* 0x002fe20000400000 */
[----:B------:R-:W-:-:S03]  /*142f0*/  FFMA.SAT R36, R176, R117, 0.5 ;  /* 0x3f000000b0247423 */ /* 0x000fc60000002075 */
[----:B------:R-:W1:Y:S01]  /*14300*/  MUFU.EX2 R177, R37 ;  /* 0x0000002500b17308 */ /* 0x000e620000000800 */
[----:B------:R-:W-:Y:S01]  /*14310*/  FFMA.RM R36, R36, R118, 12582913 ;  /* 0x4b40000124247423 */ /* 0x000fe20000004076 */
[----:B------:R-:W-:-:S06]  /*14320*/  SHF.L.U32 R33, R33, 0x17, RZ ;  /* 0x0000001721217819 */ /* 0x000fcc00000006ff */
[----:B------:R2:W3:Y:S01]  /*14330*/  MUFU.EX2 R184, R38 ;  /* 0x0000002600b87308 */ /* 0x0004e20000000800 */
[----:B0-----:R-:W-:Y:S01]  /*14340*/  FMUL R185, R185, R39 ;  /* 0x00000027b9b97220 */ /* 0x001fe20000400000 */
[----:B------:R-:W-:Y:S02]  /*14350*/  FADD R39, -R35, R167 ;  /* 0x000000a723277221 */ /* 0x000fe40000000100 */
[----:B------:R-:W4:Y:S01]  /*14360*/  LDL.LU R167, [R1+0xd0] ;  /* 0x0000d00001a77983 */ /* 0x000f220000300800 */
[----:B--2---:R-:W-:-:S04]  /*14370*/  FADD R38, R36, -12583039 ;  /* 0xcb40007f24267421 */ /* 0x004fc80000000000 */
[C---:B------:R-:W-:Y:S01]  /*14380*/  FFMA R38, R176.reuse, 1.4426950216293334961, -R38 ;  /* 0x3fb8aa3bb0267823 */ /* 0x040fe20000000826 */
[----:B-1----:R-:W-:Y:S01]  /*14390*/  FMUL R177, R33, R177 ;  /* 0x000000b121b17220 */ /* 0x002fe20000400000 */
[-C--:B------:R-:W-:Y:S02]  /*143a0*/  FFMA.SAT R33, R39, R117.reuse, 0.5 ;  /* 0x3f00000027217423 */ /* 0x080fe40000002075 */
[----:B------:R-:W-:Y:S01]  /*143b0*/  FFMA R38, R176, 1.925963033500011079e-08, R38 ;  /* 0x32a57060b0267823 */ /* 0x000fe20000000026 */
[----:B------:R-:W-:Y:S01]  /*143c0*/  SHF.L.U32 R34, R34, 0x17, RZ ;  /* 0x0000001722227819 */ /* 0x000fe200000006ff */
[----:B------:R-:W-:Y:S01]  /*143d0*/  FADD R179, -R35, R179 ;  /* 0x000000b323b37221 */ /* 0x000fe20000000100 */
[----:B------:R-:W-:Y:S01]  /*143e0*/  FFMA.RM R33, R33, R118, 12582913 ;  /* 0x4b40000121217423 */ /* 0x000fe20000004076 */
[----:B------:R0:W1:Y:S02]  /*143f0*/  MUFU.EX2 R178, R38 ;  /* 0x0000002600b27308 */ /* 0x0000640000000800 */
[----:B---3--:R-:W-:Y:S01]  /*14400*/  FMUL R184, R34, R184 ;  /* 0x000000b822b87220 */ /* 0x008fe20000400000 */
[----:B------:R-:W-:Y:S01]  /*14410*/  FFMA.SAT R34, R179, R117, 0.5 ;  /* 0x3f000000b3227423 */ /* 0x000fe20000002075 */
[----:B0-----:R-:W-:-:S03]  /*14420*/  FADD R38, R33, -12583039 ;  /* 0xcb40007f21267421 */ /* 0x001fc60000000000 */
[----:B------:R-:W-:Y:S01]  /*14430*/  FFMA.RM R34, R34, R118, 12582913 ;  /* 0x4b40000122227423 */ /* 0x000fe20000004076 */
[C---:B------:R-:W-:Y:S01]  /*14440*/  FFMA R38, R39.reuse, 1.4426950216293334961, -R38 ;  /* 0x3fb8aa3b27267823 */ /* 0x040fe20000000826 */
[----:B------:R-:W-:Y:S02]  /*14450*/  SHF.L.U32 R36, R36, 0x17, RZ ;  /* 0x0000001724247819 */ /* 0x000fe400000006ff */
[----:B------:R-:W-:Y:S01]  /*14460*/  FADD R37, R34, -12583039 ;  /* 0xcb40007f22257421 */ /* 0x000fe20000000000 */
[----:B------:R-:W-:Y:S01]  /*14470*/  FFMA R38, R39, 1.925963033500011079e-08, R38 ;  /* 0x32a5706027267823 */ /* 0x000fe20000000026 */
[----:B------:R-:W-:Y:S02]  /*14480*/  FADD R39, -R35, R166 ;  /* 0x000000a623277221 */ /* 0x000fe40000000100 */
[----:B------:R-:W2:Y:S01]  /*14490*/  LDL.LU R166, [R1+0xe0] ;  /* 0x0000e00001a67983 */ /* 0x000ea20000300800 */
[----:B------:R-:W-:Y:S01]  /*144a0*/  FFMA R37, R179, 1.4426950216293334961, -R37 ;  /* 0x3fb8aa3bb3257823 */ /* 0x000fe20000000825 */
[----:B-1----:R-:W-:Y:S01]  /*144b0*/  FMUL R178, R36, R178 ;  /* 0x000000b224b27220 */ /* 0x002fe20000400000 */
[----:B------:R-:W-:-:S02]  /*144c0*/  FFMA.SAT R36, R39, R117, 0.5 ;  /* 0x3f00000027247423 */ /* 0x000fc40000002075 */
[----:B------:R-:W-:Y:S02]  /*144d0*/  FFMA R37, R179, 1.925963033500011079e-08, R37 ;  /* 0x32a57060b3257823 */ /* 0x000fe40000000025 */
[----:B------:R-:W-:Y:S02]  /*144e0*/  FFMA.RM R36, R36, R118, 12582913 ;  /* 0x4b40000124247423 */ /* 0x000fe40000004076 */
[----:B------:R0:W1:Y:S02]  /*144f0*/  MUFU.EX2 R179, R37 ;  /* 0x0000002500b37308 */ /* 0x0000640000000800 */
[----:B0-----:R-:W-:-:S04]  /*14500*/  FADD R37, R36, -12583039 ;  /* 0xcb40007f24257421 */ /* 0x001fc80000000000 */
[----:B------:R-:W-:-:S04]  /*14510*/  FFMA R37, R39, 1.4426950216293334961, -R37 ;  /* 0x3fb8aa3b27257823 */ /* 0x000fc80000000825 */
[----:B------:R-:W-:Y:S01]  /*14520*/  FFMA R37, R39, 1.925963033500011079e-08, R37 ;  /* 0x32a5706027257823 */ /* 0x000fe20000000025 */
[----:B----4-:R-:W-:Y:S02]  /*14530*/  FADD R39, -R35, R165 ;  /* 0x000000a523277221 */ /* 0x010fe40000000100 */
[----:B------:R-:W3:Y:S01]  /*14540*/  LDL.LU R165, [R1+0xcc] ;  /* 0x0000cc0001a57983 */ /* 0x000ee20000300800 */
[----:B------:R-:W-:Y:S01]  /*14550*/  SHF.L.U32 R34, R34, 0x17, RZ ;  /* 0x0000001722227819 */ /* 0x000fe200000006ff */
[----:B------:R0:W4:Y:S04]  /*14560*/  MUFU.EX2 R180, R38 ;  /* 0x0000002600b47308 */ /* 0x0001280000000800 */
[----:B-1----:R-:W-:Y:S01]  /*14570*/  FMUL R179, R34, R179 ;  /* 0x000000b322b37220 */ /* 0x002fe20000400000 */
[----:B------:R-:W-:-:S04]  /*14580*/  FFMA.SAT R34, R39, R117, 0.5 ;  /* 0x3f00000027227423 */ /* 0x000fc80000002075 */
[----:B------:R-:W-:-:S04]  /*14590*/  FFMA.RM R34, R34, R118, 12582913 ;  /* 0x4b40000122227423 */ /* 0x000fc80000004076 */
[----:B0-----:R-:W-:Y:S01]  /*145a0*/  FADD R38, R34, -12583039 ;  /* 0xcb40007f22267421 */ /* 0x001fe20000000000 */
[----:B------:R-:W-:-:S03]  /*145b0*/  SHF.L.U32 R33, R33, 0x17, RZ ;  /* 0x0000001721217819 */ /* 0x000fc600000006ff */
[----:B------:R-:W-:-:S04]  /*145c0*/  FFMA R38, R39, 1.4426950216293334961, -R38 ;  /* 0x3fb8aa3b27267823 */ /* 0x000fc80000000826 */
[----:B------:R-:W-:Y:S01]  /*145d0*/  FFMA R38, R39, 1.925963033500011079e-08, R38 ;  /* 0x32a5706027267823 */ /* 0x000fe20000000026 */
[----:B------:R-:W-:Y:S01]  /*145e0*/  FADD R39, -R35, R126 ;  /* 0x0000007e23277221 */ /* 0x000fe20000000100 */
[----:B----4-:R-:W-:-:S03]  /*145f0*/  FMUL R180, R33, R180 ;  /* 0x000000b421b47220 */ /* 0x010fc60000400000 */
[----:B------:R-:W-:Y:S01]  /*14600*/  FFMA.SAT R33, R39, R117, 0.5 ;  /* 0x3f00000027217423 */ /* 0x000fe20000002075 */
[----:B------:R0:W1:Y:S03]  /*14610*/  MUFU.EX2 R173, R37 ;  /* 0x0000002500ad7308 */ /* 0x0000660000000800 */
[----:B------:R-:W-:-:S04]  /*14620*/  FFMA.RM R33, R33, R118, 12582913 ;  /* 0x4b40000121217423 */ /* 0x000fc80000004076 */
[----:B0-----:R-:W-:Y:S01]  /*14630*/  FADD R37, R33, -12583039 ;  /* 0xcb40007f21257421 */ /* 0x001fe20000000000 */
[----:B------:R-:W-:-:S03]  /*14640*/  SHF.L.U32 R36, R36, 0x17, RZ ;  /* 0x0000001724247819 */ /* 0x000fc600000006ff */
[----:B------:R-:W-:-:S04]  /*14650*/  FFMA R37, R39, 1.4426950216293334961, -R37 ;  /* 0x3fb8aa3b27257823 */ /* 0x000fc80000000825 */
[----:B------:R-:W-:Y:S01]  /*14660*/  FFMA R37, R39, 1.925963033500011079e-08, R37 ;  /* 0x32a5706027257823 */ /* 0x000fe20000000025 */
[----:B-1----:R-:W-:Y:S01]  /*14670*/  FMUL R173, R36, R173 ;  /* 0x000000ad24ad7220 */ /* 0x002fe20000400000 */
[----:B------:R-:W0:Y:S01]  /*14680*/  MUFU.EX2 R174, R38 ;  /* 0x0000002600ae7308 */ /* 0x000e220000000800 */
[----:B------:R-:W-:-:S07]  /*14690*/  SHF.L.U32 R34, R34, 0x17, RZ ;  /* 0x0000001722227819 */ /* 0x000fce00000006ff */
[----:B------:R1:W4:Y:S01]  /*146a0*/  MUFU.EX2 R175, R37 ;  /* 0x0000002500af7308 */ /* 0x0003220000000800 */
[----:B0-----:R-:W-:Y:S01]  /*146b0*/  FMUL R174, R34, R174 ;  /* 0x000000ae22ae7220 */ /* 0x001fe20000400000 */
[----:B------:R-:W-:-:S04]  /*146c0*/  FADD R39, -R35, R167 ;  /* 0x000000a723277221 */ /* 0x000fc80000000100 */
[----:B------:R-:W-:-:S04]  /*146d0*/  FFMA.SAT R36, R39, R117, 0.5 ;  /* 0x3f00000027247423 */ /* 0x000fc80000002075 */
[----:B------:R-:W-:-:S04]  /*146e0*/  FFMA.RM R36, R36, R118, 12582913 ;  /* 0x4b40000124247423 */ /* 0x000fc80000004076 */
[----:B------:R-:W-:-:S04]  /*146f0*/  FADD R38, R36, -12583039 ;  /* 0xcb40007f24267421 */ /* 0x000fc80000000000 */
[----:B------:R-:W-:-:S04]  /*14700*/  FFMA R38, R39, 1.4426950216293334961, -R38 ;  /* 0x3fb8aa3b27267823 */ /* 0x000fc80000000826 */
[----:B------:R-:W-:Y:S01]  /*14710*/  FFMA R38, R39, 1.925963033500011079e-08, R38 ;  /* 0x32a5706027267823 */ /* 0x000fe20000000026 */
[----:B--2---:R-:W-:-:S04]  /*14720*/  FADD R39, -R35, R166 ;  /* 0x000000a623277221 */ /* 0x004fc80000000100 */
[----:B------:R-:W-:-:S04]  /*14730*/  FFMA.SAT R34, R39, R117, 0.5 ;  /* 0x3f00000027227423 */ /* 0x000fc80000002075 */
[----:B------:R-:W-:-:S04]  /*14740*/  FFMA.RM R34, R34, R118, 12582913 ;  /* 0x4b40000122227423 */ /* 0x000fc80000004076 */
[----:B-1----:R-:W-:-:S04]  /*14750*/  FADD R37, R34, -12583039 ;  /* 0xcb40007f22257421 */ /* 0x002fc80000000000 */
[----:B------:R-:W-:-:S04]  /*14760*/  FFMA R37, R39, 1.4426950216293334961, -R37 ;  /* 0x3fb8aa3b27257823 */ /* 0x000fc80000000825 */
[----:B------:R-:W-:Y:S01]  /*14770*/  FFMA R37, R39, 1.925963033500011079e-08, R37 ;  /* 0x32a5706027257823 */ /* 0x000fe20000000025 */
[----:B---3--:R-:W-:Y:S02]  /*14780*/  FADD R39, -R35, R165 ;  /* 0x000000a523277221 */ /* 0x008fe40000000100 */
[----:B------:R-:W2:Y:S04]  /*14790*/  LDL.LU R165, [R1+0x100] ;  /* 0x0001000001a57983 */ /* 0x000ea80000300800 */
[----:B------:R-:W3:Y:S04]  /*147a0*/  LDL.LU R166, [R1+0x108] ;  /* 0x0001080001a67983 */ /* 0x000ee80000300800 */
[----:B------:R-:W3:Y:S04]  /*147b0*/  LDL.LU R167, [R1+0xfc] ;  /* 0x0000fc0001a77983 */ /* 0x000ee80000300800 */
[----:B------:R-:W3:Y:S01]  /*147c0*/  LDL.LU R126, [R1+0x11c] ;  /* 0x00011c00017e7983 */ /* 0x000ee20000300800 */
[----:B------:R-:W-:Y:S01]  /*147d0*/  SHF.L.U32 R33, R33, 0x17, RZ ;  /* 0x0000001721217819 */ /* 0x000fe200000006ff */
[----:B------:R0:W1:Y:S01]  /*147e0*/  MUFU.EX2 R176, R38 ;  /* 0x0000002600b07308 */ /* 0x0000620000000800 */
[----:B------:R-:W-:Y:S01]  /*147f0*/  SHF.L.U32 R36, R36, 0x17, RZ ;  /* 0x0000001724247819 */ /* 0x000fe200000006ff */
[----:B------:R-:W3:Y:S02]  /*14800*/  LDL.LU R123, [R1+0x124] ;  /* 0x00012400017b7983 */ /* 0x000ee40000300800 */
[----:B----4-:R-:W-:Y:S01]  /*14810*/  FMUL R175, R33, R175 ;  /* 0x000000af21af7220 */ /* 0x010fe20000400000 */
[----:B------:R-:W-:Y:S01]  /*14820*/  FFMA.SAT R33, R39, R117, 0.5 ;  /* 0x3f00000027217423 */ /* 0x000fe20000002075 */
[----:B------:R-:W-:Y:S01]  /*14830*/  SHF.L.U32 R34, R34, 0x17, RZ ;  /* 0x0000001722227819 */ /* 0x000fe200000006ff */
[----:B------:R-:W4:Y:S02]  /*14840*/  LDL.LU R127, [R1+0x118] ;  /* 0x00011800017f7983 */ /* 0x000f240000300800 */
[----:B------:R-:W-:-:S02]  /*14850*/  FFMA.RM R33, R33, R118, 12582913 ;  /* 0x4b40000121217423 */ /* 0x000fc40000004076 */
[----:B------:R-:W4:Y:S02]  /*14860*/  LDL.LU R122, [R1+0x120] ;  /* 0x00012000017a7983 */ /* 0x000f240000300800 */
[----:B0-----:R-:W-:-:S04]  /*14870*/  FADD R38, R33, -12583039 ;  /* 0xcb40007f21267421 */ /* 0x001fc80000000000 */
[----:B------:R-:W-:-:S04]  /*14880*/  FFMA R38, R39, 1.4426950216293334961, -R38 ;  /* 0x3fb8aa3b27267823 */ /* 0x000fc80000000826 */
[----:B------:R-:W-:Y:S01]  /*14890*/  FFMA R38, R39, 1.925963033500011079e-08, R38 ;  /* 0x32a5706027267823 */ /* 0x000fe20000000026 */
[----:B------:R-:W-:Y:S01]  /*148a0*/  FADD R39, -R35, R169 ;  /* 0x000000a923277221 */ /* 0x000fe20000000100 */
[----:B-1----:R-:W-:-:S03]  /*148b0*/  FMUL R176, R36, R176 ;  /* 0x000000b024b07220 */ /* 0x002fc60000400000 */
[----:B------:R-:W-:Y:S01]  /*148c0*/  FFMA.SAT R36, R39, R117, 0.5 ;  /* 0x3f00000027247423 */ /* 0x000fe20000002075 */
[----:B------:R0:W1:Y:S03]  /*148d0*/  MUFU.EX2 R169, R37 ;  /* 0x0000002500a97308 */ /* 0x0000660000000800 */
[----:B------:R-:W-:-:S04]  /*148e0*/  FFMA.RM R36, R36, R118, 12582913 ;  /* 0x4b40000124247423 */ /* 0x000fc80000004076 */
        /* <DEDUP_REMOVED lines=31> */
[----:B------:R-:W-:Y:S02]  /*14ae0*/  SHF.L.U32 R33, R33, 0x17, RZ ;  /* 0x0000001721217819 */ /* 0x000fe400000006ff */
[----:B------:R-:W-:Y:S01]  /*14af0*/  SHF.L.U32 R36, R36, 0x17, RZ ;  /* 0x0000001724247819 */ /* 0x000fe200000006ff */
[----:B--2---:R-:W-:-:S04]  /*14b00*/  FADD R39, -R35, R165 ;  /* 0x000000a523277221 */ /* 0x004fc80000000100 */
[----:B------:R-:W-:Y:S01]  /*14b10*/  FFMA.SAT R34, R39, R117, 0.5 ;  /* 0x3f00000027227423 */ /* 0x000fe20000002075 */
[----:B------:R0:W1:Y:S03]  /*14b20*/  MUFU.EX2 R165, R37 ;  /* 0x0000002500a57308 */ /* 0x0000660000000800 */
[----:B------:R-:W-:-:S04]  /*14b30*/  FFMA.RM R34, R34, R118, 12582913 ;  /* 0x4b40000122227423 */ /* 0x000fc80000004076 */
[----:B0-----:R-:W-:-:S04]  /*14b40*/  FADD R37, R34, -12583039 ;  /* 0xcb40007f22257421 */ /* 0x001fc80000000000 */
[----:B------:R-:W-:-:S04]  /*14b50*/  FFMA R37, R39, 1.4426950216293334961, -R37 ;  /* 0x3fb8aa3b27257823 */ /* 0x000fc80000000825 */
[----:B------:R-:W-:Y:S01]  /*14b60*/  FFMA R37, R39, 1.925963033500011079e-08, R37 ;  /* 0x32a5706027257823 */ /* 0x000fe20000000025 */
[----:B---3--:R-:W-:Y:S01]  /*14b70*/  FADD R39, -R35, R166 ;  /* 0x000000a623277221 */ /* 0x008fe20000000100 */
        /* <DEDUP_REMOVED lines=24> */
[----:B------:R-:W-:Y:S02]  /*14d00*/  FADD R39, -R35, R126 ;  /* 0x0000007e23277221 */ /* 0x000fe40000000100 */
[----:B------:R-:W2:Y:S01]  /*14d10*/  LDL.LU R126, [R1+0x130] ;  /* 0x00013000017e7983 */ /* 0x000ea20000300800 */
[----:B------:R-:W-:Y:S01]  /*14d20*/  SHF.L.U32 R33, R33, 0x17, RZ ;  /* 0x0000001721217819 */ /* 0x000fe200000006ff */
[----:B------:R-:W-:-:S04]  /*14d30*/  FFMA R54, R162, 1.4426950216293334961, -R54 ;  /* 0x3fb8aa3ba2367823 */ /* 0x000fc80000000836 */
[----:B-1----:R-:W-:Y:S01]  /*14d40*/  FMUL R168, R33, R168 ;  /* 0x000000a821a87220 */ /* 0x002fe20000400000 */
[----:B------:R-:W-:Y:S01]  /*14d50*/  FFMA R162, R162, 1.925963033500011079e-08, R54 ;  /* 0x32a57060a2a27823 */ /* 0x000fe20000000036 */
[----:B------:R-:W-:Y:S01]  /*14d60*/  FFMA.SAT R33, R39, R117, 0.5 ;  /* 0x3f00000027217423 */ /* 0x000fe20000002075 */
[----:B------:R0:W1:Y:S03]  /*14d70*/  MUFU.EX2 R161, R37 ;  /* 0x0000002500a17308 */ /* 0x0000660000000800 */
[----:B------:R-:W-:-:S05]  /*14d80*/  FFMA.RM R33, R33, R118, 12582913 ;  /* 0x4b40000121217423 */ /* 0x000fca0000004076 */
[----:B------:R-:W3:Y:S01]  /*14d90*/  MUFU.EX2 R162, R162 ;  /* 0x000000a200a27308 */ /* 0x000ee20000000800 */
[----:B0-----:R-:W-:Y:S01]  /*14da0*/  FADD R37, R33, -12583039 ;  /* 0xcb40007f21257421 */ /* 0x001fe20000000000 */
[----:B------:R-:W-:-:S03]  /*14db0*/  SHF.L.U32 R36, R36, 0x17, RZ ;  /* 0x0000001724247819 */ /* 0x000fc600000006ff */
[----:B------:R-:W-:-:S04]  /*14dc0*/  FFMA R37, R39, 1.4426950216293334961, -R37 ;  /* 0x3fb8aa3b27257823 */ /* 0x000fc80000000825 */
[----:B------:R-:W-:Y:S01]  /*14dd0*/  FFMA R37, R39, 1.925963033500011079e-08, R37 ;  /* 0x32a5706027257823 */ /* 0x000fe20000000025 */
[----:B------:R-:W-:Y:S02]  /*14de0*/  FADD R39, -R35, R123 ;  /* 0x0000007b23277221 */ /* 0x000fe40000000100 */
[----:B------:R-:W2:Y:S01]  /*14df0*/  LDL.LU R123, [R1+0x138] ;  /* 0x00013800017b7983 */ /* 0x000ea20000300800 */
[----:B-1----:R-:W-:Y:S01]  /*14e00*/  FMUL R161, R36, R161 ;  /* 0x000000a124a17220 */ /* 0x002fe20000400000 */
[----:B------:R-:W-:Y:S01]  /*14e10*/  FFMA.SAT R36, R39, R117, 0.5 ;  /* 0x3f00000027247423 */ /* 0x000fe20000002075 */
[----:B---3--:R-:W-:-:S03]  /*14e20*/  FMUL R203, R203, R162 ;  /* 0x000000a2cbcb7220 */ /* 0x008fc60000400000 */
[----:B------:R-:W-:Y:S01]  /*14e30*/  FFMA.RM R36, R36, R118, 12582913 ;  /* 0x4b40000124247423 */ /* 0x000fe20000004076 */
[----:B------:R0:W1:Y:S08]  /*14e40*/  MUFU.EX2 R162, R38 ;  /* 0x0000002600a27308 */ /* 0x0000700000000800 */
[----:B------:R-:W3:Y:S01]  /*14e50*/  MUFU.EX2 R163, R163 ;  /* 0x000000a300a37308 */ /* 0x000ee20000000800 */
[----:B0-----:R-:W-:Y:S01]  /*14e60*/  FADD R38, R36, -12583039 ;  /* 0xcb40007f24267421 */ /* 0x001fe20000000000 */
[----:B------:R-:W-:-:S03]  /*14e70*/  SHF.L.U32 R34, R34, 0x17, RZ ;  /* 0x0000001722227819 */ /* 0x000fc600000006ff */
[----:B------:R-:W-:-:S04]  /*14e80*/  FFMA R38, R39, 1.4426950216293334961, -R38 ;  /* 0x3fb8aa3b27267823 */ /* 0x000fc80000000826 */
[----:B------:R-:W-:Y:S01]  /*14e90*/  FFMA R38, R39, 1.925963033500011079e-08, R38 ;  /* 0x32a5706027267823 */ /* 0x000fe20000000026 */
[----:B----4-:R-:W-:Y:S02]  /*14ea0*/  FADD R39, -R35, R127 ;  /* 0x0000007f23277221 */ /* 0x010fe40000000100 */
[----:B------:R-:W4:Y:S01]  /*14eb0*/  LDL.LU R127, [R1+0x13c] ;  /* 0x00013c00017f7983 */ /* 0x000f220000300800 */
[----:B-1----:R-:W-:Y:S01]  /*14ec0*/  FMUL R162, R34, R162 ;  /* 0x000000a222a27220 */ /* 0x002fe20000400000 */
[----:B------:R-:W-:Y:S01]  /*14ed0*/  FFMA.SAT R34, R39, R117, 0.5 ;  /* 0x3f00000027227423 */ /* 0x000fe20000002075 */
[----:B---3--:R-:W-:-:S03]  /*14ee0*/  FMUL R202, R202, R163 ;  /* 0x000000a3caca7220 */ /* 0x008fc60000400000 */
[----:B------:R-:W-:Y:S01]  /*14ef0*/  FFMA.RM R34, R34, R118, 12582913 ;  /* 0x4b40000122227423 */ /* 0x000fe20000004076 */
[----:B------:R0:W1:Y:S01]  /*14f00*/  MUFU.EX2 R163, R37 ;  /* 0x0000002500a37308 */ /* 0x0000620000000800 */
[----:B------:R-:W-:Y:S02]  /*14f10*/  SHF.L.U32 R33, R33, 0x17, RZ ;  /* 0x0000001721217819 */ /* 0x000fe400000006ff */
[----:B0-----:R-:W-:-:S04]  /*14f20*/  FADD R37, R34, -12583039 ;  /* 0xcb40007f22257421 */ /* 0x001fc80000000000 */
[----:B------:R-:W-:-:S04]  /*14f30*/  FFMA R37, R39, 1.4426950216293334961, -R37 ;  /* 0x3fb8aa3b27257823 */ /* 0x000fc80000000825 */
[----:B------:R-:W-:Y:S01]  /*14f40*/  FFMA R37, R39, 1.925963033500011079e-08, R37 ;  /* 0x32a5706027257823 */ /* 0x000fe20000000025 */
[----:B------:R-:W-:Y:S02]  /*14f50*/  FADD R39, -R35, R122 ;  /* 0x0000007a23277221 */ /* 0x000fe40000000100 */
[----:B------:R-:W3:Y:S01]  /*14f60*/  LDL.LU R122, [R1+0x134] ;  /* 0x00013400017a7983 */ /* 0x000ee20000300800 */
[----:B-1----:R-:W-:Y:S01]  /*14f70*/  FMUL R163, R33, R163 ;  /* 0x000000a321a37220 */ /* 0x002fe20000400000 */
[----:B------:R-:W-:Y:S01]  /*14f80*/  FFMA.SAT R33, R39, R117, 0.5 ;  /* 0x3f00000027217423 */ /* 0x000fe20000002075 */
[----:B------:R0:W1:Y:S03]  /*14f90*/  MUFU.EX2 R164, R38 ;  /* 0x0000002600a47308 */ /* 0x0000660000000800 */
[----:B------:R-:W-:-:S04]  /*14fa0*/  FFMA.RM R33, R33, R118, 12582913 ;  /* 0x4b40000121217423 */ /* 0x000fc80000004076 */
[----:B0-----:R-:W-:-:S04]  /*14fb0*/  FADD R38, R33, -12583039 ;  /* 0xcb40007f21267421 */ /* 0x001fc80000000000 */
[----:B------:R-:W-:-:S04]  /*14fc0*/  FFMA R38, R39, 1.4426950216293334961, -R38 ;  /* 0x3fb8aa3b27267823 */ /* 0x000fc80000000826 */
[----:B------:R-:W-:Y:S01]  /*14fd0*/  FFMA R38, R39, 1.925963033500011079e-08, R38 ;  /* 0x32a5706027267823 */ /* 0x000fe20000000026 */
[----:B--2---:R-:W-:Y:S02]  /*14fe0*/  FADD R39, -R35, R126 ;  /* 0x0000007e23277221 */ /* 0x004fe40000000100 */
[----:B------:R-:W2:Y:S01]  /*14ff0*/  LDL.LU R126, [R1+0x158] ;  /* 0x00015800017e7983 */ /* 0x000ea20000300800 */
[----:B------:R-:W-:Y:S01]  /*15000*/  SHF.L.U32 R36, R36, 0x17, RZ ;  /* 0x0000001724247819 */ /* 0x000fe200000006ff */
[----:B------:R0:W0:Y:S04]  /*15010*/  MUFU.EX2 R157, R37 ;  /* 0x00000025009d7308 */ /* 0x0000280000000800 */
[----:B-1----:R-:W-:Y:S01]  /*15020*/  FMUL R164, R36, R164 ;  /* 0x000000a424a47220 */ /* 0x002fe20000400000 */
[----:B------:R-:W-:-:S04]  /*15030*/  FFMA.SAT R36, R39, R117, 0.5 ;  /* 0x3f00000027247423 */ /* 0x000fc80000002075 */
[----:B------:R-:W-:-:S04]  /*15040*/  FFMA.RM R36, R36, R118, 12582913 ;  /* 0x4b40000124247423 */ /* 0x000fc80000004076 */
[----:B0-----:R-:W-:Y:S01]  /*15050*/  FADD R37, R36, -12583039 ;  /* 0xcb40007f24257421 */ /* 0x001fe20000000000 */
[----:B------:R-:W-:-:S03]  /*15060*/  SHF.L.U32 R34, R34, 0x17, RZ ;  /* 0x0000001722227819 */ /* 0x000fc600000006ff */
[----:B------:R-:W-:-:S04]  /*15070*/  FFMA R37, R39, 1.4426950216293334961, -R37 ;  /* 0x3fb8aa3b27257823 */ /* 0x000fc80000000825 */
[----:B------:R-:W-:Y:S01]  /*15080*/  FFMA R37, R39, 1.925963033500011079e-08, R37 ;  /* 0x32a5706027257823 */ /* 0x000fe20000000025 */
[----:B------:R-:W-:Y:S01]  /*15090*/  FMUL R157, R34, R157 ;  /* 0x0000009d229d7220 */ /* 0x000fe20000400000 */
[----:B------:R-:W-:Y:S02]  /*150a0*/  FADD R39, -R35, R123 ;  /* 0x0000007b23277221 */ /* 0x000fe40000000100 */
[----:B------:R-:W2:Y:S02]  /*150b0*/  LDL.LU R123, [R1+0x14c] ;  /* 0x00014c00017b7983 */ /* 0x000ea40000300800 */
        /* <DEDUP_REMOVED lines=8> */
[----:B----4-:R-:W-:Y:S02]  /*15140*/  FADD R39, -R35, R127 ;  /* 0x0000007f23277221 */ /* 0x010fe40000000100 */
[----:B------:R-:W4:Y:S02]  /*15150*/  LDL.LU R127, [R1+0x150] ;  /* 0x00015000017f7983 */ /* 0x000f240000300800 */
        /* <DEDUP_REMOVED lines=8> */
[----:B---3--:R-:W-:Y:S02]  /*151e0*/  FADD R39, -R35, R122 ;  /* 0x0000007a23277221 */ /* 0x008fe40000000100 */
[----:B------:R-:W3:Y:S02]  /*151f0*/  LDL.LU R122, [R1+0x148] ;  /* 0x00014800017a7983 */ /* 0x000ee40000300800 */
        /* <DEDUP_REMOVED lines=69> */
[----:B----4-:R-:W-:Y:S02]  /*15650*/  FADD R39, -R35, R127 ;  /* 0x0000007f23277221 */ /* 0x010fe40000000100 */
[----:B------:R-:W4:Y:S02]  /*15660*/  LDL.LU R127, [R1+0x16c] ;  /* 0x00016c00017f7983 */ /* 0x000f240000300800 */
[----:B------:R-:W-:Y:S01]  /*15670*/  FFMA.SAT R34, R39, R117, 0.5 ;  /* 0x3f00000027227423 */ /* 0x000fe20000002075 */
[----:B------:R1:W0:Y:S03]  /*15680*/  MUFU.EX2 R152, R37 ;  /* 0x0000002500987308 */ /* 0x0002260000000800 */
[----:B------:R-:W-:-:S04]  /*15690*/  FFMA.RM R34, R34, R118, 12582913 ;  /* 0x4b40000122227423 */ /* 0x000fc80000004076 */
[----:B-1----:R-:W-:Y:S01]  /*156a0*/  FADD R37, R34, -12583039 ;  /* 0xcb40007f22257421 */ /* 0x002fe20000000000 */
[----:B------:R-:W-:-:S03]  /*156b0*/  SHF.L.U32 R33, R33, 0x17, RZ ;  /* 0x0000001721217819 */ /* 0x000fc600000006ff */
[----:B------:R-:W-:-:S04]  /*156c0*/  FFMA R37, R39, 1.4426950216293334961, -R37 ;  /* 0x3fb8aa3b27257823 */ /* 0x000fc80000000825 */
[----:B------:R-:W-:Y:S01]  /*156d0*/  FFMA R37, R39, 1.925963033500011079e-08, R37 ;  /* 0x32a5706027257823 */ /* 0x000fe20000000025 */
[----:B0-----:R-:W-:Y:S01]  /*156e0*/  FMUL R152, R33, R152 ;  /* 0x0000009821987220 */ /* 0x001fe20000400000 */
        /* <DEDUP_REMOVED lines=10> */
[----:B------:R-:W-:-:S05]  /*15790*/  SHF.L.U32 R36, R36, 0x17, RZ ;  /* 0x0000001724247819 */ /* 0x000fca00000006ff */
[----:B-1----:R-:W-:Y:S01]  /*157a0*/  FMUL R40, R36, R40 ;  /* 0x0000002824287220 */ /* 0x002fe20000400000 */
[----:B------:R-:W-:-:S04]  /*157b0*/  FFMA.SAT R36, R39, R117, 0.5 ;  /* 0x3f00000027247423 */ /* 0x000fc80000002075 */
[----:B------:R0:W-:Y:S01]  /*157c0*/  STL [R1+0xc0], R40 ;  /* 0x0000c02801007387 */ /* 0x0001e20000100800 */
[----:B------:R-:W-:Y:S01]  /*157d0*/  FFMA.RM R36, R36, R118, 12582913 ;  /* 0x4b40000124247423 */ /* 0x000fe20000004076 */
[----:B0-----:R0:W1:Y:S01]  /*157e0*/  MUFU.EX2 R40, R37 ;  /* 0x0000002500287308 */ /* 0x0010620000000800 */
[----:B------:R-:W-:Y:S02]  /*157f0*/  SHF.L.U32 R34, R34, 0x17, RZ ;  /* 0x0000001722227819 */ /* 0x000fe400000006ff */
[----:B0-----:R-:W-:-:S04]  /*15800*/  FADD R37, R36, -12583039 ;  /* 0xcb40007f24257421 */ /* 0x001fc80000000000 */
[----:B------:R-:W-:-:S04]  /*15810*/  FFMA R37, R39, 1.4426950216293334961, -R37 ;  /* 0x3fb8aa3b27257823 */ /* 0x000fc80000000825 */
[----:B------:R-:W-:Y:S01]  /*15820*/  FFMA R37, R39, 1.925963033500011079e-08, R37 ;  /* 0x32a5706027257823 */ /* 0x000fe20000000025 */
[----:B-1----:R-:W-:Y:S01]  /*15830*/  FMUL R40, R34, R40 ;  /* 0x0000002822287220 */ /* 0x002fe20000400000 */
[----:B------:R-:W-:Y:S02]  /*15840*/  FADD R39, -R35, R123 ;  /* 0x0000007b23277221 */ /* 0x000fe40000000100 */
[----:B------:R-:W2:Y:S02]  /*15850*/  LDL.LU R123, [R1+0x17c] ;  /* 0x00017c00017b7983 */ /* 0x000ea40000300800 */
[----:B------:R-:W-:Y:S02]  /*15860*/  FFMA.SAT R34, R39, R117, 0.5 ;  /* 0x3f00000027227423 */ /* 0x000fe40000002075 */
[----:B------:R0:W-:Y:S02]  /*15870*/  STL [R1+0xdc], R40 ;  /* 0x0000dc2801007387 */ /* 0x0001e40000100800 */
[----:B------:R-:W-:Y:S01]  /*15880*/  FFMA.RM R34, R34, R118, 12582913 ;  /* 0x4b40000122227423 */ /* 0x000fe20000004076 */
[----:B0-----:R0:W1:Y:S01]  /*15890*/  MUFU.EX2 R40, R38 ;  /* 0x0000002600287308 */ /* 0x0010620000000800 */
[----:B------:R-:W-:-:S02]  /*158a0*/  SHF.L.U32 R33, R33, 0x17, RZ ;  /* 0x0000001721217819 */ /* 0x000fc400000006ff */
[----:B0-----:R-:W-:-:S04]  /*158b0*/  FADD R38, R34, -12583039 ;  /* 0xcb40007f22267421 */ /* 0x001fc80000000000 */
[----:B------:R-:W-:-:S04]  /*158c0*/  FFMA R38, R39, 1.4426950216293334961, -R38 ;  /* 0x3fb8aa3b27267823 */ /* 0x000fc80000000826 */
[----:B------:R-:W-:Y:S01]  /*158d0*/  FFMA R38, R39, 1.925963033500011079e-08, R38 ;  /* 0x32a5706027267823 */ /* 0x000fe20000000026 */
[----:B----4-:R-:W-:Y:S01]  /*158e0*/  FADD R39, -R35, R127 ;  /* 0x0000007f23277221 */ /* 0x010fe20000000100 */
[----:B-1----:R-:W-:Y:S01]  /*158f0*/  FMUL R40, R33, R40 ;  /* 0x0000002821287220 */ /* 0x002fe20000400000 */
[----:B------:R-:W4:Y:S02]  /*15900*/  LDL.LU R127, [R1+0x140] ;  /* 0x00014000017f7983 */ /* 0x000f240000300800 */
        /* <DEDUP_REMOVED lines=8> */
[----:B---3--:R-:W-:Y:S02]  /*15990*/  FADD R39, -R35, R122 ;  /* 0x0000007a23277221 */ /* 0x008fe40000000100 */
[----:B------:R-:W3:Y:S01]  /*159a0*/  LDL.LU R122, [R1+0x144] ;  /* 0x00014400017a7983 */ /* 0x000ee20000300800 */
[----:B-1----:R-:W-:Y:S01]  /*159b0*/  FMUL R40, R36, R40 ;  /* 0x0000002824287220 */ /* 0x002fe20000400000 */
[----:B------:R-:W-:-:S04]  /*159c0*/  FFMA.SAT R36, R39, R117, 0.5 ;  /* 0x3f00000027247423 */ /* 0x000fc80000002075 */
[----:B------:R-:W-:Y:S01]  /*159d0*/  FFMA.RM R36, R36, R118, 12582913 ;  /* 0x4b40000124247423 */ /* 0x000fe20000004076 */
[----:B------:R0:W-:Y:S02]  /*159e0*/  STL [R1+0xc8], R40 ;  /* 0x0000c82801007387 */ /* 0x0001e40000100800 */
[----:B0-----:R0:W1:Y:S02]  /*159f0*/  MUFU.EX2 R40, R38 ;  /* 0x0000002600287308 */ /* 0x0010640000000800 */
        /* <DEDUP_REMOVED lines=974> */
[----:B-1----:R-:W-:-:S05]  /*196e0*/  FMUL R40, R33, R40 ;  /* 0x0000002821287220 */ /* 0x002fca0000400000 */
[----:B------:R0:W-:Y:S02]  /*196f0*/  STL [R1+0x2c], R40 ;  /* 0x00002c2801007387 */ /* 0x0001e40000100800 */
[----:B0-----:R-:W0:Y:S01]  /*19700*/  MUFU.EX2 R40, R37 ;  /* 0x0000002500287308 */ /* 0x001e220000000800 */
[----:B------:R-:W-:Y:S01]  /*19710*/  SHF.L.U32 R36, R36, 0x17, RZ ;  /* 0x0000001724247819 */ /* 0x000fe200000006ff */
[----:B------:R-:W-:-:S04]  /*19720*/  FFMA.SAT R33, R39, R117, 0.5 ;  /* 0x3f00000027217423 */ /* 0x000fc80000002075 */
[----:B------:R-:W-:Y:S01]  /*19730*/  FFMA.RM R33, R33, R118, 12582913 ;  /* 0x4b40000121217423 */ /* 0x000fe20000004076 */
[----:B0-----:R-:W-:-:S05]  /*19740*/  FMUL R40, R36, R40 ;  /* 0x0000002824287220 */ /* 0x001fca0000400000 */
[----:B------:R0:W-:Y:S01]  /*19750*/  STL [R1+0x1ac], R40 ;  /* 0x0001ac2801007387 */ /* 0x0001e20000100800 */
[----:B------:R-:W-:Y:S01]  /*19760*/  FADD R37, R33, -12583039 ;  /* 0xcb40007f21257421 */ /* 0x000fe20000000000 */
[----:B0-----:R-:W0:Y:S03]  /*19770*/  MUFU.EX2 R40, R38 ;  /* 0x0000002600287308 */ /* 0x001e260000000800 */
[----:B------:R-:W-:Y:S01]  /*19780*/  FFMA R37, R39, 1.4426950216293334961, -R37 ;  /* 0x3fb8aa3b27257823 */ /* 0x000fe20000000825 */
[----:B------:R-:W-:-:S03]  /*19790*/  SHF.L.U32 R34, R34, 0x17, RZ ;  /* 0x0000001722227819 */ /* 0x000fc600000006ff */
[----:B------:R-:W-:Y:S01]  /*197a0*/  FFMA R37, R39, 1.925963033500011079e-08, R37 ;  /* 0x32a5706027257823 */ /* 0x000fe20000000025 */
[----:B------:R-:W-:-:S04]  /*197b0*/  FADD R39, -R35, R123 ;  /* 0x0000007b23277221 */ /* 0x000fc80000000100 */
[----:B------:R-:W-:Y:S01]  /*197c0*/  FFMA.SAT R36, R39, R117, 0.5 ;  /* 0x3f00000027247423 */ /* 0x000fe20000002075 */
[----:B0-----:R-:W-:-:S03]  /*197d0*/  FMUL R40, R34, R40 ;  /* 0x0000002822287220 */ /* 0x001fc60000400000 */
[----:B------:R-:W-:Y:S02]  /*197e0*/  FFMA.RM R36, R36, R118, 12582913 ;  /* 0x4b40000124247423 */ /* 0x000fe40000004076 */
[----:B------:R0:W-:Y:S02]  /*197f0*/  STL [R1+0x38], R40 ;  /* 0x0000382801007387 */ /* 0x0001e40000100800 */
[----:B------:R-:W-:Y:S01]  /*19800*/  FADD R38, R36, -12583039 ;  /* 0xcb40007f24267421 */ /* 0x000fe20000000000 */
[----:B0-----:R-:W0:Y:S03]  /*19810*/  MUFU.EX2 R40, R37 ;  /* 0x0000002500287308 */ /* 0x001e260000000800 */
[----:B------:R-:W-:Y:S01]  /*19820*/  FFMA R38, R39, 1.4426950216293334961, -R38 ;  /* 0x3fb8aa3b27267823 */ /* 0x000fe20000000826 */
[----:B------:R-:W-:-:S03]  /*19830*/  SHF.L.U32 R33, R33, 0x17, RZ ;  /* 0x0000001721217819 */ /* 0x000fc600000006ff */
[----:B------:R-:W-:Y:S01]  /*19840*/  FFMA R38, R39, 1.925963033500011079e-08, R38 ;  /* 0x32a5706027267823 */ /* 0x000fe20000000026 */
[----:B----4-:R-:W-:-:S04]  /*19850*/  FADD R39, -R35, R127 ;  /* 0x0000007f23277221 */ /* 0x010fc80000000100 */
[----:B------:R-:W-:-:S04]  /*19860*/  FFMA.SAT R34, R39, R117, 0.5 ;  /* 0x3f00000027227423 */ /* 0x000fc80000002075 */
[----:B------:R-:W-:Y:S01]  /*19870*/  FFMA.RM R34, R34, R118, 12582913 ;  /* 0x4b40000122227423 */ /* 0x000fe20000004076 */
[----:B0-----:R-:W-:-:S03]  /*19880*/  FMUL R40, R33, R40 ;  /* 0x0000002821287220 */ /* 0x001fc60000400000 */
[----:B------:R-:W-:Y:S02]  /*19890*/  FADD R37, R34, -12583039 ;  /* 0xcb40007f22257421 */ /* 0x000fe40000000000 */
[----:B------:R0:W-:Y:S02]  /*198a0*/  STL [R1+0x34], R40 ;  /* 0x0000342801007387 */ /* 0x0001e40000100800 */
[C---:B------:R-:W-:Y:S01]  /*198b0*/  FFMA R37, R39.reuse, 1.4426950216293334961, -R37 ;  /* 0x3fb8aa3b27257823 */ /* 0x040fe20000000825 */
[----:B0-----:R-:W0:Y:S03]  /*198c0*/  MUFU.EX2 R40, R38 ;  /* 0x0000002600287308 */ /* 0x001e260000000800 */
[----:B------:R-:W-:Y:S01]  /*198d0*/  FFMA R37, R39, 1.925963033500011079e-08, R37 ;  /* 0x32a5706027257823 */ /* 0x000fe20000000025 */
[----:B---3--:R-:W-:Y:S01]  /*198e0*/  FADD R39, -R35, R122 ;  /* 0x0000007a23277221 */ /* 0x008fe20000000100 */
[----:B------:R-:W-:-:S03]  /*198f0*/  SHF.L.U32 R36, R36, 0x17, RZ ;  /* 0x0000001724247819 */ /* 0x000fc600000006ff */
        /* <DEDUP_REMOVED lines=8> */
[----:B------:R-:W-:-:S05]  /*19980*/  SHF.L.U32 R34, R34, 0x17, RZ ;  /* 0x0000001722227819 */ /* 0x000fca00000006ff */
[----:B0-----:R-:W-:-:S05]  /*19990*/  FMUL R40, R34, R40 ;  /* 0x0000002822287220 */ /* 0x001fca0000400000 */
[----:B------:R0:W-:Y:S02]  /*199a0*/  STL [R1+0x1b8], R40 ;  /* 0x0001b82801007387 */ /* 0x0001e40000100800 */
[----:B0-----:R-:W0:Y:S01]  /*199b0*/  MUFU.EX2 R40, R38 ;  /* 0x0000002600287308 */ /* 0x001e220000000800 */
[----:B------:R-:W-:-:S05]  /*199c0*/  SHF.L.U32 R33, R33, 0x17, RZ ;  /* 0x0000001721217819 */ /* 0x000fca00000006ff */
[----:B0-----:R-:W-:-:S05]  /*199d0*/  FMUL R40, R33, R40 ;  /* 0x0000002821287220 */ /* 0x001fca0000400000 */
[----:B------:R0:W-:Y:S01]  /*199e0*/  STL [R1+0x1b4], R40 ;  /* 0x0001b42801007387 */ /* 0x0001e20000100800 */
[----:B--2---:R-:W-:-:S04]  /*199f0*/  FADD R39, -R35, R126 ;  /* 0x0000007e23277221 */ /* 0x004fc80000000100 */
        /* <DEDUP_REMOVED lines=9> */
[----:B0-----:R-:W0:Y:S03]  /*19a90*/  MUFU.EX2 R40, R37 ;  /* 0x0000002500287308 */ /* 0x001e260000000800 */
[----:B------:R-:W-:-:S04]  /*19aa0*/  FFMA R38, R39, 1.4426950216293334961, -R38 ;  /* 0x3fb8aa3b27267823 */ /* 0x000fc80000000826 */
[----:B------:R-:W-:Y:S01]  /*19ab0*/  FFMA R38, R39, 1.925963033500011079e-08, R38 ;  /* 0x32a5706027267823 */ /* 0x000fe20000000026 */
[----:B------:R-:W-:-:S04]  /*19ac0*/  FADD R39, -R35, R134 ;  /* 0x0000008623277221 */ /* 0x000fc80000000100 */
[----:B------:R-:W-:Y:S01]  /*19ad0*/  FFMA.SAT R33, R39, R117, 0.5 ;  /* 0x3f00000027217423 */ /* 0x000fe20000002075 */
[----:B------:R-:W-:-:S03]  /*19ae0*/  SHF.L.U32 R36, R36, 0x17, RZ ;  /* 0x0000001724247819 */ /* 0x000fc600000006ff */
[----:B------:R-:W-:Y:S02]  /*19af0*/  FFMA.RM R33, R33, R118, 12582913 ;  /* 0x4b40000121217423 */ /* 0x000fe40000004076 */
[----:B0-----:R-:W-:Y:S02]  /*19b00*/  FMUL R40, R36, R40 ;  /* 0x0000002824287220 */ /* 0x001fe40000400000 */
[----:B------:R-:W-:-:S04]  /*19b10*/  FADD R37, R33, -12583039 ;  /* 0xcb40007f21257421 */ /* 0x000fc80000000000 */
[C---:B------:R-:W-:Y:S01]  /*19b20*/  FFMA R37, R39.reuse, 1.4426950216293334961, -R37 ;  /* 0x3fb8aa3b27257823 */ /* 0x040fe20000000825 */
[----:B------:R0:W-:Y:S03]  /*19b30*/  STL [R1+0x1b0], R40 ;  /* 0x0001b02801007387 */ /* 0x0001e60000100800 */
[----:B------:R-:W-:Y:S01]  /*19b40*/  FFMA R37, R39, 1.925963033500011079e-08, R37 ;  /* 0x32a5706027257823 */ /* 0x000fe20000000025 */
[----:B------:R-:W-:Y:S01]  /*19b50*/  FADD R39, -R35, R133 ;  /* 0x0000008523277221 */ /* 0x000fe20000000100 */
[----:B0-----:R0:W1:Y:S03]  /*19b60*/  MUFU.EX2 R40, R38 ;  /* 0x0000002600287308 */ /* 0x0010660000000800 */
[----:B------:R-:W-:Y:S01]  /*19b70*/  FFMA.SAT R36, R39, R117, 0.5 ;  /* 0x3f00000027247423 */ /* 0x000fe20000002075 */
[----:B------:R-:W-:-:S03]  /*19b80*/  SHF.L.U32 R34, R34, 0x17, RZ ;  /* 0x0000001722227819 */ /* 0x000fc600000006ff */
[----:B------:R-:W-:-:S04]  /*19b90*/  FFMA.RM R36, R36, R118, 12582913 ;  /* 0x4b40000124247423 */ /* 0x000fc80000004076 */
[----:B0-----:R-:W-:-:S04]  /*19ba0*/  FADD R38, R36, -12583039 ;  /* 0xcb40007f24267421 */ /* 0x001fc80000000000 */
[----:B------:R-:W-:Y:S01]  /*19bb0*/  FFMA R38, R39, 1.4426950216293334961, -R38 ;  /* 0x3fb8aa3b27267823 */ /* 0x000fe20000000826 */
[----:B-1----:R-:W-:-:S03]  /*19bc0*/  FMUL R40, R34, R40 ;  /* 0x0000002822287220 */ /* 0x002fc60000400000 */
[----:B------:R-:W-:Y:S01]  /*19bd0*/  FFMA R38, R39, 1.925963033500011079e-08, R38 ;  /* 0x32a5706027267823 */ /* 0x000fe20000000026 */
[----:B------:R-:W-:Y:S01]  /*19be0*/  FADD R39, -R35, R132 ;  /* 0x0000008423277221 */ /* 0x000fe20000000100 */
[----:B------:R0:W-:Y:S03]  /*19bf0*/  STL [R1+0x28], R40 ;  /* 0x0000282801007387 */ /* 0x0001e60000100800 */
[----:B------:R-:W-:Y:S01]  /*19c00*/  FFMA.SAT R34, R39, R117, 0.5 ;  /* 0x3f00000027227423 */ /* 0x000fe20000002075 */
[----:B0-----:R0:W1:Y:S03]  /*19c10*/  MUFU.EX2 R40, R37 ;  /* 0x0000002500287308 */ /* 0x0010660000000800 */
[----:B------:R-:W-:Y:S01]  /*19c20*/  FFMA.RM R34, R34, R118, 12582913 ;  /* 0x4b40000122227423 */ /* 0x000fe20000004076 */
[----:B------:R-:W-:-:S03]  /*19c30*/  SHF.L.U32 R33, R33, 0x17, RZ ;  /* 0x0000001721217819 */ /* 0x000fc600000006ff */
        /* <DEDUP_REMOVED lines=16> */
[----:B------:R-:W-:-:S04]  /*19d40*/  FFMA.SAT R36, R39, R117, 0.5 ;  /* 0x3f00000027247423 */ /* 0x000fc80000002075 */
[----:B------:R-:W-:Y:S01]  /*19d50*/  FFMA.RM R36, R36, R118, 12582913 ;  /* 0x4b40000124247423 */ /* 0x000fe20000004076 */
[----:B0-----:R0:W1:Y:S01]  /*19d60*/  MUFU.EX2 R40, R37 ;  /* 0x0000002500287308 */ /* 0x0010620000000800 */
[----:B------:R-:W-:Y:S02]  /*19d70*/  SHF.L.U32 R34, R34, 0x17, RZ ;  /* 0x0000001722227819 */ /* 0x000fe400000006ff */
[----:B0-----:R-:W-:-:S04]  /*19d80*/  FADD R37, R36, -12583039 ;  /* 0xcb40007f24257421 */ /* 0x001fc80000000000 */
[----:B------:R-:W-:-:S04]  /*19d90*/  FFMA R37, R39, 1.4426950216293334961, -R37 ;  /* 0x3fb8aa3b27257823 */ /* 0x000fc80000000825 */
[----:B------:R-:W-:Y:S01]  /*19da0*/  FFMA R37, R39, 1.925963033500011079e-08, R37 ;  /* 0x32a5706027257823 */ /* 0x000fe20000000025 */
[----:B-1----:R-:W-:-:S05]  /*19db0*/  FMUL R39, R34, R40 ;  /* 0x0000002822277220 */ /* 0x002fca0000400000 */
[----:B------:R0:W-:Y:S02]  /*19dc0*/  STL [R1+0x1c0], R39 ;  /* 0x0001c02701007387 */ /* 0x0001e40000100800 */
[----:B0-----:R-:W0:Y:S01]  /*19dd0*/  MUFU.EX2 R39, R38 ;  /* 0x0000002600277308 */ /* 0x001e220000000800 */
[----:B------:R-:W-:Y:S01]  /*19de0*/  SHF.L.U32 R33, R33, 0x17, RZ ;  /* 0x0000001721217819 */ /* 0x000fe200000006ff */
[----:B------:R-:W-:-:S04]  /*19df0*/  FADD R252, -R35, R252 ;  /* 0x000000fc23fc7221 */ /* 0x000fc80000000100 */
[----:B------:R-:W-:Y:S01]  /*19e00*/  FFMA.SAT R34, R252, R117, 0.5 ;  /* 0x3f000000fc227423 */ /* 0x000fe20000002075 */
[----:B0-----:R-:W-:-:S05]  /*19e10*/  FMUL R39, R33, R39 ;  /* 0x0000002721277220 */ /* 0x001fca0000400000 */
[----:B------:R0:W-:Y:S01]  /*19e20*/  STL [R1+0x1bc], R39 ;  /* 0x0001bc2701007387 */ /* 0x0001e20000100800 */
[----:B------:R-:W-:Y:S01]  /*19e30*/  FFMA.RM R34, R34, R118, 12582913 ;  /* 0x4b40000122227423 */ /* 0x000fe20000004076 */
[----:B0-----:R-:W0:Y:S03]  /*19e40*/  MUFU.EX2 R39, R37 ;  /* 0x0000002500277308 */ /* 0x001e260000000800 */
[----:B------:R-:W-:Y:S01]  /*19e50*/  FADD R38, R34, -12583039 ;  /* 0xcb40007f22267421 */ /* 0x000fe20000000000 */
[----:B------:R-:W-:-:S03]  /*19e60*/  SHF.L.U32 R36, R36, 0x17, RZ ;  /* 0x0000001724247819 */ /* 0x000fc600000006ff */
[----:B------:R-:W-:Y:S01]  /*19e70*/  FFMA R38, R252, 1.4426950216293334961, -R38 ;  /* 0x3fb8aa3bfc267823 */ /* 0x000fe20000000826 */
[----:B------:R-:W-:-:S03]  /*19e80*/  FADD R40, -R35, R136 ;  /* 0x0000008823287221 */ /* 0x000fc60000000100 */
[----:B------:R-:W-:Y:S01]  /*19e90*/  FFMA R38, R252, 1.925963033500011079e-08, R38 ;  /* 0x32a57060fc267823 */ /* 0x000fe20000000026 */
[----:B0-----:R-:W-:Y:S01]  /*19ea0*/  FMUL R39, R36, R39 ;  /* 0x0000002724277220 */ /* 0x001fe20000400000 */
[----:B------:R-:W-:-:S04]  /*19eb0*/  FFMA.SAT R33, R40, R117, 0.5 ;  /* 0x3f00000028217423 */ /* 0x000fc80000002075 */
[----:B------:R0:W-:Y:S01]  /*19ec0*/  STL [R1+0x1d8], R39 ;  /* 0x0001d82701007387 */ /* 0x0001e20000100800 */
[----:B------:R-:W-:Y:S01]  /*19ed0*/  FFMA.RM R33, R33, R118, 12582913 ;  /* 0x4b40000121217423 */ /* 0x000fe20000004076 */
[----:B0-----:R-:W0:Y:S03]  /*19ee0*/  MUFU.EX2 R39, R38 ;  /* 0x0000002600277308 */ /* 0x001e260000000800 */
[----:B------:R-:W-:Y:S01]  /*19ef0*/  FADD R37, R33, -12583039 ;  /* 0xcb40007f21257421 */ /* 0x000fe20000000000 */
[----:B------:R-:W-:-:S03]  /*19f00*/  SHF.L.U32 R34, R34, 0x17, RZ ;  /* 0x0000001722227819 */ /* 0x000fc600000006ff */
[----:B------:R-:W-:-:S04]  /*19f10*/  FFMA R37, R40, 1.4426950216293334961, -R37 ;  /* 0x3fb8aa3b28257823 */ /* 0x000fc80000000825 */
[----:B------:R-:W-:Y:S01]  /*19f20*/  FFMA R37, R40, 1.925963033500011079e-08, R37 ;  /* 0x32a5706028257823 */ /* 0x000fe20000000025 */
[----:B------:R-:W-:Y:S01]  /*19f30*/  FADD R40, -R35, R137 ;  /* 0x0000008923287221 */ /* 0x000fe20000000100 */
[----:B0-----:R-:W-:-:S03]  /*19f40*/  FMUL R39, R34, R39 ;  /* 0x0000002722277220 */ /* 0x001fc60000400000 */
[----:B------:R-:W-:Y:S02]  /*19f50*/  FFMA.SAT R36, R40, R117, 0.5 ;  /* 0x3f00000028247423 */ /* 0x000fe40000002075 */
[----:B------:R0:W-:Y:S02]  /*19f60*/  STL [R1+0x1d4], R39 ;  /* 0x0001d42701007387 */ /* 0x0001e40000100800 */
        /* <DEDUP_REMOVED lines=417> */
[----:B0-----:R-:W-:-:S05]  /*1b980*/  FMUL R39, R34, R39 ;  /* 0x0000002722277220 */ /* 0x001fca0000400000 */
[----:B------:R0:W-:Y:S01]  /*1b990*/  STL [R1+0x260], R39 ;  /* 0x0002602701007387 */ /* 0x0001e20000100800 */
[-C--:B------:R-:W-:Y:S01]  /*1b9a0*/  FFMA.SAT R36, R209, R117.reuse, 0.5 ;  /* 0x3f000000d1247423 */ /* 0x080fe20000002075 */
[----:B0-----:R-:W0:Y:S03]  /*1b9b0*/  MUFU.EX2 R39, R37 ;  /* 0x0000002500277308 */ /* 0x001e260000000800 */
[----:B------:R-:W-:Y:S01]  /*1b9c0*/  FFMA.RM R36, R36, R118, 12582913 ;  /* 0x4b40000124247423 */ /* 0x000fe20000004076 */
[----:B------:R-:W-:Y:S01]  /*1b9d0*/  SHF.L.U32 R33, R33, 0x17, RZ ;  /* 0x0000001721217819 */ /* 0x000fe200000006ff */
[C---:B------:R-:W-:Y:S01]  /*1b9e0*/  FADD R210, -R35.reuse, R210 ;  /* 0x000000d223d27221 */ /* 0x040fe20000000100 */
[----:B------:R-:W-:Y:S01]  /*1b9f0*/  FADD R211, -R35, R211 ;  /* 0x000000d323d37221 */ /* 0x000fe20000000100 */
[----:B------:R-:W-:Y:S02]  /*1ba00*/  FADD R38, R36, -12583039 ;  /* 0xcb40007f24267421 */ /* 0x000fe40000000000 */
[----:B------:R-:W-:-:S02]  /*1ba10*/  FFMA.SAT R34, R210, R117, 0.5 ;  /* 0x3f000000d2227423 */ /* 0x000fc40000002075 */
[C---:B------:R-:W-:Y:S02]  /*1ba20*/  FFMA R38, R209.reuse, 1.4426950216293334961, -R38 ;  /* 0x3fb8aa3bd1267823 */ /* 0x040fe40000000826 */
[----:B------:R-:W-:Y:S02]  /*1ba30*/  FFMA.RM R34, R34, R118, 12582913 ;  /* 0x4b40000122227423 */ /* 0x000fe40000004076 */
[----:B------:R-:W-:Y:S01]  /*1ba40*/  FFMA R38, R209, 1.925963033500011079e-08, R38 ;  /* 0x32a57060d1267823 */ /* 0x000fe20000000026 */
[----:B0-----:R-:W-:Y:S01]  /*1ba50*/  FMUL R39, R33, R39 ;  /* 0x0000002721277220 */ /* 0x001fe20000400000 */
[----:B------:R-:W-:Y:S01]  /*1ba60*/  FFMA.SAT R33, R211, R117, 0.5 ;  /* 0x3f000000d3217423 */ /* 0x000fe20000002075 */
[----:B------:R-:W-:-:S03]  /*1ba70*/  FADD R37, R34, -12583039 ;  /* 0xcb40007f22257421 */ /* 0x000fc60000000000 */
[----:B------:R-:W-:Y:S01]  /*1ba80*/  FFMA.RM R33, R33, R118, 12582913 ;  /* 0x4b40000121217423 */ /* 0x000fe20000004076 */
[----:B------:R0:W-:Y:S01]  /*1ba90*/  STL [R1+0x27c], R39 ;  /* 0x00027c2701007387 */ /* 0x0001e20000100800 */
[C---:B------:R-:W-:Y:S01]  /*1baa0*/  FFMA R37, R210.reuse, 1.4426950216293334961, -R37 ;  /* 0x3fb8aa3bd2257823 */ /* 0x040fe20000000825 */
[----:B0-----:R0:W1:Y:S03]  /*1bab0*/  MUFU.EX2 R39, R38 ;  /* 0x0000002600277308 */ /* 0x0010660000000800 */
[----:B------:R-:W-:Y:S01]  /*1bac0*/  FFMA R37, R210, 1.925963033500011079e-08, R37 ;  /* 0x32a57060d2257823 */ /* 0x000fe20000000025 */
[----:B0-----:R-:W-:-:S04]  /*1bad0*/  FADD R38, R33, -12583039 ;  /* 0xcb40007f21267421 */ /* 0x001fc80000000000 */
[----:B------:R-:W-:-:S04]  /*1bae0*/  FFMA R38, R211, 1.4426950216293334961, -R38 ;  /* 0x3fb8aa3bd3267823 */ /* 0x000fc80000000826 */
[----:B------:R-:W-:Y:S01]  /*1baf0*/  FFMA R38, R211, 1.925963033500011079e-08, R38 ;  /* 0x32a57060d3267823 */ /* 0x000fe20000000026 */
[----:B------:R-:W-:Y:S01]  /*1bb00*/  SHF.L.U32 R40, R36, 0x17, RZ ;  /* 0x0000001724287819 */ /* 0x000fe200000006ff */
[----:B------:R-:W-:Y:S01]  /*1bb10*/  FADD R36, -R35, R10 ;  /* 0x0000000a23247221 */ /* 0x000fe20000000100 */
[----:B------:R-:W0:Y:S03]  /*1bb20*/  MUFU.EX2 R37, R37 ;  /* 0x0000002500257308 */ /* 0x000e260000000800 */
[----:B------:R-:W-:-:S05]  /*1bb30*/  FFMA.SAT R10, R36, R117, 0.5 ;  /* 0x3f000000240a7423 */ /* 0x000fca0000002075 */
[----:B------:R-:W2:Y:S01]  /*1bb40*/  MUFU.EX2 R38, R38 ;  /* 0x0000002600267308 */ /* 0x000ea20000000800 */
[----:B-1----:R-:W-:Y:S01]  /*1bb50*/  FMUL R39, R40, R39 ;  /* 0x0000002728277220 */ /* 0x002fe20000400000 */
[----:B------:R-:W-:Y:S01]  /*1bb60*/  FFMA.RM R10, R10, R118, 12582913 ;  /* 0x4b4000010a0a7423 */ /* 0x000fe20000004076 */
[----:B------:R-:W-:-:S03]  /*1bb70*/  SHF.L.U32 R34, R34, 0x17, RZ ;  /* 0x0000001722227819 */ /* 0x000fc600000006ff */
[----:B------:R1:W-:Y:S01]  /*1bb80*/  STL [R1+0x278], R39 ;  /* 0x0002782701007387 */ /* 0x0003e20000100800 */
[----:B------:R-:W-:Y:S01]  /*1bb90*/  SHF.L.U32 R33, R33, 0x17, RZ ;  /* 0x0000001721217819 */ /* 0x000fe200000006ff */
[----:B0-----:R-:W-:Y:S01]  /*1bba0*/  FMUL R37, R34, R37 ;  /* 0x0000002522257220 */ /* 0x001fe20000400000 */
[----:B-1----:R-:W-:-:S03]  /*1bbb0*/  FADD R39, R10, -12583039 ;  /* 0xcb40007f0a277421 */ /* 0x002fc60000000000 */
[----:B--2---:R-:W-:Y:S01]  /*1bbc0*/  FMUL R38, R33, R38 ;  /* 0x0000002621267220 */ /* 0x004fe20000400000 */
[C---:B------:R-:W-:Y:S01]  /*1bbd0*/  FFMA R39, R36.reuse, 1.4426950216293334961, -R39 ;  /* 0x3fb8aa3b24277823 */ /* 0x040fe20000000827 */
[----:B------:R-:W-:Y:S03]  /*1bbe0*/  STL [R1+0x274], R37 ;  /* 0x0002742501007387 */ /* 0x000fe60000100800 */
[----:B------:R-:W-:Y:S01]  /*1bbf0*/  FFMA R36, R36, 1.925963033500011079e-08, R39 ;  /* 0x32a5706024247823 */ /* 0x000fe20000000027 */
[----:B------:R-:W-:Y:S01]  /*1bc00*/  FADD R205, -R35, R205 ;  /* 0x000000cd23cd7221 */ /* 0x000fe20000000100 */
[----:B------:R0:W-:Y:S03]  /*1bc10*/  STL [R1+0x270], R38 ;  /* 0x0002702601007387 */ /* 0x0001e60000100800 */
[----:B------:R-:W-:Y:S01]  /*1bc20*/  FFMA.SAT R34, R205, R117, 0.5 ;  /* 0x3f000000cd227423 */ /* 0x000fe20000002075 */
[----:B0-----:R-:W0:Y:S03]  /*1bc30*/  MUFU.EX2 R38, R36 ;  /* 0x0000002400267308 */ /* 0x001e260000000800 */
[----:B------:R-:W-:Y:S01]  /*1bc40*/  FFMA.RM R34, R34, R118, 12582913 ;  /* 0x4b40000122227423 */ /* 0x000fe20000004076 */
[----:B------:R-:W-:-:S03]  /*1bc50*/  SHF.L.U32 R10, R10, 0x17, RZ ;  /* 0x000000170a0a7819 */ /* 0x000fc600000006ff */
[----:B------:R-:W-:-:S04]  /*1bc60*/  FADD R37, R34, -12583039 ;  /* 0xcb40007f22257421 */ /* 0x000fc80000000000 */
        /* <DEDUP_REMOVED lines=9> */
[----:B------:R-:W-:Y:S01]  /*1bd00*/  SHF.L.U32 R39, R34, 0x17, RZ ;  /* 0x0000001722277819 */ /* 0x000fe200000006ff */
[----:B------:R-:W-:Y:S02]  /*1bd10*/  FADD R34, -R35, R11 ;  /* 0x0000000b23227221 */ /* 0x000fe40000000100 */
[----:B------:R-:W-:Y:S02]  /*1bd20*/  FFMA R36, R206, 1.4426950216293334961, -R36 ;  /* 0x3fb8aa3bce247823 */ /* 0x000fe40000000824 */
[----:B------:R-:W-:-:S02]  /*1bd30*/  FFMA.SAT R11, R34, R117, 0.5 ;  /* 0x3f000000220b7423 */ /* 0x000fc40000002075 */
[----:B------:R-:W-:Y:S01]  /*1bd40*/  FFMA R36, R206, 1.925963033500011079e-08, R36 ;  /* 0x32a57060ce247823 */ /* 0x000fe20000000024 */
[----:B------:R-:W-:Y:S01]  /*1bd50*/  FADD R207, -R35, R207 ;  /* 0x000000cf23cf7221 */ /* 0x000fe20000000100 */
[----:B------:R-:W-:Y:S01]  /*1bd60*/  FFMA.RM R11, R11, R118, 12582913 ;  /* 0x4b4000010b0b7423 */ /* 0x000fe20000004076 */
[----:B0-----:R-:W-:Y:S02]  /*1bd70*/  FMUL R38, R39, R38 ;  /* 0x0000002627267220 */ /* 0x001fe40000400000 */
[----:B------:R-:W-:Y:S01]  /*1bd80*/  FFMA.SAT R10, R207, R117, 0.5 ;  /* 0x3f000000cf0a7423 */ /* 0x000fe20000002075 */
[----:B------:R-:W0:Y:S02]  /*1bd90*/  MUFU.EX2 R36, R36 ;  /* 0x0000002400247308 */ /* 0x000e240000000800 */
[----:B------:R1:W-:Y:S01]  /*1bda0*/  STL [R1+0x288], R38 ;  /* 0x0002882601007387 */ /* 0x0003e20000100800 */
[----:B------:R-:W-:Y:S01]  /*1bdb0*/  FFMA.RM R10, R10, R118, 12582913 ;  /* 0x4b4000010a0a7423 */ /* 0x000fe20000004076 */
[----:B-1----:R-:W-:-:S03]  /*1bdc0*/  FADD R38, R11, -12583039 ;  /* 0xcb40007f0b267421 */ /* 0x002fc60000000000 */
[----:B------:R-:W-:Y:S01]  /*1bdd0*/  FADD R37, R10, -12583039 ;  /* 0xcb40007f0a257421 */ /* 0x000fe20000000000 */
[----:B------:R-:W-:-:S03]  /*1bde0*/  FFMA R38, R34, 1.4426950216293334961, -R38 ;  /* 0x3fb8aa3b22267823 */ /* 0x000fc60000000826 */
[----:B------:R-:W-:Y:S01]  /*1bdf0*/  FFMA R37, R207, 1.4426950216293334961, -R37 ;  /* 0x3fb8aa3bcf257823 */ /* 0x000fe20000000825 */
[----:B------:R-:W-:Y:S01]  /*1be00*/  FFMA R34, R34, 1.925963033500011079e-08, R38 ;  /* 0x32a5706022227823 */ /* 0x000fe20000000026 */
[----:B------:R-:W-:Y:S01]  /*1be10*/  SHF.L.U32 R38, R33, 0x17, RZ ;  /* 0x0000001721267819 */ /* 0x000fe200000006ff */
[----:B------:R-:W-:Y:S01]  /*1be20*/  FADD R33, -R35, R12 ;  /* 0x0000000c23217221 */ /* 0x000fe20000000100 */
[----:B------:R-:W-:-:S03]  /*1be30*/  FFMA R37, R207, 1.925963033500011079e-08, R37 ;  /* 0x32a57060cf257823 */ /* 0x000fc60000000025 */
[----:B------:R-:W-:Y:S01]  /*1be40*/  FFMA.SAT R12, R33, R117, 0.5 ;  /* 0x3f000000210c7423 */ /* 0x000fe20000002075 */
[----:B0-----:R-:W-:-:S03]  /*1be50*/  FMUL R36, R38, R36 ;  /* 0x0000002426247220 */ /* 0x001fc60000400000 */
[----:B------:R-:W-:Y:S01]  /*1be60*/  FFMA.RM R12, R12, R118, 12582913 ;  /* 0x4b4000010c0c7423 */ /* 0x000fe20000004076 */
[----:B------:R-:W0:Y:S01]  /*1be70*/  MUFU.EX2 R37, R37 ;  /* 0x0000002500257308 */ /* 0x000e220000000800 */
[----:B------:R1:W-:Y:S02]  /*1be80*/  STL [R1+0x284], R36 ;  /* 0x0002842401007387 */ /* 0x0003e40000100800 */
[----:B-1----:R-:W-:-:S04]  /*1be90*/  FADD R36, R12, -12583039 ;  /* 0xcb40007f0c247421 */ /* 0x002fc80000000000 */
[----:B------:R-:W-:Y:S01]  /*1bea0*/  FFMA R36, R33, 1.4426950216293334961, -R36 ;  /* 0x3fb8aa3b21247823 */ /* 0x000fe20000000824 */
[----:B------:R-:W-:-:S03]  /*1beb0*/  SHF.L.U32 R10, R10, 0x17, RZ ;  /* 0x000000170a0a7819 */ /* 0x000fc600000006ff */
[----:B------:R-:W-:Y:S01]  /*1bec0*/  FFMA R33, R33, 1.925963033500011079e-08, R36 ;  /* 0x32a5706021217823 */ /* 0x000fe20000000024 */
[----:B------:R-:W-:Y:S01]  /*1bed0*/  FADD R13, -R35, R13 ;  /* 0x0000000d230d7221 */ /* 0x000fe20000000100 */
[----:B------:R-:W1:Y:S01]  /*1bee0*/  MUFU.EX2 R34, R34 ;  /* 0x0000002200227308 */ /* 0x000e620000000800 */
[----:B0-----:R-:W-:Y:S02]  /*1bef0*/  FMUL R36, R10, R37 ;  /* 0x000000250a247220 */ /* 0x001fe40000400000 */
[----:B------:R-:W-:-:S05]  /*1bf00*/  FFMA.SAT R10, R13, R117, 0.5 ;  /* 0x3f0000000d0a7423 */ /* 0x000fca0000002075 */
[----:B------:R-:W0:Y:S01]  /*1bf10*/  MUFU.EX2 R33, R33 ;  /* 0x0000002100217308 */ /* 0x000e220000000800 */
[----:B------:R-:W-:Y:S01]  /*1bf20*/  FFMA.RM R10, R10, R118, 12582913 ;  /* 0x4b4000010a0a7423 */ /* 0x000fe20000004076 */
[----:B------:R2:W-:Y:S01]  /*1bf30*/  STL [R1+0x280], R36 ;  /* 0x0002802401007387 */ /* 0x0005e20000100800 */
[----:B------:R-:W-:Y:S02]  /*1bf40*/  SHF.L.U32 R11, R11, 0x17, RZ ;  /* 0x000000170b0b7819 */ /* 0x000fe400000006ff */
[----:B------:R-:W-:Y:S01]  /*1bf50*/  SHF.L.U32 R12, R12, 0x17, RZ ;  /* 0x000000170c0c7819 */ /* 0x000fe200000006ff */
[----:B--2---:R-:W-:Y:S02]  /*1bf60*/  FADD R36, R10, -12583039 ;  /* 0xcb40007f0a247421 */ /* 0x004fe40000000000 */
[----:B-1----:R-:W-:Y:S02]  /*1bf70*/  FMUL R34, R11, R34 ;  /* 0x000000220b227220 */ /* 0x002fe40000400000 */
[----:B------:R-:W-:Y:S01]  /*1bf80*/  FFMA R36, R13, 1.4426950216293334961, -R36 ;  /* 0x3fb8aa3b0d247823 */ /* 0x000fe20000000824 */
[----:B0-----:R-:W-:Y:S01]  /*1bf90*/  FMUL R33, R12, R33 ;  /* 0x000000210c217220 */ /* 0x001fe20000400000 */
[----:B------:R-:W-:-:S02]  /*1bfa0*/  FADD R15, -R35, R15 ;  /* 0x0000000f230f7221 */ /* 0x000fc40000000100 */
[----:B------:R-:W-:Y:S01]  /*1bfb0*/  FFMA R13, R13, 1.925963033500011079e-08, R36 ;  /* 0x32a570600d0d7823 */ /* 0x000fe20000000024 */
[----:B------:R-:W-:Y:S01]  /*1bfc0*/  STL [R1+0x29c], R34 ;  /* 0x00029c2201007387 */ /* 0x000fe20000100800 */
[----:B------:R-:W-:Y:S01]  /*1bfd0*/  FADD R14, -R35, R14 ;  /* 0x0000000e230e7221 */ /* 0x000fe20000000100 */
[-C--:B------:R-:W-:Y:S02]  /*1bfe0*/  FFMA.SAT R12, R15, R117.reuse, 0.5 ;  /* 0x3f0000000f0c7423 */ /* 0x080fe40000002075 */
[----:B------:R0:W-:Y:S01]  /*1bff0*/  STL [R1+0x298], R33 ;  /* 0x0002982101007387 */ /* 0x0001e20000100800 */
[----:B------:R-:W-:Y:S01]  /*1c000*/  FFMA.SAT R11, R14, R117, 0.5 ;  /* 0x3f0000000e0b7423 */ /* 0x000fe20000002075 */
[-C--:B------:R-:W-:Y:S01]  /*1c010*/  FFMA.RM R12, R12, R118.reuse, 12582913 ;  /* 0x4b4000010c0c7423 */ /* 0x080fe20000004076 */
[----:B0-----:R0:W1:Y:S02]  /*1c020*/  MUFU.EX2 R33, R13 ;  /* 0x0000000d00217308 */ /* 0x0010640000000800 */
[----:B------:R-:W-:Y:S01]  /*1c030*/  FFMA.RM R11, R11, R118, 12582913 ;  /* 0x4b4000010b0b7423 */ /* 0x000fe20000004076 */
[----:B------:R-:W-:-:S03]  /*1c040*/  SHF.L.U32 R10, R10, 0x17, RZ ;  /* 0x000000170a0a7819 */ /* 0x000fc600000006ff */
[----:B------:R-:W-:Y:S01]  /*1c050*/  FADD R34, R11, -12583039 ;  /* 0xcb40007f0b227421 */ /* 0x000fe20000000000 */
[----:B0-----:R-:W-:-:S03]  /*1c060*/  FADD R13, R12, -12583039 ;  /* 0xcb40007f0c0d7421 */ /* 0x001fc60000000000 */
[----:B------:R-:W-:Y:S01]  /*1c070*/  FFMA R34, R14, 1.4426950216293334961, -R34 ;  /* 0x3fb8aa3b0e227823 */ /* 0x000fe20000000822 */
[----:B------:R-:W-:-:S03]  /*1c080*/  FFMA R13, R15, 1.4426950216293334961, -R13 ;  /* 0x3fb8aa3b0f0d7823 */ /* 0x000fc6000000080d */
[----:B------:R-:W-:Y:S01]  /*1c090*/  FFMA R14, R14, 1.925963033500011079e-08, R34 ;  /* 0x32a570600e0e7823 */ /* 0x000fe20000000022 */
        /* <DEDUP_REMOVED lines=85> */
[----:B0-----:R-:W-:-:S05]  /*1c5f0*/  FMUL R15, R10, R15 ;  /* 0x0000000f0a0f7220 */ /* 0x001fca0000400000 */
[----:B------:R0:W-:Y:S02]  /*1c600*/  STL [R1+0x2b4], R15 ;  /* 0x0002b40f01007387 */ /* 0x0001e40000100800 */
[----:B0-----:R-:W0:Y:S01]  /*1c610*/  MUFU.EX2 R15, R13 ;  /* 0x0000000d000f7308 */ /* 0x001e220000000800 */
[----:B------:R-:W-:Y:S01]  /*1c620*/  SHF.L.U32 R11, R11, 0x17, RZ ;  /* 0x000000170b0b7819 */ /* 0x000fe200000006ff */
[----:B------:R-:W-:-:S04]  /*1c630*/  FADD R24, -R35, R24 ;  /* 0x0000001823187221 */ /* 0x000fc80000000100 */
[----:B------:R-:W-:Y:S01]  /*1c640*/  FFMA.SAT R12, R24, R117, 0.5 ;  /* 0x3f000000180c7423 */ /* 0x000fe20000002075 */
[----:B0-----:R-:W-:-:S03]  /*1c650*/  FMUL R15, R11, R15 ;  /* 0x0000000f0b0f7220 */ /* 0x001fc60000400000 */
[----:B------:R-:W-:Y:S02]  /*1c660*/  FFMA.RM R12, R12, R118, 12582913 ;  /* 0x4b4000010c0c7423 */ /* 0x000fe40000004076 */
[----:B------:R0:W-:Y:S04]  /*1c670*/  STL [R1+0x2c8], R15 ;  /* 0x0002c80f01007387 */ /* 0x0001e80000100800 */
[----:B------:R-:W2:Y:S01]  /*1c680*/  LDL.LU R120, [R1+0x2e4] ;  /* 0x0002e40001787983 */ /* 0x000ea20000300800 */
[----:B------:R-:W-:-:S03]  /*1c690*/  FADD R14, R12, -12583039 ;  /* 0xcb40007f0c0e7421 */ /* 0x000fc60000000000 */
[----:B------:R-:W3:Y:S01]  /*1c6a0*/  LDL.LU R123, [R1+0x2f0] ;  /* 0x0002f000017b7983 */ /* 0x000ee20000300800 */
[----:B------:R-:W-:-:S04]  /*1c6b0*/  FFMA R14, R24, 1.4426950216293334961, -R14 ;  /* 0x3fb8aa3b180e7823 */ /* 0x000fc8000000080e */
[----:B------:R-:W-:-:S04]  /*1c6c0*/  FFMA R14, R24, 1.925963033500011079e-08, R14 ;  /* 0x32a57060180e7823 */ /* 0x000fc8000000000e */
[----:B0-----:R-:W0:Y:S01]  /*1c6d0*/  MUFU.EX2 R15, R14 ;  /* 0x0000000e000f7308 */ /* 0x001e220000000800 */
[----:B------:R-:W-:-:S05]  /*1c6e0*/  SHF.L.U32 R12, R12, 0x17, RZ ;  /* 0x000000170c0c7819 */ /* 0x000fca00000006ff */
[----:B0-----:R-:W-:-:S05]  /*1c6f0*/  FMUL R12, R12, R15 ;  /* 0x0000000f0c0c7220 */ /* 0x001fca0000400000 */
[----:B------:R0:W-:Y:S04]  /*1c700*/  STL [R1+0x2c4], R12 ;  /* 0x0002c40c01007387 */ /* 0x0001e80000100800 */
[----:B------:R-:W4:Y:S04]  /*1c710*/  LDL.LU R127, [R1+0x2fc] ;  /* 0x0002fc00017f7983 */ /* 0x000f280000300800 */
[----:B------:R-:W4:Y:S01]  /*1c720*/  LDL.LU R126, [R1+0x320] ;  /* 0x00032000017e7983 */ /* 0x000f220000300800 */
[----:B------:R-:W-:-:S04]  /*1c730*/  FADD R25, -R35, R25 ;  /* 0x0000001923197221 */ /* 0x000fc80000000100 */
[----:B------:R-:W-:-:S04]  /*1c740*/  FFMA.SAT R10, R25, R117, 0.5 ;  /* 0x3f000000190a7423 */ /* 0x000fc80000002075 */
[----:B------:R-:W-:-:S04]  /*1c750*/  FFMA.RM R10, R10, R118, 12582913 ;  /* 0x4b4000010a0a7423 */ /* 0x000fc80000004076 */
[----:B------:R-:W-:-:S04]  /*1c760*/  FADD R13, R10, -12583039 ;  /* 0xcb40007f0a0d7421 */ /* 0x000fc80000000000 */
[----:B------:R-:W-:-:S04]  /*1c770*/  FFMA R13, R25, 1.4426950216293334961, -R13 ;  /* 0x3fb8aa3b190d7823 */ /* 0x000fc8000000080d */
[----:B------:R-:W-:-:S04]  /*1c780*/  FFMA R13, R25, 1.925963033500011079e-08, R13 ;  /* 0x32a57060190d7823 */ /* 0x000fc8000000000d */
[----:B------:R-:W1:Y:S01]  /*1c790*/  MUFU.EX2 R15, R13 ;  /* 0x0000000d000f7308 */ /* 0x000e620000000800 */
[----:B------:R-:W-:-:S05]  /*1c7a0*/  SHF.L.U32 R10, R10, 0x17, RZ ;  /* 0x000000170a0a7819 */ /* 0x000fca00000006ff */
[----:B-1----:R-:W-:-:S05]  /*1c7b0*/  FMUL R250, R10, R15 ;  /* 0x0000000f0afa7220 */ /* 0x002fca0000400000 */
[----:B------:R-:W-:Y:S04]  /*1c7c0*/  STL [R1+0x2b0], R250 ;  /* 0x0002b0fa01007387 */ /* 0x000fe80000100800 */
[----:B------:R1:W-:Y:S01]  /*1c7d0*/  STL [R1+0x720], R250 ;  /* 0x000720fa01007387 */ /* 0x0003e20000100800 */
[----:B--2---:R-:W-:-:S03]  /*1c7e0*/  FADD R139, -R35, R120 ;  /* 0x00000078238b7221 */ /* 0x004fc60000000100 */
[----:B------:R-:W2:Y:S01]  /*1c7f0*/  LDL.LU R120, [R1+0x334] ;  /* 0x0003340001787983 */ /* 0x000ea20000300800 */
[----:B---3--:R-:W-:-:S03]  /*1c800*/  FADD R146, -R35, R123 ;  /* 0x0000007b23927221 */ /* 0x008fc60000000100 */
[----:B------:R-:W3:Y:S01]  /*1c810*/  LDL.LU R123, [R1+0x348] ;  /* 0x00034800017b7983 */ /* 0x000ee20000300800 */
[----:B----4-:R-:W-:-:S03]  /*1c820*/  FADD R145, -R35, R127 ;  /* 0x0000007f23917221 */ /* 0x010fc60000000100 */
[----:B------:R-:W4:Y:S01]  /*1c830*/  LDL.LU R127, [R1+0x354] ;  /* 0x00035400017f7983 */ /* 0x000f220000300800 */
[----:B------:R-:W-:-:S03]  /*1c840*/  FADD R144, -R35, R126 ;  /* 0x0000007e23907221 */ /* 0x000fc60000000100 */
[----:B------:R-:W4:Y:S01]  /*1c850*/  LDL.LU R126, [R1+0x36c] ;  /* 0x00036c00017e7983 */ /* 0x000f220000300800 */
        /* <DEDUP_REMOVED lines=64> */
[----:B------:R-:W-:-:S04]  /*1cc60*/  FADD R26, -R35, R26 ;  /* 0x0000001a231a7221 */ /* 0x000fc80000000100 */
[----:B------:R-:W-:-:S04]  /*1cc70*/  FFMA.SAT R11, R26, R117, 0.5 ;  /* 0x3f0000001a0b7423 */ /* 0x000fc80000002075 */
[----:B------:R-:W-:Y:S01]  /*1cc80*/  FFMA.RM R11, R11, R118, 12582913 ;  /* 0x4b4000010b0b7423 */ /* 0x000fe20000004076 */
[----:B------:R-:W-:-:S03]  /*1cc90*/  FADD R28, -R35, R28 ;  /* 0x0000001c231c7221 */ /* 0x000fc60000000100 */
[----:B------:R-:W-:Y:S01]  /*1cca0*/  FADD R14, R11, -12583039 ;  /* 0xcb40007f0b0e7421 */ /* 0x000fe20000000000 */
[----:B------:R-:W-:-:S03]  /*1ccb0*/  FFMA.SAT R10, R28, R117, 0.5 ;  /* 0x3f0000001c0a7423 */ /* 0x000fc60000002075 */
[----:B------:R-:W-:Y:S01]  /*1ccc0*/  FFMA R14, R26, 1.4426950216293334961, -R14 ;  /* 0x3fb8aa3b1a0e7823 */ /* 0x000fe2000000080e */
[-C--:B------:R-:W-:Y:S01]  /*1ccd0*/  FFMA.RM R10, R10, R118.reuse, 12582913 ;  /* 0x4b4000010a0a7423 */ /* 0x080fe20000004076 */
[----:B------:R-:W-:Y:S02]  /*1cce0*/  FADD R27, -R35, R27 ;  /* 0x0000001b231b7221 */ /* 0x000fe40000000100 */
[----:B------:R-:W-:Y:S02]  /*1ccf0*/  FFMA R14, R26, 1.925963033500011079e-08, R14 ;  /* 0x32a570601a0e7823 */ /* 0x000fe4000000000e */
[----:B0-----:R-:W-:Y:S02]  /*1cd00*/  FFMA.SAT R12, R27, R117, 0.5 ;  /* 0x3f0000001b0c7423 */ /* 0x001fe40000002075 */
[----:B------:R0:W1:Y:S02]  /*1cd10*/  MUFU.EX2 R206, R14 ;  /* 0x0000000e00ce7308 */ /* 0x0000640000000800 */
[----:B------:R-:W-:Y:S01]  /*1cd20*/  FFMA.RM R12, R12, R118, 12582913 ;  /* 0x4b4000010c0c7423 */ /* 0x000fe20000004076 */
[----:B0-----:R-:W-:-:S04]  /*1cd30*/  FADD R14, R10, -12583039 ;  /* 0xcb40007f0a0e7421 */ /* 0x001fc80000000000 */
[----:B------:R-:W-:Y:S01]  /*1cd40*/  FFMA R14, R28, 1.4426950216293334961, -R14 ;  /* 0x3fb8aa3b1c0e7823 */ /* 0x000fe2000000080e */
[----:B------:R-:W-:-:S03]  /*1cd50*/  FADD R13, R12, -12583039 ;  /* 0xcb40007f0c0d7421 */ /* 0x000fc60000000000 */
[----:B------:R-:W-:Y:S01]  /*1cd60*/  FFMA R14, R28, 1.925963033500011079e-08, R14 ;  /* 0x32a570601c0e7823 */ /* 0x000fe2000000000e */
[----:B------:R-:W-:Y:S01]  /*1cd70*/  SHF.L.U32 R11, R11, 0x17, RZ ;  /* 0x000000170b0b7819 */ /* 0x000fe200000006ff */
[----:B------:R-:W-:Y:S01]  /*1cd80*/  FFMA R13, R27, 1.4426950216293334961, -R13 ;  /* 0x3fb8aa3b1b0d7823 */ /* 0x000fe2000000080d */
[----:B------:R-:W-:Y:S01]  /*1cd90*/  FADD R29, -R35, R29 ;  /* 0x0000001d231d7221 */ /* 0x000fe20000000100 */
[----:B------:R-:W0:Y:S02]  /*1cda0*/  MUFU.EX2 R205, R14 ;  /* 0x0000000e00cd7308 */ /* 0x000e240000000800 */
[----:B-1----:R-:W-:Y:S01]  /*1cdb0*/  FMUL R206, R11, R206 ;  /* 0x000000ce0bce7220 */ /* 0x002fe20000400000 */
[----:B------:R-:W-:Y:S01]  /*1cdc0*/  FFMA R13, R27, 1.925963033500011079e-08, R13 ;  /* 0x32a570601b0d7823 */ /* 0x000fe2000000000d */
[----:B------:R-:W-:Y:S01]  /*1cdd0*/  FFMA.SAT R11, R29, R117, 0.5 ;  /* 0x3f0000001d0b7423 */ /* 0x000fe20000002075 */
[----:B------:R-:W-:-:S03]  /*1cde0*/  SHF.L.U32 R10, R10, 0x17, RZ ;  /* 0x000000170a0a7819 */ /* 0x000fc600000006ff */
[-C--:B------:R-:W-:Y:S01]  /*1cdf0*/  FFMA.RM R11, R11, R118.reuse, 12582913 ;  /* 0x4b4000010b0b7423 */ /* 0x080fe20000004076 */
[----:B------:R1:W0:Y:S01]  /*1ce00*/  MUFU.EX2 R207, R13 ;  /* 0x0000000d00cf7308 */ /* 0x0002220000000800 */
[----:B------:R-:W-:Y:S02]  /*1ce10*/  FADD R31, -R35, R31 ;  /* 0x0000001f231f7221 */ /* 0x000fe40000000100 */
[----:B-1----:R-:W-:Y:S01]  /*1ce20*/  FADD R13, R11, -12583039 ;  /* 0xcb40007f0b0d7421 */ /* 0x002fe20000000000 */
[----:B0-----:R-:W-:Y:S01]  /*1ce30*/  FMUL R205, R10, R205 ;  /* 0x000000cd0acd7220 */ /* 0x001fe20000400000 */
[----:B------:R-:W-:Y:S02]  /*1ce40*/  FFMA.SAT R10, R31, R117, 0.5 ;  /* 0x3f0000001f0a7423 */ /* 0x000fe40000002075 */
[----:B------:R-:W-:Y:S01]  /*1ce50*/  FFMA R13, R29, 1.4426950216293334961, -R13 ;  /* 0x3fb8aa3b1d0d7823 */ /* 0x000fe2000000080d */
[----:B------:R-:W-:Y:S01]  /*1ce60*/  SHF.L.U32 R12, R12, 0x17, RZ ;  /* 0x000000170c0c7819 */ /* 0x000fe200000006ff */
[----:B------:R-:W-:-:S02]  /*1ce70*/  FFMA.RM R10, R10, R118, 12582913 ;  /* 0x4b4000010a0a7423 */ /* 0x000fc40000004076 */
[----:B------:R-:W-:Y:S01]  /*1ce80*/  FFMA R13, R29, 1.925963033500011079e-08, R13 ;  /* 0x32a570601d0d7823 */ /* 0x000fe2000000000d */
[----:B------:R-:W-:Y:S01]  /*1ce90*/  FADD R30, -R35, R30 ;  /* 0x0000001e231e7221 */ /* 0x000fe20000000100 */
[----:B------:R-:W-:Y:S02]  /*1cea0*/  FMUL R207, R12, R207 ;  /* 0x000000cf0ccf7220 */ /* 0x000fe40000400000 */
[----:B------:R0:W-:Y:S01]  /*1ceb0*/  MUFU.EX2 R130, R13 ;  /* 0x0000000d00827308 */ /* 0x0001e20000000800 */
[----:B------:R-:W-:Y:S01]  /*1cec0*/  FFMA.SAT R12, R30, R117, 0.5 ;  /* 0x3f0000001e0c7423 */ /* 0x000fe20000002075 */
[----:B0-----:R-:W-:-:S03]  /*1ced0*/  FADD R13, R10, -12583039 ;  /* 0xcb40007f0a0d7421 */ /* 0x001fc60000000000 */
[----:B------:R-:W-:Y:S01]  /*1cee0*/  FFMA.RM R12, R12, R118, 12582913 ;  /* 0x4b4000010c0c7423 */ /* 0x000fe20000004076 */
[----:B------:R-:W-:Y:S01]  /*1cef0*/  FFMA R13, R31, 1.4426950216293334961, -R13 ;  /* 0x3fb8aa3b1f0d7823 */ /* 0x000fe2000000080d */
[C---:B--2---:R-:W-:Y:S02]  /*1cf00*/  FADD R232, -R35.reuse, R120 ;  /* 0x0000007823e87221 */ /* 0x044fe40000000100 */
[----:B------:R-:W2:Y:S01]  /*1cf10*/  LDL.LU R120, [R1+0x4f4] ;  /* 0x0004f40001787983 */ /* 0x000ea20000300800 */
[----:B---3--:R-:W-:-:S03]  /*1cf20*/  FADD R239, -R35, R123 ;  /* 0x0000007b23ef7221 */ /* 0x008fc60000000100 */
[----:B------:R-:W3:Y:S01]  /*1cf30*/  LDL.LU R123, [R1+0x4f8] ;  /* 0x0004f800017b7983 */ /* 0x000ee20000300800 */
[----:B----4-:R-:W-:-:S03]  /*1cf40*/  FADD R238, -R35, R127 ;  /* 0x0000007f23ee7221 */ /* 0x010fc60000000100 */
[----:B------:R-:W4:Y:S01]  /*1cf50*/  LDL.LU R127, [R1+0x4fc] ;  /* 0x0004fc00017f7983 */ /* 0x000f220000300800 */
[----:B------:R-:W-:-:S03]  /*1cf60*/  FADD R237, -R35, R126 ;  /* 0x0000007e23ed7221 */ /* 0x000fc60000000100 */
[----:B------:R-:W4:Y:S01]  /*1cf70*/  LDL.LU R126, [R1+0x504] ;  /* 0x00050400017e7983 */ /* 0x000f220000300800 */
[----:B------:R-:W-:Y:S01]  /*1cf80*/  FFMA R13, R31, 1.925963033500011079e-08, R13 ;  /* 0x32a570601f0d7823 */ /* 0x000fe2000000000d */
[----:B------:R-:W-:-:S04]  /*1cf90*/  FADD R14, R12, -12583039 ;  /* 0xcb40007f0c0e7421 */ /* 0x000fc80000000000 */
[----:B------:R-:W-:Y:S01]  /*1cfa0*/  FFMA R14, R30, 1.4426950216293334961, -R14 ;  /* 0x3fb8aa3b1e0e7823 */ /* 0x000fe2000000080e */
[----:B------:R-:W0:Y:S01]  /*1cfb0*/  MUFU.EX2 R13, R13 ;  /* 0x0000000d000d7308 */ /* 0x000e220000000800 */
[----:B------:R-:W-:Y:S02]  /*1cfc0*/  SHF.L.U32 R134, R10, 0x17, RZ ;  /* 0x000000170a867819 */ /* 0x000fe400000006ff */
[----:B------:R-:W-:Y:S01]  /*1cfd0*/  FFMA R14, R30, 1.925963033500011079e-08, R14 ;  /* 0x32a570601e0e7823 */ /* 0x000fe2000000000e */
[----:B------:R-:W-:-:S04]  /*1cfe0*/  FADD R10, -R35, R8 ;  /* 0x00000008230a7221 */ /* 0x000fc80000000100 */
[----:B------:R-:W1:Y:S01]  /*1cff0*/  MUFU.EX2 R122, R14 ;  /* 0x0000000e007a7308 */ /* 0x000e620000000800 */
[-C--:B------:R-:W-:Y:S01]  /*1d000*/  FFMA.SAT R8, R10, R117.reuse, 0.5 ;  /* 0x3f0000000a087423 */ /* 0x080fe20000002075 */
[----:B------:R-:W-:Y:S01]  /*1d010*/  SHF.L.U32 R15, R12, 0x17, RZ ;  /* 0x000000170c0f7819 */ /* 0x000fe200000006ff */
[----:B------:R-:W-:Y:S02]  /*1d020*/  FADD R12, -R35, R9 ;  /* 0x00000009230c7221 */ /* 0x000fe40000000100 */
[-C--:B------:R-:W-:Y:S01]  /*1d030*/  FFMA.RM R8, R8, R118.reuse, 12582913 ;  /* 0x4b40000108087423 */ /* 0x080fe20000004076 */
[----:B------:R-:W-:Y:S01]  /*1d040*/  SHF.L.U32 R11, R11, 0x17, RZ ;  /* 0x000000170b0b7819 */ /* 0x000fe200000006ff */
[----:B------:R-:W-:Y:S01]  /*1d050*/  FFMA.SAT R9, R12, R117, 0.5 ;  /* 0x3f0000000c097423 */ /* 0x000fe20000002075 */
[----:B0-----:R-:W-:Y:S01]  /*1d060*/  FMUL R134, R134, R13 ;  /* 0x0000000d86867220 */ /* 0x001fe20000400000 */
[----:B------:R-:W-:Y:S01]  /*1d070*/  FADD R13, R8, -12583039 ;  /* 0xcb40007f080d7421 */ /* 0x000fe20000000000 */
[----:B------:R-:W-:Y:S01]  /*1d080*/  FADD R32, -R35, R32 ;  /* 0x0000002023207221 */ /* 0x000fe20000000100 */
[----:B------:R-:W-:Y:S01]  /*1d090*/  FFMA.RM R9, R9, R118, 12582913 ;  /* 0x4b40000109097423 */ /* 0x000fe20000004076 */
[----:B------:R-:W-:Y:S01]  /*1d0a0*/  FMUL R130, R11, R130 ;  /* 0x000000820b827220 */ /* 0x000fe20000400000 */
[----:B------:R-:W-:Y:S01]  /*1d0b0*/  FFMA R13, R10, 1.4426950216293334961, -R13 ;  /* 0x3fb8aa3b0a0d7823 */ /* 0x000fe2000000080d */
[----:B------:R-:W-:Y:S01]  /*1d0c0*/  FFMA.SAT R11, R32, R117, 0.5 ;  /* 0x3f000000200b7423 */ /* 0x000fe20000002075 */
[----:B-1----:R-:W-:Y:S01]  /*1d0d0*/  FMUL R122, R15, R122 ;  /* 0x0000007a0f7a7220 */ /* 0x002fe20000400000 */
[----:B------:R-:W-:Y:S01]  /*1d0e0*/  FADD R15, R9, -12583039 ;  /* 0xcb40007f090f7421 */ /* 0x000fe20000000000 */
[----:B------:R-:W-:Y:S01]  /*1d0f0*/  FFMA R10, R10, 1.925963033500011079e-08, R13 ;  /* 0x32a570600a0a7823 */ /* 0x000fe2000000000d */
[----:B------:R-:W-:-:S02]  /*1d100*/  FFMA.RM R11, R11, R118, 12582913 ;  /* 0x4b4000010b0b7423 */ /* 0x000fc40000004076 */
[C---:B------:R-:W-:Y:S02]  /*1d110*/  FFMA R15, R12.reuse, 1.4426950216293334961, -R15 ;  /* 0x3fb8aa3b0c0f7823 */ /* 0x040fe4000000080f */
[C---:B------:R-:W-:Y:S01]  /*1d120*/  FADD R14, R11.reuse, -12583039 ;  /* 0xcb40007f0b0e7421 */ /* 0x040fe20000000000 */
[----:B------:R-:W-:Y:S01]  /*1d130*/  SHF.L.U32 R133, R11, 0x17, RZ ;  /* 0x000000170b857819 */ /* 0x000fe200000006ff */
[----:B------:R-:W0:Y:S01]  /*1d140*/  MUFU.EX2 R10, R10 ;  /* 0x0000000a000a7308 */ /* 0x000e220000000800 */
[----:B------:R-:W-:Y:S01]  /*1d150*/  FFMA R12, R12, 1.925963033500011079e-08, R15 ;  /* 0x32a570600c0c7823 */ /* 0x000fe2000000000f */
[C---:B------:R-:W-:Y:S01]  /*1d160*/  FADD R11, -R35.reuse, R7 ;  /* 0x00000007230b7221 */ /* 0x040fe20000000100 */
[----:B------:R-:W-:Y:S01]  /*1d170*/  SHF.L.U32 R131, R8, 0x17, RZ ;  /* 0x0000001708837819 */ /* 0x000fe200000006ff */
[----:B------:R-:W-:Y:S02]  /*1d180*/  FADD R8, -R35, R5 ;  /* 0x0000000523087221 */ /* 0x000fe40000000100 */
[----:B------:R-:W-:-:S02]  /*1d190*/  FFMA.SAT R7, R11, R117, 0.5 ;  /* 0x3f0000000b077423 */ /* 0x000fc40000002075 */
[----:B------:R-:W1:Y:S01]  /*1d1a0*/  MUFU.EX2 R12, R12 ;  /* 0x0000000c000c7308 */ /* 0x000e620000000800 */
[-C--:B------:R-:W-:Y:S01]  /*1d1b0*/  FFMA.SAT R5, R8, R117.reuse, 0.5 ;  /* 0x3f00000008057423 */ /* 0x080fe20000002075 */
[-C--:B------:R-:W-:Y:S01]  /*1d1c0*/  FFMA.RM R7, R7, R118.reuse, 12582913 ;  /* 0x4b40000107077423 */ /* 0x080fe20000004076 */
[----:B------:R-:W-:Y:S01]  /*1d1d0*/  SHF.L.U32 R132, R9, 0x17, RZ ;  /* 0x0000001709847819 */ /* 0x000fe200000006ff */
[----:B------:R-:W-:Y:S01]  /*1d1e0*/  FADD R9, -R35, R6 ;  /* 0x0000000623097221 */ /* 0x000fe20000000100 */
[----:B------:R-:W-:Y:S01]  /*1d1f0*/  FFMA.RM R5, R5, R118, 12582913 ;  /* 0x4b40000105057423 */ /* 0x000fe20000004076 */
[C---:B------:R-:W-:Y:S01]  /*1d200*/  FADD R13, R7.reuse, -12583039 ;  /* 0xcb40007f070d7421 */ /* 0x040fe20000000000 */
[----:B------:R-:W-:Y:S01]  /*1d210*/  SHF.L.U32 R138, R7, 0x17, RZ ;  /* 0x00000017078a7819 */ /* 0x000fe200000006ff */
[----:B------:R-:W-:Y:S01]  /*1d220*/  FADD R7, -R35, R4 ;  /* 0x0000000423077221 */ /* 0x000fe20000000100 */
[-C--:B------:R-:W-:Y:S01]  /*1d230*/  FFMA.SAT R6, R9, R117.reuse, 0.5 ;  /* 0x3f00000009067423 */ /* 0x080fe20000002075 */
[----:B0-----:R-:W-:Y:S01]  /*1d240*/  FMUL R131, R131, R10 ;  /* 0x0000000a83837220 */ /* 0x001fe20000400000 */
[----:B------:R-:W-:Y:S01]  /*1d250*/  FADD R10, R5, -12583039 ;  /* 0xcb40007f050a7421 */ /* 0x000fe20000000000 */
[----:B------:R-:W-:Y:S01]  /*1d260*/  FFMA.SAT R4, R7, R117, 0.5 ;  /* 0x3f00000007047423 */ /* 0x000fe20000002075 */
[----:B------:R-:W-:-:S02]  /*1d270*/  FFMA.RM R6, R6, R118, 12582913 ;  /* 0x4b40000106067423 */ /* 0x000fc40000004076 */
[----:B------:R-:W-:Y:S01]  /*1d280*/  FFMA R10, R8, 1.4426950216293334961, -R10 ;  /* 0x3fb8aa3b080a7823 */ /* 0x000fe2000000080a */
[----:B------:R-:W-:Y:S01]  /*1d290*/  FFMA.RM R4, R4, R118, 12582913 ;  /* 0x4b40000104047423 */ /* 0x000fe20000004076 */
[----:B-1----:R-:W-:Y:S01]  /*1d2a0*/  FMUL R132, R132, R12 ;  /* 0x0000000c84847220 */ /* 0x002fe20000400000 */
[----:B------:R-:W-:Y:S01]  /*1d2b0*/  FADD R12, R6, -12583039 ;  /* 0xcb40007f060c7421 */ /* 0x000fe20000000000 */
[----:B------:R-:W-:Y:S01]  /*1d2c0*/  FFMA R8, R8, 1.925963033500011079e-08, R10 ;  /* 0x32a5706008087823 */ /* 0x000fe2000000000a */
[----:B------:R-:W-:Y:S01]  /*1d2d0*/  FADD R10, R4, -12583039 ;  /* 0xcb40007f040a7421 */ /* 0x000fe20000000000 */
[----:B------:R-:W-:Y:S01]  /*1d2e0*/  FADD R2, -R35, R2 ;  /* 0x0000000223027221 */ /* 0x000fe20000000100 */
[----:B------:R-:W-:Y:S01]  /*1d2f0*/  FFMA R12, R9, 1.4426950216293334961, -R12 ;  /* 0x3fb8aa3b090c7823 */ /* 0x000fe2000000080c */
[----:B------:R-:W-:Y:S01]  /*1d300*/  SHF.L.U32 R136, R5, 0x17, RZ ;  /* 0x0000001705887819 */ /* 0x000fe200000006ff */
[----:B------:R-:W-:Y:S01]  /*1d310*/  FFMA R10, R7, 1.4426950216293334961, -R10 ;  /* 0x3fb8aa3b070a7823 */ /* 0x000fe2000000080a */
[----:B------:R-:W-:Y:S01]  /*1d320*/  FFMA.SAT R5, R2, R117, 0.5 ;  /* 0x3f00000002057423 */ /* 0x000fe20000002075 */
[----:B------:R-:W-:-:S02]  /*1d330*/  FFMA R9, R9, 1.925963033500011079e-08, R12 ;  /* 0x32a5706009097823 */ /* 0x000fc4000000000c */
[----:B------:R-:W-:Y:S01]  /*1d340*/  FFMA R7, R7, 1.925963033500011079e-08, R10 ;  /* 0x32a5706007077823 */ /* 0x000fe2000000000a */
[----:B------:R-:W-:-:S03]  /*1d350*/  FFMA.RM R5, R5, R118, 12582913 ;  /* 0x4b40000105057423 */ /* 0x000fc60000004076 */
[----:B------:R-:W0:Y:S01]  /*1d360*/  MUFU.EX2 R9, R9 ;  /* 0x0000000900097308 */ /* 0x000e220000000800 */
[----:B------:R-:W-:Y:S01]  /*1d370*/  SHF.L.U32 R137, R6, 0x17, RZ ;  /* 0x0000001706897819 */ /* 0x000fe200000006ff */
[----:B------:R-:W-:-:S06]  /*1d380*/  FADD R6, -R35, R3 ;  /* 0x0000000323067221 */ /* 0x000fcc0000000100 */
[----:B------:R1:W0:Y:S01]  /*1d390*/  MUFU.EX2 R135, R7 ;  /* 0x0000000700877308 */ /* 0x0002220000000800 */
[----:B------:R-:W-:Y:S01]  /*1d3a0*/  FADD R0, -R35, R0 ;  /* 0x0000000023007221 */ /* 0x000fe20000000100 */
[----:B-1----:R-:W-:-:S04]  /*1d3b0*/  FADD R7, R5, -12583039 ;  /* 0xcb40007f05077421 */ /* 0x002fc80000000000 */
[----:B------:R-:W-:Y:S01]  /*1d3c0*/  FFMA R7, R2, 1.4426950216293334961, -R7 ;  /* 0x3fb8aa3b02077823 */ /* 0x000fe20000000807 */
[----:B------:R-:W-:-:S03]  /*1d3d0*/  FFMA.SAT R3, R6, R117, 0.5 ;  /* 0x3f00000006037423 */ /* 0x000fc60000002075 */
[----:B------:R-:W-:Y:S01]  /*1d3e0*/  FFMA R7, R2, 1.925963033500011079e-08, R7 ;  /* 0x32a5706002077823 */ /* 0x000fe20000000007 */
[----:B------:R-:W-:Y:S01]  /*1d3f0*/  FFMA.SAT R2, R0, R117, 0.5 ;  /* 0x3f00000000027423 */ /* 0x000fe20000002075 */
[----:B------:R-:W-:Y:S01]  /*1d400*/  SHF.L.U32 R4, R4, 0x17, RZ ;  /* 0x0000001704047819 */ /* 0x000fe200000006ff */
[-C--:B------:R-:W-:Y:S02]  /*1d410*/  FFMA.RM R3, R3, R118.reuse, 12582913 ;  /* 0x4b40000103037423 */ /* 0x080fe40000004076 */
[----:B------:R-:W-:Y:S01]  /*1d420*/  FFMA.RM R2, R2, R118, 12582913 ;  /* 0x4b40000102027423 */ /* 0x000fe20000004076 */
[----:B0-----:R-:W-:Y:S01]  /*1d430*/  FMUL R137, R137, R9 ;  /* 0x0000000989897220 */ /* 0x001fe20000400000 */
[----:B------:R-:W-:Y:S01]  /*1d440*/  FMUL R135, R4, R135 ;  /* 0x0000008704877220 */ /* 0x000fe20000400000 */
[C---:B------:R-:W-:Y:S01]  /*1d450*/  FADD R9, R3.reuse, -12583039 ;  /* 0xcb40007f03097421 */ /* 0x040fe20000000000 */
[----:B------:R-:W-:Y:S01]  /*1d460*/  FADD R4, R2, -12583039 ;  /* 0xcb40007f02047421 */ /* 0x000fe20000000000 */
[----:B------:R-:W-:Y:S01]  /*1d470*/  SHF.L.U32 R142, R3, 0x17, RZ ;  /* 0x00000017038e7819 */ /* 0x000fe200000006ff */
[----:B------:R-:W-:-:S02]  /*1d480*/  FFMA.SAT R3, R139, R117, 0.5 ;  /* 0x3f0000008b037423 */ /* 0x000fc40000002075 */
[C---:B------:R-:W-:Y:S02]  /*1d490*/  FFMA R4, R0.reuse, 1.4426950216293334961, -R4 ;  /* 0x3fb8aa3b00047823 */ /* 0x040fe40000000804 */
[----:B------:R-:W-:Y:S02]  /*1d4a0*/  FFMA.RM R3, R3, R118, 12582913 ;  /* 0x4b40000103037423 */ /* 0x000fe40000004076 */
[----:B------:R-:W-:Y:S02]  /*1d4b0*/  FFMA R4, R0, 1.925963033500011079e-08, R4 ;  /* 0x32a5706000047823 */ /* 0x000fe40000000004 */
[----:B------:R-:W-:-:S04]  /*1d4c0*/  FADD R0, R3, -12583039 ;  /* 0xcb40007f03007421 */ /* 0x000fc80000000000 */
[----:B------:R-:W-:-:S04]  /*1d4d0*/  FFMA R0, R139, 1.4426950216293334961, -R0 ;  /* 0x3fb8aa3b8b007823 */ /* 0x000fc80000000800 */
[----:B------:R-:W-:Y:S01]  /*1d4e0*/  FFMA R139, R139, 1.925963033500011079e-08, R0 ;  /* 0x32a570608b8b7823 */ /* 0x000fe20000000000 */
[----:B------:R-:W-:Y:S01]  /*1d4f0*/  FFMA.SAT R0, R146, R117, 0.5 ;  /* 0x3f00000092007423 */ /* 0x000fe20000002075 */
[----:B------:R-:W0:Y:S03]  /*1d500*/  MUFU.EX2 R4, R4 ;  /* 0x0000000400047308 */ /* 0x000e260000000800 */
[----:B------:R-:W-:-:S05]  /*1d510*/  FFMA.RM R0, R0, R118, 12582913 ;  /* 0x4b40000100007423 */ /* 0x000fca0000004076 */
[----:B------:R-:W1:Y:S01]  /*1d520*/  MUFU.EX2 R139, R139 ;  /* 0x0000008b008b7308 */ /* 0x000e620000000800 */
[----:B------:R-:W-:Y:S01]  /*1d530*/  SHF.L.U32 R141, R5, 0x17, RZ ;  /* 0x00000017058d7819 */ /* 0x000fe200000006ff */
[----:B------:R-:W-:Y:S01]  /*1d540*/  FADD R5, R0, -12583039 ;  /* 0xcb40007f00057421 */ /* 0x000fe20000000000 */
[----:B------:R-:W-:Y:S01]  /*1d550*/  SHF.L.U32 R140, R2, 0x17, RZ ;  /* 0x00000017028c7819 */ /* 0x000fe200000006ff */
[----:B------:R-:W-:Y:S01]  /*1d560*/  FFMA.SAT R2, R145, R117, 0.5 ;  /* 0x3f00000091027423 */ /* 0x000fe20000002075 */
[----:B------:R-:W-:Y:S01]  /*1d570*/  SHF.L.U32 R3, R3, 0x17, RZ ;  /* 0x0000001703037819 */ /* 0x000fe200000006ff */
[----:B------:R-:W-:Y:S02]  /*1d580*/  FFMA R5, R146, 1.4426950216293334961, -R5 ;  /* 0x3fb8aa3b92057823 */ /* 0x000fe40000000805 */
[----:B------:R-:W-:Y:S01]  /*1d590*/  FFMA.RM R2, R2, R118, 12582913 ;  /* 0x4b40000102027423 */ /* 0x000fe20000004076 */
[----:B0-----:R-:W-:Y:S01]  /*1d5a0*/  FMUL R140, R140, R4 ;  /* 0x000000048c8c7220 */ /* 0x001fe20000400000 */
[----:B------:R-:W-:-:S02]  /*1d5b0*/  FFMA R146, R146, 1.925963033500011079e-08, R5 ;  /* 0x32a5706092927823 */ /* 0x000fc40000000005 */
[----:B------:R-:W-:Y:S01]  /*1d5c0*/  FADD R4, R2, -12583039 ;  /* 0xcb40007f02047421 */ /* 0x000fe20000000000 */
[----:B-1----:R-:W-:Y:S01]  /*1d5d0*/  FMUL R139, R3, R139 ;  /* 0x0000008b038b7220 */ /* 0x002fe20000400000 */
[----:B------:R-:W-:Y:S02]  /*1d5e0*/  FFMA.SAT R3, R144, R117, 0.5 ;  /* 0x3f00000090037423 */ /* 0x000fe40000002075 */
[----:B------:R-:W-:Y:S01]  /*1d5f0*/  FFMA R4, R145, 1.4426950216293334961, -R4 ;  /* 0x3fb8aa3b91047823 */ /* 0x000fe20000000804 */
[----:B------:R-:W0:Y:S01]  /*1d600*/  MUFU.EX2 R146, R146 ;  /* 0x0000009200927308 */ /* 0x000e220000000800 */
[----:B------:R-:W-:Y:S02]  /*1d610*/  FFMA.RM R3, R3, R118, 12582913 ;  /* 0x4b40000103037423 */ /* 0x000fe40000004076 */
[----:B------:R-:W-:Y:S02]  /*1d620*/  FFMA R145, R145, 1.925963033500011079e-08, R4 ;  /* 0x32a5706091917823 */ /* 0x000fe40000000004 */
[----:B------:R-:W-:Y:S01]  /*1d630*/  FADD R4, R3, -12583039 ;  /* 0xcb40007f03047421 */ /* 0x000fe20000000000 */
[----:B------:R-:W-:-:S03]  /*1d640*/  SHF.L.U32 R0, R0, 0x17, RZ ;  /* 0x0000001700007819 */ /* 0x000fc600000006ff */
[----:B------:R-:W1:Y:S01]  /*1d650*/  MUFU.EX2 R145, R145 ;  /* 0x0000009100917308 */ /* 0x000e620000000800 */
[----:B------:R-:W-:-:S04]  /*1d660*/  FFMA R4, R144, 1.4426950216293334961, -R4 ;  /* 0x3fb8aa3b90047823 */ /* 0x000fc80000000804 */
[----:B------:R-:W-:Y:S01]  /*1d670*/  FFMA R144, R144, 1.925963033500011079e-08, R4 ;  /* 0x32a5706090907823 */ /* 0x000fe20000000004 */
[----:B0-----:R-:W-:Y:S01]  /*1d680*/  FMUL R146, R0, R146 ;  /* 0x0000009200927220 */ /* 0x001fe20000400000 */
[----:B------:R-:W-:-:S04]  /*1d690*/  FFMA.SAT R0, R143, R117, 0.5 ;  /* 0x3f0000008f007423 */ /* 0x000fc80000002075 */
[----:B------:R-:W0:Y:S01]  /*1d6a0*/  MUFU.EX2 R144, R144 ;  /* 0x0000009000907308 */ /* 0x000e220000000800 */
[----:B------:R-:W-:Y:S01]  /*1d6b0*/  SHF.L.U32 R2, R2, 0x17, RZ ;  /* 0x0000001702027819 */ /* 0x000fe200000006ff */
[----:B------:R-:W-:-:S04]  /*1d6c0*/  FFMA.RM R0, R0, R118, 12582913 ;  /* 0x4b40000100007423 */ /* 0x000fc80000004076 */
[----:B------:R-:W-:Y:S01]  /*1d6d0*/  FADD R4, R0, -12583039 ;  /* 0xcb40007f00047421 */ /* 0x000fe20000000000 */
[----:B-1----:R-:W-:Y:S01]  /*1d6e0*/  FMUL R145, R2, R145 ;  /* 0x0000009102917220 */ /* 0x002fe20000400000 */
[-C--:B------:R-:W-:Y:S01]  /*1d6f0*/  FFMA.SAT R2, R150, R117.reuse, 0.5 ;  /* 0x3f00000096027423 */ /* 0x080fe20000002075 */
[----:B------:R-:W-:Y:S01]  /*1d700*/  SHF.L.U32 R3, R3, 0x17, RZ ;  /* 0x0000001703037819 */ /* 0x000fe200000006ff */
[C---:B------:R-:W-:Y:S02]  /*1d710*/  FFMA R4, R143.reuse, 1.4426950216293334961, -R4 ;  /* 0x3fb8aa3b8f047823 */ /* 0x040fe40000000804 */
[----:B------:R-:W-:Y:S02]  /*1d720*/  FFMA.RM R2, R2, R118, 12582913 ;  /* 0x4b40000102027423 */ /* 0x000fe40000004076 */
[----:B------:R-:W-:Y:S02]  /*1d730*/  FFMA R143, R143, 1.925963033500011079e-08, R4 ;  /* 0x32a570608f8f7823 */ /* 0x000fe40000000004 */
[----:B------:R-:W-:Y:S01]  /*1d740*/  FADD R4, R2, -12583039 ;  /* 0xcb40007f02047421 */ /* 0x000fe20000000000 */
[----:B0-----:R-:W-:Y:S01]  /*1d750*/  FMUL R144, R3, R144 ;  /* 0x0000009003907220 */ /* 0x001fe20000400000 */
[----:B------:R-:W-:-:S02]  /*1d760*/  FFMA.SAT R3, R149, R117, 0.5 ;  /* 0x3f00000095037423 */ /* 0x000fc40000002075 */
[----:B------:R-:W-:Y:S01]  /*1d770*/  FFMA R4, R150, 1.4426950216293334961, -R4 ;  /* 0x3fb8aa3b96047823 */ /* 0x000fe20000000804 */
[----:B------:R-:W0:Y:S01]  /*1d780*/  MUFU.EX2 R143, R143 ;  /* 0x0000008f008f7308 */ /* 0x000e220000000800 */
[----:B------:R-:W-:Y:S01]  /*1d790*/  FFMA.RM R3, R3, R118, 12582913 ;  /* 0x4b40000103037423 */ /* 0x000fe20000004076 */
[C---:B--2---:R-:W-:Y:S02]  /*1d7a0*/  FADD R236, -R35.reuse, R120 ;  /* 0x0000007823ec7221 */ /* 0x044fe40000000100 */
[----:B------:R-:W2:Y:S01]  /*1d7b0*/  LDL.LU R120, [R1+0x50c] ;  /* 0x00050c0001787983 */ /* 0x000ea20000300800 */
[----:B---3--:R-:W-:-:S03]  /*1d7c0*/  FADD R243, -R35, R123 ;  /* 0x0000007b23f37221 */ /* 0x008fc60000000100 */
[----:B------:R-:W3:Y:S01]  /*1d7d0*/  LDL.LU R123, [R1+0x508] ;  /* 0x00050800017b7983 */ /* 0x000ee20000300800 */
[----:B------:R-:W-:Y:S01]  /*1d7e0*/  FFMA R150, R150, 1.925963033500011079e-08, R4 ;  /* 0x32a5706096967823 */ /* 0x000fe20000000004 */
[----:B------:R-:W-:Y:S01]  /*1d7f0*/  FADD R4, R3, -12583039 ;  /* 0xcb40007f03047421 */ /* 0x000fe20000000000 */
[----:B------:R-:W-:-:S03]  /*1d800*/  SHF.L.U32 R0, R0, 0x17, RZ ;  /* 0x0000001700007819 */ /* 0x000fc600000006ff */
[C---:B------:R-:W-:Y:S01]  /*1d810*/  FFMA R4, R149.reuse, 1.4426950216293334961, -R4 ;  /* 0x3fb8aa3b95047823 */ /* 0x040fe20000000804 */
[----:B------:R-:W1:Y:S03]  /*1d820*/  MUFU.EX2 R150, R150 ;  /* 0x0000009600967308 */ /* 0x000e660000000800 */
[----:B------:R-:W-:Y:S01]  /*1d830*/  FFMA R149, R149, 1.925963033500011079e-08, R4 ;  /* 0x32a5706095957823 */ /* 0x000fe20000000004 */
[C---:B----4-:R-:W-:Y:S02]  /*1d840*/  FADD R242, -R35.reuse, R127 ;  /* 0x0000007f23f27221 */ /* 0x050fe40000000100 */
[----:B------:R-:W4:Y:S01]  /*1d850*/  LDL.LU R127, [R1+0x510] ;  /* 0x00051000017f7983 */ /* 0x000f220000300800 */
[----:B------:R-:W-:-:S03]  /*1d860*/  FADD R241, -R35, R126 ;  /* 0x0000007e23f17221 */ /* 0x000fc60000000100 */
[----:B------:R-:W4:Y:S01]  /*1d870*/  LDL.LU R126, [R1+0x514] ;  /* 0x00051400017e7983 */ /* 0x000f220000300800 */
[----:B0-----:R-:W-:Y:S01]  /*1d880*/  FMUL R143, R0, R143 ;  /* 0x0000008f008f7220 */ /* 0x001fe20000400000 */
[----:B------:R-:W-:Y:S01]  /*1d890*/  FFMA.SAT R0, R148, R117, 0.5 ;  /* 0x3f00000094007423 */ /* 0x000fe20000002075 */
[----:B------:R-:W0:Y:S01]  /*1d8a0*/  MUFU.EX2 R149, R149 ;  /* 0x0000009500957308 */ /* 0x000e220000000800 */
[----:B------:R-:W-:Y:S02]  /*1d8b0*/  SHF.L.U32 R2, R2, 0x17, RZ ;  /* 0x0000001702027819 */ /* 0x000fe400000006ff */
[----:B------:R-:W-:-:S03]  /*1d8c0*/  FFMA.RM R0, R0, R118, 12582913 ;  /* 0x4b40000100007423 */ /* 0x000fc60000004076 */
[----:B-1----:R-:W-:Y:S01]  /*1d8d0*/  FMUL R150, R2, R150 ;  /* 0x0000009602967220 */ /* 0x002fe20000400000 */
[----:B------:R-:W-:Y:S01]  /*1d8e0*/  FADD R4, R0, -12583039 ;  /* 0xcb40007f00047421 */ /* 0x000fe20000000000 */
[----:B------:R-:W-:Y:S01]  /*1d8f0*/  FFMA.SAT R2, R147, R117, 0.5 ;  /* 0x3f00000093027423 */ /* 0x000fe20000002075 */
[----:B------:R-:W-:Y:S02]  /*1d900*/  SHF.L.U32 R3, R3, 0x17, RZ ;  /* 0x0000001703037819 */ /* 0x000fe400000006ff */
[----:B------:R-:W-:Y:S01]  /*1d910*/  FFMA R4, R148, 1.4426950216293334961, -R4 ;  /* 0x3fb8aa3b94047823 */ /* 0x000fe20000000804 */
[----:B------:R-:W-:-:S03]  /*1d920*/  FFMA.RM R2, R2, R118, 12582913 ;  /* 0x4b40000102027423 */ /* 0x000fc60000004076 */
[----:B------:R-:W-:Y:S01]  /*1d930*/  FFMA R148, R148, 1.925963033500011079e-08, R4 ;  /* 0x32a5706094947823 */ /* 0x000fe20000000004 */
[----:B------:R-:W-:Y:S01]  /*1d940*/  FADD R4, R2, -12583039 ;  /* 0xcb40007f02047421 */ /* 0x000fe20000000000 */
[----:B0-----:R-:W-:Y:S01]  /*1d950*/  FMUL R149, R3, R149 ;  /* 0x0000009503957220 */ /* 0x001fe20000400000 */
[----:B------:R-:W-:Y:S02]  /*1d960*/  FFMA.SAT R3, R211, R117, 0.5 ;  /* 0x3f000000d3037423 */ /* 0x000fe40000002075 */
[----:B------:R-:W-:Y:S01]  /*1d970*/  FFMA R4, R147, 1.4426950216293334961, -R4 ;  /* 0x3fb8aa3b93047823 */ /* 0x000fe20000000804 */
[----:B------:R-:W0:Y:S01]  /*1d980*/  MUFU.EX2 R148, R148 ;  /* 0x0000009400947308 */ /* 0x000e220000000800 */
[----:B------:R-:W-:Y:S02]  /*1d990*/  FFMA.RM R3, R3, R118, 12582913 ;  /* 0x4b40000103037423 */ /* 0x000fe40000004076 */
[----:B------:R-:W-:Y:S02]  /*1d9a0*/  FFMA R147, R147, 1.925963033500011079e-08, R4 ;  /* 0x32a5706093937823 */ /* 0x000fe40000000004 */
[----:B------:R-:W-:Y:S01]  /*1d9b0*/  FADD R4, R3, -12583039 ;  /* 0xcb40007f03047421 */ /* 0x000fe20000000000 */
[----:B------:R-:W-:-:S03]  /*1d9c0*/  SHF.L.U32 R0, R0, 0x17, RZ ;  /* 0x0000001700007819 */ /* 0x000fc600000006ff */
[C---:B------:R-:W-:Y:S01]  /*1d9d0*/  FFMA R4, R211.reuse, 1.4426950216293334961, -R4 ;  /* 0x3fb8aa3bd3047823 */ /* 0x040fe20000000804 */
[----:B------:R-:W1:Y:S03]  /*1d9e0*/  MUFU.EX2 R147, R147 ;  /* 0x0000009300937308 */ /* 0x000e660000000800 */
        /* <DEDUP_REMOVED lines=8> */
[----:B------:R-:W-:Y:S01]  /*1da70*/  FFMA.SAT R2, R209, R117, 0.5 ;  /* 0x3f000000d1027423 */ /* 0x000fe20000002075 */
[----:B------:R-:W-:Y:S01]  /*1da80*/  SHF.L.U32 R3, R3, 0x17, RZ ;  /* 0x0000001703037819 */ /* 0x000fe200000006ff */
[----:B------:R-:W-:Y:S02]  /*1da90*/  FFMA R4, R210, 1.4426950216293334961, -R4 ;  /* 0x3fb8aa3bd2047823 */ /* 0x000fe40000000804 */
[----:B------:R-:W-:Y:S02]  /*1daa0*/  FFMA.RM R2, R2, R118, 12582913 ;  /* 0x4b40000102027423 */ /* 0x000fe40000004076 */
[----:B------:R-:W-:Y:S02]  /*1dab0*/  FFMA R210, R210, 1.925963033500011079e-08, R4 ;  /* 0x32a57060d2d27823 */ /* 0x000fe40000000004 */
[----:B------:R-:W-:Y:S01]  /*1dac0*/  FADD R4, R2, -12583039 ;  /* 0xcb40007f02047421 */ /* 0x000fe20000000000 */
[----:B0-----:R-:W-:Y:S01]  /*1dad0*/  FMUL R211, R3, R211 ;  /* 0x000000d303d37220 */ /* 0x001fe20000400000 */
[----:B------:R-:W-:-:S02]  /*1dae0*/  FFMA.SAT R3, R208, R117, 0.5 ;  /* 0x3f000000d0037423 */ /* 0x000fc40000002075 */
        /* <DEDUP_REMOVED lines=24> */
[C---:B------:R-:W-:Y:S01]  /*1dc70*/  FFMA R4, R214.reuse, 1.4426950216293334961, -R4 ;  /* 0x3fb8aa3bd6047823 */ /* 0x040fe20000000804 */
        /* <DEDUP_REMOVED lines=83> */
[----:B--2---:R-:W-:Y:S02]  /*1e1b0*/  FADD R240, -R35, R120 ;  /* 0x0000007823f07221 */ /* 0x004fe40000000100 */
[----:B------:R-:W2:Y:S01]  /*1e1c0*/  LDL.LU R120, [R1+0x51c] ;  /* 0x00051c0001787983 */ /* 0x000ea20000300800 */
[----:B------:R-:W-:Y:S01]  /*1e1d0*/  FFMA.RM R0, R0, R118, 12582913 ;  /* 0x4b40000100007423 */ /* 0x000fe20000004076 */
[----:B------:R-:W-:-:S03]  /*1e1e0*/  SHF.L.U32 R2, R2, 0x17, RZ ;  /* 0x0000001702027819 */ /* 0x000fc600000006ff */
[----:B------:R-:W-:Y:S02]  /*1e1f0*/  FADD R4, R0, -12583039 ;  /* 0xcb40007f00047421 */ /* 0x000fe40000000000 */
[----:B-1----:R-:W-:Y:S01]  /*1e200*/  FMUL R221, R2, R221 ;  /* 0x000000dd02dd7220 */ /* 0x002fe20000400000 */
[-C--:B------:R-:W-:Y:S01]  /*1e210*/  FFMA.SAT R2, R226, R117.reuse, 0.5 ;  /* 0x3f000000e2027423 */ /* 0x080fe20000002075 */
[----:B------:R-:W-:Y:S01]  /*1e220*/  FFMA R4, R227, 1.4426950216293334961, -R4 ;  /* 0x3fb8aa3be3047823 */ /* 0x000fe20000000804 */
[----:B------:R-:W-:Y:S01]  /*1e230*/  SHF.L.U32 R3, R3, 0x17, RZ ;  /* 0x0000001703037819 */ /* 0x000fe200000006ff */
[----:B---3--:R-:W-:Y:S01]  /*1e240*/  FADD R247, -R35, R123 ;  /* 0x0000007b23f77221 */ /* 0x008fe20000000100 */
[----:B------:R-:W-:Y:S01]  /*1e250*/  FFMA.RM R2, R2, R118, 12582913 ;  /* 0x4b40000102027423 */ /* 0x000fe20000004076 */
[----:B------:R-:W-:Y:S01]  /*1e260*/  FFMA R227, R227, 1.925963033500011079e-08, R4 ;  /* 0x32a57060e3e37823 */ /* 0x000fe20000000004 */
[----:B------:R-:W3:Y:S01]  /*1e270*/  LDL.LU R123, [R1+0x518] ;  /* 0x00051800017b7983 */ /* 0x000ee20000300800 */
[----:B0-----:R-:W-:Y:S01]  /*1e280*/  FMUL R220, R3, R220 ;  /* 0x000000dc03dc7220 */ /* 0x001fe20000400000 */
[----:B------:R-:W-:Y:S01]  /*1e290*/  FADD R4, R2, -12583039 ;  /* 0xcb40007f02047421 */ /* 0x000fe20000000000 */
[----:B------:R-:W-:-:S02]  /*1e2a0*/  FFMA.SAT R3, R225, R117, 0.5 ;  /* 0x3f000000e1037423 */ /* 0x000fc40000002075 */
[----:B------:R-:W0:Y:S01]  /*1e2b0*/  MUFU.EX2 R227, R227 ;  /* 0x000000e300e37308 */ /* 0x000e220000000800 */
[----:B------:R-:W-:Y:S01]  /*1e2c0*/  FFMA R4, R226, 1.4426950216293334961, -R4 ;  /* 0x3fb8aa3be2047823 */ /* 0x000fe20000000804 */
[----:B------:R-:W-:-:S03]  /*1e2d0*/  FFMA.RM R3, R3, R118, 12582913 ;  /* 0x4b40000103037423 */ /* 0x000fc60000004076 */
[----:B------:R-:W-:Y:S01]  /*1e2e0*/  FFMA R226, R226, 1.925963033500011079e-08, R4 ;  /* 0x32a57060e2e27823 */ /* 0x000fe20000000004 */
[----:B------:R-:W-:Y:S01]  /*1e2f0*/  FADD R4, R3, -12583039 ;  /* 0xcb40007f03047421 */ /* 0x000fe20000000000 */
[----:B------:R-:W-:-:S03]  /*1e300*/  SHF.L.U32 R0, R0, 0x17, RZ ;  /* 0x0000001700007819 */ /* 0x000fc600000006ff */
[C---:B------:R-:W-:Y:S01]  /*1e310*/  FFMA R4, R225.reuse, 1.4426950216293334961, -R4 ;  /* 0x3fb8aa3be1047823 */ /* 0x040fe20000000804 */
[----:B------:R-:W1:Y:S03]  /*1e320*/  MUFU.EX2 R226, R226 ;  /* 0x000000e200e27308 */ /* 0x000e660000000800 */
[----:B------:R-:W-:Y:S01]  /*1e330*/  FFMA R225, R225, 1.925963033500011079e-08, R4 ;  /* 0x32a57060e1e17823 */ /* 0x000fe20000000004 */
[----:B----4-:R-:W-:Y:S02]  /*1e340*/  FADD R246, -R35, R127 ;  /* 0x0000007f23f67221 */ /* 0x010fe40000000100 */
[----:B------:R-:W4:Y:S01]  /*1e350*/  LDL.LU R127, [R1+0x520] ;  /* 0x00052000017f7983 */ /* 0x000f220000300800 */
[----:B0-----:R-:W-:Y:S01]  /*1e360*/  FMUL R227, R0, R227 ;  /* 0x000000e300e37220 */ /* 0x001fe20000400000 */
[----:B------:R-:W-:Y:S01]  /*1e370*/  FFMA.SAT R0, R224, R117, 0.5 ;  /* 0x3f000000e0007423 */ /* 0x000fe20000002075 */
[----:B------:R-:W0:Y:S01]  /*1e380*/  MUFU.EX2 R225, R225 ;  /* 0x000000e100e17308 */ /* 0x000e220000000800 */
[----:B------:R-:W-:-:S02]  /*1e390*/  SHF.L.U32 R2, R2, 0x17, RZ ;  /* 0x0000001702027819 */ /* 0x000fc400000006ff */
[----:B------:R-:W-:-:S03]  /*1e3a0*/  FFMA.RM R0, R0, R118, 12582913 ;  /* 0x4b40000100007423 */ /* 0x000fc60000004076 */
[----:B-1----:R-:W-:Y:S01]  /*1e3b0*/  FMUL R226, R2, R226 ;  /* 0x000000e202e27220 */ /* 0x002fe20000400000 */
[----:B------:R-:W-:Y:S01]  /*1e3c0*/  FADD R4, R0, -12583039 ;  /* 0xcb40007f00047421 */ /* 0x000fe20000000000 */
[----:B------:R-:W-:Y:S01]  /*1e3d0*/  FFMA.SAT R2, R231, R117, 0.5 ;  /* 0x3f000000e7027423 */ /* 0x000fe20000002075 */
[----:B------:R-:W-:Y:S02]  /*1e3e0*/  SHF.L.U32 R3, R3, 0x17, RZ ;  /* 0x0000001703037819 */ /* 0x000fe400000006ff */
[----:B------:R-:W-:Y:S01]  /*1e3f0*/  FFMA R4, R224, 1.4426950216293334961, -R4 ;  /* 0x3fb8aa3be0047823 */ /* 0x000fe20000000804 */
[-C--:B------:R-:W-:Y:S01]  /*1e400*/  FFMA.RM R2, R2, R118.reuse, 12582913 ;  /* 0x4b40000102027423 */ /* 0x080fe20000004076 */
[----:B------:R-:W-:Y:S02]  /*1e410*/  FADD R245, -R35, R126 ;  /* 0x0000007e23f57221 */ /* 0x000fe40000000100 */
[----:B------:R-:W-:Y:S01]  /*1e420*/  FFMA R224, R224, 1.925963033500011079e-08, R4 ;  /* 0x32a57060e0e07823 */ /* 0x000fe20000000004 */
[----:B------:R-:W-:Y:S01]  /*1e430*/  FADD R4, R2, -12583039 ;  /* 0xcb40007f02047421 */ /* 0x000fe20000000000 */
[----:B0-----:R-:W-:Y:S01]  /*1e440*/  FMUL R225, R3, R225 ;  /* 0x000000e103e17220 */ /* 0x001fe20000400000 */
[----:B------:R-:W4:Y:S01]  /*1e450*/  LDL.LU R126, [R1+0x524] ;  /* 0x00052400017e7983 */ /* 0x000f220000300800 */
[----:B------:R-:W-:Y:S01]  /*1e460*/  FFMA.SAT R3, R230, R117, 0.5 ;  /* 0x3f000000e6037423 */ /* 0x000fe20000002075 */
[----:B------:R-:W-:Y:S01]  /*1e470*/  FFMA R4, R231, 1.4426950216293334961, -R4 ;  /* 0x3fb8aa3be7047823 */ /* 0x000fe20000000804 */
[----:B------:R-:W0:Y:S02]  /*1e480*/  MUFU.EX2 R224, R224 ;  /* 0x000000e000e07308 */ /* 0x000e240000000800 */
[----:B------:R-:W-:Y:S01]  /*1e490*/  FFMA.RM R3, R3, R118, 12582913 ;  /* 0x4b40000103037423 */ /* 0x000fe20000004076 */
[----:B------:R-:W-:-:S03]  /*1e4a0*/  FFMA R231, R231, 1.925963033500011079e-08, R4 ;  /* 0x32a57060e7e77823 */ /* 0x000fc60000000004 */
[----:B------:R-:W-:Y:S01]  /*1e4b0*/  FADD R4, R3, -12583039 ;  /* 0xcb40007f03047421 */ /* 0x000fe20000000000 */
[----:B------:R-:W-:Y:S02]  /*1e4c0*/  SHF.L.U32 R0, R0, 0x17, RZ ;  /* 0x0000001700007819 */ /* 0x000fe400000006ff */
        /* <DEDUP_REMOVED lines=133> */
[----:B------:R-:W-:Y:S01]  /*1ed20*/  FFMA.RM R2, R2, R118, 12582913 ;  /* 0x4b40000102027423 */ /* 0x000fe20000004076 */
[----:B--2---:R-:W-:Y:S01]  /*1ed30*/  FADD R244, -R35, R120 ;  /* 0x0000007823f47221 */ /* 0x004fe20000000100 */
        /* <DEDUP_REMOVED lines=10> */
[----:B------:R-:W-:-:S04]  /*1ede0*/  FFMA R4, R244, 1.4426950216293334961, -R4 ;  /* 0x3fb8aa3bf4047823 */ /* 0x000fc80000000804 */
[----:B------:R-:W-:Y:S01]  /*1edf0*/  FFMA R244, R244, 1.925963033500011079e-08, R4 ;  /* 0x32a57060f4f47823 */ /* 0x000fe20000000004 */
[----:B---3--:R-:W-:Y:S01]  /*1ee00*/  FADD R4, -R35, R123 ;  /* 0x0000007b23047221 */ /* 0x008fe20000000100 */
[----:B------:R-:W-:Y:S01]  /*1ee10*/  FFMA R9, R6, 1.4426950216293334961, -R9 ;  /* 0x3fb8aa3b06097823 */ /* 0x000fe20000000809 */
[----:B------:R-:W1:Y:S01]  /*1ee20*/  MUFU.EX2 R245, R245 ;  /* 0x000000f500f57308 */ /* 0x000e620000000800 */
[----:B0-----:R-:W-:Y:S01]  /*1ee30*/  FMUL R246, R0, R246 ;  /* 0x000000f600f67220 */ /* 0x001fe20000400000 */
[----:B------:R-:W-:Y:S01]  /*1ee40*/  FFMA.SAT R0, R4, R117, 0.5 ;  /* 0x3f00000004007423 */ /* 0x000fe20000002075 */
[----:B------:R-:W-:Y:S01]  /*1ee50*/  FFMA R6, R6, 1.925963033500011079e-08, R9 ;  /* 0x32a5706006067823 */ /* 0x000fe20000000009 */
[----:B------:R-:W-:Y:S01]  /*1ee60*/  SHF.L.U32 R2, R2, 0x17, RZ ;  /* 0x0000001702027819 */ /* 0x000fe200000006ff */
[----:B------:R-:W2:Y:S01]  /*1ee70*/  LDL.LU R123, [R1+0x530] ;  /* 0x00053000017b7983 */ /* 0x000ea20000300800 */
[----:B------:R-:W-:-:S04]  /*1ee80*/  FFMA.RM R0, R0, R118, 12582913 ;  /* 0x4b40000100007423 */ /* 0x000fc80000004076 */
[----:B------:R-:W-:Y:S01]  /*1ee90*/  FADD R5, R0, -12583039 ;  /* 0xcb40007f00057421 */ /* 0x000fe20000000000 */
[----:B------:R-:W0:Y:S03]  /*1eea0*/  MUFU.EX2 R6, R6 ;  /* 0x0000000600067308 */ /* 0x000e260000000800 */
[----:B------:R-:W-:-:S04]  /*1eeb0*/  FFMA R5, R4, 1.4426950216293334961, -R5 ;  /* 0x3fb8aa3b04057823 */ /* 0x000fc80000000805 */
[----:B------:R-:W-:Y:S01]  /*1eec0*/  FFMA R4, R4, 1.925963033500011079e-08, R5 ;  /* 0x32a5706004047823 */ /* 0x000fe20000000005 */
[----:B----4-:R-:W-:Y:S01]  /*1eed0*/  FADD R5, -R35, R127 ;  /* 0x0000007f23057221 */ /* 0x010fe20000000100 */
[----:B-1----:R-:W-:-:S03]  /*1eee0*/  FMUL R245, R2, R245 ;  /* 0x000000f502f57220 */ /* 0x002fc60000400000 */
[----:B------:R-:W-:-:S04]  /*1eef0*/  FFMA.SAT R2, R5, R117, 0.5 ;  /* 0x3f00000005027423 */ /* 0x000fc80000002075 */
[----:B------:R-:W-:Y:S01]  /*1ef00*/  FFMA.RM R2, R2, R118, 12582913 ;  /* 0x4b40000102027423 */ /* 0x000fe20000004076 */
[----:B0-----:R-:W-:-:S03]  /*1ef10*/  FMUL R142, R142, R6 ;  /* 0x000000068e8e7220 */ /* 0x001fc60000400000 */
[----:B------:R-:W-:-:S04]  /*1ef20*/  FADD R6, R2, -12583039 ;  /* 0xcb40007f02067421 */ /* 0x000fc80000000000 */
[----:B------:R-:W-:-:S04]  /*1ef30*/  FFMA R6, R5, 1.4426950216293334961, -R6 ;  /* 0x3fb8aa3b05067823 */ /* 0x000fc80000000806 */
[----:B------:R-:W-:Y:S01]  /*1ef40*/  FFMA R5, R5, 1.925963033500011079e-08, R6 ;  /* 0x32a5706005057823 */ /* 0x000fe20000000006 */
[----:B------:R-:W-:Y:S02]  /*1ef50*/  FADD R6, -R35, R126 ;  /* 0x0000007e23067221 */ /* 0x000fe40000000100 */
[----:B------:R-:W3:Y:S01]  /*1ef60*/  LDL.LU R126, [R1+0x534] ;  /* 0x00053400017e7983 */ /* 0x000ee20000300800 */
[----:B------:R-:W0:Y:S01]  /*1ef70*/  MUFU.EX2 R244, R244 ;  /* 0x000000f400f47308 */ /* 0x000e220000000800 */
[----:B------:R-:W-:-:S07]  /*1ef80*/  SHF.L.U32 R3, R3, 0x17, RZ ;  /* 0x0000001703037819 */ /* 0x000fce00000006ff */
[----:B------:R-:W1:Y:S01]  /*1ef90*/  MUFU.EX2 R7, R7 ;  /* 0x0000000700077308 */ /* 0x000e620000000800 */
[----:B0-----:R-:W-:Y:S01]  /*1efa0*/  FMUL R244, R3, R244 ;  /* 0x000000f403f47220 */ /* 0x001fe20000400000 */
[----:B------:R-:W-:-:S06]  /*1efb0*/  FFMA.SAT R3, R6, R117, 0.5 ;  /* 0x3f00000006037423 */ /* 0x000fcc0000002075 */
[----:B------:R-:W0:Y:S01]  /*1efc0*/  MUFU.EX2 R4, R4 ;  /* 0x0000000400047308 */ /* 0x000e220000000800 */
[----:B------:R-:W-:Y:S01]  /*1efd0*/  FFMA.RM R3, R3, R118, 12582913 ;  /* 0x4b40000103037423 */ /* 0x000fe20000004076 */
[----:B-1----:R-:W-:-:S03]  /*1efe0*/  FMUL R141, R141, R7 ;  /* 0x000000078d8d7220 */ /* 0x002fc60000400000 */
[----:B------:R-:W-:-:S04]  /*1eff0*/  FADD R7, R3, -12583039 ;  /* 0xcb40007f03077421 */ /* 0x000fc80000000000 */
[----:B------:R-:W-:-:S04]  /*1f000*/  FFMA R7, R6, 1.4426950216293334961, -R7 ;  /* 0x3fb8aa3b06077823 */ /* 0x000fc80000000807 */
[----:B------:R-:W-:Y:S01]  /*1f010*/  FFMA R6, R6, 1.925963033500011079e-08, R7 ;  /* 0x32a5706006067823 */ /* 0x000fe20000000007 */
[----:B------:R-:W-:Y:S01]  /*1f020*/  SHF.L.U32 R7, R0, 0x17, RZ ;  /* 0x0000001700077819 */ /* 0x000fe200000006ff */
[----:B------:R-:W-:-:S04]  /*1f030*/  FADD R0, -R35, R124 ;  /* 0x0000007c23007221 */ /* 0x000fc80000000100 */
[----:B0-----:R-:W-:Y:S01]  /*1f040*/  FMUL R124, R7, R4 ;  /* 0x00000004077c7220 */ /* 0x001fe20000400000 */
[----:B------:R-:W-:Y:S01]  /*1f050*/  FFMA.SAT R4, R0, R117, 0.5 ;  /* 0x3f00000000047423 */ /* 0x000fe20000002075 */
[----:B------:R-:W0:Y:S03]  /*1f060*/  MUFU.EX2 R5, R5 ;  /* 0x0000000500057308 */ /* 0x000e260000000800 */
[----:B------:R-:W-:Y:S01]  /*1f070*/  FFMA.RM R4, R4, R118, 12582913 ;  /* 0x4b40000104047423 */ /* 0x000fe20000004076 */
[----:B------:R1:W-:Y:S04]  /*1f080*/  STL [R1+0x14], R124 ;  /* 0x0000147c01007387 */ /* 0x0003e80000100800 */
[----:B------:R-:W4:Y:S01]  /*1f090*/  LDL.LU R127, [R1+0x53c] ;  /* 0x00053c00017f7983 */ /* 0x000f220000300800 */
[----:B------:R-:W-:-:S04]  /*1f0a0*/  FADD R7, R4, -12583039 ;  /* 0xcb40007f04077421 */ /* 0x000fc80000000000 */
[----:B------:R-:W-:-:S04]  /*1f0b0*/  FFMA R7, R0, 1.4426950216293334961, -R7 ;  /* 0x3fb8aa3b00077823 */ /* 0x000fc80000000807 */
[----:B------:R-:W-:Y:S01]  /*1f0c0*/  FFMA R0, R0, 1.925963033500011079e-08, R7 ;  /* 0x32a5706000007823 */ /* 0x000fe20000000007 */
[----:B------:R-:W-:Y:S01]  /*1f0d0*/  SHF.L.U32 R7, R2, 0x17, RZ ;  /* 0x0000001702077819 */ /* 0x000fe200000006ff */
[----:B------:R-:W-:-:S04]  /*1f0e0*/  FADD R2, -R35, R125 ;  /* 0x0000007d23027221 */ /* 0x000fc80000000100 */
[----:B0-----:R-:W-:Y:S01]  /*1f0f0*/  FMUL R125, R7, R5 ;  /* 0x00000005077d7220 */ /* 0x001fe20000400000 */
[----:B------:R-:W-:-:S04]  /*1f100*/  FFMA.SAT R5, R2, R117, 0.5 ;  /* 0x3f00000002057423 */ /* 0x000fc80000002075 */
[----:B------:R0:W-:Y:S04]  /*1f110*/  STL [R1+0x4], R125 ;  /* 0x0000047d01007387 */ /* 0x0001e80000100800 */
[----:B------:R-:W4:Y:S01]  /*1f120*/  LDL.LU R120, [R1+0x538] ;  /* 0x0005380001787983 */ /* 0x000f220000300800 */
[----:B------:R-:W-:Y:S01]  /*1f130*/  FFMA.RM R5, R5, R118, 12582913 ;  /* 0x4b40000105057423 */ /* 0x000fe20000004076 */
[----:B------:R-:W1:Y:S03]  /*1f140*/  MUFU.EX2 R6, R6 ;  /* 0x0000000600067308 */ /* 0x000e660000000800 */
[----:B------:R-:W-:-:S04]  /*1f150*/  FADD R7, R5, -12583039 ;  /* 0xcb40007f05077421 */ /* 0x000fc80000000000 */
[----:B------:R-:W-:-:S04]  /*1f160*/  FFMA R7, R2, 1.4426950216293334961, -R7 ;  /* 0x3fb8aa3b02077823 */ /* 0x000fc80000000807 */
[----:B------:R-:W-:Y:S01]  /*1f170*/  FFMA R2, R2, 1.925963033500011079e-08, R7 ;  /* 0x32a5706002027823 */ /* 0x000fe20000000007 */
        /* <DEDUP_REMOVED lines=8> */
[----:B------:R1:W-:Y:S03]  /*1f200*/  STL [R1], R251 ;  /* 0x000000fb01007387 */ /* 0x0003e60000100800 */
[----:B------:R-:W-:Y:S01]  /*1f210*/  FFMA R3, R3, 1.925963033500011079e-08, R7 ;  /* 0x32a5706003037823 */ /* 0x000fe20000000007 */
[----:B------:R-:W-:Y:S01]  /*1f220*/  SHF.L.U32 R7, R4, 0x17, RZ ;  /* 0x0000001704077819 */ /* 0x000fe200000006ff */
[----:B---3--:R-:W-:Y:S02]  /*1f230*/  FADD R4, -R35, R126 ;  /* 0x0000007e23047221 */ /* 0x008fe40000000100 */
[----:B------:R-:W3:Y:S01]  /*1f240*/  LDL.LU R126, [R1+0x544] ;  /* 0x00054400017e7983 */ /* 0x000ee20000300800 */
[----:B------:R-:W0:Y:S08]  /*1f250*/  MUFU.EX2 R0, R0 ;  /* 0x0000000000007308 */ /* 0x000e300000000800 */
        /* <DEDUP_REMOVED lines=9> */
[----:B------:R-:W-:-:S05]  /*1f2f0*/  SHF.L.U32 R8, R5, 0x17, RZ ;  /* 0x0000001705087819 */ /* 0x000fca00000006ff */
[----:B0-----:R-:W-:Y:S01]  /*1f300*/  FMUL R2, R8, R2 ;  /* 0x0000000208027220 */ /* 0x001fe20000400000 */
[----:B----4-:R-:W-:Y:S02]  /*1f310*/  FADD R5, -R35, R127 ;  /* 0x0000007f23057221 */ /* 0x010fe40000000100 */
[----:B------:R-:W4:Y:S02]  /*1f320*/  LDL.LU R127, [R1+0x548] ;  /* 0x00054800017f7983 */ /* 0x000f240000300800 */
[----:B------:R-:W-:Y:S01]  /*1f330*/  FFMA.SAT R8, R5, R117, 0.5 ;  /* 0x3f00000005087423 */ /* 0x000fe20000002075 */
[----:B------:R-:W0:Y:S03]  /*1f340*/  MUFU.EX2 R3, R3 ;  /* 0x0000000300037308 */ /* 0x000e260000000800 */
[----:B------:R-:W-:-:S04]  /*1f350*/  FFMA.RM R8, R8, R118, 12582913 ;  /* 0x4b40000108087423 */ /* 0x000fc80000004076 */
[----:B------:R-:W-:-:S04]  /*1f360*/  FADD R9, R8, -12583039 ;  /* 0xcb40007f08097421 */ /* 0x000fc80000000000 */
[----:B------:R-:W-:-:S04]  /*1f370*/  FFMA R9, R5, 1.4426950216293334961, -R9 ;  /* 0x3fb8aa3b05097823 */ /* 0x000fc80000000809 */
[----:B------:R-:W-:Y:S01]  /*1f380*/  FFMA R5, R5, 1.925963033500011079e-08, R9 ;  /* 0x32a5706005057823 */ /* 0x000fe20000000009 */
[----:B------:R-:W-:Y:S01]  /*1f390*/  SHF.L.U32 R9, R6, 0x17, RZ ;  /* 0x0000001706097819 */ /* 0x000fe200000006ff */
[----:B------:R-:W-:Y:S02]  /*1f3a0*/  FADD R6, -R35, R120 ;  /* 0x0000007823067221 */ /* 0x000fe40000000100 */
[----:B------:R-:W4:Y:S02]  /*1f3b0*/  LDL.LU R120, [R1+0x54c] ;  /* 0x00054c0001787983 */ /* 0x000f240000300800 */
[----:B0-----:R-:W-:Y:S01]  /*1f3c0*/  FMUL R3, R9, R3 ;  /* 0x0000000309037220 */ /* 0x001fe20000400000 */
[----:B------:R-:W-:Y:S01]  /*1f3d0*/  FFMA.SAT R9, R6, R117, 0.5 ;  /* 0x3f00000006097423 */ /* 0x000fe20000002075 */
[----:B------:R-:W-:Y:S01]  /*1f3e0*/  FFMA R13, R11, 1.4426950216293334961, -R13 ;  /* 0x3fb8aa3b0b0d7823 */ /* 0x000fe2000000080d */
[----:B------:R-:W0:Y:S02]  /*1f3f0*/  MUFU.EX2 R4, R4 ;  /* 0x0000000400047308 */ /* 0x000e240000000800 */
[----:B------:R-:W-:Y:S01]  /*1f400*/  FFMA.RM R9, R9, R118, 12582913 ;  /* 0x4b40000109097423 */ /* 0x000fe20000004076 */
[----:B------:R-:W-:-:S03]  /*1f410*/  FFMA R11, R11, 1.925963033500011079e-08, R13 ;  /* 0x32a570600b0b7823 */ /* 0x000fc6000000000d */
[----:B------:R-:W-:-:S03]  /*1f420*/  FADD R10, R9, -12583039 ;  /* 0xcb40007f090a7421 */ /* 0x000fc60000000000 */
[----:B------:R-:W1:Y:S01]  /*1f430*/  MUFU.EX2 R11, R11 ;  /* 0x0000000b000b7308 */ /* 0x000e620000000800 */
[----:B------:R-:W-:-:S04]  /*1f440*/  FFMA R10, R6, 1.4426950216293334961, -R10 ;  /* 0x3fb8aa3b060a7823 */ /* 0x000fc8000000080a */
[----:B------:R-:W-:Y:S01]  /*1f450*/  FFMA R6, R6, 1.925963033500011079e-08, R10 ;  /* 0x32a5706006067823 */ /* 0x000fe2000000000a */
[----:B------:R-:W-:-:S05]  /*1f460*/  SHF.L.U32 R10, R7, 0x17, RZ ;  /* 0x00000017070a7819 */ /* 0x000fca00000006ff */
[----:B0-----:R-:W-:Y:S01]  /*1f470*/  FMUL R4, R10, R4 ;  /* 0x000000040a047220 */ /* 0x001fe20000400000 */
[----:B-1----:R-:W-:Y:S01]  /*1f480*/  FMUL R138, R138, R11 ;  /* 0x0000000b8a8a7220 */ /* 0x002fe20000400000 */
[----:B--2---:R-:W-:Y:S02]  /*1f490*/  FADD R7, -R35, R123 ;  /* 0x0000007b23077221 */ /* 0x004fe40000000100 */
[----:B------:R-:W2:Y:S02]  /*1f4a0*/  LDL.LU R123, [R1+0x550] ;  /* 0x00055000017b7983 */ /* 0x000ea40000300800 */
[----:B------:R-:W-:-:S04]  /*1f4b0*/  FFMA.SAT R10, R7, R117, 0.5 ;  /* 0x3f000000070a7423 */ /* 0x000fc80000002075 */
[----:B------:R-:W-:-:S04]  /*1f4c0*/  FFMA.RM R10, R10, R118, 12582913 ;  /* 0x4b4000010a0a7423 */ /* 0x000fc80000004076 */
[----:B------:R-:W-:-:S04]  /*1f4d0*/  FADD R11, R10, -12583039 ;  /* 0xcb40007f0a0b7421 */ /* 0x000fc80000000000 */
[----:B------:R-:W-:-:S04]  /*1f4e0*/  FFMA R11, R7, 1.4426950216293334961, -R11 ;  /* 0x3fb8aa3b070b7823 */ /* 0x000fc8000000080b */
[----:B------:R-:W-:Y:S01]  /*1f4f0*/  FFMA R7, R7, 1.925963033500011079e-08, R11 ;  /* 0x32a5706007077823 */ /* 0x000fe2000000000b */
[----:B------:R-:W-:Y:S01]  /*1f500*/  SHF.L.U32 R11, R8, 0x17, RZ ;  /* 0x00000017080b7819 */ /* 0x000fe200000006ff */
[----:B---3--:R-:W-:Y:S02]  /*1f510*/  FADD R8, -R35, R126 ;  /* 0x0000007e23087221 */ /* 0x008fe40000000100 */
[----:B------:R-:W3:Y:S01]  /*1f520*/  LDL.LU R126, [R1+0x554] ;  /* 0x00055400017e7983 */ /* 0x000ee20000300800 */
[----:B------:R-:W0:Y:S08]  /*1f530*/  MUFU.EX2 R5, R5 ;  /* 0x0000000500057308 */ /* 0x000e300000000800 */
[----:B------:R-:W1:Y:S01]  /*1f540*/  MUFU.EX2 R6, R6 ;  /* 0x0000000600067308 */ /* 0x000e620000000800 */
[----:B0-----:R-:W-:Y:S01]  /*1f550*/  FMUL R5, R11, R5 ;  /* 0x000000050b057220 */ /* 0x001fe20000400000 */
[----:B------:R-:W-:-:S04]  /*1f560*/  FFMA.SAT R11, R8, R117, 0.5 ;  /* 0x3f000000080b7423 */ /* 0x000fc80000002075 */
[----:B------:R-:W-:-:S04]  /*1f570*/  FFMA.RM R11, R11, R118, 12582913 ;  /* 0x4b4000010b0b7423 */ /* 0x000fc80000004076 */
[----:B------:R-:W-:-:S04]  /*1f580*/  FADD R12, R11, -12583039 ;  /* 0xcb40007f0b0c7421 */ /* 0x000fc80000000000 */
[----:B------:R-:W-:-:S04]  /*1f590*/  FFMA R12, R8, 1.4426950216293334961, -R12 ;  /* 0x3fb8aa3b080c7823 */ /* 0x000fc8000000080c */
[----:B------:R-:W-:Y:S01]  /*1f5a0*/  FFMA R8, R8, 1.925963033500011079e-08, R12 ;  /* 0x32a5706008087823 */ /* 0x000fe2000000000c */
[----:B------:R-:W-:Y:S01]  /*1f5b0*/  SHF.L.U32 R12, R9, 0x17, RZ ;  /* 0x00000017090c7819 */ /* 0x000fe200000006ff */
[----:B------:R-:W-:-:S04]  /*1f5c0*/  FFMA R14, R32, 1.4426950216293334961, -R14 ;  /* 0x3fb8aa3b200e7823 */ /* 0x000fc8000000080e */
[----:B-1----:R-:W-:Y:S01]  /*1f5d0*/  FMUL R6, R12, R6 ;  /* 0x000000060c067220 */ /* 0x002fe20000400000 */
[----:B----4-:R-:W-:Y:S02]  /*1f5e0*/  FADD R9, -R35, R127 ;  /* 0x0000007f23097221 */ /* 0x010fe40000000100 */
[----:B------:R-:W4:Y:S02]  /*1f5f0*/  LDL.LU R127, [R1+0x558] ;  /* 0x00055800017f7983 */ /* 0x000f240000300800 */
[----:B------:R-:W-:Y:S01]  /*1f600*/  FFMA.SAT R12, R9, R117, 0.5 ;  /* 0x3f000000090c7423 */ /* 0x000fe20000002075 */
[----:B------:R-:W0:Y:S03]  /*1f610*/  MUFU.EX2 R7, R7 ;  /* 0x0000000700077308 */ /* 0x000e260000000800 */
[----:B------:R-:W-:Y:S01]  /*1f620*/  FFMA.RM R12, R12, R118, 12582913 ;  /* 0x4b4000010c0c7423 */ /* 0x000fe20000004076 */
[----:B------:R-:W-:-:S03]  /*1f630*/  FFMA R14, R32, 1.925963033500011079e-08, R14 ;  /* 0x32a57060200e7823 */ /* 0x000fc6000000000e */
[----:B------:R-:W-:-:S03]  /*1f640*/  FADD R13, R12, -12583039 ;  /* 0xcb40007f0c0d7421 */ /* 0x000fc60000000000 */
[----:B------:R-:W1:Y:S01]  /*1f650*/  MUFU.EX2 R14, R14 ;  /* 0x0000000e000e7308 */ /* 0x000e620000000800 */
[----:B------:R-:W-:-:S04]  /*1f660*/  FFMA R13, R9, 1.4426950216293334961, -R13 ;  /* 0x3fb8aa3b090d7823 */ /* 0x000fc8000000080d */
[----:B------:R-:W-:Y:S01]  /*1f670*/  FFMA R9, R9, 1.925963033500011079e-08, R13 ;  /* 0x32a5706009097823 */ /* 0x000fe2000000000d */
[----:B------:R-:W-:Y:S01]  /*1f680*/  SHF.L.U32 R13, R10, 0x17, RZ ;  /* 0x000000170a0d7819 */ /* 0x000fe200000006ff */
[----:B------:R-:W-:Y:S02]  /*1f690*/  FADD R10, -R35, R120 ;  /* 0x00000078230a7221 */ /* 0x000fe40000000100 */
[----:B------:R-:W4:Y:S02]  /*1f6a0*/  LDL.LU R120, [R1+0x55c] ;  /* 0x00055c0001787983 */ /* 0x000f240000300800 */
[----:B0-----:R-:W-:Y:S01]  /*1f6b0*/  FMUL R7, R13, R7 ;  /* 0x000000070d077220 */ /* 0x001fe20000400000 */
[----:B------:R-:W-:Y:S01]  /*1f6c0*/  FFMA.SAT R13, R10, R117, 0.5 ;  /* 0x3f0000000a0d7423 */ /* 0x000fe20000002075 */
[----:B------:R-:W0:Y:S03]  /*1f6d0*/  MUFU.EX2 R8, R8 ;  /* 0x0000000800087308 */ /* 0x000e260000000800 */
[----:B------:R-:W-:Y:S01]  /*1f6e0*/  FFMA.RM R13, R13, R118, 12582913 ;  /* 0x4b4000010d0d7423 */ /* 0x000fe20000004076 */
[----:B-1----:R-:W-:-:S03]  /*1f6f0*/  FMUL R133, R133, R14 ;  /* 0x0000000e85857220 */ /* 0x002fc60000400000 */
[----:B------:R-:W-:-:S04]  /*1f700*/  FADD R14, R13, -12583039 ;  /* 0xcb40007f0d0e7421 */ /* 0x000fc80000000000 */
[----:B------:R-:W-:-:S04]  /*1f710*/  FFMA R14, R10, 1.4426950216293334961, -R14 ;  /* 0x3fb8aa3b0a0e7823 */ /* 0x000fc8000000080e */
[----:B------:R-:W-:Y:S01]  /*1f720*/  FFMA R10, R10, 1.925963033500011079e-08, R14 ;  /* 0x32a570600a0a7823 */ /* 0x000fe2000000000e */
        /* <DEDUP_REMOVED lines=20> */
[----:B------:R-:W-:-:S05]  /*1f870*/  SHF.L.U32 R16, R13, 0x17, RZ ;  /* 0x000000170d107819 */ /* 0x000fca00000006ff */
[----:B-1----:R-:W-:Y:S01]  /*1f880*/  FMUL R10, R16, R10 ;  /* 0x0000000a100a7220 */ /* 0x002fe20000400000 */
        /* <DEDUP_REMOVED lines=14> */
[----:B------:R-:W-:-:S04]  /*1f970*/  FFMA.RM R17, R17, R118, 12582913 ;  /* 0x4b40000111117423 */ /* 0x000fc80000004076 */
        /* <DEDUP_REMOVED lines=145> */
[----:B----4-:R-:W-:Y:S01]  /*20290*/  FADD R29, -R35, R127 ;  /* 0x0000007f231d7221 */ /* 0x010fe20000000100 */
[----:B------:R-:W0:Y:S01]  /*202a0*/  MUFU.EX2 R27, R27 ;  /* 0x0000001b001b7308 */ /* 0x000e220000000800 */
[----:B------:R-:W4:Y:S02]  /*202b0*/  LDL.LU R127, [R1+0x6b0] ;  /* 0x0006b000017f7983 */ /* 0x000f240000300800 */
[----:B------:R-:W-:-:S04]  /*202c0*/  FFMA.SAT R32, R29, R117, 0.5 ;  /* 0x3f0000001d207423 */ /* 0x000fc80000002075 */
[----:B------:R-:W-:-:S04]  /*202d0*/  FFMA.RM R32, R32, R118, 12582913 ;  /* 0x4b40000120207423 */ /* 0x000fc80000004076 */
        /* <DEDUP_REMOVED lines=20> */
[----:B------:R-:W-:Y:S01]  /*20420*/  SHF.L.U32 R36, R32, 0x17, RZ ;  /* 0x0000001720247819 */ /* 0x000fe200000006ff */
[----:B---3--:R-:W-:Y:S02]  /*20430*/  FADD R32, -R35, R126 ;  /* 0x0000007e23207221 */ /* 0x008fe40000000100 */
[----:B------:R-:W2:Y:S04]  /*20440*/  LDL.LU R126, [R1+0x6e4] ;  /* 0x0006e400017e7983 */ /* 0x000ea80000300800 */
[----:B------:R-:W3:Y:S04]  /*20450*/  LDL.LU R57, [R1+0x6f8] ;  /* 0x0006f80001397983 */ /* 0x000ee80000300800 */
[----:B------:R-:W2:Y:S04]  /*20460*/  LDL.LU R56, [R1+0x6e8] ;  /* 0x0006e80001387983 */ /* 0x000ea80000300800 */
        /* <DEDUP_REMOVED lines=16> */
[----:B------:R-:W2:Y:S01]  /*20570*/  LDL.LU R120, [R1+0x69c] ;  /* 0x00069c0001787983 */ /* 0x000ea20000300800 */
[----:B------:R-:W0:Y:S02]  /*20580*/  MUFU.EX2 R29, R29 ;  /* 0x0000001d001d7308 */ /* 0x000e240000000800 */
[----:B0-----:R-:W-:Y:S01]  /*20590*/  FMUL R29, R36, R29 ;  /* 0x0000001d241d7220 */ /* 0x001fe20000400000 */
[----:B------:R-:W-:-:S04]  /*205a0*/  FFMA.SAT R36, R32, R117, 0.5 ;  /* 0x3f00000020247423 */ /* 0x000fc80000002075 */
[----:B------:R-:W-:-:S04]  /*205b0*/  FFMA.RM R36, R36, R118, 12582913 ;  /* 0x4b40000124247423 */ /* 0x000fc80000004076 */
[----:B------:R-:W-:Y:S01]  /*205c0*/  FADD R37, R36, -12583039 ;  /* 0xcb40007f24257421 */ /* 0x000fe20000000000 */
[----:B------:R-:W0:Y:S03]  /*205d0*/  MUFU.EX2 R30, R30 ;  /* 0x0000001e001e7308 */ /* 0x000e260000000800 */
[----:B------:R-:W-:-:S04]  /*205e0*/  FFMA R37, R32, 1.4426950216293334961, -R37 ;  /* 0x3fb8aa3b20257823 */ /* 0x000fc80000000825 */
[----:B------:R-:W-:Y:S01]  /*205f0*/  FFMA R32, R32, 1.925963033500011079e-08, R37 ;  /* 0x32a5706020207823 */ /* 0x000fe20000000025 */
[----:B------:R-:W-:Y:S01]  /*20600*/  SHF.L.U32 R37, R33, 0x17, RZ ;  /* 0x0000001721257819 */ /* 0x000fe200000006ff */
[----:B----4-:R-:W-:Y:S01]  /*20610*/  FADD R33, -R35, R127 ;  /* 0x0000007f23217221 */ /* 0x010fe20000000100 */
[----:B------:R-:W1:Y:S01]  /*20620*/  MUFU.EX2 R31, R31 ;  /* 0x0000001f001f7308 */ /* 0x000e620000000800 */
[----:B------:R-:W-:Y:S01]  /*20630*/  FFMA R52, R50, 1.4426950216293334961, -R52 ;  /* 0x3fb8aa3b32347823 */ /* 0x000fe20000000834 */
[----:B------:R-:W4:Y:S01]  /*20640*/  LDL.LU R127, [R1+0x6a0] ;  /* 0x0006a000017f7983 */ /* 0x000f220000300800 */
[----:B------:R-:W-:-:S04]  /*20650*/  FFMA.SAT R38, R33, R117, 0.5 ;  /* 0x3f00000021267423 */ /* 0x000fc80000002075 */
[----:B------:R-:W-:Y:S01]  /*20660*/  FFMA.RM R38, R38, R118, 12582913 ;  /* 0x4b40000126267423 */ /* 0x000fe20000004076 */
[----:B0-----:R-:W-:-:S03]  /*20670*/  FMUL R30, R37, R30 ;  /* 0x0000001e251e7220 */ /* 0x001fc60000400000 */
[----:B------:R-:W-:-:S04]  /*20680*/  FADD R37, R38, -12583039 ;  /* 0xcb40007f26257421 */ /* 0x000fc80000000000 */
[----:B------:R-:W-:-:S04]  /*20690*/  FFMA R37, R33, 1.4426950216293334961, -R37 ;  /* 0x3fb8aa3b21257823 */ /* 0x000fc80000000825 */
[----:B------:R-:W-:Y:S01]  /*206a0*/  FFMA R33, R33, 1.925963033500011079e-08, R37 ;  /* 0x32a5706021217823 */ /* 0x000fe20000000025 */
[----:B------:R-:W-:Y:S01]  /*206b0*/  SHF.L.U32 R37, R34, 0x17, RZ ;  /* 0x0000001722257819 */ /* 0x000fe200000006ff */
[----:B------:R-:W-:-:S04]  /*206c0*/  FADD R34, -R35, R129 ;  /* 0x0000008123227221 */ /* 0x000fc80000000100 */
[----:B-1----:R-:W-:Y:S01]  /*206d0*/  FMUL R31, R37, R31 ;  /* 0x0000001f251f7220 */ /* 0x002fe20000400000 */
[----:B------:R-:W-:-:S04]  /*206e0*/  FFMA.SAT R37, R34, R117, 0.5 ;  /* 0x3f00000022257423 */ /* 0x000fc80000002075 */
[----:B------:R-:W-:-:S04]  /*206f0*/  FFMA.RM R37, R37, R118, 12582913 ;  /* 0x4b40000125257423 */ /* 0x000fc80000004076 */
[----:B------:R-:W-:-:S04]  /*20700*/  FADD R39, R37, -12583039 ;  /* 0xcb40007f25277421 */ /* 0x000fc80000000000 */
[----:B------:R-:W-:-:S04]  /*20710*/  FFMA R39, R34, 1.4426950216293334961, -R39 ;  /* 0x3fb8aa3b22277823 */ /* 0x000fc80000000827 */
[----:B------:R-:W-:Y:S01]  /*20720*/  FFMA R34, R34, 1.925963033500011079e-08, R39 ;  /* 0x32a5706022227823 */ /* 0x000fe20000000027 */
[----:B------:R-:W-:-:S05]  /*20730*/  FFMA R50, R50, 1.925963033500011079e-08, R52 ;  /* 0x32a5706032327823 */ /* 0x000fca0000000034 */
[----:B------:R-:W0:Y:S01]  /*20740*/  MUFU.EX2 R34, R34 ;  /* 0x0000002200227308 */ /* 0x000e220000000800 */
[----:B------:R-:W-:-:S07]  /*20750*/  SHF.L.U32 R37, R37, 0x17, RZ ;  /* 0x0000001725257819 */ /* 0x000fce00000006ff */
[----:B------:R-:W1:Y:S01]  /*20760*/  MUFU.EX2 R50, R50 ;  /* 0x0000003200327308 */ /* 0x000e620000000800 */
[----:B0-----:R-:W-:Y:S01]  /*20770*/  FMUL R34, R37, R34 ;  /* 0x0000002225227220 */ /* 0x001fe20000400000 */
[----:B-1----:R-:W-:Y:S01]  /*20780*/  FMUL R199, R199, R50 ;  /* 0x00000032c7c77220 */ /* 0x002fe20000400000 */
[C---:B---3--:R-:W-:Y:S01]  /*20790*/  FADD R248, -R35.reuse, R57 ;  /* 0x0000003923f87221 */ /* 0x048fe20000000100 */
[C---:B--2---:R-:W-:Y:S02]  /*207a0*/  FADD R37, -R35.reuse, R56 ;  /* 0x0000003823257221 */ /* 0x044fe40000000100 */
[----:B------:R-:W2:Y:S04]  /*207b0*/  LDL.LU R56, [R1+0x6a4] ;  /* 0x0006a40001387983 */ /* 0x000ea80000300800 */
[----:B------:R-:W3:Y:S04]  /*207c0*/  LDL.LU R57, [R1+0x684] ;  /* 0x0006840001397983 */ /* 0x000ee80000300800 */
[----:B------:R-:W3:Y:S04]  /*207d0*/  LDL.LU R58, [R1+0x688] ;  /* 0x00068800013a7983 */ /* 0x000ee80000300800 */
[----:B------:R-:W3:Y:S01]  /*207e0*/  LDL.LU R59, [R1+0x68c] ;  /* 0x00068c00013b7983 */ /* 0x000ee20000300800 */
[C---:B------:R-:W-:Y:S01]  /*207f0*/  FADD R46, -R35.reuse, R63 ;  /* 0x0000003f232e7221 */ /* 0x040fe20000000100 */
[C---:B------:R-:W-:Y:S01]  /*20800*/  FADD R47, -R35.reuse, R62 ;  /* 0x0000003e232f7221 */ /* 0x040fe20000000100 */
[C---:B------:R-:W-:Y:S01]  /*20810*/  FADD R48, -R35.reuse, R61 ;  /* 0x0000003d23307221 */ /* 0x040fe20000000100 */
[----:B------:R-:W-:-:S02]  /*20820*/  FADD R49, -R35, R60 ;  /* 0x0000003c23317221 */ /* 0x000fc40000000100 */
[----:B------:R-:W3:Y:S01]  /*20830*/  LDL.LU R60, [R1+0x690] ;  /* 0x00069000013c7983 */ /* 0x000ee20000300800 */
[----:B------:R-:W-:-:S03]  /*20840*/  FADD R50, -R35, R64 ;  /* 0x0000004023327221 */ /* 0x000fc60000000100 */
[----:B------:R-:W3:Y:S01]  /*20850*/  LDL.LU R61, [R1+0x678] ;  /* 0x00067800013d7983 */ /* 0x000ee20000300800 */
[----:B------:R-:W-:-:S03]  /*20860*/  FADD R51, -R35, R123 ;  /* 0x0000007b23337221 */ /* 0x000fc60000000100 */
[----:B------:R-:W3:Y:S04]  /*20870*/  LDL.LU R62, [R1+0x668] ;  /* 0x00066800013e7983 */ /* 0x000ee80000300800 */
[----:B------:R-:W3:Y:S04]  /*20880*/  LDL.LU R63, [R1+0x680] ;  /* 0x00068000013f7983 */ /* 0x000ee80000300800 */
[----:B------:R-:W3:Y:S01]  /*20890*/  LDL.LU R64, [R1+0x670] ;  /* 0x0006700001407983 */ /* 0x000ee20000300800 */
[----:B------:R-:W-:-:S03]  /*208a0*/  FADD R54, -R35, R120 ;  /* 0x0000007823367221 */ /* 0x000fc60000000100 */
[----:B------:R-:W2:Y:S04]  /*208b0*/  LDL.LU R123, [R1+0x674] ;  /* 0x00067400017b7983 */ /* 0x000ea80000300800 */
[----:B------:R-:W3:Y:S01]  /*208c0*/  LDL.LU R120, [R1+0x658] ;  /* 0x0006580001787983 */ /* 0x000ee20000300800 */
[----:B------:R-:W0:Y:S01]  /*208d0*/  MUFU.EX2 R32, R32 ;  /* 0x0000002000207308 */ /* 0x000e220000000800 */
[----:B------:R-:W-:Y:S01]  /*208e0*/  FADD R129, -R35, R128 ;  /* 0x0000008023817221 */ /* 0x000fe20000000100 */
[----:B------:R-:W-:-:S03]  /*208f0*/  SHF.L.U32 R36, R36, 0x17, RZ ;  /* 0x0000001724247819 */ /* 0x000fc600000006ff */
[----:B------:R-:W-:-:S04]  /*20900*/  FFMA.SAT R128, R129, R117, 0.5 ;  /* 0x3f00000081807423 */ /* 0x000fc80000002075 */
[----:B------:R-:W-:Y:S01]  /*20910*/  FFMA.RM R128, R128, R118, 12582913 ;  /* 0x4b40000180807423 */ /* 0x000fe20000004076 */
[----:B------:R-:W1:Y:S01]  /*20920*/  MUFU.EX2 R33, R33 ;  /* 0x0000002100217308 */ /* 0x000e620000000800 */
[----:B------:R-:W-:Y:S01]  /*20930*/  FADD R126, -R35, R126 ;  /* 0x0000007e237e7221 */ /* 0x000fe20000000100 */
[----:B0-----:R-:W-:Y:S01]  /*20940*/  FMUL R32, R36, R32 ;  /* 0x0000002024207220 */ /* 0x001fe20000400000 */
[----:B------:R-:W-:-:S04]  /*20950*/  FADD R36, R128, -12583039 ;  /* 0xcb40007f80247421 */ /* 0x000fc80000000000 */
[----:B------:R-:W-:Y:S01]  /*20960*/  FFMA R36, R129, 1.4426950216293334961, -R36 ;  /* 0x3fb8aa3b81247823 */ /* 0x000fe20000000824 */
[----:B------:R-:W-:-:S03]  /*20970*/  SHF.L.U32 R38, R38, 0x17, RZ ;  /* 0x0000001726267819 */ /* 0x000fc600000006ff */
[----:B------:R-:W-:Y:S01]  /*20980*/  FFMA R129, R129, 1.925963033500011079e-08, R36 ;  /* 0x32a5706081817823 */ /* 0x000fe20000000024 */
[----:B------:R-:W-:Y:S01]  /*20990*/  FFMA.SAT R36, R126, R117, 0.5 ;  /* 0x3f0000007e247423 */ /* 0x000fe20000002075 */
[----:B-1----:R-:W-:-:S03]  /*209a0*/  FMUL R33, R38, R33 ;  /* 0x0000002126217220 */ /* 0x002fc60000400000 */
[----:B------:R-:W-:-:S04]  /*209b0*/  FFMA.RM R36, R36, R118, 12582913 ;  /* 0x4b40000124247423 */ /* 0x000fc80000004076 */
[----:B------:R-:W-:Y:S01]  /*209c0*/  FADD R38, R36, -12583039 ;  /* 0xcb40007f24267421 */ /* 0x000fe20000000000 */
[C---:B------:R-:W-:Y:S01]  /*209d0*/  FADD R52, -R35.reuse, R55 ;  /* 0x0000003723347221 */ /* 0x040fe20000000100 */
[C---:B------:R-:W-:Y:S01]  /*209e0*/  FADD R53, -R35.reuse, R121 ;  /* 0x0000007923357221 */ /* 0x040fe20000000100 */
[C---:B----4-:R-:W-:Y:S01]  /*209f0*/  FADD R55, -R35.reuse, R127 ;  /* 0x0000007f23377221 */ /* 0x050fe20000000100 */
[C---:B------:R-:W-:Y:S01]  /*20a00*/  FFMA R38, R126.reuse, 1.4426950216293334961, -R38 ;  /* 0x3fb8aa3b7e267823 */ /* 0x040fe20000000826 */
[----:B------:R-:W4:Y:S01]  /*20a10*/  LDL.LU R121, [R1+0x67c] ;  /* 0x00067c0001797983 */ /* 0x000f220000300800 */
[C---:B------:R-:W-:Y:S01]  /*20a20*/  FADD R41, -R35.reuse, R69 ;  /* 0x0000004523297221 */ /* 0x040fe20000000100 */
[C---:B------:R-:W-:Y:S02]  /*20a30*/  FADD R40, -R35.reuse, R70 ;  /* 0x0000004623287221 */ /* 0x040fe40000000100 */
[----:B------:R-:W4:Y:S01]  /*20a40*/  LDL.LU R127, [R1+0x65c] ;  /* 0x00065c00017f7983 */ /* 0x000f220000300800 */
[----:B------:R-:W-:Y:S01]  /*20a50*/  FFMA R126, R126, 1.925963033500011079e-08, R38 ;  /* 0x32a570607e7e7823 */ /* 0x000fe20000000026 */
[----:B------:R-:W-:-:S02]  /*20a60*/  FADD R39, -R35, R71 ;  /* 0x0000004723277221 */ /* 0x000fc40000000100 */
[----:B------:R-:W4:Y:S01]  /*20a70*/  LDL.LU R69, [R1+0x660] ;  /* 0x0006600001457983 */ /* 0x000f220000300800 */
[----:B------:R-:W-:-:S03]  /*20a80*/  FADD R38, -R35, R72 ;  /* 0x0000004823267221 */ /* 0x000fc60000000100 */
[----:B------:R-:W4:Y:S04]  /*20a90*/  LDL.LU R70, [R1+0x648] ;  /* 0x0006480001467983 */ /* 0x000f280000300800 */
        /* <DEDUP_REMOVED lines=8> */
[----:B------:R-:W4:Y:S01]  /*20b20*/  LDL.LU R79, [R1+0x630] ;  /* 0x00063000014f7983 */ /* 0x000f220000300800 */
[----:B------:R-:W-:-:S03]  /*20b30*/  FADD R45, -R35, R65 ;  /* 0x00000041232d7221 */ /* 0x000fc60000000100 */
[----:B------:R-:W4:Y:S04]  /*20b40*/  LDL.LU R80, [R1+0x624] ;  /* 0x0006240001507983 */ /* 0x000f280000300800 */
[----:B------:R-:W4:Y:S01]  /*20b50*/  LDL.LU R81, [R1+0x614] ;  /* 0x0006140001517983 */ /* 0x000f220000300800 */
[----:B------:R-:W-:-:S03]  /*20b60*/  FADD R44, -R35, R66 ;  /* 0x00000042232c7221 */ /* 0x000fc60000000100 */
[----:B------:R-:W4:Y:S04]  /*20b70*/  LDL.LU R82, [R1+0x61c] ;  /* 0x00061c0001527983 */ /* 0x000f280000300800 */
[----:B------:R-:W4:Y:S04]  /*20b80*/  LDL.LU R83, [R1+0x618] ;  /* 0x0006180001537983 */ /* 0x000f280000300800 */
[----:B------:R-:W4:Y:S01]  /*20b90*/  LDL.LU R84, [R1+0x610] ;  /* 0x0006100001547983 */ /* 0x000f220000300800 */
[----:B--2---:R-:W-:-:S03]  /*20ba0*/  FADD R65, -R35, R123 ;  /* 0x0000007b23417221 */ /* 0x004fc60000000100 */
[----:B------:R-:W2:Y:S01]  /*20bb0*/  LDL.LU R123, [R1+0x604] ;  /* 0x00060400017b7983 */ /* 0x000ea20000300800 */
[----:B---3--:R-:W-:-:S03]  /*20bc0*/  FADD R66, -R35, R120 ;  /* 0x0000007823427221 */ /* 0x008fc60000000100 */
[----:B------:R-:W3:Y:S01]  /*20bd0*/  LDL.LU R120, [R1+0x5fc] ;  /* 0x0005fc0001787983 */ /* 0x000ee20000300800 */
[----:B------:R-:W-:-:S03]  /*20be0*/  FADD R43, -R35, R67 ;  /* 0x00000043232b7221 */ /* 0x000fc60000000100 */
[----:B------:R-:W3:Y:S04]  /*20bf0*/  LDL.LU R87, [R1+0x60c] ;  /* 0x00060c0001577983 */ /* 0x000ee80000300800 */
[----:B------:R-:W3:Y:S01]  /*20c00*/  LDL.LU R88, [R1+0x5f8] ;  /* 0x0005f80001587983 */ /* 0x000ee20000300800 */
[C---:B------:R-:W-:Y:S01]  /*20c10*/  FADD R42, -R35.reuse, R68 ;  /* 0x00000044232a7221 */ /* 0x040fe20000000100 */
[C---:B----4-:R-:W-:Y:S02]  /*20c20*/  FADD R67, -R35.reuse, R121 ;  /* 0x0000007923437221 */ /* 0x050fe40000000100 */
        /* <DEDUP_REMOVED lines=8> */
[----:B------:R-:W4:Y:S01]  /*20cb0*/  LDL.LU R96, [R1+0x5cc] ;  /* 0x0005cc0001607983 */ /* 0x000f220000300800 */
[----:B--2---:R-:W-:-:S03]  /*20cc0*/  FADD R85, -R35, R123 ;  /* 0x0000007b23557221 */ /* 0x004fc60000000100 */
[----:B------:R-:W2:Y:S01]  /*20cd0*/  LDL.LU R123, [R1+0x5c8] ;  /* 0x0005c800017b7983 */ /* 0x000ea20000300800 */
[----:B---3--:R-:W-:-:S03]  /*20ce0*/  FADD R86, -R35, R120 ;  /* 0x0000007823567221 */ /* 0x008fc60000000100 */
[----:B------:R-:W3:Y:S04]  /*20cf0*/  LDL.LU R90, [R1+0x5c4] ;  /* 0x0005c400015a7983 */ /* 0x000ee80000300800 */
        /* <DEDUP_REMOVED lines=9> */
[----:B------:R-:W3:Y:S01]  /*20d90*/  LDL.LU R108, [R1+0x594] ;  /* 0x00059400016c7983 */ /* 0x000ee20000300800 */
[----:B----4-:R-:W-:-:S03]  /*20da0*/  FADD R89, -R35, R121 ;  /* 0x0000007923597221 */ /* 0x010fc60000000100 */
        /* <DEDUP_REMOVED lines=15> */
[----:B------:R-:W0:Y:S03]  /*20ea0*/  MUFU.EX2 R126, R126 ;  /* 0x0000007e007e7308 */ /* 0x000e260000000800 */
[----:B------:R-:W3:Y:S01]  /*20eb0*/  LDL R252, [R1+0x500] ;  /* 0x0005000001fc7983 */ /* 0x000ee20000100800 */
[----:B------:R-:W-:-:S04]  /*20ec0*/  SHF.L.U32 R36, R36, 0x17, RZ ;  /* 0x0000001724247819 */ /* 0x000fc800000006ff */
[----:B------:R-:W1:Y:S01]  /*20ed0*/  MUFU.EX2 R129, R129 ;  /* 0x0000008100817308 */ /* 0x000e620000000800 */
[----:B------:R-:W-:Y:S01]  /*20ee0*/  SHF.L.U32 R128, R128, 0x17, RZ ;  /* 0x0000001780807819 */ /* 0x000fe200000006ff */
[C---:B------:R-:W-:Y:S01]  /*20ef0*/  FADD R56, -R35.reuse, R56 ;  /* 0x0000003823387221 */ /* 0x040fe20000000100 */
[C---:B------:R-:W-:Y:S01]  /*20f00*/  FADD R57, -R35.reuse, R57 ;  /* 0x0000003923397221 */ /* 0x040fe20000000100 */
[C---:B------:R-:W-:Y:S01]  /*20f10*/  FADD R58, -R35.reuse, R58 ;  /* 0x0000003a233a7221 */ /* 0x040fe20000000100 */
[C---:B------:R-:W-:Y:S01]  /*20f20*/  FADD R59, -R35.reuse, R59 ;  /* 0x0000003b233b7221 */ /* 0x040fe20000000100 */
[C---:B------:R-:W-:Y:S01]  /*20f30*/  FADD R60, -R35.reuse, R60 ;  /* 0x0000003c233c7221 */ /* 0x040fe20000000100 */
[C---:B------:R-:W-:Y:S01]  /*20f40*/  FADD R61, -R35.reuse, R61 ;  /* 0x0000003d233d7221 */ /* 0x040fe20000000100 */
[C---:B------:R-:W-:Y:S01]  /*20f50*/  FADD R62, -R35.reuse, R62 ;  /* 0x0000003e233e7221 */ /* 0x040fe20000000100 */
[----:B0-----:R-:W-:Y:S01]  /*20f60*/  FMUL R36, R36, R126 ;  /* 0x0000007e24247220 */ /* 0x001fe20000400000 */
[C---:B------:R-:W-:Y:S01]  /*20f70*/  FADD R63, -R35.reuse, R63 ;  /* 0x0000003f233f7221 */ /* 0x040fe20000000100 */
[----:B------:R-:W3:Y:S01]  /*20f80*/  LDL R126, [R1+0x4a0] ;  /* 0x0004a000017e7983 */ /* 0x000ee20000100800 */
        /* <DEDUP_REMOVED lines=21> */
[C---:B----4-:R-:W-:Y:S01]  /*210e0*/  FADD R111, -R35.reuse, R121 ;  /* 0x00000079236f7221 */ /* 0x050fe20000000100 */
[----:B------:R-:W-:Y:S01]  /*210f0*/  FFMA.SAT R121, R248, R117, 0.5 ;  /* 0x3f000000f8797423 */ /* 0x000fe20000002075 */
[----:B------:R-:W-:Y:S01]  /*21100*/  FADD R92, -R35, R92 ;  /* 0x0000005c235c7221 */ /* 0x000fe20000000100 */
[----:B------:R-:W4:Y:S02]  /*21110*/  LDL R117, [R1+0x4a8] ;  /* 0x0004a80001757983 */ /* 0x000f240000100800 */
[----:B------:R-:W-:-:S02]  /*21120*/  FFMA.RM R121, R121, R118, 12582913 ;  /* 0x4b40000179797423 */ /* 0x000fc40000004076 */
[----:B------:R-:W4:Y:S01]  /*21130*/  LDL R118, [R1+0x4ac] ;  /* 0x0004ac0001767983 */ /* 0x000f220000100800 */
        /* <DEDUP_REMOVED lines=20> */
[----:B------:R-:W4:Y:S01]  /*21280*/  LDL R250, [R1+0x49c] ;  /* 0x00049c0001fa7983 */ /* 0x000f220000100800 */
[C---:B--2---:R-:W-:Y:S01]  /*21290*/  FADD R123, -R35.reuse, R123 ;  /* 0x0000007b237b7221 */ /* 0x044fe20000000100 */
[C---:B---3--:R-:W-:Y:S01]  /*212a0*/  FADD R119, -R35.reuse, R119 ;  /* 0x0000007723777221 */ /* 0x048fe20000000100 */
[C---:B------:R-:W-:Y:S01]  /*212b0*/  FADD R120, -R35.reuse, R120 ;  /* 0x0000007823787221 */ /* 0x040fe20000000100 */
[----:B------:R-:W-:Y:S01]  /*212c0*/  FADD R90, -R35, R90 ;  /* 0x0000005a235a7221 */ /* 0x000fe20000000100 */
[----:B-1----:R-:W-:-:S02]  /*212d0*/  FMUL R35, R128, R129 ;  /* 0x0000008180237220 */ /* 0x002fc40000400000 */
[----:B------:R-:W2:Y:S01]  /*212e0*/  LDL R129, [R1+0x4a4] ;  /* 0x0004a40001817983 */ /* 0x000ea20000100800 */
[----:B------:R-:W-:-:S04]  /*212f0*/  FADD R128, RZ, R252 ;  /* 0x000000fcff807221 */ /* 0x000fc80000000000 */
[----:B----4-:R-:W-:Y:S01]  /*21300*/  FADD R128, R128, R118 ;  /* 0x0000007680807221 */ /* 0x010fe20000000000 */
[----:B------:R-:W-:-:S03]  /*21310*/  HFMA2.MMA R118, -RZ, RZ, 3.7421875, 0 ;  /* 0x437c0000ff767435 */ /* 0x000fc600000001ff */
[----:B------:R-:W-:Y:S01]  /*21320*/  FADD R128, R128, R117 ;  /* 0x0000007580807221 */ /* 0x000fe20000000000 */
[----:B------:R-:W-:-:S03]  /*21330*/  MOV R117, 0x3bbb989d ;  /* 0x3bbb989d00757802 */ /* 0x000fc60000000f00 */
[----:B------:R-:W-:Y:S02]  /*21340*/  FADD R128, R128, R126 ;  /* 0x0000007e80807221 */ /* 0x000fe40000000000 */
[----:B------:R-:W-:Y:S01]  /*21350*/  FFMA.SAT R126, R37, R117, 0.5 ;  /* 0x3f000000257e7423 */ /* 0x000fe20000002075 */
[----:B------:R-:W-:Y:S01]  /*21360*/  FADD R249, R121, -12583039 ;  /* 0xcb40007f79f97421 */ /* 0x000fe20000000000 */
[----:B------:R-:W3:Y:S02]  /*21370*/  LDL R117, [R1+0x48c] ;  /* 0x00048c0001757983 */ /* 0x000ee40000100800 */
[----:B------:R-:W-:Y:S02]  /*21380*/  FFMA.RM R126, R126, R118, 12582913 ;  /* 0x4b4000017e7e7423 */ /* 0x000fe40000004076 */
[----:B------:R-:W4:Y:S01]  /*21390*/  LDL R118, [R1+0x494] ;  /* 0x0004940001767983 */ /* 0x000f220000100800 */
[----:B--2---:R-:W-:Y:S01]  /*213a0*/  FADD R129, R128, R129 ;  /* 0x0000008180817221 */ /* 0x004fe20000000000 */
[----:B------:R-:W-:-:S04]  /*213b0*/  FADD R128, R126, -12583039 ;  /* 0xcb40007f7e807421 */ /* 0x000fc80000000000 */
[----:B------:R-:W-:-:S04]  /*213c0*/  FFMA R128, R37, 1.4426950216293334961, -R128 ;  /* 0x3fb8aa3b25807823 */ /* 0x000fc80000000880 */
[----:B------:R-:W-:Y:S02]  /*213d0*/  FFMA R128, R37, 1.925963033500011079e-08, R128 ;  /* 0x32a5706025807823 */ /* 0x000fe40000000080 */
[----:B------:R-:W2:Y:S01]  /*213e0*/  LDL R37, [R1+0x490] ;  /* 0x0004900001257983 */ /* 0x000ea20000100800 */
[----:B------:R-:W-:Y:S01]  /*213f0*/  FADD R129, R129, R250 ;  /* 0x000000fa81817221 */ /* 0x000fe20000000000 */
[C---:B------:R-:W-:Y:S02]  /*21400*/  FFMA R249, R248.reuse, 1.4426950216293334961, -R249 ;  /* 0x3fb8aa3bf8f97823 */ /* 0x040fe400000008f9 */
[----:B------:R-:W3:Y:S02]  /*21410*/  LDL R250, [R1+0x45c] ;  /* 0x00045c0001fa7983 */ /* 0x000ee40000100800 */
[----:B------:R-:W-:Y:S02]  /*21420*/  FFMA R249, R248, 1.925963033500011079e-08, R249 ;  /* 0x32a57060f8f97823 */ /* 0x000fe400000000f9 */
[----:B------:R-:W3:Y:S01]  /*21430*/  LDL R248, [R1+0x480] ;  /* 0x0004800001f87983 */ /* 0x000ee20000100800 */
[----:B----4-:R-:W-:-:S04]  /*21440*/  FADD R129, R129, R118 ;  /* 0x0000007681817221 */ /* 0x010fc80000000000 */
[----:B--2---:R-:W-:Y:S01]  /*21450*/  FADD R129, R129, R37 ;  /* 0x0000002581817221 */ /* 0x004fe20000000000 */
[----:B------:R-:W-:Y:S02]  /*21460*/  SHF.L.U32 R37, R121, 0x17, RZ ;  /* 0x0000001779257819 */ /* 0x000fe400000006ff */
[----:B------:R-:W2:Y:S01]  /*21470*/  LDL R121, [R1+0x488] ;  /* 0x0004880001797983 */ /* 0x000ea20000100800 */
[----:B---3--:R-:W-:Y:S01]  /*21480*/  FADD R129, R129, R117 ;  /* 0x0000007581817221 */ /* 0x008fe20000000000 */
[----:B------:R-:W-:Y:S01]  /*21490*/  HFMA2.MMA R118, -RZ, RZ, 3.7421875, 0 ;  /* 0x437c0000ff767435 */ /* 0x000fe200000001ff */
[----:B------:R-:W-:Y:S02]  /*214a0*/  MOV R117, 0x3bbb989d ;  /* 0x3bbb989d00757802 */ /* 0x000fe40000000f00 */
[----:B--2---:R-:W-:-:S04]  /*214b0*/  FADD R129, R129, R121 ;  /* 0x0000007981817221 */ /* 0x004fc80000000000 */
[----:B------:R-:W-:Y:S02]  /*214c0*/  FADD R248, R129, R248 ;  /* 0x000000f881f87221 */ /* 0x000fe40000000000 */
[----:B------:R0:W-:Y:S02]  /*214d0*/  MUFU.EX2 R129, R128 ;  /* 0x0000008000817308 */ /* 0x0001e40000000800 */
[----:B0-----:R-:W2:Y:S01]  /*214e0*/  LDL R128, [R1+0x478] ;  /* 0x0004780001807983 */ /* 0x001ea20000100800 */
[----:B------:R-:W-:-:S03]  /*214f0*/  FFMA.SAT R121, R38, R117, 0.5 ;  /* 0x3f00000026797423 */ /* 0x000fc60000002075 */
[----:B------:R-:W3:Y:S01]  /*21500*/  LDL R117, [R1+0x46c] ;  /* 0x00046c0001757983 */ /* 0x000ee20000100800 */
[----:B------:R-:W-:-:S03]  /*21510*/  FFMA.RM R121, R121, R118, 12582913 ;  /* 0x4b40000179797423 */ /* 0x000fc60000004076 */
[----:B------:R-:W4:Y:S01]  /*21520*/  LDL R118, [R1+0x474] ;  /* 0x0004740001767983 */ /* 0x000f220000100800 */
[----:B--2---:R-:W-:Y:S01]  /*21530*/  FADD R248, R248, R128 ;  /* 0x00000080f8f87221 */ /* 0x004fe20000000000 */
[----:B------:R-:W-:-:S04]  /*21540*/  FADD R128, R121, -12583039 ;  /* 0xcb40007f79807421 */ /* 0x000fc80000000000 */
[----:B------:R-:W-:-:S04]  /*21550*/  FFMA R128, R38, 1.4426950216293334961, -R128 ;  /* 0x3fb8aa3b26807823 */ /* 0x000fc80000000880 */
[----:B------:R-:W-:Y:S02]  /*21560*/  FFMA R128, R38, 1.925963033500011079e-08, R128 ;  /* 0x32a5706026807823 */ /* 0x000fe40000000080 */
[----:B------:R-:W2:Y:S01]  /*21570*/  LDL R38, [R1+0x470] ;  /* 0x0004700001267983 */ /* 0x000ea20000100800 */
[----:B----4-:R-:W-:Y:S01]  /*21580*/  FADD R248, R248, R118 ;  /* 0x00000076f8f87221 */ /* 0x010fe20000000000 */
[----:B------:R-:W0:Y:S01]  /*21590*/  MUFU.EX2 R249, R249 ;  /* 0x000000f900f97308 */ /* 0x000e220000000800 */
[----:B------:R-:W-:Y:S02]  /*215a0*/  HFMA2.MMA R118, -RZ, RZ, 3.7421875, 0 ;  /* 0x437c0000ff767435 */ /* 0x000fe400000001ff */
[----:B--2---:R-:W-:Y:S01]  /*215b0*/  FADD R248, R248, R38 ;  /* 0x00000026f8f87221 */ /* 0x004fe20000000000 */
[----:B------:R-:W-:Y:S02]  /*215c0*/  SHF.L.U32 R38, R126, 0x17, RZ ;  /* 0x000000177e267819 */ /* 0x000fe400000006ff */
[----:B------:R-:W2:Y:S01]  /*215d0*/  LDL R126, [R1+0x468] ;  /* 0x00046800017e7983 */ /* 0x000ea20000100800 */
[----:B---3--:R-:W-:Y:S01]  /*215e0*/  FADD R248, R248, R117 ;  /* 0x00000075f8f87221 */ /* 0x008fe20000000000 */
[----:B------:R-:W-:Y:S01]  /*215f0*/  MOV R117, 0x3bbb989d ;  /* 0x3bbb989d00757802 */ /* 0x000fe20000000f00 */
[----:B0-----:R-:W-:Y:S01]  /*21600*/  FMUL R37, R37, R249 ;  /* 0x000000f925257220 */ /* 0x001fe20000400000 */
[----:B------:R-:W-:Y:S01]  /*21610*/  FMUL R38, R38, R129 ;  /* 0x0000008126267220 */ /* 0x000fe20000400000 */
[----:B------:R-:W3:Y:S01]  /*21620*/  LDL R249, [R1+0x464] ;  /* 0x0004640001f97983 */ /* 0x000ee20000100800 */
[----:B------:R0:W1:Y:S01]  /*21630*/  MUFU.EX2 R129, R128 ;  /* 0x0000008000817308 */ /* 0x0000620000000800 */
[----:B--2---:R-:W-:Y:S01]  /*21640*/  FADD R248, R248, R126 ;  /* 0x0000007ef8f87221 */ /* 0x004fe20000000000 */
[----:B------:R-:W-:-:S02]  /*21650*/  FFMA.SAT R126, R39, R117, 0.5 ;  /* 0x3f000000277e7423 */ /* 0x000fc40000002075 */
[----:B------:R-:W2:Y:S02]  /*21660*/  LDL R117, [R1+0x450] ;  /* 0x0004500001757983 */ /* 0x000ea40000100800 */
[----:B------:R-:W-:Y:S02]  /*21670*/  FFMA.RM R126, R126, R118, 12582913 ;  /* 0x4b4000017e7e7423 */ /* 0x000fe40000004076 */
[----:B------:R-:W4:Y:S02]  /*21680*/  LDL R118, [R1+0x458] ;  /* 0x0004580001767983 */ /* 0x000f240000100800 */
[----:B0-----:R-:W-:-:S04]  /*21690*/  FADD R128, R126, -12583039 ;  /* 0xcb40007f7e807421 */ /* 0x001fc80000000000 */
[----:B------:R-:W-:-:S04]  /*216a0*/  FFMA R128, R39, 1.4426950216293334961, -R128 ;  /* 0x3fb8aa3b27807823 */ /* 0x000fc80000000880 */
[----:B------:R-:W-:Y:S02]  /*216b0*/  FFMA R128, R39, 1.925963033500011079e-08, R128 ;  /* 0x32a5706027807823 */ /* 0x000fe40000000080 */
[----:B------:R-:W2:Y:S01]  /*216c0*/  LDL R39, [R1+0x454] ;  /* 0x0004540001277983 */ /* 0x000ea20000100800 */
[----:B---3--:R-:W-:-:S03]  /*216d0*/  FADD R248, R248, R249 ;  /* 0x000000f9f8f87221 */ /* 0x008fc60000000000 */
[----:B------:R-:W3:Y:S01]  /*216e0*/  LDL R249, [R1+0x420] ;  /* 0x0004200001f97983 */ /* 0x000ee20000100800 */
[----:B------:R-:W-:-:S03]  /*216f0*/  FADD R248, R248, R250 ;  /* 0x000000faf8f87221 */ /* 0x000fc60000000000 */
[----:B------:R-:W3:Y:S01]  /*21700*/  LDL R250, [R1+0x41c] ;  /* 0x00041c0001fa7983 */ /* 0x000ee20000100800 */
[----:B----4-:R-:W-:-:S04]  /*21710*/  FADD R248, R248, R118 ;  /* 0x00000076f8f87221 */ /* 0x010fc80000000000 */
[----:B--2---:R-:W-:Y:S01]  /*21720*/  FADD R248, R248, R39 ;  /* 0x00000027f8f87221 */ /* 0x004fe20000000000 */
[----:B------:R-:W-:Y:S02]  /*21730*/  SHF.L.U32 R39, R121, 0x17, RZ ;  /* 0x0000001779277819 */ /* 0x000fe400000006ff */
[----:B------:R-:W2:Y:S03]  /*21740*/  LDL R121, [R1+0x44c] ;  /* 0x00044c0001797983 */ /* 0x000ea60000100800 */
[----:B-1----:R-:W-:Y:S02]  /*21750*/  FMUL R39, R39, R129 ;  /* 0x0000008127277220 */ /* 0x002fe40000400000 */
[----:B------:R-:W4:Y:S01]  /*21760*/  LDL R129, [R1+0x444] ;  /* 0x0004440001817983 */ /* 0x000f220000100800 */
[----:B------:R-:W-:Y:S01]  /*21770*/  FADD R248, R248, R117 ;  /* 0x00000075f8f87221 */ /* 0x000fe20000000000 */
[----:B------:R-:W-:-:S03]  /*21780*/  HFMA2.MMA R118, -RZ, RZ, 3.7421875, 0 ;  /* 0x437c0000ff767435 */ /* 0x000fc600000001ff */
[----:B--2---:R-:W-:-:S04]  /*21790*/  FADD R248, R248, R121 ;  /* 0x00000079f8f87221 */ /* 0x004fc80000000000 */
[----:B----4-:R-:W-:Y:S02]  /*217a0*/  FADD R248, R248, R129 ;  /* 0x00000081f8f87221 */ /* 0x010fe40000000000 */
[----:B------:R0:W1:Y:S02]  /*217b0*/  MUFU.EX2 R129, R128 ;  /* 0x0000008000817308 */ /* 0x0000640000000800 */
[----:B0-----:R-:W2:Y:S01]  /*217c0*/  LDL R128, [R1+0x440] ;  /* 0x0004400001807983 */ /* 0x001ea20000100800 */
[----:B------:R-:W-:-:S05]  /*217d0*/  MOV R117, 0x3bbb989d ;  /* 0x3bbb989d00757802 */ /* 0x000fca0000000f00 */
[----:B------:R-:W-:Y:S02]  /*217e0*/  FFMA.SAT R121, R40, R117, 0.5 ;  /* 0x3f00000028797423 */ /* 0x000fe40000002075 */
[----:B------:R-:W4:Y:S02]  /*217f0*/  LDL R117, [R1+0x434] ;  /* 0x0004340001757983 */ /* 0x000f240000100800 */
[----:B------:R-:W-:Y:S02]  /*21800*/  FFMA.RM R121, R121, R118, 12582913 ;  /* 0x4b40000179797423 */ /* 0x000fe40000004076 */
[----:B------:R-:W3:Y:S01]  /*21810*/  LDL R118, [R1+0x43c] ;  /* 0x00043c0001767983 */ /* 0x000ee20000100800 */
[----:B--2---:R-:W-:Y:S01]  /*21820*/  FADD R248, R248, R128 ;  /* 0x00000080f8f87221 */ /* 0x004fe20000000000 */
[----:B------:R-:W-:-:S04]  /*21830*/  FADD R128, R121, -12583039 ;  /* 0xcb40007f79807421 */ /* 0x000fc80000000000 */
[----:B------:R-:W-:-:S04]  /*21840*/  FFMA R128, R40, 1.4426950216293334961, -R128 ;  /* 0x3fb8aa3b28807823 */ /* 0x000fc80000000880 */
[----:B------:R-:W-:Y:S02]  /*21850*/  FFMA R128, R40, 1.925963033500011079e-08, R128 ;  /* 0x32a5706028807823 */ /* 0x000fe40000000080 */
[----:B------:R-:W2:Y:S01]  /*21860*/  LDL R40, [R1+0x438] ;  /* 0x0004380001287983 */ /* 0x000ea20000100800 */
[----:B---3--:R-:W-:Y:S01]  /*21870*/  FADD R248, R248, R118 ;  /* 0x00000076f8f87221 */ /* 0x008fe20000000000 */
[----:B------:R-:W-:-:S03]  /*21880*/  HFMA2.MMA R118, -RZ, RZ, 3.7421875, 0 ;  /* 0x437c0000ff767435 */ /* 0x000fc600000001ff */
[----:B--2---:R-:W-:Y:S01]  /*21890*/  FADD R248, R248, R40 ;  /* 0x00000028f8f87221 */ /* 0x004fe20000000000 */
[----:B------:R-:W-:Y:S02]  /*218a0*/  SHF.L.U32 R40, R126, 0x17, RZ ;  /* 0x000000177e287819 */ /* 0x000fe400000006ff */
[----:B------:R-:W2:Y:S03]  /*218b0*/  LDL R126, [R1+0x42c] ;  /* 0x00042c00017e7983 */ /* 0x000ea60000100800 */
[----:B-1----:R-:W-:Y:S02]  /*218c0*/  FMUL R40, R40, R129 ;  /* 0x0000008128287220 */ /* 0x002fe40000400000 */
[----:B------:R-:W3:Y:S01]  /*218d0*/  LDL R129, [R1+0x424] ;  /* 0x0004240001817983 */ /* 0x000ee20000100800 */
[----:B----4-:R-:W-:Y:S01]  /*218e0*/  FADD R248, R248, R117 ;  /* 0x00000075f8f87221 */ /* 0x010fe20000000000 */
[----:B------:R-:W-:-:S03]  /*218f0*/  MOV R117, 0x3bbb989d ;  /* 0x3bbb989d00757802 */ /* 0x000fc60000000f00 */
[----:B--2---:R-:W-:Y:S02]  /*21900*/  FADD R248, R248, R126 ;  /* 0x0000007ef8f87221 */ /* 0x004fe40000000000 */
[----:B------:R-:W-:Y:S02]  /*21910*/  FFMA.SAT R126, R41, R117, 0.5 ;  /* 0x3f000000297e7423 */ /* 0x000fe40000002075 */
[----:B------:R-:W2:Y:S02]  /*21920*/  LDL R117, [R1+0x414] ;  /* 0x0004140001757983 */ /* 0x000ea40000100800 */
[----:B------:R-:W-:Y:S01]  /*21930*/  FFMA.RM R126, R126, R118, 12582913 ;  /* 0x4b4000017e7e7423 */ /* 0x000fe20000004076 */
[----:B---3--:R-:W-:Y:S02]  /*21940*/  FADD R248, R248, R129 ;  /* 0x00000081f8f87221 */ /* 0x008fe40000000000 */
[----:B------:R0:W1:Y:S02]  /*21950*/  MUFU.EX2 R129, R128 ;  /* 0x0000008000817308 */ /* 0x0000640000000800 */
[----:B0-----:R-:W-:-:S04]  /*21960*/  FADD R128, R126, -12583039 ;  /* 0xcb40007f7e807421 */ /* 0x001fc80000000000 */
[----:B------:R-:W-:-:S04]  /*21970*/  FFMA R128, R41, 1.4426950216293334961, -R128 ;  /* 0x3fb8aa3b29807823 */ /* 0x000fc80000000880 */
[----:B------:R-:W-:Y:S02]  /*21980*/  FFMA R128, R41, 1.925963033500011079e-08, R128 ;  /* 0x32a5706029807823 */ /* 0x000fe40000000080 */
[----:B------:R-:W3:Y:S01]  /*21990*/  LDL R41, [R1+0x418] ;  /* 0x0004180001297983 */ /* 0x000ee20000100800 */
[----:B------:R-:W-:-:S03]  /*219a0*/  FADD R248, R248, R249 ;  /* 0x000000f9f8f87221 */ /* 0x000fc60000000000 */
[----:B------:R-:W4:Y:S01]  /*219b0*/  LDL R249, [R1+0x3e0] ;  /* 0x0003e00001f97983 */ /* 0x000f220000100800 */
[----:B------:R-:W-:-:S03]  /*219c0*/  FADD R248, R248, R250 ;  /* 0x000000faf8f87221 */ /* 0x000fc60000000000 */
[----:B------:R-:W4:Y:S01]  /*219d0*/  LDL R250, [R1+0x3dc] ;  /* 0x0003dc0001fa7983 */ /* 0x000f220000100800 */
[----:B---3--:R-:W-:Y:S01]  /*219e0*/  FADD R248, R248, R41 ;  /* 0x00000029f8f87221 */ /* 0x008fe20000000000 */
[----:B------:R-:W-:Y:S02]  /*219f0*/  SHF.L.U32 R41, R121, 0x17, RZ ;  /* 0x0000001779297819 */ /* 0x000fe400000006ff */
[----:B------:R-:W3:Y:S03]  /*21a00*/  LDL R121, [R1+0x410] ;  /* 0x0004100001797983 */ /* 0x000ee60000100800 */
[----:B-1----:R-:W-:Y:S02]  /*21a10*/  FMUL R41, R41, R129 ;  /* 0x0000008129297220 */ /* 0x002fe40000400000 */
[----:B------:R-:W4:Y:S01]  /*21a20*/  LDL R129, [R1+0x408] ;  /* 0x0004080001817983 */ /* 0x000f220000100800 */
[----:B--2---:R-:W-:Y:S01]  /*21a30*/  FADD R248, R248, R117 ;  /* 0x00000075f8f87221 */ /* 0x004fe20000000000 */
[----:B------:R-:W-:-:S03]  /*21a40*/  HFMA2.MMA R117, -RZ, RZ, 0.96630859375, -0.0022525787353515625 ;  /* 0x3bbb989dff757435 */ /* 0x000fc600000001ff */
[----:B---3--:R-:W-:-:S04]  /*21a50*/  FADD R248, R248, R121 ;  /* 0x00000079f8f87221 */ /* 0x008fc80000000000 */
[----:B----4-:R-:W-:Y:S02]  /*21a60*/  FADD R248, R248, R129 ;  /* 0x00000081f8f87221 */ /* 0x010fe40000000000 */
[----:B------:R0:W1:Y:S02]  /*21a70*/  MUFU.EX2 R129, R128 ;  /* 0x0000008000817308 */ /* 0x0000640000000800 */
        /* <DEDUP_REMOVED lines=10> */
[----:B----4-:R-:W-:-:S04]  /*21b20*/  FADD R248, R248, R118 ;  /* 0x00000076f8f87221 */ /* 0x010fc80000000000 */
[----:B--2---:R-:W-:Y:S01]  /*21b30*/  FADD R248, R248, R42 ;  /* 0x0000002af8f87221 */ /* 0x004fe20000000000 */
[----:B------:R-:W-:Y:S02]  /*21b40*/  SHF.L.U32 R42, R126, 0x17, RZ ;  /* 0x000000177e2a7819 */ /* 0x000fe400000006ff */
[----:B------:R-:W2:Y:S03]  /*21b50*/  LDL R126, [R1+0x3f0] ;  /* 0x0003f000017e7983 */ /* 0x000ea60000100800 */
[----:B-1----:R-:W-:Y:S02]  /*21b60*/  FMUL R42, R42, R129 ;  /* 0x000000812a2a7220 */ /* 0x002fe40000400000 */
[----:B------:R-:W4:Y:S01]  /*21b70*/  LDL R129, [R1+0x3ec] ;  /* 0x0003ec0001817983 */ /* 0x000f220000100800 */
[----:B---3--:R-:W-:Y:S01]  /*21b80*/  FADD R248, R248, R117 ;  /* 0x00000075f8f87221 */ /* 0x008fe20000000000 */
[----:B------:R-:W-:-:S03]  /*21b90*/  HFMA2.MMA R117, -RZ, RZ, 0.96630859375, -0.0022525787353515625 ;  /* 0x3bbb989dff757435 */ /* 0x000fc600000001ff */
[----:B--2---:R-:W-:-:S04]  /*21ba0*/  FADD R248, R248, R126 ;  /* 0x0000007ef8f87221 */ /* 0x004fc80000000000 */
[----:B----4-:R-:W-:Y:S02]  /*21bb0*/  FADD R248, R248, R129 ;  /* 0x00000081f8f87221 */ /* 0x010fe40000000000 */
[----:B------:R0:W1:Y:S02]  /*21bc0*/  MUFU.EX2 R129, R128 ;  /* 0x0000008000817308 */ /* 0x0000640000000800 */
[----:B0-----:R-:W2:Y:S01]  /*21bd0*/  LDL R128, [R1+0x3e4] ;  /* 0x0003e40001807983 */ /* 0x001ea20000100800 */
[----:B------:R-:W-:Y:S01]  /*21be0*/  MOV R118, 0x437c0000 ;  /* 0x437c000000767802 */ /* 0x000fe20000000f00 */
[----:B------:R-:W-:Y:S02]  /*21bf0*/  FFMA.SAT R126, R43, R117, 0.5 ;  /* 0x3f0000002b7e7423 */ /* 0x000fe40000002075 */
[----:B------:R-:W3:Y:S02]  /*21c00*/  LDL R117, [R1+0x3d8] ;  /* 0x0003d80001757983 */ /* 0x000ee40000100800 */
[----:B------:R-:W-:Y:S01]  /*21c10*/  FFMA.RM R126, R126, R118, 12582913 ;  /* 0x4b4000017e7e7423 */ /* 0x000fe20000004076 */
[----:B--2---:R-:W-:-:S03]  /*21c20*/  FADD R248, R248, R128 ;  /* 0x00000080f8f87221 */ /* 0x004fc60000000000 */
[----:B------:R-:W-:-:S04]  /*21c30*/  FADD R128, R126, -12583039 ;  /* 0xcb40007f7e807421 */ /* 0x000fc80000000000 */
[----:B------:R-:W-:-:S04]  /*21c40*/  FFMA R128, R43, 1.4426950216293334961, -R128 ;  /* 0x3fb8aa3b2b807823 */ /* 0x000fc80000000880 */
[----:B------:R-:W-:Y:S01]  /*21c50*/  FFMA R128, R43, 1.925963033500011079e-08, R128 ;  /* 0x32a570602b807823 */ /* 0x000fe20000000080 */
[----:B------:R-:W-:Y:S02]  /*21c60*/  SHF.L.U32 R43, R121, 0x17, RZ ;  /* 0x00000017792b7819 */ /* 0x000fe400000006ff */
[----:B------:R-:W2:Y:S03]  /*21c70*/  LDL R121, [R1+0x3d0] ;  /* 0x0003d00001797983 */ /* 0x000ea60000100800 */
[----:B-1----:R-:W-:Y:S02]  /*21c80*/  FMUL R43, R43, R129 ;  /* 0x000000812b2b7220 */ /* 0x002fe40000400000 */
[----:B------:R-:W4:Y:S01]  /*21c90*/  LDL R129, [R1+0x3cc] ;  /* 0x0003cc0001817983 */ /* 0x000f220000100800 */
[----:B------:R-:W-:-:S03]  /*21ca0*/  FADD R248, R248, R249 ;  /* 0x000000f9f8f87221 */ /* 0x000fc60000000000 */
[----:B------:R-:W4:Y:S01]  /*21cb0*/  LDL R249, [R1+0x3a0] ;  /* 0x0003a00001f97983 */ /* 0x000f220000100800 */
[----:B------:R-:W-:-:S03]  /*21cc0*/  FADD R248, R248, R250 ;  /* 0x000000faf8f87221 */ /* 0x000fc60000000000 */
[----:B------:R-:W4:Y:S01]  /*21cd0*/  LDL R250, [R1+0x39c] ;  /* 0x00039c0001fa7983 */ /* 0x000f220000100800 */
[----:B---3--:R-:W-:-:S04]  /*21ce0*/  FADD R248, R248, R117 ;  /* 0x00000075f8f87221 */ /* 0x008fc80000000000 */
[----:B--2---:R-:W-:-:S04]  /*21cf0*/  FADD R248, R248, R121 ;  /* 0x00000079f8f87221 */ /* 0x004fc80000000000 */
[----:B----4-:R-:W-:Y:S02]  /*21d00*/  FADD R248, R248, R129 ;  /* 0x00000081f8f87221 */ /* 0x010fe40000000000 */
[----:B------:R0:W1:Y:S02]  /*21d10*/  MUFU.EX2 R129, R128 ;  /* 0x0000008000817308 */ /* 0x0000640000000800 */
[----:B0-----:R-:W2:Y:S01]  /*21d20*/  LDL R128, [R1+0x3c8] ;  /* 0x0003c80001807983 */ /* 0x001ea20000100800 */
[----:B------:R-:W-:-:S05]  /*21d30*/  MOV R117, 0x3bbb989d ;  /* 0x3bbb989d00757802 */ /* 0x000fca0000000f00 */
[----:B------:R-:W-:Y:S02]  /*21d40*/  FFMA.SAT R121, R44, R117, 0.5 ;  /* 0x3f0000002c797423 */ /* 0x000fe40000002075 */
        /* <DEDUP_REMOVED lines=15> */
[----:B------:R-:W-:-:S03]  /*21e40*/  HFMA2.MMA R118, -RZ, RZ, 3.7421875, 0 ;  /* 0x437c0000ff767435 */ /* 0x000fc600000001ff */
[----:B--2---:R-:W-:-:S04]  /*21e50*/  FADD R248, R248, R126 ;  /* 0x0000007ef8f87221 */ /* 0x004fc80000000000 */
[----:B----4-:R-:W-:Y:S02]  /*21e60*/  FADD R248, R248, R129 ;  /* 0x00000081f8f87221 */ /* 0x010fe40000000000 */
[----:B------:R0:W1:Y:S02]  /*21e70*/  MUFU.EX2 R129, R128 ;  /* 0x0000008000817308 */ /* 0x0000640000000800 */
[----:B0-----:R-:W2:Y:S01]  /*21e80*/  LDL R128, [R1+0x3ac] ;  /* 0x0003ac0001807983 */ /* 0x001ea20000100800 */
[----:B------:R-:W-:-:S05]  /*21e90*/  MOV R117, 0x3bbb989d ;  /* 0x3bbb989d00757802 */ /* 0x000fca0000000f00 */
        /* <DEDUP_REMOVED lines=11> */
[----:B---3--:R-:W-:-:S04]  /*21f50*/  FADD R248, R248, R117 ;  /* 0x00000075f8f87221 */ /* 0x008fc80000000000 */
[----:B------:R-:W-:Y:S01]  /*21f60*/  FADD R248, R248, R249 ;  /* 0x000000f9f8f87221 */ /* 0x000fe20000000000 */
[----:B------:R-:W-:Y:S01]  /*21f70*/  HFMA2.MMA R117, -RZ, RZ, 0.96630859375, -0.0022525787353515625 ;  /* 0x3bbb989dff757435 */ /* 0x000fe200000001ff */
[----:B------:R-:W3:Y:S02]  /*21f80*/  LDL R249, [R1+0x360] ;  /* 0x0003600001f97983 */ /* 0x000ee40000100800 */
[----:B------:R-:W-:Y:S02]  /*21f90*/  FADD R248, R248, R250 ;  /* 0x000000faf8f87221 */ /* 0x000fe40000000000 */
[----:B------:R-:W3:Y:S02]  /*21fa0*/  LDL R250, [R1+0x35c] ;  /* 0x00035c0001fa7983 */ /* 0x000ee40000100800 */
[----:B--2---:R-:W-:-:S04]  /*21fb0*/  FADD R248, R248, R121 ;  /* 0x00000079f8f87221 */ /* 0x004fc80000000000 */
[----:B----4-:R-:W-:Y:S02]  /*21fc0*/  FADD R248, R248, R129 ;  /* 0x00000081f8f87221 */ /* 0x010fe40000000000 */
[----:B------:R0:W1:Y:S02]  /*21fd0*/  MUFU.EX2 R129, R128 ;  /* 0x0000008000817308 */ /* 0x0000640000000800 */
[----:B0-----:R-:W2:Y:S01]  /*21fe0*/  LDL R128, [R1+0x38c] ;  /* 0x00038c0001807983 */ /* 0x001ea20000100800 */
[----:B------:R-:W-:-:S03]  /*21ff0*/  FFMA.SAT R121, R46, R117, 0.5 ;  /* 0x3f0000002e797423 */ /* 0x000fc60000002075 */
[----:B------:R-:W4:Y:S01]  /*22000*/  LDL R117, [R1+0x37c] ;  /* 0x00037c0001757983 */ /* 0x000f220000100800 */
[----:B------:R-:W-:-:S03]  /*22010*/  FFMA.RM R121, R121, R118, 12582913 ;  /* 0x4b40000179797423 */ /* 0x000fc60000004076 */
[----:B------:R-:W3:Y:S01]  /*22020*/  LDL R118, [R1+0x388] ;  /* 0x0003880001767983 */ /* 0x000ee20000100800 */
[----:B--2---:R-:W-:Y:S01]  /*22030*/  FADD R248, R248, R128 ;  /* 0x00000080f8f87221 */ /* 0x004fe20000000000 */
[----:B------:R-:W-:-:S04]  /*22040*/  FADD R128, R121, -12583039 ;  /* 0xcb40007f79807421 */ /* 0x000fc80000000000 */
[----:B------:R-:W-:-:S04]  /*22050*/  FFMA R128, R46, 1.4426950216293334961, -R128 ;  /* 0x3fb8aa3b2e807823 */ /* 0x000fc80000000880 */
[----:B------:R-:W-:Y:S02]  /*22060*/  FFMA R128, R46, 1.925963033500011079e-08, R128 ;  /* 0x32a570602e807823 */ /* 0x000fe40000000080 */
[----:B------:R-:W2:Y:S01]  /*22070*/  LDL R46, [R1+0x380] ;  /* 0x00038000012e7983 */ /* 0x000ea20000100800 */
[----:B---3--:R-:W-:-:S04]  /*22080*/  FADD R248, R248, R118 ;  /* 0x00000076f8f87221 */ /* 0x008fc80000000000 */
[----:B--2---:R-:W-:Y:S01]  /*22090*/  FADD R248, R248, R46 ;  /* 0x0000002ef8f87221 */ /* 0x004fe20000000000 */
[----:B------:R-:W-:Y:S02]  /*220a0*/  SHF.L.U32 R46, R126, 0x17, RZ ;  /* 0x000000177e2e7819 */ /* 0x000fe400000006ff */
[----:B------:R-:W2:Y:S03]  /*220b0*/  LDL R126, [R1+0x378] ;  /* 0x00037800017e7983 */ /* 0x000ea60000100800 */
[----:B-1----:R-:W-:Y:S02]  /*220c0*/  FMUL R46, R46, R129 ;  /* 0x000000812e2e7220 */ /* 0x002fe40000400000 */
[----:B------:R-:W3:Y:S01]  /*220d0*/  LDL R129, [R1+0x374] ;  /* 0x0003740001817983 */ /* 0x000ee20000100800 */
[----:B----4-:R-:W-:Y:S01]  /*220e0*/  FADD R248, R248, R117 ;  /* 0x00000075f8f87221 */ /* 0x010fe20000000000 */
[----:B------:R-:W-:-:S03]  /*220f0*/  HFMA2.MMA R117, -RZ, RZ, 0.96630859375, -0.0022525787353515625 ;  /* 0x3bbb989dff757435 */ /* 0x000fc600000001ff */
[----:B--2---:R-:W-:-:S04]  /*22100*/  FADD R248, R248, R126 ;  /* 0x0000007ef8f87221 */ /* 0x004fc80000000000 */
[----:B---3--:R-:W-:Y:S02]  /*22110*/  FADD R248, R248, R129 ;  /* 0x00000081f8f87221 */ /* 0x008fe40000000000 */
        /* <DEDUP_REMOVED lines=9> */
[----:B------:R-:W-:Y:S02]  /*221b0*/  FFMA R128, R47, 1.925963033500011079e-08, R128 ;  /* 0x32a570602f807823 */ /* 0x000fe40000000080 */
[----:B------:R-:W2:Y:S01]  /*221c0*/  LDL R47, [R1+0x364] ;  /* 0x00036400012f7983 */ /* 0x000ea20000100800 */
[----:B---3--:R-:W-:-:S04]  /*221d0*/  FADD R248, R248, R117 ;  /* 0x00000075f8f87221 */ /* 0x008fc80000000000 */
[----:B--2---:R-:W-:Y:S01]  /*221e0*/  FADD R248, R248, R47 ;  /* 0x0000002ff8f87221 */ /* 0x004fe20000000000 */
[----:B------:R-:W-:-:S05]  /*221f0*/  SHF.L.U32 R47, R121, 0x17, RZ ;  /* 0x00000017792f7819 */ /* 0x000fca00000006ff */
[----:B-1----:R-:W-:Y:S02]  /*22200*/  FMUL R47, R47, R129 ;  /* 0x000000812f2f7220 */ /* 0x002fe40000400000 */
[----:B------:R-:W2:Y:S01]  /*22210*/  LDL R129, [R1+0x358] ;  /* 0x0003580001817983 */ /* 0x000ea20000100800 */
[----:B------:R-:W-:Y:S01]  /*22220*/  FADD R248, R248, R249 ;  /* 0x000000f9f8f87221 */ /* 0x000fe20000000000 */
[----:B------:R-:W-:Y:S02]  /*22230*/  MOV R117, 0x3bbb989d ;  /* 0x3bbb989d00757802 */ /* 0x000fe40000000f00 */
[----:B------:R-:W3:Y:S01]  /*22240*/  LDL R249, [R1+0x31c] ;  /* 0x00031c0001f97983 */ /* 0x000ee20000100800 */
[----:B------:R-:W-:Y:S02]  /*22250*/  FADD R248, R248, R250 ;  /* 0x000000faf8f87221 */ /* 0x000fe40000000000 */
[----:B------:R-:W-:Y:S01]  /*22260*/  FFMA.SAT R121, R48, R117, 0.5 ;  /* 0x3f00000030797423 */ /* 0x000fe20000002075 */
[----:B------:R-:W4:Y:S01]  /*22270*/  LDL R250, [R1+0x318] ;  /* 0x0003180001fa7983 */ /* 0x000f220000100800 */
[----:B--2---:R-:W-:-:S03]  /*22280*/  FADD R248, R248, R129 ;  /* 0x00000081f8f87221 */ /* 0x004fc60000000000 */
[----:B------:R-:W2:Y:S01]  /*22290*/  LDL R117, [R1+0x340] ;  /* 0x0003400001757983 */ /* 0x000ea20000100800 */
[----:B------:R0:W1:Y:S03]  /*222a0*/  MUFU.EX2 R129, R128 ;  /* 0x0000008000817308 */ /* 0x0000660000000800 */
[----:B0-----:R-:W3:Y:S01]  /*222b0*/  LDL R128, [R1+0x350] ;  /* 0x0003500001807983 */ /* 0x001ee20000100800 */
[----:B------:R-:W-:-:S03]  /*222c0*/  FFMA.RM R121, R121, R118, 12582913 ;  /* 0x4b40000179797423 */ /* 0x000fc60000004076 */
[----:B------:R-:W4:Y:S01]  /*222d0*/  LDL R118, [R1+0x34c] ;  /* 0x00034c0001767983 */ /* 0x000f220000100800 */
[----:B---3--:R-:W-:Y:S01]  /*222e0*/  FADD R248, R248, R128 ;  /* 0x00000080f8f87221 */ /* 0x008fe20000000000 */
[----:B------:R-:W-:-:S04]  /*222f0*/  FADD R128, R121, -12583039 ;  /* 0xcb40007f79807421 */ /* 0x000fc80000000000 */
[----:B------:R-:W-:-:S04]  /*22300*/  FFMA R128, R48, 1.4426950216293334961, -R128 ;  /* 0x3fb8aa3b30807823 */ /* 0x000fc80000000880 */
[----:B------:R-:W-:Y:S02]  /*22310*/  FFMA R128, R48, 1.925963033500011079e-08, R128 ;  /* 0x32a5706030807823 */ /* 0x000fe40000000080 */
[----:B------:R-:W3:Y:S01]  /*22320*/  LDL R48, [R1+0x344] ;  /* 0x0003440001307983 */ /* 0x000ee20000100800 */
[----:B----4-:R-:W-:-:S04]  /*22330*/  FADD R248, R248, R118 ;  /* 0x00000076f8f87221 */ /* 0x010fc80000000000 */
[----:B---3--:R-:W-:Y:S01]  /*22340*/  FADD R248, R248, R48 ;  /* 0x00000030f8f87221 */ /* 0x008fe20000000000 */
[----:B------:R-:W-:Y:S02]  /*22350*/  SHF.L.U32 R48, R126, 0x17, RZ ;  /* 0x000000177e307819 */ /* 0x000fe400000006ff */
[----:B------:R-:W3:Y:S03]  /*22360*/  LDL R126, [R1+0x33c] ;  /* 0x00033c00017e7983 */ /* 0x000ee60000100800 */
[----:B-1----:R-:W-:Y:S02]  /*22370*/  FMUL R48, R48, R129 ;  /* 0x0000008130307220 */ /* 0x002fe40000400000 */
[----:B------:R-:W4:Y:S01]  /*22380*/  LDL R129, [R1+0x338] ;  /* 0x0003380001817983 */ /* 0x000f220000100800 */
[----:B--2---:R-:W-:Y:S01]  /*22390*/  FADD R248, R248, R117 ;  /* 0x00000075f8f87221 */ /* 0x004fe20000000000 */
[----:B------:R-:W-:-:S03]  /*223a0*/  HFMA2.MMA R118, -RZ, RZ, 3.7421875, 0 ;  /* 0x437c0000ff767435 */ /* 0x000fc600000001ff */
[----:B---3--:R-:W-:-:S04]  /*223b0*/  FADD R248, R248, R126 ;  /* 0x0000007ef8f87221 */ /* 0x008fc80000000000 */
        /* <DEDUP_REMOVED lines=12> */
[----:B---3--:R-:W-:Y:S01]  /*22480*/  FADD R248, R248, R117 ;  /* 0x00000075f8f87221 */ /* 0x008fe20000000000 */
[----:B------:R-:W-:-:S03]  /*22490*/  HFMA2.MMA R117, -RZ, RZ, 0.96630859375, -0.0022525787353515625 ;  /* 0x3bbb989dff757435 */ /* 0x000fc600000001ff */
[----:B--2---:R-:W-:Y:S01]  /*224a0*/  FADD R248, R248, R49 ;  /* 0x00000031f8f87221 */ /* 0x004fe20000000000 */
[----:B------:R-:W-:Y:S02]  /*224b0*/  SHF.L.U32 R49, R121, 0x17, RZ ;  /* 0x0000001779317819 */ /* 0x000fe400000006ff */
[----:B------:R-:W2:Y:S03]  /*224c0*/  LDL R121, [R1+0x324] ;  /* 0x0003240001797983 */ /* 0x000ea60000100800 */
[----:B-1----:R-:W-:Y:S02]  /*224d0*/  FMUL R49, R49, R129 ;  /* 0x0000008131317220 */ /* 0x002fe40000400000 */
[----:B------:R0:W1:Y:S02]  /*224e0*/  MUFU.EX2 R129, R128 ;  /* 0x0000008000817308 */ /* 0x0000640000000800 */
[----:B0-----:R-:W3:Y:S01]  /*224f0*/  LDL R128, [R1+0x314] ;  /* 0x0003140001807983 */ /* 0x001ee20000100800 */
[----:B--2---:R-:W-:Y:S01]  /*22500*/  FADD R248, R248, R121 ;  /* 0x00000079f8f87221 */ /* 0x004fe20000000000 */
[----:B------:R-:W-:-:S02]  /*22510*/  FFMA.SAT R121, R50, R117, 0.5 ;  /* 0x3f00000032797423 */ /* 0x000fc40000002075 */
[----:B------:R-:W2:Y:S01]  /*22520*/  LDL R117, [R1+0x308] ;  /* 0x0003080001757983 */ /* 0x000ea20000100800 */
[----:B------:R-:W-:Y:S01]  /*22530*/  FADD R248, R248, R249 ;  /* 0x000000f9f8f87221 */ /* 0x000fe20000000000 */
[----:B------:R-:W-:Y:S02]  /*22540*/  FFMA.RM R121, R121, R118, 12582913 ;  /* 0x4b40000179797423 */ /* 0x000fe40000004076 */
[----:B------:R-:W4:Y:S01]  /*22550*/  LDL R118, [R1+0x310] ;  /* 0x0003100001767983 */ /* 0x000f220000100800 */
[----:B------:R-:W-:-:S03]  /*22560*/  FADD R248, R248, R250 ;  /* 0x000000faf8f87221 */ /* 0x000fc60000000000 */
[----:B------:R-:W2:Y:S01]  /*22570*/  LDL R249, [R1+0x2dc] ;  /* 0x0002dc0001f97983 */ /* 0x000ea20000100800 */
[----:B---3--:R-:W-:Y:S01]  /*22580*/  FADD R248, R248, R128 ;  /* 0x00000080f8f87221 */ /* 0x008fe20000000000 */
[----:B------:R-:W-:Y:S02]  /*22590*/  FADD R128, R121, -12583039 ;  /* 0xcb40007f79807421 */ /* 0x000fe40000000000 */
[----:B------:R-:W3:Y:S02]  /*225a0*/  LDL R250, [R1+0x2d8] ;  /* 0x0002d80001fa7983 */ /* 0x000ee40000100800 */
        /* <DEDUP_REMOVED lines=9> */
[----:B------:R-:W-:Y:S01]  /*22640*/  FADD R248, R248, R117 ;  /* 0x00000075f8f87221 */ /* 0x000fe20000000000 */
[----:B------:R-:W-:-:S03]  /*22650*/  HFMA2.MMA R117, -RZ, RZ, 0.96630859375, -0.0022525787353515625 ;  /* 0x3bbb989dff757435 */ /* 0x000fc600000001ff */
[----:B--2---:R-:W-:-:S04]  /*22660*/  FADD R248, R248, R126 ;  /* 0x0000007ef8f87221 */ /* 0x004fc80000000000 */
[----:B----4-:R-:W-:Y:S02]  /*22670*/  FADD R248, R248, R129 ;  /* 0x00000081f8f87221 */ /* 0x010fe40000000000 */
[----:B------:R0:W1:Y:S02]  /*22680*/  MUFU.EX2 R129, R128 ;  /* 0x0000008000817308 */ /* 0x0000640000000800 */
[----:B0-----:R-:W2:Y:S01]  /*22690*/  LDL R128, [R1+0x2f8] ;  /* 0x0002f80001807983 */ /* 0x001ea20000100800 */
[----:B------:R-:W-:Y:S01]  /*226a0*/  MOV R118, 0x437c0000 ;  /* 0x437c000000767802 */ /* 0x000fe20000000f00 */
[----:B------:R-:W-:Y:S02]  /*226b0*/  FFMA.SAT R126, R51, R117, 0.5 ;  /* 0x3f000000337e7423 */ /* 0x000fe40000002075 */
[----:B------:R-:W4:Y:S02]  /*226c0*/  LDL R117, [R1+0x2e8] ;  /* 0x0002e80001757983 */ /* 0x000f240000100800 */
[----:B------:R-:W-:-:S02]  /*226d0*/  FFMA.RM R126, R126, R118, 12582913 ;  /* 0x4b4000017e7e7423 */ /* 0x000fc40000004076 */
        /* <DEDUP_REMOVED lines=9> */
[----:B------:R-:W2:Y:S01]  /*22770*/  LDL R121, [R1+0x2e0] ;  /* 0x0002e00001797983 */ /* 0x000ea20000100800 */
[----:B----4-:R-:W-:Y:S01]  /*22780*/  FADD R248, R248, R117 ;  /* 0x00000075f8f87221 */ /* 0x010fe20000000000 */
[----:B------:R-:W-:Y:S01]  /*22790*/  HFMA2.MMA R117, -RZ, RZ, 0.96630859375, -0.0022525787353515625 ;  /* 0x3bbb989dff757435 */ /* 0x000fe200000001ff */
[----:B------:R-:W-:Y:S01]  /*227a0*/  MOV R118, 0x437c0000 ;  /* 0x437c000000767802 */ /* 0x000fe20000000f00 */
[----:B-1----:R-:W-:Y:S02]  /*227b0*/  FMUL R51, R51, R129 ;  /* 0x0000008133337220 */ /* 0x002fe40000400000 */
[----:B------:R0:W1:Y:S01]  /*227c0*/  MUFU.EX2 R129, R128 ;  /* 0x0000008000817308 */ /* 0x0000620000000800 */
[----:B--2---:R-:W-:-:S05]  /*227d0*/  FADD R248, R248, R121 ;  /* 0x00000079f8f87221 */ /* 0x004fca0000000000 */
[----:B------:R-:W-:-:S04]  /*227e0*/  FFMA.SAT R121, R52, R117, 0.5 ;  /* 0x3f00000034797423 */ /* 0x000fc80000002075 */
[----:B------:R-:W-:-:S04]  /*227f0*/  FFMA.RM R121, R121, R118, 12582913 ;  /* 0x4b40000179797423 */ /* 0x000fc80000004076 */
[----:B0-----:R-:W-:-:S04]  /*22800*/  FADD R128, R121, -12583039 ;  /* 0xcb40007f79807421 */ /* 0x001fc80000000000 */
[----:B------:R-:W-:-:S04]  /*22810*/  FFMA R128, R52, 1.4426950216293334961, -R128 ;  /* 0x3fb8aa3b34807823 */ /* 0x000fc80000000880 */
[----:B------:R-:W-:Y:S01]  /*22820*/  FFMA R128, R52, 1.925963033500011079e-08, R128 ;  /* 0x32a5706034807823 */ /* 0x000fe20000000080 */
[----:B------:R-:W-:Y:S01]  /*22830*/  SHF.L.U32 R52, R126, 0x17, RZ ;  /* 0x000000177e347819 */ /* 0x000fe200000006ff */
[----:B------:R-:W-:-:S04]  /*22840*/  FFMA.SAT R126, R53, R117, 0.5 ;  /* 0x3f000000357e7423 */ /* 0x000fc80000002075 */
[----:B------:R-:W-:Y:S01]  /*22850*/  FFMA.RM R126, R126, R118, 12582913 ;  /* 0x4b4000017e7e7423 */ /* 0x000fe20000004076 */
[----:B-1----:R-:W-:Y:S02]  /*22860*/  FMUL R52, R52, R129 ;  /* 0x0000008134347220 */ /* 0x002fe40000400000 */
[----:B------:R0:W1:Y:S02]  /*22870*/  MUFU.EX2 R129, R128 ;  /* 0x0000008000817308 */ /* 0x0000640000000800 */
        /* <DEDUP_REMOVED lines=57> */
[----:B------:R-:W-:Y:S01]  /*22c10*/  FFMA R128, R60, 1.4426950216293334961, -R128 ;  /* 0x3fb8aa3b3c807823 */ /* 0x000fe20000000880 */
[----:B------:R-:W-:Y:S02]  /*22c20*/  FADD R248, R248, R249 ;  /* 0x000000f9f8f87221 */ /* 0x000fe40000000000 */
[----:B------:R-:W2:Y:S01]  /*22c30*/  LDL R249, [R1+0xd0] ;  /* 0x0000d00001f97983 */ /* 0x000ea20000100800 */
[----:B------:R-:W-:Y:S01]  /*22c40*/  FFMA R128, R60, 1.925963033500011079e-08, R128 ;  /* 0x32a570603c807823 */ /* 0x000fe20000000080 */
[----:B------:R-:W-:Y:S01]  /*22c50*/  SHF.L.U32 R60, R126, 0x17, RZ ;  /* 0x000000177e3c7819 */ /* 0x000fe200000006ff */
[----:B------:R-:W-:Y:S01]  /*22c60*/  FFMA.SAT R126, R61, R117, 0.5 ;  /* 0x3f0000003d7e7423 */ /* 0x000fe20000002075 */
[----:B------:R-:W-:Y:S01]  /*22c70*/  FADD R248, R248, R250 ;  /* 0x000000faf8f87221 */ /* 0x000fe20000000000 */
[----:B------:R-:W3:Y:S02]  /*22c80*/  LDL R117, [R1+0xdc] ;  /* 0x0000dc0001757983 */ /* 0x000ee40000100800 */
[----:B------:R-:W-:Y:S01]  /*22c90*/  FFMA.RM R126, R126, R118, 12582913 ;  /* 0x4b4000017e7e7423 */ /* 0x000fe20000004076 */
[----:B-1----:R-:W-:Y:S01]  /*22ca0*/  FMUL R60, R60, R129 ;  /* 0x000000813c3c7220 */ /* 0x002fe20000400000 */
[----:B------:R-:W4:Y:S01]  /*22cb0*/  LDL R250, [R1+0xb4] ;  /* 0x0000b40001fa7983 */ /* 0x000f220000100800 */
[----:B------:R0:W1:Y:S02]  /*22cc0*/  MUFU.EX2 R129, R128 ;  /* 0x0000008000817308 */ /* 0x0000640000000800 */
[----:B0-----:R-:W-:-:S04]  /*22cd0*/  FADD R128, R126, -12583039 ;  /* 0xcb40007f7e807421 */ /* 0x001fc80000000000 */
[----:B------:R-:W-:-:S04]  /*22ce0*/  FFMA R128, R61, 1.4426950216293334961, -R128 ;  /* 0x3fb8aa3b3d807823 */ /* 0x000fc80000000880 */
[----:B------:R-:W-:Y:S02]  /*22cf0*/  FFMA R128, R61, 1.925963033500011079e-08, R128 ;  /* 0x32a570603d807823 */ /* 0x000fe40000000080 */
        /* <DEDUP_REMOVED lines=53> */
[----:B----4-:R-:W-:Y:S02]  /*23050*/  FADD R248, R248, R250 ;  /* 0x000000faf8f87221 */ /* 0x010fe40000000000 */
[----:B------:R-:W4:Y:S02]  /*23060*/  LDL R250, [R1+0xfc] ;  /* 0x0000fc0001fa7983 */ /* 0x000f240000100800 */
[----:B------:R-:W-:-:S04]  /*23070*/  FADD R248, R248, R151 ;  /* 0x00000097f8f87221 */ /* 0x000fc80000000000 */
[----:B------:R-:W-:-:S04]  /*23080*/  FADD R248, R248, R152 ;  /* 0x00000098f8f87221 */ /* 0x000fc80000000000 */
[----:B--2---:R-:W-:Y:S01]  /*23090*/  FADD R248, R248, R61 ;  /* 0x0000003df8f87221 */ /* 0x004fe20000000000 */
[----:B------:R-:W-:Y:S02]  /*230a0*/  SHF.L.U32 R61, R121, 0x17, RZ ;  /* 0x00000017793d7819 */ /* 0x000fe400000006ff */
[----:B------:R-:W2:Y:S03]  /*230b0*/  LDL R121, [R1+0xcc] ;  /* 0x0000cc0001797983 */ /* 0x000ea60000100800 */
[----:B-1----:R-:W-:Y:S02]  /*230c0*/  FMUL R61, R61, R129 ;  /* 0x000000813d3d7220 */ /* 0x002fe40000400000 */
[----:B------:R-:W4:Y:S01]  /*230d0*/  LDL R129, [R1+0xc8] ;  /* 0x0000c80001817983 */ /* 0x000f220000100800 */
[----:B---3--:R-:W-:Y:S01]  /*230e0*/  FADD R248, R248, R117 ;  /* 0x00000075f8f87221 */ /* 0x008fe20000000000 */
[----:B------:R-:W-:-:S03]  /*230f0*/  MOV R117, 0x3bbb989d ;  /* 0x3bbb989d00757802 */ /* 0x000fc60000000f00 */
[----:B--2---:R-:W-:Y:S02]  /*23100*/  FADD R248, R248, R121 ;  /* 0x00000079f8f87221 */ /* 0x004fe40000000000 */
[----:B------:R-:W-:Y:S02]  /*23110*/  FFMA.SAT R121, R62, R117, 0.5 ;  /* 0x3f0000003e797423 */ /* 0x000fe40000002075 */
[----:B------:R-:W2:Y:S02]  /*23120*/  LDL R117, [R1+0xe0] ;  /* 0x0000e00001757983 */ /* 0x000ea40000100800 */
[----:B------:R-:W-:Y:S01]  /*23130*/  FFMA.RM R121, R121, R118, 12582913 ;  /* 0x4b40000179797423 */ /* 0x000fe20000004076 */
[----:B----4-:R-:W-:Y:S01]  /*23140*/  FADD R248, R248, R129 ;  /* 0x00000081f8f87221 */ /* 0x010fe20000000000 */
[----:B------:R-:W3:Y:S01]  /*23150*/  LDL R118, [R1+0xe8] ;  /* 0x0000e80001767983 */ /* 0x000ee20000100800 */
[----:B------:R0:W1:Y:S02]  /*23160*/  MUFU.EX2 R129, R128 ;  /* 0x0000008000817308 */ /* 0x0000640000000800 */
[----:B0-----:R-:W-:-:S04]  /*23170*/  FADD R128, R121, -12583039 ;  /* 0xcb40007f79807421 */ /* 0x001fc80000000000 */
[----:B------:R-:W-:-:S04]  /*23180*/  FFMA R128, R62, 1.4426950216293334961, -R128 ;  /* 0x3fb8aa3b3e807823 */ /* 0x000fc80000000880 */
[----:B------:R-:W-:Y:S02]  /*23190*/  FFMA R128, R62, 1.925963033500011079e-08, R128 ;  /* 0x32a570603e807823 */ /* 0x000fe40000000080 */
[----:B------:R-:W4:Y:S01]  /*231a0*/  LDL R62, [R1+0xe4] ;  /* 0x0000e400013e7983 */ /* 0x000f220000100800 */
[----:B------:R-:W-:-:S03]  /*231b0*/  FADD R248, R248, R249 ;  /* 0x000000f9f8f87221 */ /* 0x000fc60000000000 */
[----:B------:R-:W2:Y:S01]  /*231c0*/  LDL R249, [R1+0x108] ;  /* 0x0001080001f97983 */ /* 0x000ea20000100800 */
[----:B---3--:R-:W-:-:S04]  /*231d0*/  FADD R248, R248, R118 ;  /* 0x00000076f8f87221 */ /* 0x008fc80000000000 */
[----:B----4-:R-:W-:Y:S01]  /*231e0*/  FADD R248, R248, R62 ;  /* 0x0000003ef8f87221 */ /* 0x010fe20000000000 */
[----:B------:R-:W-:Y:S02]  /*231f0*/  SHF.L.U32 R62, R126, 0x17, RZ ;  /* 0x000000177e3e7819 */ /* 0x000fe400000006ff */
[----:B------:R-:W3:Y:S03]  /*23200*/  LDL R126, [R1+0xec] ;  /* 0x0000ec00017e7983 */ /* 0x000ee60000100800 */
[----:B-1----:R-:W-:Y:S02]  /*23210*/  FMUL R62, R62, R129 ;  /* 0x000000813e3e7220 */ /* 0x002fe40000400000 */
[----:B------:R-:W4:Y:S01]  /*23220*/  LDL R129, [R1+0x100] ;  /* 0x0001000001817983 */ /* 0x000f220000100800 */
[----:B------:R-:W-:Y:S01]  /*23230*/  HFMA2.MMA R118, -RZ, RZ, 3.7421875, 0 ;  /* 0x437c0000ff767435 */ /* 0x000fe200000001ff */
[----:B--2---:R-:W-:Y:S01]  /*23240*/  FADD R248, R248, R117 ;  /* 0x00000075f8f87221 */ /* 0x004fe20000000000 */
[----:B------:R-:W-:-:S03]  /*23250*/  MOV R117, 0x3bbb989d ;  /* 0x3bbb989d00757802 */ /* 0x000fc60000000f00 */
[----:B---3--:R-:W-:Y:S02]  /*23260*/  FADD R248, R248, R126 ;  /* 0x0000007ef8f87221 */ /* 0x008fe40000000000 */
        /* <DEDUP_REMOVED lines=253> */
[----:B------:R-:W-:-:S03]  /*24240*/  FADD R248, R248, R249 ;  /* 0x000000f9f8f87221 */ /* 0x000fc60000000000 */
[----:B------:R-:W4:Y:S01]  /*24250*/  LDL R249, [R1+0x44] ;  /* 0x0000440001f97983 */ /* 0x000f220000100800 */
[----:B--2---:R-:W-:Y:S01]  /*24260*/  FADD R248, R248, R74 ;  /* 0x0000004af8f87221 */ /* 0x004fe20000000000 */
[----:B------:R-:W-:Y:S02]  /*24270*/  SHF.L.U32 R74, R126, 0x17, RZ ;  /* 0x000000177e4a7819 */ /* 0x000fe400000006ff */
[----:B------:R-:W2:Y:S03]  /*24280*/  LDL R126, [R1+0x5c] ;  /* 0x00005c00017e7983 */ /* 0x000ea60000100800 */
[----:B-1----:R-:W-:Y:S02]  /*24290*/  FMUL R74, R74, R129 ;  /* 0x000000814a4a7220 */ /* 0x002fe40000400000 */
[----:B------:R-:W4:Y:S01]  /*242a0*/  LDL R129, [R1+0x1a8] ;  /* 0x0001a80001817983 */ /* 0x000f220000100800 */
[----:B---3--:R-:W-:Y:S01]  /*242b0*/  FADD R248, R248, R117 ;  /* 0x00000075f8f87221 */ /* 0x008fe20000000000 */
[----:B------:R-:W-:-:S03]  /*242c0*/  HFMA2.MMA R117, -RZ, RZ, 0.96630859375, -0.0022525787353515625 ;  /* 0x3bbb989dff757435 */ /* 0x000fc600000001ff */
[----:B--2---:R-:W-:-:S07]  /*242d0*/  FADD R248, R248, R126 ;  /* 0x0000007ef8f87221 */ /* 0x004fce0000000000 */
        /* <DEDUP_REMOVED lines=24> */
[----:B------:R-:W-:Y:S01]  /*24460*/  MOV R118, 0x437c0000 ;  /* 0x437c000000767802 */ /* 0x000fe20000000f00 */
[----:B------:R-:W-:Y:S02]  /*24470*/  FFMA.SAT R121, R76, R117, 0.5 ;  /* 0x3f0000004c797423 */ /* 0x000fe40000002075 */
[----:B------:R-:W3:Y:S02]  /*24480*/  LDL R117, [R1+0x30] ;  /* 0x0000300001757983 */ /* 0x000ee40000100800 */
[----:B------:R-:W-:-:S02]  /*24490*/  FFMA.RM R121, R121, R118, 12582913 ;  /* 0x4b40000179797423 */ /* 0x000fc40000004076 */
[----:B------:R-:W4:Y:S01]  /*244a0*/  LDL R118, [R1+0x48] ;  /* 0x0000480001767983 */ /* 0x000f220000100800 */
[----:B--2---:R-:W-:Y:S01]  /*244b0*/  FADD R248, R248, R128 ;  /* 0x00000080f8f87221 */ /* 0x004fe20000000000 */
[----:B------:R-:W-:-:S04]  /*244c0*/  FADD R128, R121, -12583039 ;  /* 0xcb40007f79807421 */ /* 0x000fc80000000000 */
[----:B------:R-:W-:-:S04]  /*244d0*/  FFMA R128, R76, 1.4426950216293334961, -R128 ;  /* 0x3fb8aa3b4c807823 */ /* 0x000fc80000000880 */
[----:B------:R-:W-:Y:S01]  /*244e0*/  FFMA R128, R76, 1.925963033500011079e-08, R128 ;  /* 0x32a570604c807823 */ /* 0x000fe20000000080 */
[----:B------:R-:W-:Y:S02]  /*244f0*/  SHF.L.U32 R76, R126, 0x17, RZ ;  /* 0x000000177e4c7819 */ /* 0x000fe400000006ff */
[----:B------:R-:W2:Y:S03]  /*24500*/  LDL R126, [R1+0x2c] ;  /* 0x00002c00017e7983 */ /* 0x000ea60000100800 */
[----:B-1----:R-:W-:Y:S02]  /*24510*/  FMUL R76, R76, R129 ;  /* 0x000000814c4c7220 */ /* 0x002fe40000400000 */
[----:B------:R-:W2:Y:S01]  /*24520*/  LDL R129, [R1+0x1ac] ;  /* 0x0001ac0001817983 */ /* 0x000ea20000100800 */
[----:B----4-:R-:W-:-:S04]  /*24530*/  FADD R248, R248, R118 ;  /* 0x00000076f8f87221 */ /* 0x010fc80000000000 */
[----:B------:R-:W-:Y:S01]  /*24540*/  FADD R248, R248, R249 ;  /* 0x000000f9f8f87221 */ /* 0x000fe20000000000 */
[----:B------:R-:W-:Y:S01]  /*24550*/  MOV R118, 0x437c0000 ;  /* 0x437c000000767802 */ /* 0x000fe20000000f00 */
[----:B------:R-:W4:Y:S02]  /*24560*/  LDL R249, [R1+0x1c0] ;  /* 0x0001c00001f97983 */ /* 0x000f240000100800 */
[----:B---3--:R-:W-:Y:S01]  /*24570*/  FADD R248, R248, R117 ;  /* 0x00000075f8f87221 */ /* 0x008fe20000000000 */
[----:B------:R-:W-:-:S03]  /*24580*/  HFMA2.MMA R117, -RZ, RZ, 0.96630859375, -0.0022525787353515625 ;  /* 0x3bbb989dff757435 */ /* 0x000fc600000001ff */
[----:B--2---:R-:W-:-:S07]  /*24590*/  FADD R248, R248, R126 ;  /* 0x0000007ef8f87221 */ /* 0x004fce0000000000 */
[----:B------:R-:W-:Y:S02]  /*245a0*/  FFMA.SAT R126, R77, R117, 0.5 ;  /* 0x3f0000004d7e7423 */ /* 0x000fe40000002075 */
[----:B------:R-:W2:Y:S02]  /*245b0*/  LDL R117, [R1+0x1b8] ;  /* 0x0001b80001757983 */ /* 0x000ea40000100800 */
[----:B------:R-:W-:Y:S01]  /*245c0*/  FFMA.RM R126, R126, R118, 12582913 ;  /* 0x4b4000017e7e7423 */ /* 0x000fe20000004076 */
[----:B------:R-:W-:Y:S01]  /*245d0*/  FADD R248, R248, R129 ;  /* 0x00000081f8f87221 */ /* 0x000fe20000000000 */
        /* <DEDUP_REMOVED lines=30> */
[----:B------:R-:W-:-:S03]  /*247c0*/  MOV R117, 0x3bbb989d ;  /* 0x3bbb989d00757802 */ /* 0x000fc60000000f00 */
[----:B--2---:R-:W-:Y:S01]  /*247d0*/  FADD R248, R248, R78 ;  /* 0x0000004ef8f87221 */ /* 0x004fe20000000000 */
[----:B------:R-:W-:Y:S02]  /*247e0*/  SHF.L.U32 R78, R126, 0x17, RZ ;  /* 0x000000177e4e7819 */ /* 0x000fe400000006ff */
[----:B------:R-:W2:Y:S03]  /*247f0*/  LDL R126, [R1+0x1bc] ;  /* 0x0001bc00017e7983 */ /* 0x000ea60000100800 */
[----:B-1----:R-:W-:Y:S02]  /*24800*/  FMUL R78, R78, R129 ;  /* 0x000000814e4e7220 */ /* 0x002fe40000400000 */
[----:B------:R-:W3:Y:S01]  /*24810*/  LDL R129, [R1+0x1d8] ;  /* 0x0001d80001817983 */ /* 0x000ee20000100800 */
[----:B------:R-:W-:-:S03]  /*24820*/  FADD R248, R248, R249 ;  /* 0x000000f9f8f87221 */ /* 0x000fc60000000000 */
[----:B------:R-:W4:Y:S01]  /*24830*/  LDL R249, [R1+0x2d4] ;  /* 0x0002d40001f97983 */ /* 0x000f220000100800 */
[----:B--2---:R-:W-:Y:S01]  /*24840*/  FADD R248, R248, R126 ;  /* 0x0000007ef8f87221 */ /* 0x004fe20000000000 */
[----:B------:R-:W-:Y:S02]  /*24850*/  FFMA.SAT R126, R79, R117, 0.5 ;  /* 0x3f0000004f7e7423 */ /* 0x000fe40000002075 */
[----:B------:R-:W2:Y:S02]  /*24860*/  LDL R117, [R1+0x1e8] ;  /* 0x0001e80001757983 */ /* 0x000ea40000100800 */
[----:B------:R-:W-:Y:S01]  /*24870*/  FFMA.RM R126, R126, R118, 12582913 ;  /* 0x4b4000017e7e7423 */ /* 0x000fe20000004076 */
[----:B---3--:R-:W-:Y:S01]  /*24880*/  FADD R248, R248, R129 ;  /* 0x00000081f8f87221 */ /* 0x008fe20000000000 */
        /* <DEDUP_REMOVED lines=35> */
[----:B------:R-:W3:Y:S01]  /*24ac0*/  LDL R129, [R1+0x2d0] ;  /* 0x0002d00001817983 */ /* 0x000ee20000100800 */
[----:B--2---:R-:W-:Y:S01]  /*24ad0*/  FADD R248, R248, R126 ;  /* 0x0000007ef8f87221 */ /* 0x004fe20000000000 */
[----:B------:R-:W-:-:S02]  /*24ae0*/  FFMA.SAT R126, R81, R117, 0.5 ;  /* 0x3f000000517e7423 */ /* 0x000fc40000002075 */
[----:B------:R-:W2:Y:S01]  /*24af0*/  LDL R117, [R1+0x20c] ;  /* 0x00020c0001757983 */ /* 0x000ea20000100800 */
[----:B------:R-:W-:Y:S01]  /*24b00*/  FADD R248, R248, R249 ;  /* 0x000000f9f8f87221 */ /* 0x000fe20000000000 */
[----:B------:R-:W-:Y:S02]  /*24b10*/  FFMA.RM R126, R126, R118, 12582913 ;  /* 0x4b4000017e7e7423 */ /* 0x000fe40000004076 */
[----:B------:R-:W4:Y:S01]  /*24b20*/  LDL R118, [R1+0x1fc] ;  /* 0x0001fc0001767983 */ /* 0x000f220000100800 */
[----:B---3--:R-:W-:Y:S02]  /*24b30*/  FADD R248, R248, R129 ;  /* 0x00000081f8f87221 */ /* 0x008fe40000000000 */
[----:B------:R0:W1:Y:S01]  /*24b40*/  MUFU.EX2 R129, R128 ;  /* 0x0000008000817308 */ /* 0x0000620000000800 */
[----:B------:R-:W3:Y:S01]  /*24b50*/  LDL R249, [R1+0x22c] ;  /* 0x00022c0001f97983 */ /* 0x000ee20000100800 */
[----:B0-----:R-:W-:-:S04]  /*24b60*/  FADD R128, R126, -12583039 ;  /* 0xcb40007f7e807421 */ /* 0x001fc80000000000 */
[----:B------:R-:W-:-:S04]  /*24b70*/  FFMA R128, R81, 1.4426950216293334961, -R128 ;  /* 0x3fb8aa3b51807823 */ /* 0x000fc80000000880 */
[----:B------:R-:W-:Y:S02]  /*24b80*/  FFMA R128, R81, 1.925963033500011079e-08, R128 ;  /* 0x32a5706051807823 */ /* 0x000fe40000000080 */
[----:B------:R-:W2:Y:S01]  /*24b90*/  LDL R81, [R1+0x1f8] ;  /* 0x0001f80001517983 */ /* 0x000ea20000100800 */
        /* <DEDUP_REMOVED lines=34> */
[----:B------:R-:W-:Y:S02]  /*24dc0*/  FFMA.SAT R126, R83, R117, 0.5 ;  /* 0x3f000000537e7423 */ /* 0x000fe40000002075 */
[----:B------:R-:W2:Y:S02]  /*24dd0*/  LDL R117, [R1+0x23c] ;  /* 0x00023c0001757983 */ /* 0x000ea40000100800 */
[----:B------:R-:W-:Y:S02]  /*24de0*/  FFMA.RM R126, R126, R118, 12582913 ;  /* 0x4b4000017e7e7423 */ /* 0x000fe40000004076 */
[----:B------:R-:W3:Y:S02]  /*24df0*/  LDL R118, [R1+0x224] ;  /* 0x0002240001767983 */ /* 0x000ee40000100800 */
[----:B0-----:R-:W-:-:S04]  /*24e00*/  FADD R128, R126, -12583039 ;  /* 0xcb40007f7e807421 */ /* 0x001fc80000000000 */
[----:B------:R-:W-:-:S04]  /*24e10*/  FFMA R128, R83, 1.4426950216293334961, -R128 ;  /* 0x3fb8aa3b53807823 */ /* 0x000fc80000000880 */
[----:B------:R-:W-:Y:S02]  /*24e20*/  FFMA R128, R83, 1.925963033500011079e-08, R128 ;  /* 0x32a5706053807823 */ /* 0x000fe40000000080 */
[----:B------:R-:W4:Y:S01]  /*24e30*/  LDL R83, [R1+0x220] ;  /* 0x0002200001537983 */ /* 0x000f220000100800 */
[----:B------:R-:W-:-:S03]  /*24e40*/  FADD R248, R248, R249 ;  /* 0x000000f9f8f87221 */ /* 0x000fc60000000000 */
[----:B------:R-:W2:Y:S01]  /*24e50*/  LDL R249, [R1+0x258] ;  /* 0x0002580001f97983 */ /* 0x000ea20000100800 */
        /* <DEDUP_REMOVED lines=31> */
[----:B------:R-:W-:Y:S01]  /*25050*/  HFMA2.MMA R117, -RZ, RZ, 0.96630859375, -0.0022525787353515625 ;  /* 0x3bbb989dff757435 */ /* 0x000fe200000001ff */
[----:B------:R-:W-:-:S02]  /*25060*/  MOV R118, 0x437c0000 ;  /* 0x437c000000767802 */ /* 0x000fc40000000f00 */
[----:B--2---:R-:W-:-:S07]  /*25070*/  FADD R248, R248, R126 ;  /* 0x0000007ef8f87221 */ /* 0x004fce0000000000 */
[----:B------:R-:W-:Y:S02]  /*25080*/  FFMA.SAT R126, R85, R117, 0.5 ;  /* 0x3f000000557e7423 */ /* 0x000fe40000002075 */
[----:B------:R-:W2:Y:S02]  /*25090*/  LDL R117, [R1+0x26c] ;  /* 0x00026c0001757983 */ /* 0x000ea40000100800 */
[----:B------:R-:W-:Y:S01]  /*250a0*/  FFMA.RM R126, R126, R118, 12582913 ;  /* 0x4b4000017e7e7423 */ /* 0x000fe20000004076 */
[----:B----4-:R-:W-:Y:S02]  /*250b0*/  FADD R248, R248, R129 ;  /* 0x00000081f8f87221 */ /* 0x010fe40000000000 */
        /* <DEDUP_REMOVED lines=14> */
[----:B--2---:R-:W-:-:S04]  /*251a0*/  FADD R248, R248, R117 ;  /* 0x00000075f8f87221 */ /* 0x004fc80000000000 */
[----:B---3--:R-:W-:-:S04]  /*251b0*/  FADD R248, R248, R121 ;  /* 0x00000079f8f87221 */ /* 0x008fc80000000000 */
        /* <DEDUP_REMOVED lines=32> */
[C---:B------:R-:W-:Y:S01]  /*253c0*/  FFMA R128, R87.reuse, 1.4426950216293334961, -R128 ;  /* 0x3fb8aa3b57807823 */ /* 0x040fe20000000880 */
[----:B------:R-:W-:Y:S02]  /*253d0*/  FADD R248, R248, R250 ;  /* 0x000000faf8f87221 */ /* 0x000fe40000000000 */
[----:B------:R-:W2:Y:S01]  /*253e0*/  LDL.LU R250, [R1+0x720] ;  /* 0x0007200001fa7983 */ /* 0x000ea20000300800 */
[----:B------:R-:W-:Y:S01]  /*253f0*/  FFMA R128, R87, 1.925963033500011079e-08, R128 ;  /* 0x32a5706057807823 */ /* 0x000fe20000000080 */
[----:B------:R-:W-:Y:S02]  /*25400*/  SHF.L.U32 R87, R121, 0x17, RZ ;  /* 0x0000001779577819 */ /* 0x000fe400000006ff */
[----:B------:R-:W4:Y:S03]  /*25410*/  LDL R121, [R1+0x298] ;  /* 0x0002980001797983 */ /* 0x000f260000100800 */
[----:B-1----:R-:W-:-:S02]  /*25420*/  FMUL R87, R87, R129 ;  /* 0x0000008157577220 */ /* 0x002fc40000400000 */
[----:B------:R-:W2:Y:S01]  /*25430*/  LDL R129, [R1+0x290] ;  /* 0x0002900001817983 */ /* 0x000ea20000100800 */
[----:B------:R-:W-:Y:S01]  /*25440*/  FADD R248, R248, R249 ;  /* 0x000000f9f8f87221 */ /* 0x000fe20000000000 */
[----:B------:R-:W0:Y:S02]  /*25450*/  MUFU.EX2 R128, R128 ;  /* 0x0000008000807308 */ /* 0x000e240000000800 */
[----:B------:R-:W2:Y:S01]  /*25460*/  LDL R249, [R1+0x2c4] ;  /* 0x0002c40001f97983 */ /* 0x000ea20000100800 */
[----:B---3--:R-:W-:Y:S01]  /*25470*/  FADD R248, R248, R117 ;  /* 0x00000075f8f87221 */ /* 0x008fe20000000000 */
[----:B------:R-:W-:-:S03]  /*25480*/  HFMA2.MMA R117, -RZ, RZ, 0.96630859375, -0.0022525787353515625 ;  /* 0x3bbb989dff757435 */ /* 0x000fc600000001ff */
[----:B----4-:R-:W-:-:S07]  /*25490*/  FADD R248, R248, R121 ;  /* 0x00000079f8f87221 */ /* 0x010fce0000000000 */
[----:B------:R-:W-:Y:S02]  /*254a0*/  FFMA.SAT R121, R88, R117, 0.5 ;  /* 0x3f00000058797423 */ /* 0x000fe40000002075 */
[----:B------:R-:W3:Y:S01]  /*254b0*/  LDL R117, [R1+0x2a4] ;  /* 0x0002a40001757983 */ /* 0x000ee20000100800 */
[----:B------:R-:W-:Y:S01]  /*254c0*/  FADD R248, R248, R118 ;  /* 0x00000076f8f87221 */ /* 0x000fe20000000000 */
[----:B------:R-:W-:-:S05]  /*254d0*/  MOV R118, 0x437c0000 ;  /* 0x437c000000767802 */ /* 0x000fca0000000f00 */
[----:B------:R-:W-:Y:S01]  /*254e0*/  FFMA.RM R121, R121, R118, 12582913 ;  /* 0x4b40000179797423 */ /* 0x000fe20000004076 */
[----:B--2---:R-:W-:Y:S01]  /*254f0*/  FADD R248, R248, R129 ;  /* 0x00000081f8f87221 */ /* 0x004fe20000000000 */
[----:B------:R-:W2:Y:S02]  /*25500*/  LDL R118, [R1+0x2ac] ;  /* 0x0002ac0001767983 */ /* 0x000ea40000100800 */
[----:B------:R-:W-:-:S04]  /*25510*/  FADD R129, R121, -12583039 ;  /* 0xcb40007f79817421 */ /* 0x000fc80000000000 */
[----:B------:R-:W-:-:S04]  /*25520*/  FFMA R129, R88, 1.4426950216293334961, -R129 ;  /* 0x3fb8aa3b58817823 */ /* 0x000fc80000000881 */
[----:B------:R-:W-:Y:S02]  /*25530*/  FFMA R129, R88, 1.925963033500011079e-08, R129 ;  /* 0x32a5706058817823 */ /* 0x000fe40000000081 */
[----:B------:R-:W4:Y:S01]  /*25540*/  LDL R88, [R1+0x2a8] ;  /* 0x0002a80001587983 */ /* 0x000f220000100800 */
[----:B--2---:R-:W-:-:S04]  /*25550*/  FADD R248, R248, R118 ;  /* 0x00000076f8f87221 */ /* 0x004fc80000000000 */
[----:B----4-:R-:W-:Y:S01]  /*25560*/  FADD R248, R248, R88 ;  /* 0x00000058f8f87221 */ /* 0x010fe20000000000 */
[----:B------:R-:W-:Y:S02]  /*25570*/  SHF.L.U32 R88, R126, 0x17, RZ ;  /* 0x000000177e587819 */ /* 0x000fe400000006ff */
[----:B------:R-:W2:Y:S03]  /*25580*/  LDL R126, [R1+0x2c0] ;  /* 0x0002c000017e7983 */ /* 0x000ea60000100800 */
[----:B0-----:R-:W-:Y:S02]  /*25590*/  FMUL R88, R88, R128 ;  /* 0x0000008058587220 */ /* 0x001fe40000400000 */
[----:B------:R-:W4:Y:S01]  /*255a0*/  LDL R128, [R1+0x2a0] ;  /* 0x0002a00001807983 */ /* 0x000f220000100800 */
[----:B---3--:R-:W-:Y:S01]  /*255b0*/  FADD R248, R248, R117 ;  /* 0x00000075f8f87221 */ /* 0x008fe20000000000 */
[----:B------:R-:W-:Y:S01]  /*255c0*/  HFMA2.MMA R118, -RZ, RZ, 3.7421875, 0 ;  /* 0x437c0000ff767435 */ /* 0x000fe200000001ff */
[----:B------:R-:W-:-:S02]  /*255d0*/  MOV R117, 0x3bbb989d ;  /* 0x3bbb989d00757802 */ /* 0x000fc40000000f00 */
[----:B----4-:R-:W-:-:S04]  /*255e0*/  FADD R248, R248, R128 ;  /* 0x00000080f8f87221 */ /* 0x010fc80000000000 */
[----:B--2---:R-:W-:Y:S02]  /*255f0*/  FADD R248, R248, R126 ;  /* 0x0000007ef8f87221 */ /* 0x004fe40000000000 */
[----:B------:R0:W1:Y:S02]  /*25600*/  MUFU.EX2 R126, R129 ;  /* 0x00000081007e7308 */ /* 0x0000640000000800 */
[----:B0-----:R-:W2:Y:S01]  /*25610*/  LDL R129, [R1+0x2bc] ;  /* 0x0002bc0001817983 */ /* 0x001ea20000100800 */
[----:B------:R-:W-:-:S03]  /*25620*/  FFMA.SAT R128, R89, R117, 0.5 ;  /* 0x3f00000059807423 */ /* 0x000fc60000002075 */
[----:B------:R-:W3:Y:S01]  /*25630*/  LDL R117, [R1+0x2b8] ;  /* 0x0002b80001757983 */ /* 0x000ee20000100800 */
        /* <DEDUP_REMOVED lines=11> */
[----:B-1----:R-:W-:Y:S01]  /*256f0*/  FMUL R89, R89, R126 ;  /* 0x0000007e59597220 */ /* 0x002fe20000400000 */
[----:B------:R-:W-:-:S04]  /*25700*/  FFMA.SAT R126, R127, R117, 0.5 ;  /* 0x3f0000007f7e7423 */ /* 0x000fc80000002075 */
[----:B------:R-:W-:Y:S01]  /*25710*/  FFMA.RM R126, R126, R118, 12582913 ;  /* 0x4b4000017e7e7423 */ /* 0x000fe20000004076 */
[----:B------:R-:W0:Y:S01]  /*25720*/  MUFU.EX2 R129, R129 ;  /* 0x0000008100817308 */ /* 0x000e220000000800 */
[----:B--2---:R-:W-:-:S04]  /*25730*/  FADD R248, R248, R121 ;  /* 0x00000079f8f87221 */ /* 0x004fc80000000000 */
[----:B------:R-:W-:Y:S01]  /*25740*/  FADD R121, R248, R249 ;  /* 0x000000f9f8797221 */ /* 0x000fe20000000000 */
[----:B------:R-:W-:-:S03]  /*25750*/  FADD R248, R126, -12583039 ;  /* 0xcb40007f7ef87421 */ /* 0x000fc60000000000 */
[----:B------:R-:W-:Y:S01]  /*25760*/  FADD R121, R121, R250 ;  /* 0x000000fa79797221 */ /* 0x000fe20000000000 */
[----:B------:R-:W-:-:S03]  /*25770*/  FFMA R248, R127, 1.4426950216293334961, -R248 ;  /* 0x3fb8aa3b7ff87823 */ /* 0x000fc600000008f8 */
[----:B------:R-:W-:Y:S01]  /*25780*/  FADD R121, R121, R206 ;  /* 0x000000ce79797221 */ /* 0x000fe20000000000 */
[----:B------:R-:W-:-:S03]  /*25790*/  FFMA R127, R127, 1.925963033500011079e-08, R248 ;  /* 0x32a570607f7f7823 */ /* 0x000fc600000000f8 */
        /* <DEDUP_REMOVED lines=44> */
[----:B------:R-:W-:Y:S01]  /*25a60*/  FFMA R250, R90, 1.925963033500011079e-08, R249 ;  /* 0x32a570605afa7823 */ /* 0x000fe200000000f9 */
[----:B------:R-:W-:Y:S02]  /*25a70*/  SHF.L.U32 R90, R128, 0x17, RZ ;  /* 0x00000017805a7819 */ /* 0x000fe400000006ff */
[----:B------:R-:W-:Y:S01]  /*25a80*/  FADD R248, R248, R227 ;  /* 0x000000e3f8f87221 */ /* 0x000fe20000000000 */
[----:B------:R-:W-:-:S03]  /*25a90*/  FFMA.SAT R128, R91, R117, 0.5 ;  /* 0x3f0000005b807423 */ /* 0x000fc60000002075 */
[----:B------:R-:W-:Y:S01]  /*25aa0*/  FADD R248, R248, R226 ;  /* 0x000000e2f8f87221 */ /* 0x000fe20000000000 */
[----:B------:R-:W-:Y:S01]  /*25ab0*/  FFMA.RM R128, R128, R118, 12582913 ;  /* 0x4b40000180807423 */ /* 0x000fe20000004076 */
[----:B0-----:R-:W-:Y:S02]  /*25ac0*/  FMUL R90, R90, R129 ;  /* 0x000000815a5a7220 */ /* 0x001fe40000400000 */
[----:B------:R-:W-:Y:S01]  /*25ad0*/  FADD R248, R248, R225 ;  /* 0x000000e1f8f87221 */ /* 0x000fe20000000000 */
[----:B------:R0:W1:Y:S03]  /*25ae0*/  MUFU.EX2 R129, R127 ;  /* 0x0000007f00817308 */ /* 0x0000660000000800 */
[----:B------:R-:W-:Y:S01]  /*25af0*/  FADD R248, R248, R224 ;  /* 0x000000e0f8f87221 */ /* 0x000fe20000000000 */
[----:B0-----:R-:W-:-:S03]  /*25b00*/  FADD R127, R128, -12583039 ;  /* 0xcb40007f807f7421 */ /* 0x001fc60000000000 */
[----:B------:R-:W-:Y:S01]  /*25b10*/  FADD R248, R248, R231 ;  /* 0x000000e7f8f87221 */ /* 0x000fe20000000000 */
[----:B------:R-:W-:-:S03]  /*25b20*/  FFMA R127, R91, 1.4426950216293334961, -R127 ;  /* 0x3fb8aa3b5b7f7823 */ /* 0x000fc6000000087f */
[----:B------:R-:W-:Y:S01]  /*25b30*/  FADD R248, R248, R230 ;  /* 0x000000e6f8f87221 */ /* 0x000fe20000000000 */
[----:B------:R-:W-:Y:S01]  /*25b40*/  FFMA R127, R91, 1.925963033500011079e-08, R127 ;  /* 0x32a570605b7f7823 */ /* 0x000fe2000000007f */
[----:B------:R-:W-:Y:S01]  /*25b50*/  SHF.L.U32 R91, R126, 0x17, RZ ;  /* 0x000000177e5b7819 */ /* 0x000fe200000006ff */
[----:B------:R-:W-:Y:S01]  /*25b60*/  FFMA.SAT R126, R92, R117, 0.5 ;  /* 0x3f0000005c7e7423 */ /* 0x000fe20000002075 */
[----:B------:R-:W-:-:S03]  /*25b70*/  FADD R248, R248, R229 ;  /* 0x000000e5f8f87221 */ /* 0x000fc60000000000 */
[----:B------:R-:W-:Y:S01]  /*25b80*/  FFMA.RM R126, R126, R118, 12582913 ;  /* 0x4b4000017e7e7423 */ /* 0x000fe20000004076 */
[----:B-1----:R-:W-:Y:S01]  /*25b90*/  FMUL R91, R91, R129 ;  /* 0x000000815b5b7220 */ /* 0x002fe20000400000 */
        /* <DEDUP_REMOVED lines=12> */
[----:B-1----:R-:W-:Y:S02]  /*25c60*/  FMUL R92, R92, R129 ;  /* 0x000000815c5c7220 */ /* 0x002fe40000400000 */
[----:B------:R0:W1:Y:S01]  /*25c70*/  MUFU.EX2 R129, R127 ;  /* 0x0000007f00817308 */ /* 0x0000620000000800 */
        /* <DEDUP_REMOVED lines=33> */
[----:B------:R-:W-:Y:S02]  /*25e90*/  FADD R248, R248, R124 ;  /* 0x0000007cf8f87221 */ /* 0x000fe40000000000 */
[----:B------:R-:W2:Y:S01]  /*25ea0*/  LDL.LU R124, [R1+0x71c] ;  /* 0x00071c00017c7983 */ /* 0x000ea20000300800 */
[----:B------:R-:W-:Y:S01]  /*25eb0*/  FFMA.RM R126, R126, R118, 12582913 ;  /* 0x4b4000017e7e7423 */ /* 0x000fe20000004076 */
[----:B-1----:R-:W-:Y:S01]  /*25ec0*/  FMUL R95, R95, R129 ;  /* 0x000000815f5f7220 */ /* 0x002fe20000400000 */
[----:B------:R-:W-:Y:S01]  /*25ed0*/  FADD R248, R248, R125 ;  /* 0x0000007df8f87221 */ /* 0x000fe20000000000 */
[----:B------:R0:W1:Y:S01]  /*25ee0*/  MUFU.EX2 R129, R127 ;  /* 0x0000007f00817308 */ /* 0x0000620000000800 */
[----:B------:R3:W5:Y:S02]  /*25ef0*/  LDL.LU R125, [R1+0x718] ;  /* 0x00071800017d7983 */ /* 0x0007640000300800 */
[----:B------:R-:W-:-:S02]  /*25f00*/  FADD R248, R248, R251 ;  /* 0x000000fbf8f87221 */ /* 0x000fc40000000000 */
[----:B------:R-:W4:Y:S01]  /*25f10*/  LDL.LU R251, [R1+0x714] ;  /* 0x0007140001fb7983 */ /* 0x000f220000300800 */
[----:B0-----:R-:W-:Y:S01]  /*25f20*/  FADD R127, R126, -12583039 ;  /* 0xcb40007f7e7f7421 */ /* 0x001fe20000000000 */
[----:B------:R-:W-:-:S03]  /*25f30*/  FADD R248, R248, R0 ;  /* 0x00000000f8f87221 */ /* 0x000fc60000000000 */
[----:B------:R-:W-:Y:S01]  /*25f40*/  FFMA R127, R96, 1.4426950216293334961, -R127 ;  /* 0x3fb8aa3b607f7823 */ /* 0x000fe2000000087f */
[----:B------:R-:W-:-:S03]  /*25f50*/  FADD R248, R248, R2 ;  /* 0x00000002f8f87221 */ /* 0x000fc60000000000 */
        /* <DEDUP_REMOVED lines=205> */
[----:B------:R-:W0:Y:S01]  /*26c30*/  MUFU.EX2 R127, R127 ;  /* 0x0000007f007f7308 */ /* 0x000e220000000800 */
[----:B-1----:R-:W-:Y:S01]  /*26c40*/  FMUL R112, R112, R129 ;  /* 0x0000008170707220 */ /* 0x002fe20000400000 */
[----:B------:R-:W-:Y:S01]  /*26c50*/  FADD R248, R248, R76 ;  /* 0x0000004cf8f87221 */ /* 0x000fe20000000000 */
[----:B------:R-:W-:-:S03]  /*26c60*/  FADD R129, R128, -12583039 ;  /* 0xcb40007f80817421 */ /* 0x000fc60000000000 */
[----:B------:R-:W-:Y:S01]  /*26c70*/  FADD R248, R248, R77 ;  /* 0x0000004df8f87221 */ /* 0x000fe20000000000 */
[----:B------:R-:W-:-:S03]  /*26c80*/  FFMA R129, R113, 1.4426950216293334961, -R129 ;  /* 0x3fb8aa3b71817823 */ /* 0x000fc60000000881 */
[----:B------:R-:W-:Y:S01]  /*26c90*/  FADD R248, R248, R78 ;  /* 0x0000004ef8f87221 */ /* 0x000fe20000000000 */
[----:B------:R-:W-:Y:S01]  /*26ca0*/  FFMA R129, R113, 1.925963033500011079e-08, R129 ;  /* 0x32a5706071817823 */ /* 0x000fe20000000081 */
[----:B------:R-:W-:Y:S02]  /*26cb0*/  SHF.L.U32 R113, R126, 0x17, RZ ;  /* 0x000000177e717819 */ /* 0x000fe400000006ff */
[----:B------:R-:W-:-:S03]  /*26cc0*/  FADD R248, R248, R79 ;  /* 0x0000004ff8f87221 */ /* 0x000fc60000000000 */
[----:B0-----:R-:W-:Y:S01]  /*26cd0*/  FMUL R113, R113, R127 ;  /* 0x0000007f71717220 */ /* 0x001fe20000400000 */
[----:B------:R-:W-:Y:S01]  /*26ce0*/  FFMA.SAT R127, R114, R117, 0.5 ;  /* 0x3f000000727f7423 */ /* 0x000fe20000002075 */
[----:B------:R-:W-:Y:S01]  /*26cf0*/  FADD R248, R248, R80 ;  /* 0x00000050f8f87221 */ /* 0x000fe20000000000 */
[----:B------:R0:W1:Y:S02]  /*26d00*/  MUFU.EX2 R126, R129 ;  /* 0x00000081007e7308 */ /* 0x0000640000000800 */
[----:B------:R-:W-:Y:S01]  /*26d10*/  FFMA.RM R127, R127, R118, 12582913 ;  /* 0x4b4000017f7f7423 */ /* 0x000fe20000004076 */
[----:B------:R-:W-:-:S04]  /*26d20*/  FADD R248, R248, R81 ;  /* 0x00000051f8f87221 */ /* 0x000fc80000000000 */
[----:B------:R-:W-:Y:S01]  /*26d30*/  FADD R248, R248, R82 ;  /* 0x00000052f8f87221 */ /* 0x000fe20000000000 */
[----:B0-----:R-:W-:-:S03]  /*26d40*/  FADD R129, R127, -12583039 ;  /* 0xcb40007f7f817421 */ /* 0x001fc60000000000 */
[----:B------:R-:W-:Y:S01]  /*26d50*/  FADD R248, R248, R83 ;  /* 0x00000053f8f87221 */ /* 0x000fe20000000000 */
[----:B------:R-:W-:-:S03]  /*26d60*/  FFMA R129, R114, 1.4426950216293334961, -R129 ;  /* 0x3fb8aa3b72817823 */ /* 0x000fc60000000881 */
[----:B------:R-:W-:Y:S01]  /*26d70*/  FADD R248, R248, R84 ;  /* 0x00000054f8f87221 */ /* 0x000fe20000000000 */
[----:B------:R-:W-:Y:S01]  /*26d80*/  FFMA R129, R114, 1.925963033500011079e-08, R129 ;  /* 0x32a5706072817823 */ /* 0x000fe20000000081 */
[----:B------:R-:W-:Y:S02]  /*26d90*/  SHF.L.U32 R114, R128, 0x17, RZ ;  /* 0x0000001780727819 */ /* 0x000fe400000006ff */
[----:B------:R-:W-:-:S03]  /*26da0*/  FADD R248, R248, R85 ;  /* 0x00000055f8f87221 */ /* 0x000fc60000000000 */
[----:B-1----:R-:W-:Y:S01]  /*26db0*/  FMUL R114, R114, R126 ;  /* 0x0000007e72727220 */ /* 0x002fe20000400000 */
[----:B------:R-:W-:Y:S01]  /*26dc0*/  FFMA.SAT R126, R115, R117, 0.5 ;  /* 0x3f000000737e7423 */ /* 0x000fe20000002075 */
[----:B------:R-:W-:Y:S01]  /*26dd0*/  FADD R248, R248, R86 ;  /* 0x00000056f8f87221 */ /* 0x000fe20000000000 */
[----:B------:R-:W0:Y:S02]  /*26de0*/  MUFU.EX2 R129, R129 ;  /* 0x0000008100817308 */ /* 0x000e240000000800 */
[----:B------:R-:W-:Y:S01]  /*26df0*/  FFMA.RM R126, R126, R118, 12582913 ;  /* 0x4b4000017e7e7423 */ /* 0x000fe20000004076 */
[----:B------:R-:W-:-:S03]  /*26e00*/  FADD R248, R248, R87 ;  /* 0x00000057f8f87221 */ /* 0x000fc60000000000 */
[----:B------:R-:W-:Y:S01]  /*26e10*/  FADD R128, R126, -12583039 ;  /* 0xcb40007f7e807421 */ /* 0x000fe20000000000 */
[----:B------:R-:W-:-:S03]  /*26e20*/  FADD R248, R248, R88 ;  /* 0x00000058f8f87221 */ /* 0x000fc60000000000 */
[----:B------:R-:W-:Y:S01]  /*26e30*/  FFMA R128, R115, 1.4426950216293334961, -R128 ;  /* 0x3fb8aa3b73807823 */ /* 0x000fe20000000880 */
[----:B------:R-:W-:-:S03]  /*26e40*/  FADD R248, R248, R89 ;  /* 0x00000059f8f87221 */ /* 0x000fc60000000000 */
[----:B------:R-:W-:Y:S01]  /*26e50*/  FFMA R128, R115, 1.925963033500011079e-08, R128 ;  /* 0x32a5706073807823 */ /* 0x000fe20000000080 */
[----:B------:R-:W-:Y:S01]  /*26e60*/  SHF.L.U32 R115, R127, 0x17, RZ ;  /* 0x000000177f737819 */ /* 0x000fe200000006ff */
[----:B------:R-:W-:Y:S01]  /*26e70*/  FADD R248, R248, R90 ;  /* 0x0000005af8f87221 */ /* 0x000fe20000000000 */
[----:B------:R-:W-:-:S03]  /*26e80*/  FFMA.SAT R127, R116, R117, 0.5 ;  /* 0x3f000000747f7423 */ /* 0x000fc60000002075 */
[----:B0-----:R-:W-:Y:S01]  /*26e90*/  FMUL R115, R115, R129 ;  /* 0x0000008173737220 */ /* 0x001fe20000400000 */
[----:B------:R-:W-:Y:S01]  /*26ea0*/  FADD R129, R248, R91 ;  /* 0x0000005bf8817221 */ /* 0x000fe20000000000 */
[----:B------:R-:W-:Y:S01]  /*26eb0*/  FFMA.RM R127, R127, R118, 12582913 ;  /* 0x4b4000017f7f7423 */ /* 0x000fe20000004076 */
[----:B------:R-:W0:Y:S02]  /*26ec0*/  MUFU.EX2 R128, R128 ;  /* 0x0000008000807308 */ /* 0x000e240000000800 */
[----:B------:R-:W-:Y:S01]  /*26ed0*/  FADD R129, R129, R92 ;  /* 0x0000005c81817221 */ /* 0x000fe20000000000 */
[----:B------:R-:W-:-:S03]  /*26ee0*/  FADD R248, R127, -12583039 ;  /* 0xcb40007f7ff87421 */ /* 0x000fc60000000000 */
[----:B------:R-:W-:Y:S01]  /*26ef0*/  FADD R129, R129, R93 ;  /* 0x0000005d81817221 */ /* 0x000fe20000000000 */
[----:B------:R-:W-:-:S03]  /*26f00*/  FFMA R248, R116, 1.4426950216293334961, -R248 ;  /* 0x3fb8aa3b74f87823 */ /* 0x000fc600000008f8 */
[----:B------:R-:W-:Y:S01]  /*26f10*/  FADD R129, R129, R94 ;  /* 0x0000005e81817221 */ /* 0x000fe20000000000 */
[----:B------:R-:W-:Y:S01]  /*26f20*/  FFMA R248, R116, 1.925963033500011079e-08, R248 ;  /* 0x32a5706074f87823 */ /* 0x000fe200000000f8 */
[----:B------:R-:W-:Y:S02]  /*26f30*/  SHF.L.U32 R116, R126, 0x17, RZ ;  /* 0x000000177e747819 */ /* 0x000fe400000006ff */
[----:B------:R-:W-:-:S04]  /*26f40*/  FADD R129, R129, R95 ;  /* 0x0000005f81817221 */ /* 0x000fc80000000000 */
[----:B------:R-:W-:Y:S01]  /*26f50*/  FADD R129, R129, R96 ;  /* 0x0000006081817221 */ /* 0x000fe20000000000 */
[----:B0-----:R-:W-:-:S03]  /*26f60*/  FMUL R116, R116, R128 ;  /* 0x0000008074747220 */ /* 0x001fc60000400000 */
        /* <DEDUP_REMOVED lines=10> */
[----:B------:R-:W-:Y:S01]  /*27010*/  FADD R249, R128, R102 ;  /* 0x0000006680f97221 */ /* 0x000fe20000000000 */
[-C--:B------:R-:W-:Y:S01]  /*27020*/  FFMA.SAT R128, R119, R117.reuse, 0.5 ;  /* 0x3f00000077807423 */ /* 0x080fe20000002075 */
[----:B------:R-:W-:Y:S01]  /*27030*/  FFMA.SAT R129, R120, R117, 0.5 ;  /* 0x3f00000078817423 */ /* 0x000fe20000002075 */
[----:B------:R-:W0:Y:S01]  /*27040*/  MUFU.EX2 R248, R248 ;  /* 0x000000f800f87308 */ /* 0x000e220000000800 */
[----:B------:R-:W-:Y:S01]  /*27050*/  FADD R117, R249, R103 ;  /* 0x00000067f9757221 */ /* 0x000fe20000000000 */
[-C--:B------:R-:W-:Y:S01]  /*27060*/  FFMA.RM R128, R128, R118.reuse, 12582913 ;  /* 0x4b40000180807423 */ /* 0x080fe20000004076 */
[----:B------:R-:W-:Y:S01]  /*27070*/  FFMA.RM R129, R129, R118, 12582913 ;  /* 0x4b40000181817423 */ /* 0x000fe20000004076 */
[----:B------:R-:W-:Y:S01]  /*27080*/  SHF.L.U32 R127, R127, 0x17, RZ ;  /* 0x000000177f7f7819 */ /* 0x000fe200000006ff */
[----:B------:R-:W-:Y:S01]  /*27090*/  FADD R117, R117, R104 ;  /* 0x0000006875757221 */ /* 0x000fe20000000000 */
[----:B------:R-:W-:Y:S01]  /*270a0*/  SHF.L.U32 R126, R126, 0x17, RZ ;  /* 0x000000177e7e7819 */ /* 0x000fe200000006ff */
[----:B------:R-:W2:Y:S02]  /*270b0*/  LDC R249, c[0x0][0x228] ;  /* 0x00008a00fff97b82 */ /* 0x000ea40000000800 */
[----:B------:R-:W-:-:S04]  /*270c0*/  FADD R118, R117, R105 ;  /* 0x0000006975767221 */ /* 0x000fc80000000000 */
[----:B------:R-:W-:-:S04]  /*270d0*/  FADD R118, R118, R106 ;  /* 0x0000006a76767221 */ /* 0x000fc80000000000 */
[----:B------:R-:W-:Y:S01]  /*270e0*/  FADD R118, R118, R107 ;  /* 0x0000006b76767221 */ /* 0x000fe20000000000 */
[----:B0-----:R-:W-:Y:S01]  /*270f0*/  FMUL R117, R127, R248 ;  /* 0x000000f87f757220 */ /* 0x001fe20000400000 */
[----:B------:R-:W-:Y:S02]  /*27100*/  FADD R127, R128, -12583039 ;  /* 0xcb40007f807f7421 */ /* 0x000fe40000000000 */
[----:B------:R-:W-:Y:S02]  /*27110*/  FADD R118, R118, R108 ;  /* 0x0000006c76767221 */ /* 0x000fe40000000000 */
[C---:B------:R-:W-:Y:S02]  /*27120*/  FFMA R127, R119.reuse, 1.4426950216293334961, -R127 ;  /* 0x3fb8aa3b777f7823 */ /* 0x040fe4000000087f */
[----:B------:R-:W-:Y:S02]  /*27130*/  FADD R118, R118, R109 ;  /* 0x0000006d76767221 */ /* 0x000fe40000000000 */
[----:B------:R-:W-:Y:S01]  /*27140*/  FFMA R119, R119, 1.925963033500011079e-08, R127 ;  /* 0x32a5706077777823 */ /* 0x000fe2000000007f */
[----:B------:R-:W-:Y:S01]  /*27150*/  FADD R127, R129, -12583039 ;  /* 0xcb40007f817f7421 */ /* 0x000fe20000000000 */
[----:B------:R-:W-:-:S03]  /*27160*/  FADD R118, R118, R110 ;  /* 0x0000006e76767221 */ /* 0x000fc60000000000 */
[----:B------:R-:W-:Y:S01]  /*27170*/  FFMA R127, R120, 1.4426950216293334961, -R127 ;  /* 0x3fb8aa3b787f7823 */ /* 0x000fe2000000087f */
[----:B------:R-:W-:-:S03]  /*27180*/  FADD R118, R118, R111 ;  /* 0x0000006f76767221 */ /* 0x000fc60000000000 */
[----:B------:R-:W-:Y:S01]  /*27190*/  FFMA R127, R120, 1.925963033500011079e-08, R127 ;  /* 0x32a57060787f7823 */ /* 0x000fe2000000007f */
[----:B------:R-:W-:Y:S01]  /*271a0*/  FADD R120, R118, R112 ;  /* 0x0000007076787221 */ /* 0x000fe20000000000 */
[----:B------:R-:W0:Y:S03]  /*271b0*/  MUFU.EX2 R123, R123 ;  /* 0x0000007b007b7308 */ /* 0x000e260000000800 */
[----:B------:R-:W-:-:S04]  /*271c0*/  FADD R120, R120, R113 ;  /* 0x0000007178787221 */ /* 0x000fc80000000000 */
[----:B------:R-:W-:Y:S01]  /*271d0*/  FADD R120, R120, R114 ;  /* 0x0000007278787221 */ /* 0x000fe20000000000 */
[----:B------:R-:W1:Y:S03]  /*271e0*/  MUFU.EX2 R119, R119 ;  /* 0x0000007700777308 */ /* 0x000e660000000800 */
[----:B------:R-:W-:-:S05]  /*271f0*/  FADD R120, R120, R115 ;  /* 0x0000007378787221 */ /* 0x000fca0000000000 */
[----:B------:R-:W3:Y:S01]  /*27200*/  MUFU.EX2 R127, R127 ;  /* 0x0000007f007f7308 */ /* 0x000ee20000000800 */
[----:B------:R-:W-:Y:S01]  /*27210*/  FADD R120, R120, R116 ;  /* 0x0000007478787221 */ /* 0x000fe20000000000 */
[----:B0-----:R-:W-:Y:S01]  /*27220*/  FMUL R118, R126, R123 ;  /* 0x0000007b7e767220 */ /* 0x001fe20000400000 */
[----:B------:R-:W-:-:S05]  /*27230*/  SHF.L.U32 R128, R128, 0x17, RZ ;  /* 0x0000001780807819 */ /* 0x000fca00000006ff */
[----:B------:R-:W0:Y:S01]  /*27240*/  MUFU.EX2 R250, R250 ;  /* 0x000000fa00fa7308 */ /* 0x000e220000000800 */
[----:B------:R-:W-:Y:S01]  /*27250*/  FADD R123, R120, R117 ;  /* 0x00000075787b7221 */ /* 0x000fe20000000000 */
[----:B------:R-:W-:Y:S01]  /*27260*/  SHF.L.U32 R129, R129, 0x17, RZ ;  /* 0x0000001781817819 */ /* 0x000fe200000006ff */
[----:B-1----:R-:W-:Y:S02]  /*27270*/  FMUL R119, R128, R119 ;  /* 0x0000007780777220 */ /* 0x002fe40000400000 */
[----:B------:R-:W-:Y:S01]  /*27280*/  FADD R123, R123, R118 ;  /* 0x000000767b7b7221 */ /* 0x000fe20000000000 */
[----:B------:R-:W-:Y:S01]  /*27290*/  SHF.L.U32 R121, R121, 0x17, RZ ;  /* 0x0000001779797819 */ /* 0x000fe200000006ff */
[----:B---3--:R-:W-:Y:S02]  /*272a0*/  FMUL R120, R129, R127 ;  /* 0x0000007f81787220 */ /* 0x008fe40000400000 */
[----:B------:R-:W-:-:S04]  /*272b0*/  FADD R123, R123, R119 ;  /* 0x000000777b7b7221 */ /* 0x000fc80000000000 */
[----:B------:R-:W-:Y:S01]  /*272c0*/  FADD R123, R123, R120 ;  /* 0x000000787b7b7221 */ /* 0x000fe20000000000 */
[----:B0-----:R-:W-:-:S04]  /*272d0*/  FMUL R121, R121, R250 ;  /* 0x000000fa79797220 */ /* 0x001fc80000400000 */
        /* <DEDUP_REMOVED lines=9> */
[----:B----4-:R-:W-:Y:S01]  /*27370*/  ISETP.LT.OR P0, PT, R251, 0x1, P0 ;  /* 0x00000001fb00780c */ /* 0x010fe20000701670 */
[----:B0-----:R-:W-:-:S05]  /*27380*/  FADD R123, R126, R123 ;  /* 0x0000007b7e7b7221 */ /* 0x001fca0000000000 */
[----:B------:R-:W0:Y:S02]  /*27390*/  SHFL.BFLY PT, R126, R123, 0x1, 0x1f ;  /* 0x0c201f007b7e7f89 */ /* 0x000e2400000e0000 */
[----:B0-----:R-:W-:-:S05]  /*273a0*/  FADD R123, R123, R126 ;  /* 0x0000007e7b7b7221 */ /* 0x001fca0000000000 */
[----:B------:R-:W-:Y:S05]  /*273b0*/  @P0 EXIT ;  /* 0x000000000000094d */ /* 0x000fea0003800000 */
[----:B------:R-:W0:Y:S01]  /*273c0*/  MUFU.RCP R127, R123 ;  /* 0x0000007b007f7308 */ /* 0x000e220000001000 */
[----:B------:R-:W-:Y:S07]  /*273d0*/  BSSY B2, `(.L_x_6694) ;  /* 0x000000c000027945 */ /* 0x000fee0003800000 */
        /* <DEDUP_REMOVED lines=9> */
[----:B-----5:R-:W-:Y:S05]  /*27470*/  CALL.REL.NOINC `($__internal_30_$__cuda_sm3x_div_rn_noftz_f32_slowpath) ;  /* 0x0000021000187944 */ /* 0x020fea0003c00000 */
[----:B------:R-:W-:-:S07]  /*27480*/  MOV R127, R248 ;  /* 0x000000f8007f7202 */ /* 0x000fce0000000f00 */
.L_x_6695:
[----:B------:R-:W-:Y:S05]  /*27490*/  BSYNC B2 ;  /* 0x0000000000027941 */ /* 0x000fea0003800000 */
.L_x_6694:
[----:B------:R-:W2:Y:S01]  /*274a0*/  LDL R249, [R1+0x4ac] ;  /* 0x0004ac0001f97983 */ /* 0x000ea20000100800 */
[----:B------:R-:W0:Y:S01]  /*274b0*/  MUFU.RCP R126, R123 ;  /* 0x0000007b007e7308 */ /* 0x000e220000001000 */
[----:B------:R-:W-:Y:S01]  /*274c0*/  BSSY B2, `(.L_x_6696) ;  /* 0x000000c000027945 */ /* 0x000fe20003800000 */
[----:B0-----:R-:W-:-:S04]  /*274d0*/  FFMA R128, -R123, R126, 1 ;  /* 0x3f8000007b807423 */ /* 0x001fc8000000017e */
[----:B------:R-:W-:Y:S02]  /*274e0*/  FFMA R126, R126, R128, R126 ;  /* 0x000000807e7e7223 */ /* 0x000fe4000000007e */
[----:B--2---:R-:W0:Y:S02]  /*274f0*/  FCHK P0, R249, R123 ;  /* 0x0000007bf9007302 */ /* 0x004e240000000000 */
[----:B------:R-:W-:-:S04]  /*27500*/  FFMA R128, R249, R126, RZ ;  /* 0x0000007ef9807223 */ /* 0x000fc800000000ff */
[----:B------:R-:W-:-:S04]  /*27510*/  FFMA R129, -R123, R128, R249 ;  /* 0x000000807b817223 */ /* 0x000fc800000001f9 */
[----:B------:R-:W-:Y:S01]  /*27520*/  FFMA R126, R126, R129, R128 ;  /* 0x000000817e7e7223 */ /* 0x000fe20000000080 */
[----:B0-----:R-:W-:Y:S06]  /*27530*/  @!P0 BRA `(.L_x_6697) ;  /* 0x0000000000108947 */ /* 0x001fec0003800000 */
[----:B------:R-:W-:Y:S02]  /*27540*/  MOV R128, R249 ;  /* 0x000000f900807202 */ /* 0x000fe40000000f00 */
[----:B------:R-:W-:-:S07]  /*27550*/  MOV R129, 0x27570 ;  /* 0x0002757000817802 */ /* 0x000fce0000000f00 */
[----:B-----5:R-:W-:Y:S05]  /*27560*/  CALL.REL.NOINC `($__internal_30_$__cuda_sm3x_div_rn_noftz_f32_slowpath) ;  /* 0x0000020c00dc7944 */ /* 0x020fea0003c00000 */
[----:B------:R-:W-:-:S07]  /*27570*/  MOV R126, R248 ;  /* 0x000000f8007e7202 */ /* 0x000fce0000000f00 */
.L_x_6697:
[----:B------:R-:W-:Y:S05]  /*27580*/  BSYNC B2 ;  /* 0x0000000000027941 */ /* 0x000fea0003800000 */
.L_x_6696:
[----:B------:R-:W2:Y:S01]  /*27590*/  LDL R249, [R1+0x4a8] ;  /* 0x0004a80001f97983 */ /* 0x000ea20000100800 */
[----:B------:R-:W0:Y:S01]  /*275a0*/  MUFU.RCP R128, R123 ;  /* 0x0000007b00807308 */ /* 0x000e220000001000 */
[----:B------:R-:W-:Y:S01]  /*275b0*/  BSSY B2, `(.L_x_6698) ;  /* 0x000000d000027945 */ /* 0x000fe20003800000 */
[----:B0-----:R-:W-:-:S04]  /*275c0*/  FFMA R129, -R123, R128, 1 ;  /* 0x3f8000007b817423 */ /* 0x001fc80000000180 */
[----:B------:R-:W-:-:S04]  /*275d0*/  FFMA R128, R128, R129, R128 ;  /* 0x0000008180807223 */ /* 0x000fc80000000080 */
[----:B--2---:R-:W-:Y:S01]  /*275e0*/  FFMA R129, R249, R128, RZ ;  /* 0x00000080f9817223 */ /* 0x004fe200000000ff */
[----:B------:R-:W0:Y:S03]  /*275f0*/  FCHK P0, R249, R123 ;  /* 0x0000007bf9007302 */ /* 0x000e260000000000 */
[----:B------:R-:W-:-:S04]  /*27600*/  FFMA R248, -R123, R129, R249 ;  /* 0x000000817bf87223 */ /* 0x000fc800000001f9 */
[----:B------:R-:W-:-:S05]  /*27610*/  FFMA R128, R128, R248, R129 ;  /* 0x000000f880807223 */ /* 0x000fca0000000081 */
[----:B------:R1:W-:Y:S01]  /*27620*/  STL [R1+0x8], R128 ;  /* 0x0000088001007387 */ /* 0x0003e20000100800 */
[----:B0-----:R-:W-:Y:S05]  /*27630*/  @!P0 BRA `(.L_x_6699) ;  /* 0x0000000000108947 */ /* 0x001fea0003800000 */
[----:B-1----:R-:W-:Y:S02]  /*27640*/  MOV R128, R249 ;  /* 0x000000f900807202 */ /* 0x002fe40000000f00 */
[----:B------:R-:W-:-:S07]  /*27650*/  MOV R129, 0x27670 ;  /* 0x0002767000817802 */ /* 0x000fce0000000f00 */
[----:B-----5:R-:W-:Y:S05]  /*27660*/  CALL.REL.NOINC `($__internal_30_$__cuda_sm3x_div_rn_noftz_f32_slowpath) ;  /* 0x0000020c009c7944 */ /* 0x020fea0003c00000 */
[----:B------:R0:W-:Y:S02]  /*27670*/  STL [R1+0x8], R248 ;  /* 0x000008f801007387 */ /* 0x0001e40000100800 */
.L_x_6699:
[----:B------:R-:W-:Y:S05]  /*27680*/  BSYNC B2 ;  /* 0x0000000000027941 */ /* 0x000fea0003800000 */
.L_x_6698:
[----:B------:R-:W2:Y:S01]  /*27690*/  LDL R249, [R1+0x4a0] ;  /* 0x0004a00001f97983 */ /* 0x000ea20000100800 */
[----:B------:R-:W1:Y:S01]  /*276a0*/  MUFU.RCP R129, R123 ;  /* 0x0000007b00817308 */ /* 0x000e620000001000 */
[----:B------:R-:W-:Y:S01]  /*276b0*/  BSSY B2, `(.L_x_6700) ;  /* 0x000000e000027945 */ /* 0x000fe20003800000 */
[----:B-1----:R-:W-:-:S04]  /*276c0*/  FFMA R128, -R123, R129, 1 ;  /* 0x3f8000007b807423 */ /* 0x002fc80000000181 */
[----:B------:R-:W-:-:S04]  /*276d0*/  FFMA R129, R129, R128, R129 ;  /* 0x0000008081817223 */ /* 0x000fc80000000081 */
[----:B--2---:R-:W-:Y:S01]  /*276e0*/  FFMA R128, R249, R129, RZ ;  /* 0x00000081f9807223 */ /* 0x004fe200000000ff */
[----:B------:R-:W1:Y:S03]  /*276f0*/  FCHK P0, R249, R123 ;  /* 0x0000007bf9007302 */ /* 0x000e660000000000 */
[----:B0-----:R-:W-:-:S04]  /*27700*/  FFMA R248, -R123, R128, R249 ;  /* 0x000000807bf87223 */ /* 0x001fc800000001f9 */
[----:B------:R-:W-:Y:S01]  /*27710*/  FFMA R129, R129, R248, R128 ;  /* 0x000000f881817223 */ /* 0x000fe20000000080 */
[----:B------:R-:W-:-:S05]  /*27720*/  IADD3 R128, R124, 0x80, RZ ;  /* 0x000000807c807810 */ /* 0x000fca0007ffe0ff */
[----:B------:R0:W-:Y:S01]  /*27730*/  STL [R1+0xc], R128 ;  /* 0x00000c8001007387 */ /* 0x0001e20000100800 */
[----:B-1----:R-:W-:Y:S05]  /*27740*/  @!P0 BRA `(.L_x_6701) ;  /* 0x0000000000108947 */ /* 0x002fea0003800000 */
[----:B0-----:R-:W-:Y:S02]  /*27750*/  MOV R128, R249 ;  /* 0x000000f900807202 */ /* 0x001fe40000000f00 */
[----:B------:R-:W-:-:S07]  /*27760*/  MOV R129, 0x27780 ;  /* 0x0002778000817802 */ /* 0x000fce0000000f00 */
[----:B-----5:R-:W-:Y:S05]  /*27770*/  CALL.REL.NOINC `($__internal_30_$__cuda_sm3x_div_rn_noftz_f32_slowpath) ;  /* 0x0000020c00587944 */ /* 0x020fea0003c00000 */
[----:B------:R-:W-:-:S07]  /*27780*/  MOV R129, R248 ;  /* 0x000000f800817202 */ /* 0x000fce0000000f00 */
.L_x_6701:
[----:B------:R-:W-:Y:S05]  /*27790*/  BSYNC B2 ;  /* 0x0000000000027941 */ /* 0x000fea0003800000 */
.L_x_6700:
[----:B------:R-:W2:Y:S01]  /*277a0*/  LDL.LU R251, [R1+0xc] ;  /* 0x00000c0001fb7983 */ /* 0x000ea20000300800 */
[----:B------:R-:W-:-:S03]  /*277b0*/  ULDC UR6, c[0x0][0x228] ;  /* 0x00008a0000067ab9 */ /* 0x000fc60000000800 */
[----:B------:R-:W3:Y:S04]  /*277c0*/  LDL.LU R250, [R1+0x70c] ;  /* 0x00070c0001fa7983 */ /* 0x000ee80000300800 */
[----:B------:R-:W4:Y:S04]  /*277d0*/  LDL.LU R249, [R1+0x8] ;  /* 0x0000080001f97983 */ /* 0x000f280000300800 */
[----:B------:R-:W4:Y:S01]  /*277e0*/  LDL.LU R248, [R1+0x710] ;  /* 0x0007100001f87983 */ /* 0x000f220000300800 */
[----:B0-----:R-:W-:Y:S02]  /*277f0*/  F2FP.BF16.F32.PACK_AB R128, R126, R127 ;  /* 0x0000007f7e80723e */ /* 0x001fe400000010ff */
[----:B--2---:R-:W-:Y:S01]  /*27800*/  ISETP.GE.AND P0, PT, R251, UR6, PT ;  /* 0x00000006fb007c0c */ /* 0x004fe2000bf06270 */
[----:B------:R-:W-:-:S02]  /*27810*/  ULDC.64 UR6, c[0x0][0x210] ;  /* 0x0000840000067ab9 */ /* 0x000fc40000000a00 */
[----:B---3--:R-:W-:Y:S02]  /*27820*/  IADD3 R126, P1, R250, UR6, RZ ;  /* 0x00000006fa7e7c10 */ /* 0x008fe4000ff3e0ff */
[----:B----4-:R-:W-:Y:S02]  /*27830*/  F2FP.BF16.F32.PACK_AB R129, R129, R249 ;  /* 0x000000f98181723e */ /* 0x010fe400000010ff */
[----:B------:R-:W-:-:S05]  /*27840*/  IADD3.X R127, R248, UR7, RZ, P1, !PT ;  /* 0x00000007f87f7c10 */ /* 0x000fca0008ffe4ff */
[----:B------:R0:W-:Y:S01]  /*27850*/  STG.E.64 desc[UR4][R126.64], R128 ;  /* 0x000000807e007986 */ /* 0x0001e2000c101b04 */
[----:B------:R-:W-:Y:S05]  /*27860*/  @P0 EXIT ;  /* 0x000000000000094d */ /* 0x000fea0003800000 */
[----:B------:R-:W2:Y:S01]  /*27870*/  LDL R249, [R1+0x4a4] ;  /* 0x0004a40001f97983 */ /* 0x000ea20000100800 */
[----:B0-----:R-:W0:Y:S01]  /*27880*/  MUFU.RCP R128, R123 ;  /* 0x0000007b00807308 */ /* 0x001e220000001000 */
        /* <DEDUP_REMOVED lines=13> */
.L_x_6703:
[----:B------:R-:W-:Y:S05]  /*27960*/  BSYNC B2 ;  /* 0x0000000000027941 */ /* 0x000fea0003800000 */
.L_x_6702:
[----:B------:R-:W2:Y:S01]  /*27970*/  LDL R249, [R1+0x49c] ;  /* 0x00049c0001f97983 */ /* 0x000ea20000100800 */
[----:B-1----:R-:W1:Y:S01]  /*27980*/  MUFU.RCP R128, R123 ;  /* 0x0000007b00807308 */ /* 0x002e620000001000 */
[----:B------:R-:W-:Y:S01]  /*27990*/  BSSY B2, `(.L_x_6704) ;  /* 0x000000d000027945 */ /* 0x000fe20003800000 */
[----:B-1----:R-:W-:-:S04]  /*279a0*/  FFMA R129, -R123, R128, 1 ;  /* 0x3f8000007b817423 */ /* 0x002fc80000000180 */
[----:B------:R-:W-:-:S04]  /*279b0*/  FFMA R128, R128, R129, R128 ;  /* 0x0000008180807223 */ /* 0x000fc80000000080 */
[----:B--2---:R-:W-:Y:S01]  /*279c0*/  FFMA R129, R249, R128, RZ ;  /* 0x00000080f9817223 */ /* 0x004fe200000000ff */
[----:B------:R-:W1:Y:S03]  /*279d0*/  FCHK P0, R249, R123 ;  /* 0x0000007bf9007302 */ /* 0x000e660000000000 */
[----:B0-----:R-:W-:-:S04]  /*279e0*/  FFMA R248, -R123, R129, R249 ;  /* 0x000000817bf87223 */ /* 0x001fc800000001f9 */
[----:B------:R-:W-:-:S05]  /*279f0*/  FFMA R128, R128, R248, R129 ;  /* 0x000000f880807223 */ /* 0x000fca0000000081 */
[----:B------:R0:W-:Y:S01]  /*27a00*/  STL [R1+0x8], R128 ;  /* 0x0000088001007387 */ /* 0x0001e20000100800 */
[----:B-1----:R-:W-:Y:S05]  /*27a10*/  @!P0 BRA `(.L_x_6705) ;  /* 0x0000000000108947 */ /* 0x002fea0003800000 */
[----:B0-----:R-:W-:Y:S02]  /*27a20*/  MOV R128, R249 ;  /* 0x000000f900807202 */ /* 0x001fe40000000f00 */
[----:B------:R-:W-:-:S07]  /*27a30*/  MOV R129, 0x27a50 ;  /* 0x00027a5000817802 */ /* 0x000fce0000000f00 */
[----:B-----5:R-:W-:Y:S05]  /*27a40*/  CALL.REL.NOINC `($__internal_30_$__cuda_sm3x_div_rn_noftz_f32_slowpath) ;  /* 0x0000020800a47944 */ /* 0x020fea0003c00000 */
[----:B------:R1:W-:Y:S02]  /*27a50*/  STL [R1+0x8], R248 ;  /* 0x000008f801007387 */ /* 0x0003e40000100800 */
.L_x_6705:
[----:B------:R-:W-:Y:S05]  /*27a60*/  BSYNC B2 ;  /* 0x0000000000027941 */ /* 0x000fea0003800000 */
.L_x_6704:
[----:B------:R-:W2:Y:S01]  /*27a70*/  LDL R249, [R1+0x494] ;  /* 0x0004940001f97983 */ /* 0x000ea20000100800 */
[----:B0-----:R-:W0:Y:S01]  /*27a80*/  MUFU.RCP R128, R123 ;  /* 0x0000007b00807308 */ /* 0x001e220000001000 */
[----:B------:R-:W-:Y:S01]  /*27a90*/  BSSY B2, `(.L_x_6706) ;  /* 0x000000d000027945 */ /* 0x000fe20003800000 */
[----:B0-----:R-:W-:-:S04]  /*27aa0*/  FFMA R129, -R123, R128, 1 ;  /* 0x3f8000007b817423 */ /* 0x001fc80000000180 */
[----:B------:R-:W-:-:S04]  /*27ab0*/  FFMA R128, R128, R129, R128 ;  /* 0x0000008180807223 */ /* 0x000fc80000000080 */
[----:B--2---:R-:W-:Y:S01]  /*27ac0*/  FFMA R129, R249, R128, RZ ;  /* 0x00000080f9817223 */ /* 0x004fe200000000ff */
[----:B------:R-:W0:Y:S03]  /*27ad0*/  FCHK P0, R249, R123 ;  /* 0x0000007bf9007302 */ /* 0x000e260000000000 */
[----:B-1----:R-:W-:-:S04]  /*27ae0*/  FFMA R248, -R123, R129, R249 ;  /* 0x000000817bf87223 */ /* 0x002fc800000001f9 */
[----:B------:R-:W-:-:S05]  /*27af0*/  FFMA R128, R128, R248, R129 ;  /* 0x000000f880807223 */ /* 0x000fca0000000081 */
[----:B------:R1:W-:Y:S01]  /*27b00*/  STL [R1+0x10], R128 ;  /* 0x0000108001007387 */ /* 0x0003e20000100800 */
[----:B0-----:R-:W-:Y:S05]  /*27b10*/  @!P0 BRA `(.L_x_6707) ;  /* 0x0000000000108947 */ /* 0x001fea0003800000 */
[----:B-1----:R-:W-:Y:S02]  /*27b20*/  MOV R128, R249 ;  /* 0x000000f900807202 */ /* 0x002fe40000000f00 */
[----:B------:R-:W-:-:S07]  /*27b30*/  MOV R129, 0x27b50 ;  /* 0x00027b5000817802 */ /* 0x000fce0000000f00 */
[----:B-----5:R-:W-:Y:S05]  /*27b40*/  CALL.REL.NOINC `($__internal_30_$__cuda_sm3x_div_rn_noftz_f32_slowpath) ;  /* 0x0000020800647944 */ /* 0x020fea0003c00000 */
[----:B------:R0:W-:Y:S02]  /*27b50*/  STL [R1+0x10], R248 ;  /* 0x000010f801007387 */ /* 0x0001e40000100800 */
.L_x_6707:
[----:B------:R-:W-:Y:S05]  /*27b60*/  BSYNC B2 ;  /* 0x0000000000027941 */ /* 0x000fea0003800000 */
.L_x_6706:
        /* <DEDUP_REMOVED lines=16> */
.L_x_6709:
[----:B------:R-:W-:Y:S05]  /*27c70*/  BSYNC B2 ;  /* 0x0000000000027941 */ /* 0x000fea0003800000 */
.L_x_6708:
[----:B------:R-:W2:Y:S01]  /*27c80*/  LDL.LU R250, [R1+0x20] ;  /* 0x0000200001fa7983 */ /* 0x000ea20000300800 */
[----:B------:R-:W-:-:S03]  /*27c90*/  ULDC UR6, c[0x0][0x228] ;  /* 0x00008a0000067ab9 */ /* 0x000fc60000000800 */
[----:B------:R-:W3:Y:S04]  /*27ca0*/  LDL.LU R249, [R1+0x8] ;  /* 0x0000080001f97983 */ /* 0x000ee80000300800 */
[----:B0-----:R-:W3:Y:S04]  /*27cb0*/  LDL.LU R128, [R1+0xc] ;  /* 0x00000c0001807983 */ /* 0x001ee80000300800 */
[----:B------:R-:W4:Y:S01]  /*27cc0*/  LDL.LU R248, [R1+0x10] ;  /* 0x0000100001f87983 */ /* 0x000f220000300800 */
[----:B--2---:R-:W-:Y:S02]  /*27cd0*/  ISETP.GE.AND P0, PT, R250, UR6, PT ;  /* 0x00000006fa007c0c */ /* 0x004fe4000bf06270 */
[----:B---3--:R-:W-:-:S02]  /*27ce0*/  F2FP.BF16.F32.PACK_AB R128, R249, R128 ;  /* 0x00000080f980723e */ /* 0x008fc400000010ff */
[----:B----4-:R-:W-:-:S05]  /*27cf0*/  F2FP.BF16.F32.PACK_AB R129, R129, R248 ;  /* 0x000000f88181723e */ /* 0x010fca00000010ff */
[----:B------:R0:W-:Y:S04]  /*27d00*/  STG.E.64 desc[UR4][R126.64+0x100], R128 ;  /* 0x000100807e007986 */ /* 0x0001e8000c101b04 */
        /* <DEDUP_REMOVED lines=16> */
.L_x_6711:
[----:B------:R-:W-:Y:S05]  /*27e10*/  BSYNC B2 ;  /* 0x0000000000027941 */ /* 0x000fea0003800000 */
.L_x_6710:
        /* <DEDUP_REMOVED lines=15> */
.L_x_6713:
[----:B------:R-:W-:Y:S05]  /*27f10*/  BSYNC B2 ;  /* 0x0000000000027941 */ /* 0x000fea0003800000 */
.L_x_6712:
        /* <DEDUP_REMOVED lines=15> */
.L_x_6715:
[----:B------:R-:W-:Y:S05]  /*28010*/  BSYNC B2 ;  /* 0x0000000000027941 */ /* 0x000fea0003800000 */
.L_x_6714:
        /* <DEDUP_REMOVED lines=16> */
.L_x_6717:
[----:B------:R-:W-:Y:S05]  /*28120*/  BSYNC B2 ;  /* 0x0000000000027941 */ /* 0x000fea0003800000 */
.L_x_6716:
        /* <DEDUP_REMOVED lines=25> */
.L_x_6719:
[----:B------:R-:W-:Y:S05]  /*282c0*/  BSYNC B2 ;  /* 0x0000000000027941 */ /* 0x000fea0003800000 */
.L_x_6718:
        /* <DEDUP_REMOVED lines=15> */
.L_x_6721:
[----:B------:R-:W-:Y:S05]  /*283c0*/  BSYNC B2 ;  /* 0x0000000000027941 */ /* 0x000fea0003800000 */
.L_x_6720:
        /* <DEDUP_REMOVED lines=15> */
.L_x_6723:
[----:B------:R-:W-:Y:S05]  /*284c0*/  BSYNC B2 ;  /* 0x0000000000027941 */ /* 0x000fea0003800000 */
.L_x_6722:
        /* <DEDUP_REMOVED lines=16> */
.L_x_6725:
[----:B------:R-:W-:Y:S05]  /*285d0*/  BSYNC B2 ;  /* 0x0000000000027941 */ /* 0x000fea0003800000 */
.L_x_6724:
        /* <DEDUP_REMOVED lines=25> */
.L_x_6727:
[----:B------:R-:W-:Y:S05]  /*28770*/  BSYNC B2 ;  /* 0x0000000000027941 */ /* 0x000fea0003800000 */
.L_x_6726:
        /* <DEDUP_REMOVED lines=15> */
.L_x_6729:
[----:B------:R-:W-:Y:S05]  /*28870*/  BSYNC B2 ;  /* 0x0000000000027941 */ /* 0x000fea0003800000 */
.L_x_6728:
        /* <DEDUP_REMOVED lines=15> */
.L_x_6731:
[----:B------:R-:W-:Y:S05]  /*28970*/  BSYNC B2 ;  /* 0x0000000000027941 */ /* 0x000fea0003800000 */
.L_x_6730:
        /* <DEDUP_REMOVED lines=16> */
.L_x_6733:
[----:B------:R-:W-:Y:S05]  /*28a80*/  BSYNC B2 ;  /* 0x0000000000027941 */ /* 0x000fea0003800000 */
.L_x_6732:
        /* <DEDUP_REMOVED lines=25> */
.L_x_6735:
[----:B------:R-:W-:Y:S05]  /*28c20*/  BSYNC B2 ;  /* 0x0000000000027941 */ /* 0x000fea0003800000 */
.L_x_6734:
        /* <DEDUP_REMOVED lines=15> */
.L_x_6737:
[----:B------:R-:W-:Y:S05]  /*28d20*/  BSYNC B2 ;  /* 0x0000000000027941 */ /* 0x000fea0003800000 */
.L_x_6736:
        /* <DEDUP_REMOVED lines=15> */
.L_x_6739:
[----:B------:R-:W-:Y:S05]  /*28e20*/  BSYNC B2 ;  /* 0x0000000000027941 */ /* 0x000fea0003800000 */
.L_x_6738:
        /* <DEDUP_REMOVED lines=16> */
.L_x_6741:
[----:B------:R-:W-:Y:S05]  /*28f30*/  BSYNC B2 ;  /* 0x0000000000027941 */ /* 0x000fea0003800000 */
.L_x_6740:
        /* <DEDUP_REMOVED lines=25> */
.L_x_6743:
[----:B------:R-:W-:Y:S05]  /*290d0*/  BSYNC B2 ;  /* 0x0000000000027941 */ /* 0x000fea0003800000 */
.L_x_6742:
        /* <DEDUP_REMOVED lines=15> */
.L_x_6745:
[----:B------:R-:W-:Y:S05]  /*291d0*/  BSYNC B2 ;  /* 0x0000000000027941 */ /* 0x000fea0003800000 */
.L_x_6744:
        /* <DEDUP_REMOVED lines=15> */
.L_x_6747:
[----:B------:R-:W-:Y:S05]  /*292d0*/  BSYNC B2 ;  /* 0x0000000000027941 */ /* 0x000fea0003800000 */
.L_x_6746:
        /* <DEDUP_REMOVED lines=16> */
.L_x_6749:
[----:B------:R-:W-:Y:S05]  /*293e0*/  BSYNC B2 ;  /* 0x0000000000027941 */ /* 0x000fea0003800000 */
.L_x_6748:
        /* <DEDUP_REMOVED lines=25> */
.L_x_6751:
[----:B------:R-:W-:Y:S05]  /*29580*/  BSYNC B2 ;  /* 0x0000000000027941 */ /* 0x000fea0003800000 */
.L_x_6750:
        /* <DEDUP_REMOVED lines=15> */
.L_x_6753:
[----:B------:R-:W-:Y:S05]  /*29680*/  BSYNC B2 ;  /* 0x0000000000027941 */ /* 0x000fea0003800000 */
.L_x_6752:
        /* <DEDUP_REMOVED lines=15> */
.L_x_6755:
[----:B------:R-:W-:Y:S05]  /*29780*/  BSYNC B2 ;  /* 0x0000000000027941 */ /* 0x000fea0003800000 */
.L_x_6754:
        /* <DEDUP_REMOVED lines=16> */
.L_x_6757:
[----:B------:R-:W-:Y:S05]  /*29890*/  BSYNC B2 ;  /* 0x0000000000027941 */ /* 0x000fea0003800000 */
.L_x_6756:
        /* <DEDUP_REMOVED lines=25> */
.L_x_6759:
[----:B------:R-:W-:Y:S05]  /*29a30*/  BSYNC B2 ;  /* 0x0000000000027941 */ /* 0x000fea0003800000 */
.L_x_6758:
        /* <DEDUP_REMOVED lines=15> */
.L_x_6761:
[----:B------:R-:W-:Y:S05]  /*29b30*/  BSYNC B2 ;  /* 0x0000000000027941 */ /* 0x000fea0003800000 */
.L_x_6760:
        /* <DEDUP_REMOVED lines=15> */
.L_x_6763:
[----:B------:R-:W-:Y:S05]  /*29c30*/  BSYNC B2 ;  /* 0x0000000000027941 */ /* 0x000fea0003800000 */
.L_x_6762:
        /* <DEDUP_REMOVED lines=16> */
.L_x_6765:
[----:B------:R-:W-:Y:S05]  /*29d40*/  BSYNC B2 ;  /* 0x0000000000027941 */ /* 0x000fea0003800000 */
.L_x_6764:
        /* <DEDUP_REMOVED lines=25> */
.L_x_6767:
[----:B------:R-:W-:Y:S05]  /*29ee0*/  BSYNC B2 ;  /* 0x0000000000027941 */ /* 0x000fea0003800000 */
.L_x_6766:
        /* <DEDUP_REMOVED lines=15> */
.L_x_6769:
[----:B------:R-:W-:Y:S05]  /*29fe0*/  BSYNC B2 ;  /* 0x0000000000027941 */ /* 0x000fea0003800000 */
.L_x_6768:
        /* <DEDUP_REMOVED lines=15> */
.L_x_6771:
[----:B------:R-:W-:Y:S05]  /*2a0e0*/  BSYNC B2 ;  /* 0x0000000000027941 */ /* 0x000fea0003800000 */
.L_x_6770:
        /* <DEDUP_REMOVED lines=16> */
.L_x_6773:
[----:B------:R-:W-:Y:S05]  /*2a1f0*/  BSYNC B2 ;  /* 0x0000000000027941 */ /* 0x000fea0003800000 */
.L_x_6772:
        /* <DEDUP_REMOVED lines=25> */
.L_x_6775:
[----:B------:R-:W-:Y:S05]  /*2a390*/  BSYNC B2 ;  /* 0x0000000000027941 */ /* 0x000fea0003800000 */
.L_x_6774:
        /* <DEDUP_REMOVED lines=15> */
.L_x_6777:
[----:B------:R-:W-:Y:S05]  /*2a490*/  BSYNC B2 ;  /* 0x0000000000027941 */ /* 0x000fea0003800000 */
.L_x_6776:
        /* <DEDUP_REMOVED lines=15> */
.L_x_6779:
[----:B------:R-:W-:Y:S05]  /*2a590*/  BSYNC B2 ;  /* 0x0000000000027941 */ /* 0x000fea0003800000 */
.L_x_6778:
        /* <DEDUP_REMOVED lines=16> */
.L_x_6781:
[----:B------:R-:W-:Y:S05]  /*2a6a0*/  BSYNC B2 ;  /* 0x0000000000027941 */ /* 0x000fea0003800000 */
.L_x_6780:
        /* <DEDUP_REMOVED lines=25> */
.L_x_6783:
[----:B------:R-:W-:Y:S05]  /*2a840*/  BSYNC B2 ;  /* 0x0000000000027941 */ /* 0x000fea0003800000 */
.L_x_6782:
        /* <DEDUP_REMOVED lines=15> */
.L_x_6785:
[----:B------:R-:W-:Y:S05]  /*2a940*/  BSYNC B2 ;  /* 0x0000000000027941 */ /* 0x000fea0003800000 */
.L_x_6784:
        /* <DEDUP_REMOVED lines=15> */
.L_x_6787:
[----:B------:R-:W-:Y:S05]  /*2aa40*/  BSYNC B2 ;  /* 0x0000000000027941 */ /* 0x000fea0003800000 */
.L_x_6786:
        /* <DEDUP_REMOVED lines=16> */
.L_x_6789:
[----:B------:R-:W-:Y:S05]  /*2ab50*/  BSYNC B2 ;  /* 0x0000000000027941 */ /* 0x000fea0003800000 */
.L_x_6788:
        /* <DEDUP_REMOVED lines=25> */
.L_x_6791:
[----:B------:R-:W-:Y:S05]  /*2acf0*/  BSYNC B2 ;  /* 0x0000000000027941 */ /* 0x000fea0003800000 */
.L_x_6790:
        /* <DEDUP_REMOVED lines=15> */
.L_x_6793:
[----:B------:R-:W-:Y:S05]  /*2adf0*/  BSYNC B2 ;  /* 0x0000000000027941 */ /* 0x000fea0003800000 */
.L_x_6792:
        /* <DEDUP_REMOVED lines=15> */
.L_x_6795:
[----:B------:R-:W-:Y:S05]  /*2aef0*/  BSYNC B2 ;  /* 0x0000000000027941 */ /* 0x000fea0003800000 */
.L_x_6794:
        /* <DEDUP_REMOVED lines=16> */
.L_x_6797:
[----:B------:R-:W-:Y:S05]  /*2b000*/  BSYNC B2 ;  /* 0x0000000000027941 */ /* 0x000fea0003800000 */
.L_x_6796:
        /* <DEDUP_REMOVED lines=25> */
.L_x_6799:
[----:B------:R-:W-:Y:S05]  /*2b1a0*/  BSYNC B2 ;  /* 0x0000000000027941 */ /* 0x000fea0003800000 */
.L_x_6798:
        /* <DEDUP_REMOVED lines=15> */
.L_x_6801:
[----:B------:R-:W-:Y:S05]  /*2b2a0*/  BSYNC B2 ;  /* 0x0000000000027941 */ /* 0x000fea0003800000 */
.L_x_6800:
        /* <DEDUP_REMOVED lines=15> */
.L_x_6803:
[----:B------:R-:W-:Y:S05]  /*2b3a0*/  BSYNC B2 ;  /* 0x0000000000027941 */ /* 0x000fea0003800000 */
.L_x_6802:
        /* <DEDUP_REMOVED lines=16> */
.L_x_6805:
[----:B------:R-:W-:Y:S05]  /*2b4b0*/  BSYNC B2 ;  /* 0x0000000000027941 */ /* 0x000fea0003800000 */
.L_x_6804:
        /* <DEDUP_REMOVED lines=25> */
.L_x_6807:
[----:B------:R-:W-:Y:S05]  /*2b650*/  BSYNC B2 ;  /* 0x0000000000027941 */ /* 0x000fea0003800000 */
.L_x_6806:
        /* <DEDUP_REMOVED lines=15> */
.L_x_6809:
[----:B------:R-:W-:Y:S05]  /*2b750*/  BSYNC B2 ;  /* 0x0000000000027941 */ /* 0x000fea0003800000 */
.L_x_6808:
        /* <DEDUP_REMOVED lines=15> */
.L_x_6811:
[----:B------:R-:W-:Y:S05]  /*2b850*/  BSYNC B2 ;  /* 0x0000000000027941 */ /* 0x000fea0003800000 */
.L_x_6810:
        /* <DEDUP_REMOVED lines=16> */
.L_x_6813:
[----:B------:R-:W-:Y:S05]  /*2b960*/  BSYNC B2 ;  /* 0x0000000000027941 */ /* 0x000fea0003800000 */
.L_x_6812:
        /* <DEDUP_REMOVED lines=25> */
.L_x_6815:
[----:B------:R-:W-:Y:S05]  /*2bb00*/  BSYNC B2 ;  /* 0x0000000000027941 */ /* 0x000fea0003800000 */
.L_x_6814:
        /* <DEDUP_REMOVED lines=15> */
.L_x_6817:
[----:B------:R-:W-:Y:S05]  /*2bc00*/  BSYNC B2 ;  /* 0x0000000000027941 */ /* 0x000fea0003800000 */
.L_x_6816:
        /* <DEDUP_REMOVED lines=15> */
.L_x_6819:
[----:B------:R-:W-:Y:S05]  /*2bd00*/  BSYNC B2 ;  /* 0x0000000000027941 */ /* 0x000fea0003800000 */
.L_x_6818:
        /* <DEDUP_REMOVED lines=16> */
.L_x_6821:
[----:B------:R-:W-:Y:S05]  /*2be10*/  BSYNC B2 ;  /* 0x0000000000027941 */ /* 0x000fea0003800000 */
.L_x_6820:
        /* <DEDUP_REMOVED lines=25> */
.L_x_6823:
[----:B------:R-:W-:Y:S05]  /*2bfb0*/  BSYNC B2 ;  /* 0x0000000000027941 */ /* 0x000fea0003800000 */
.L_x_6822:
        /* <DEDUP_REMOVED lines=15> */
.L_x_6825:
[----:B------:R-:W-:Y:S05]  /*2c0b0*/  BSYNC B2 ;  /* 0x0000000000027941 */ /* 0x000fea0003800000 */
.L_x_6824:
        /* <DEDUP_REMOVED lines=15> */
.L_x_6827:
[----:B------:R-:W-:Y:S05]  /*2c1b0*/  BSYNC B2 ;  /* 0x0000000000027941 */ /* 0x000fea0003800000 */
.L_x_6826:
        /* <DEDUP_REMOVED lines=16> */
.L_x_6829:
[----:B------:R-:W-:Y:S05]  /*2c2c0*/  BSYNC B2 ;  /* 0x0000000000027941 */ /* 0x000fea0003800000 */
.L_x_6828:
        /* <DEDUP_REMOVED lines=25> */
.L_x_6831:
[----:B------:R-:W-:Y:S05]  /*2c460*/  BSYNC B2 ;  /* 0x0000000000027941 */ /* 0x000fea0003800000 */
.L_x_6830:
        /* <DEDUP_REMOVED lines=15> */
.L_x_6833:
[----:B------:R-:W-:Y:S05]  /*2c560*/  BSYNC B2 ;  /* 0x0000000000027941 */ /* 0x000fea0003800000 */
.L_x_6832:
        /* <DEDUP_REMOVED lines=15> */
.L_x_6835:
[----:B------:R-:W-:Y:S05]  /*2c660*/  BSYNC B2 ;  /* 0x0000000000027941 */ /* 0x000fea0003800000 */
.L_x_6834:
        /* <DEDUP_REMOVED lines=16> */
.L_x_6837:
[----:B------:R-:W-:Y:S05]  /*2c770*/  BSYNC B2 ;  /* 0x0000000000027941 */ /* 0x000fea0003800000 */
.L_x_6836:
        /* <DEDUP_REMOVED lines=25> */
.L_x_6839:
[----:B------:R-:W-:Y:S05]  /*2c910*/  BSYNC B2 ;  /* 0x0000000000027941 */ /* 0x000fea0003800000 */
.L_x_6838:
        /* <DEDUP_REMOVED lines=15> */
.L_x_6841:
[----:B------:R-:W-:Y:S05]  /*2ca10*/  BSYNC B2 ;  /* 0x0000000000027941 */ /* 0x000fea0003800000 */
.L_x_6840:
        /* <DEDUP_REMOVED lines=15> */
.L_x_6843:
[----:B------:R-:W-:Y:S05]  /*2cb10*/  BSYNC B2 ;  /* 0x0000000000027941 */ /* 0x000fea0003800000 */
.L_x_6842:
        /* <DEDUP_REMOVED lines=16> */
.L_x_6845:
[----:B------:R-:W-:Y:S05]  /*2cc20*/  BSYNC B2 ;  /* 0x0000000000027941 */ /* 0x000fea0003800000 */
.L_x_6844:
        /* <DEDUP_REMOVED lines=25> */
.L_x_6847:
[----:B------:R-:W-:Y:S05]  /*2cdc0*/  BSYNC B2 ;  /* 0x0000000000027941 */ /* 0x000fea0003800000 */
.L_x_6846:
        /* <DEDUP_REMOVED lines=15> */
.L_x_6849:
[----:B------:R-:W-:Y:S05]  /*2cec0*/  BSYNC B2 ;  /* 0x0000000000027941 */ /* 0x000fea0003800000 */
.L_x_6848:
        /* <DEDUP_REMOVED lines=15> */
.L_x_6851:
[----:B------:R-:W-:Y:S05]  /*2cfc0*/  BSYNC B2 ;  /* 0x0000000000027941 */ /* 0x000fea0003800000 */
.L_x_6850:
        /* <DEDUP_REMOVED lines=16> */
.L_x_6853:
[----:B------:R-:W-:Y:S05]  /*2d0d0*/  BSYNC B2 ;  /* 0x0000000000027941 */ /* 0x000fea0003800000 */
.L_x_6852:
[----:B------:R-:W2:Y:S01]  /*2d0e0*/  LDL.LU R250, [R1+0x8] ;  /* 0x0000080001fa7983 */ /* 0x000ea20000300800 */
[----:B------:R-:W-:-:S03]  /*2d0f0*/  ULDC UR6, c[0x0][0x228] ;  /* 0x00008a0000067ab9 */ /* 0x000fc60000000800 */
[----:B0-----:R-:W2:Y:S04]  /*2d100*/  LDL.LU R128, [R1+0xc] ;  /* 0x00000c0001807983 */ /* 0x001ea80000300800 */
[----:B------:R-:W3:Y:S04]  /*2d110*/  LDL.LU R249, [R1+0x20] ;  /* 0x0000200001f97983 */ /* 0x000ee80000300800 */
[----:B------:R-:W4:Y:S01]  /*2d120*/  LDL.LU R248, [R1+0x10] ;  /* 0x0000100001f87983 */ /* 0x000f220000300800 */
[----:B--2---:R-:W-:Y:S02]  /*2d130*/  F2FP.BF16.F32.PACK_AB R128, R250, R128 ;  /* 0x00000080fa80723e */ /* 0x004fe400000010ff */
[----:B---3--:R-:W-:-:S02]  /*2d140*/  ISETP.GE.AND P0, PT, R249, UR6, PT ;  /* 0x00000006f9007c0c */ /* 0x008fc4000bf06270 */
[----:B----4-:R-:W-:-:S05]  /*2d150*/  F2FP.BF16.F32.PACK_AB R129, R129, R248 ;  /* 0x000000f88181723e */ /* 0x010fca00000010ff */
[----:B------:R0:W-:Y:S06]  /*2d160*/  STG.E.64 desc[UR4][R126.64+0x1300], R128 ;  /* 0x001300807e007986 */ /* 0x0001ec000c101b04 */
        /* <DEDUP_REMOVED lines=16> */
.L_x_6855:
[----:B------:R-:W-:Y:S05]  /*2d270*/  BSYNC B2 ;  /* 0x0000000000027941 */ /* 0x000fea0003800000 */
.L_x_6854:
        /* <DEDUP_REMOVED lines=15> */
.L_x_6857:
[----:B------:R-:W-:Y:S05]  /*2d370*/  BSYNC B2 ;  /* 0x0000000000027941 */ /* 0x000fea0003800000 */
.L_x_6856:
        /* <DEDUP_REMOVED lines=15> */
.L_x_6859:
[----:B------:R-:W-:Y:S05]  /*2d470*/  BSYNC B2 ;  /* 0x0000000000027941 */ /* 0x000fea0003800000 */
.L_x_6858:
        /* <DEDUP_REMOVED lines=16> */
.L_x_6861:
[----:B------:R-:W-:Y:S05]  /*2d580*/  BSYNC B2 ;  /* 0x0000000000027941 */ /* 0x000fea0003800000 */
.L_x_6860:
        /* <DEDUP_REMOVED lines=25> */
.L_x_6863:
[----:B------:R-:W-:Y:S05]  /*2d720*/  BSYNC B2 ;  /* 0x0000000000027941 */ /* 0x000fea0003800000 */
.L_x_6862:
        /* <DEDUP_REMOVED lines=15> */
.L_x_6865:
[----:B------:R-:W-:Y:S05]  /*2d820*/  BSYNC B2 ;  /* 0x0000000000027941 */ /* 0x000fea0003800000 */
.L_x_6864:
        /* <DEDUP_REMOVED lines=15> */
.L_x_6867:
[----:B------:R-:W-:Y:S05]  /*2d920*/  BSYNC B2 ;  /* 0x0000000000027941 */ /* 0x000fea0003800000 */
.L_x_6866:
        /* <DEDUP_REMOVED lines=16> */
.L_x_6869:
[----:B------:R-:W-:Y:S05]  /*2da30*/  BSYNC B2 ;  /* 0x0000000000027941 */ /* 0x000fea0003800000 */
.L_x_6868:
        /* <DEDUP_REMOVED lines=25> */
.L_x_6871:
[----:B------:R-:W-:Y:S05]  /*2dbd0*/  BSYNC B2 ;  /* 0x0000000000027941 */ /* 0x000fea0003800000 */
.L_x_6870:
        /* <DEDUP_REMOVED lines=15> */
.L_x_6873:
[----:B------:R-:W-:Y:S05]  /*2dcd0*/  BSYNC B2 ;  /* 0x0000000000027941 */ /* 0x000fea0003800000 */
.L_x_6872:
        /* <DEDUP_REMOVED lines=15> */
.L_x_6875:
[----:B------:R-:W-:Y:S05]  /*2ddd0*/  BSYNC B2 ;  /* 0x0000000000027941 */ /* 0x000fea0003800000 */
.L_x_6874:
        /* <DEDUP_REMOVED lines=16> */
.L_x_6877:
[----:B------:R-:W-:Y:S05]  /*2dee0*/  BSYNC B2 ;  /* 0x0000000000027941 */ /* 0x000fea0003800000 */
.L_x_6876:
        /* <DEDUP_REMOVED lines=25> */
.L_x_6879:
[----:B------:R-:W-:Y:S05]  /*2e080*/  BSYNC B2 ;  /* 0x0000000000027941 */ /* 0x000fea0003800000 */
.L_x_6878:
        /* <DEDUP_REMOVED lines=15> */
.L_x_6881:
[----:B------:R-:W-:Y:S05]  /*2e180*/  BSYNC B2 ;  /* 0x0000000000027941 */ /* 0x000fea0003800000 */
.L_x_6880:
        /* <DEDUP_REMOVED lines=15> */
.L_x_6883:
[----:B------:R-:W-:Y:S05]  /*2e280*/  BSYNC B2 ;  /* 0x0000000000027941 */ /* 0x000fea0003800000 */
.L_x_6882:
        /* <DEDUP_REMOVED lines=16> */
.L_x_6885:
[----:B------:R-:W-:Y:S05]  /*2e390*/  BSYNC B2 ;  /* 0x0000000000027941 */ /* 0x000fea0003800000 */
.L_x_6884:
        /* <DEDUP_REMOVED lines=10> */
[----:B0-----:R-:W0:Y:S01]  /*2e440*/  MUFU.RCP R128, R123 ;  /* 0x0000007b00807308 */ /* 0x001e220000001000 */
[----:B------:R-:W-:Y:S07]  /*2e450*/  BSSY B2, `(.L_x_6886) ;  /* 0x000000d000027945 */ /* 0x000fee0003800000 */
[----:B------:R-:W1:Y:S01]  /*2e460*/  FCHK P0, R204, R123 ;  /* 0x0000007bcc007302 */ /* 0x000e620000000000 */
[----:B0-----:R-:W-:-:S04]  /*2e470*/  FFMA R129, -R123, R128, 1 ;  /* 0x3f8000007b817423 */ /* 0x001fc80000000180 */
[----:B------:R-:W-:-:S04]  /*2e480*/  FFMA R128, R128, R129, R128 ;  /* 0x0000008180807223 */ /* 0x000fc80000000080 */
[----:B------:R-:W-:-:S04]  /*2e490*/  FFMA R129, R204, R128, RZ ;  /* 0x00000080cc817223 */ /* 0x000fc800000000ff */
[----:B------:R-:W-:-:S04]  /*2e4a0*/  FFMA R248, -R123, R129, R204 ;  /* 0x000000817bf87223 */ /* 0x000fc800000001cc */
[----:B------:R-:W-:-:S05]  /*2e4b0*/  FFMA R128, R128, R248, R129 ;  /* 0x000000f880807223 */ /* 0x000fca0000000081 */
[----:B------:R0:W-:Y:S01]  /*2e4c0*/  STL [R1+0x8], R128 ;  /* 0x0000088001007387 */ /* 0x0001e20000100800 */
[----:B-1----:R-:W-:Y:S05]  /*2e4d0*/  @!P0 BRA `(.L_x_6887) ;  /* 0x0000000000108947 */ /* 0x002fea0003800000 */
[----:B0-----:R-:W-:Y:S02]  /*2e4e0*/  MOV R128, R204 ;  /* 0x000000cc00807202 */ /* 0x001fe40000000f00 */
[----:B------:R-:W-:-:S07]  /*2e4f0*/  MOV R129, 0x2e510 ;  /* 0x0002e51000817802 */ /* 0x000fce0000000f00 */
[----:B-----5:R-:W-:Y:S05]  /*2e500*/  CALL.REL.NOINC `($__internal_30_$__cuda_sm3x_div_rn_noftz_f32_slowpath) ;  /* 0x0000019c00f47944 */ /* 0x020fea0003c00000 */
[----:B------:R1:W-:Y:S02]  /*2e510*/  STL [R1+0x8], R248 ;  /* 0x000008f801007387 */ /* 0x0003e40000100800 */
.L_x_6887:
[----:B------:R-:W-:Y:S05]  /*2e520*/  BSYNC B2 ;  /* 0x0000000000027941 */ /* 0x000fea0003800000 */
.L_x_6886:
[----:B------:R-:W0:Y:S01]  /*2e530*/  MUFU.RCP R204, R123 ;  /* 0x0000007b00cc7308 */ /* 0x000e220000001000 */
[----:B------:R-:W-:Y:S07]  /*2e540*/  BSSY B2, `(.L_x_6888) ;  /* 0x000000c000027945 */ /* 0x000fee0003800000 */
        /* <DEDUP_REMOVED lines=8> */
[----:B------:R-:W-:-:S07]  /*2e5d0*/  MOV R129, 0x2e5f0 ;  /* 0x0002e5f000817802 */ /* 0x000fce0000000f00 */
[----:B-1---5:R-:W-:Y:S05]  /*2e5e0*/  CALL.REL.NOINC `($__internal_30_$__cuda_sm3x_div_rn_noftz_f32_slowpath) ;  /* 0x0000019c00bc7944 */ /* 0x022fea0003c00000 */
[----:B------:R-:W-:-:S07]  /*2e5f0*/  MOV R204, R248 ;  /* 0x000000f800cc7202 */ /* 0x000fce0000000f00 */
.L_x_6889:
[----:B------:R-:W-:Y:S05]  /*2e600*/  BSYNC B2 ;  /* 0x0000000000027941 */ /* 0x000fea0003800000 */
.L_x_6888:
        /* <DEDUP_REMOVED lines=13> */
.L_x_6891:
[----:B------:R-:W-:Y:S05]  /*2e6e0*/  BSYNC B2 ;  /* 0x0000000000027941 */ /* 0x000fea0003800000 */
.L_x_6890:
        /* <DEDUP_REMOVED lines=8> */
[----:B------:R-:W-:Y:S01]  /*2e770*/  IADD3 R202, R124, 0xc80, RZ ;  /* 0x00000c807cca7810 */ /* 0x000fe20007ffe0ff */
[----:B--2---:R-:W-:Y:S06]  /*2e780*/  @!P0 BRA `(.L_x_6893) ;  /* 0x0000000000108947 */ /* 0x004fec0003800000 */
[----:B------:R-:W-:Y:S02]  /*2e790*/  MOV R128, R201 ;  /* 0x000000c900807202 */ /* 0x000fe40000000f00 */
[----:B------:R-:W-:-:S07]  /*2e7a0*/  MOV R129, 0x2e7c0 ;  /* 0x0002e7c000817802 */ /* 0x000fce0000000f00 */
[----:B-1---5:R-:W-:Y:S05]  /*2e7b0*/  CALL.REL.NOINC `($__internal_30_$__cuda_sm3x_div_rn_noftz_f32_slowpath) ;  /* 0x0000019c00487944 */ /* 0x022fea0003c00000 */
[----:B------:R-:W-:-:S07]  /*2e7c0*/  MOV R129, R248 ;  /* 0x000000f800817202 */ /* 0x000fce0000000f00 */
.L_x_6893:
[----:B------:R-:W-:Y:S05]  /*2e7d0*/  BSYNC B2 ;  /* 0x0000000000027941 */ /* 0x000fea0003800000 */
.L_x_6892:
[----:B------:R-:W2:Y:S01]  /*2e7e0*/  LDL.LU R128, [R1+0x8] ;  /* 0x0000080001807983 */ /* 0x000ea20000300800 */
[----:B------:R-:W-:Y:S01]  /*2e7f0*/  ULDC UR6, c[0x0][0x228] ;  /* 0x00008a0000067ab9 */ /* 0x000fe20000000800 */
[----:B------:R-:W-:Y:S02]  /*2e800*/  F2FP.BF16.F32.PACK_AB R129, R129, R203 ;  /* 0x000000cb8181723e */ /* 0x000fe400000010ff */
[----:B------:R-:W-:Y:S02]  /*2e810*/  ISETP.GE.AND P0, PT, R202, UR6, PT ;  /* 0x00000006ca007c0c */ /* 0x000fe4000bf06270 */
[----:B--2---:R-:W-:-:S05]  /*2e820*/  F2FP.BF16.F32.PACK_AB R128, R204, R128 ;  /* 0x00000080cc80723e */ /* 0x004fca00000010ff */
[----:B------:R0:W-:Y:S06]  /*2e830*/  STG.E.64 desc[UR4][R126.64+0x1800], R128 ;  /* 0x001800807e007986 */ /* 0x0001ec000c101b04 */
[----:B------:R-:W-:Y:S05]  /*2e840*/  @P0 EXIT ;  /* 0x000000000000094d */ /* 0x000fea0003800000 */
        /* <DEDUP_REMOVED lines=13> */
.L_x_6895:
[----:B------:R-:W-:Y:S05]  /*2e920*/  BSYNC B2 ;  /* 0x0000000000027941 */ /* 0x000fea0003800000 */
.L_x_6894:
        /* <DEDUP_REMOVED lines=13> */
.L_x_6897:
[----:B------:R-:W-:Y:S05]  /*2ea00*/  BSYNC B2 ;  /* 0x0000000000027941 */ /* 0x000fea0003800000 */
.L_x_6896:
        /* <DEDUP_REMOVED lines=13> */
.L_x_6899:
[----:B------:R-:W-:Y:S05]  /*2eae0*/  BSYNC B2 ;  /* 0x0000000000027941 */ /* 0x000fea0003800000 */
.L_x_6898:
        /* <DEDUP_REMOVED lines=14> */
.L_x_6901:
[----:B------:R-:W-:Y:S05]  /*2ebd0*/  BSYNC B2 ;  /* 0x0000000000027941 */ /* 0x000fea0003800000 */
.L_x_6900:
[----:B------:R-:W-:Y:S01]  /*2ebe0*/  ULDC UR6, c[0x0][0x228] ;  /* 0x00008a0000067ab9 */ /* 0x000fe20000000800 */
[----:B------:R-:W-:Y:S02]  /*2ebf0*/  F2FP.BF16.F32.PACK_AB R128, R201, R202 ;  /* 0x000000cac980723e */ /* 0x000fe400000010ff */
[----:B------:R-:W-:Y:S02]  /*2ec00*/  ISETP.GE.AND P0, PT, R198, UR6, PT ;  /* 0x00000006c6007c0c */ /* 0x000fe4000bf06270 */
[----:B------:R-:W-:-:S05]  /*2ec10*/  F2FP.BF16.F32.PACK_AB R129, R129, R197 ;  /* 0x000000c58181723e */ /* 0x000fca00000010ff */
        /* <DEDUP_REMOVED lines=15> */
.L_x_6903:
[----:B------:R-:W-:Y:S05]  /*2ed10*/  BSYNC B2 ;  /* 0x0000000000027941 */ /* 0x000fea0003800000 */
.L_x_6902:
        /* <DEDUP_REMOVED lines=13> */
.L_x_6905:
[----:B------:R-:W-:Y:S05]  /*2edf0*/  BSYNC B2 ;  /* 0x0000000000027941 */ /* 0x000fea0003800000 */
.L_x_6904:
        /* <DEDUP_REMOVED lines=13> */
.L_x_6907:
[----:B------:R-:W-:Y:S05]  /*2eed0*/  BSYNC B2 ;  /* 0x0000000000027941 */ /* 0x000fea0003800000 */
.L_x_6906:
        /* <DEDUP_REMOVED lines=14> */
.L_x_6909:
[----:B------:R-:W-:Y:S05]  /*2efc0*/  BSYNC B2 ;  /* 0x0000000000027941 */ /* 0x000fea0003800000 */
.L_x_6908:
        /* <DEDUP_REMOVED lines=19> */
.L_x_6911:
[----:B------:R-:W-:Y:S05]  /*2f100*/  BSYNC B2 ;  /* 0x0000000000027941 */ /* 0x000fea0003800000 */
.L_x_6910:
        /* <DEDUP_REMOVED lines=13> */
.L_x_6913:
[----:B------:R-:W-:Y:S05]  /*2f1e0*/  BSYNC B2 ;  /* 0x0000000000027941 */ /* 0x000fea0003800000 */
.L_x_6912:
        /* <DEDUP_REMOVED lines=13> */
.L_x_6915:
[----:B------:R-:W-:Y:S05]  /*2f2c0*/  BSYNC B2 ;  /* 0x0000000000027941 */ /* 0x000fea0003800000 */
.L_x_6914:
        /* <DEDUP_REMOVED lines=14> */
.L_x_6917:
[----:B------:R-:W-:Y:S05]  /*2f3b0*/  BSYNC B2 ;  /* 0x0000000000027941 */ /* 0x000fea0003800000 */
.L_x_6916:
        /* <DEDUP_REMOVED lines=19> */
.L_x_6919:
[----:B------:R-:W-:Y:S05]  /*2f4f0*/  BSYNC B2 ;  /* 0x0000000000027941 */ /* 0x000fea0003800000 */
.L_x_6918:
        /* <DEDUP_REMOVED lines=13> */
.L_x_6921:
[----:B------:R-:W-:Y:S05]  /*2f5d0*/  BSYNC B2 ;  /* 0x0000000000027941 */ /* 0x000fea0003800000 */
.L_x_6920:
        /* <DEDUP_REMOVED lines=13> */
.L_x_6923:
[----:B------:R-:W-:Y:S05]  /*2f6b0*/  BSYNC B2 ;  /* 0x0000000000027941 */ /* 0x000fea0003800000 */
.L_x_6922:
        /* <DEDUP_REMOVED lines=14> */
.L_x_6925:
[----:B------:R-:W-:Y:S05]  /*2f7a0*/  BSYNC B2 ;  /* 0x0000000000027941 */ /* 0x000fea0003800000 */
.L_x_6924:
        /* <DEDUP_REMOVED lines=19> */
.L_x_6927:
[----:B------:R-:W-:Y:S05]  /*2f8e0*/  BSYNC B2 ;  /* 0x0000000000027941 */ /* 0x000fea0003800000 */
.L_x_6926:
        /* <DEDUP_REMOVED lines=13> */
.L_x_6929:
[----:B------:R-:W-:Y:S05]  /*2f9c0*/  BSYNC B2 ;  /* 0x0000000000027941 */ /* 0x000fea0003800000 */
.L_x_6928:
        /* <DEDUP_REMOVED lines=13> */
.L_x_6931:
[----:B------:R-:W-:Y:S05]  /*2faa0*/  BSYNC B2 ;  /* 0x0000000000027941 */ /* 0x000fea0003800000 */
.L_x_6930:
        /* <DEDUP_REMOVED lines=14> */
.L_x_6933:
[----:B------:R-:W-:Y:S05]  /*2fb90*/  BSYNC B2 ;  /* 0x0000000000027941 */ /* 0x000fea0003800000 */
.L_x_6932:
        /* <DEDUP_REMOVED lines=19> */
.L_x_6935:
[----:B------:R-:W-:Y:S05]  /*2fcd0*/  BSYNC B2 ;  /* 0x0000000000027941 */ /* 0x000fea0003800000 */
.L_x_6934:
        /* <DEDUP_REMOVED lines=13> */
.L_x_6937:
[----:B------:R-:W-:Y:S05]  /*2fdb0*/  BSYNC B2 ;  /* 0x0000000000027941 */ /* 0x000fea0003800000 */
.L_x_6936:
        /* <DEDUP_REMOVED lines=13> */
.L_x_6939:
[----:B------:R-:W-:Y:S05]  /*2fe90*/  BSYNC B2 ;  /* 0x0000000000027941 */ /* 0x000fea0003800000 */
.L_x_6938:
        /* <DEDUP_REMOVED lines=14> */
.L_x_6941:
[----:B------:R-:W-:Y:S05]  /*2ff80*/  BSYNC B2 ;  /* 0x0000000000027941 */ /* 0x000fea0003800000 */
.L_x_6940:
        /* <DEDUP_REMOVED lines=19> */
.L_x_6943:
[----:B------:R-:W-:Y:S05]  /*300c0*/  BSYNC B2 ;  /* 0x0000000000027941 */ /* 0x000fea0003800000 */
.L_x_6942:
        /* <DEDUP_REMOVED lines=13> */
.L_x_6945:
[----:B------:R-:W-:Y:S05]  /*301a0*/  BSYNC B2 ;  /* 0x0000000000027941 */ /* 0x000fea0003800000 */
.L_x_6944:
        /* <DEDUP_REMOVED lines=13> */
.L_x_6947:
[----:B------:R-:W-:Y:S05]  /*30280*/  BSYNC B2 ;  /* 0x0000000000027941 */ /* 0x000fea0003800000 */
.L_x_6946:
        /* <DEDUP_REMOVED lines=14> */
.L_x_6949:
[----:B------:R-:W-:Y:S05]  /*30370*/  BSYNC B2 ;  /* 0x0000000000027941 */ /* 0x000fea0003800000 */
.L_x_6948:
        /* <DEDUP_REMOVED lines=19> */
.L_x_6951:
[----:B------:R-:W-:Y:S05]  /*304b0*/  BSYNC B2 ;  /* 0x0000000000027941 */ /* 0x000fea0003800000 */
.L_x_6950:
        /* <DEDUP_REMOVED lines=13> */
.L_x_6953:
[----:B------:R-:W-:Y:S05]  /*30590*/  BSYNC B2 ;  /* 0x0000000000027941 */ /* 0x000fea0003800000 */
.L_x_6952:
        /* <DEDUP_REMOVED lines=13> */
.L_x_6955:
[----:B------:R-:W-:Y:S05]  /*30670*/  BSYNC B2 ;  /* 0x0000000000027941 */ /* 0x000fea0003800000 */
.L_x_6954:
        /* <DEDUP_REMOVED lines=14> */
.L_x_6957:
[----:B------:R-:W-:Y:S05]  /*30760*/  BSYNC B2 ;  /* 0x0000000000027941 */ /* 0x000fea0003800000 */
.L_x_6956:
        /* <DEDUP_REMOVED lines=19> */
.L_x_6959:
[----:B------:R-:W-:Y:S05]  /*308a0*/  BSYNC B2 ;  /* 0x0000000000027941 */ /* 0x000fea0003800000 */
.L_x_6958:
        /* <DEDUP_REMOVED lines=13> */
.L_x_6961:
[----:B------:R-:W-:Y:S05]  /*30980*/  BSYNC B2 ;  /* 0x0000000000027941 */ /* 0x000fea0003800000 */
.L_x_6960:
        /* <DEDUP_REMOVED lines=13> */
.L_x_6963:
[----:B------:R-:W-:Y:S05]  /*30a60*/  BSYNC B2 ;  /* 0x0000000000027941 */ /* 0x000fea0003800000 */
.L_x_6962:
        /* <DEDUP_REMOVED lines=14> */
.L_x_6965:
[----:B------:R-:W-:Y:S05]  /*30b50*/  BSYNC B2 ;  /* 0x0000000000027941 */ /* 0x000fea0003800000 */
.L_x_6964:
        /* <DEDUP_REMOVED lines=19> */
.L_x_6967:
[----:B------:R-:W-:Y:S05]  /*30c90*/  BSYNC B2 ;  /* 0x0000000000027941 */ /* 0x000fea0003800000 */
.L_x_6966:
        /* <DEDUP_REMOVED lines=13> */
.L_x_6969:
[----:B------:R-:W-:Y:S05]  /*30d70*/  BSYNC B2 ;  /* 0x0000000000027941 */ /* 0x000fea0003800000 */
.L_x_6968:
        /* <DEDUP_REMOVED lines=13> */
.L_x_6971:
[----:B------:R-:W-:Y:S05]  /*30e50*/  BSYNC B2 ;  /* 0x0000000000027941 */ /* 0x000fea0003800000 */
.L_x_6970:
        /* <DEDUP_REMOVED lines=14> */
.L_x_6973:
[----:B------:R-:W-:Y:S05]  /*30f40*/  BSYNC B2 ;  /* 0x0000000000027941 */ /* 0x000fea0003800000 */
.L_x_6972:
        /* <DEDUP_REMOVED lines=19> */
.L_x_6975:
[----:B------:R-:W-:Y:S05]  /*31080*/  BSYNC B2 ;  /* 0x0000000000027941 */ /* 0x000fea0003800000 */
.L_x_6974:
        /* <DEDUP_REMOVED lines=13> */
.L_x_6977:
[----:B------:R-:W-:Y:S05]  /*31160*/  BSYNC B2 ;  /* 0x0000000000027941 */ /* 0x000fea0003800000 */
.L_x_6976:
        /* <DEDUP_REMOVED lines=13> */
.L_x_6979:
[----:B------:R-:W-:Y:S05]  /*31240*/  BSYNC B2 ;  /* 0x0000000000027941 */ /* 0x000fea0003800000 */
.L_x_6978:
        /* <DEDUP_REMOVED lines=14> */
.L_x_6981:
[----:B------:R-:W-:Y:S05]  /*31330*/  BSYNC B2 ;  /* 0x0000000000027941 */ /* 0x000fea0003800000 */
.L_x_6980:
        /* <DEDUP_REMOVED lines=19> */
.L_x_6983:
[----:B------:R-:W-:Y:S05]  /*31470*/  BSYNC B2 ;  /* 0x0000000000027941 */ /* 0x000fea0003800000 */
.L_x_6982:
        /* <DEDUP_REMOVED lines=13> */
.L_x_6985:
[----:B------:R-:W-:Y:S05]  /*31550*/  BSYNC B2 ;  /* 0x0000000000027941 */ /* 0x000fea0003800000 */
.L_x_6984:
        /* <DEDUP_REMOVED lines=13> */
.L_x_6987:
[----:B------:R-:W-:Y:S05]  /*31630*/  BSYNC B2 ;  /* 0x0000000000027941 */ /* 0x000fea0003800000 */
.L_x_6986:
        /* <DEDUP_REMOVED lines=14> */
.L_x_6989:
[----:B------:R-:W-:Y:S05]  /*31720*/  BSYNC B2 ;  /* 0x0000000000027941 */ /* 0x000fea0003800000 */
.L_x_6988:
[----:B------:R-:W-:Y:S01]  /*31730*/  ULDC UR6, c[0x0][0x228] ;  /* 0x00008a0000067ab9 */ /* 0x000fe20000000800 */
[----:B------:R-:W-:Y:S02]  /*31740*/  F2FP.BF16.F32.PACK_AB R128, R153, R157 ;  /* 0x0000009d9980723e */ /* 0x000fe400000010ff */
[----:B------:R-:W-:Y:S02]  /*31750*/  ISETP.GE.AND P0, PT, R155, UR6, PT ;  /* 0x000000069b007c0c */ /* 0x000fe4000bf06270 */
[----:B------:R-:W-:-:S05]  /*31760*/  F2FP.BF16.F32.PACK_AB R129, R129, R154 ;  /* 0x0000009a8181723e */ /* 0x000fca00000010ff */
[----:B------:R0:W-:Y:S06]  /*31770*/  STG.E.64 desc[UR4][R126.64+0x2400], R128 ;  /* 0x002400807e007986 */ /* 0x0001ec000c101b04 */
[----:B------:R-:W-:Y:S05]  /*31780*/  @P0 EXIT ;  /* 0x000000000000094d */ /* 0x000fea0003800000 */
        /* <DEDUP_REMOVED lines=12> */
[----:B-1---5:R-:W-:Y:S05]  /*31850*/  CALL.REL.NOINC `($__internal_30_$__cuda_sm3x_div_rn_noftz_f32_slowpath) ;  /* 0x0000016c00207944 */ /* 0x022fea0003c00000 */
[----:B------:R-:W-:-:S07]  /*31860*/  MOV R153, R248 ;  /* 0x000000f800997202 */ /* 0x000fce0000000f00 */
.L_x_6991:
[----:B------:R-:W-:Y:S05]  /*31870*/  BSYNC B2 ;  /* 0x0000000000027941 */ /* 0x000fea0003800000 */
.L_x_6990:
        /* <DEDUP_REMOVED lines=13> */
.L_x_6993:
[----:B------:R-:W-:Y:S05]  /*31950*/  BSYNC B2 ;  /* 0x0000000000027941 */ /* 0x000fea0003800000 */
.L_x_6992:
        /* <DEDUP_REMOVED lines=13> */
.L_x_6995:
[----:B------:R-:W-:Y:S05]  /*31a30*/  BSYNC B2 ;  /* 0x0000000000027941 */ /* 0x000fea0003800000 */
.L_x_6994:
        /* <DEDUP_REMOVED lines=9> */
[----:B------:R-:W-:Y:S01]  /*31ad0*/  IADD3 R152, R124, 0x1300, RZ ;  /* 0x000013007c987810 */ /* 0x000fe20007ffe0ff */
[----:B0-----:R-:W-:Y:S06]  /*31ae0*/  @!P0 BRA `(.L_x_6997) ;  /* 0x0000000000108947 */ /* 0x001fec0003800000 */
[----:B------:R-:W-:Y:S02]  /*31af0*/  MOV R128, R155 ;  /* 0x0000009b00807202 */ /* 0x000fe40000000f00 */
[----:B------:R-:W-:-:S07]  /*31b00*/  MOV R129, 0x31b20 ;  /* 0x00031b2000817802 */ /* 0x000fce0000000f00 */
[----:B-1---5:R-:W-:Y:S05]  /*31b10*/  CALL.REL.NOINC `($__internal_30_$__cuda_sm3x_div_rn_noftz_f32_slowpath) ;  /* 0x0000016800707944 */ /* 0x022fea0003c00000 */
[----:B------:R-:W-:-:S07]  /*31b20*/  MOV R129, R248 ;  /* 0x000000f800817202 */ /* 0x000fce0000000f00 */
.L_x_6997:
[----:B------:R-:W-:Y:S05]  /*31b30*/  BSYNC B2 ;  /* 0x0000000000027941 */ /* 0x000fea0003800000 */
.L_x_6996:
        /* <DEDUP_REMOVED lines=20> */
.L_x_6999:
[----:B------:R-:W-:Y:S05]  /*31c80*/  BSYNC B2 ;  /* 0x0000000000027941 */ /* 0x000fea0003800000 */
.L_x_6998:
        /* <DEDUP_REMOVED lines=14> */
.L_x_7001:
[----:B------:R-:W-:Y:S05]  /*31d70*/  BSYNC B2 ;  /* 0x0000000000027941 */ /* 0x000fea0003800000 */
.L_x_7000:
        /* <DEDUP_REMOVED lines=14> */
.L_x_7003:
[----:B------:R-:W-:Y:S05]  /*31e60*/  BSYNC B2 ;  /* 0x0000000000027941 */ /* 0x000fea0003800000 */
.L_x_7002:
        /* <DEDUP_REMOVED lines=15> */
.L_x_7005:
[----:B------:R-:W-:Y:S05]  /*31f60*/  BSYNC B2 ;  /* 0x0000000000027941 */ /* 0x000fea0003800000 */
.L_x_7004:
        /* <DEDUP_REMOVED lines=20> */
.L_x_7007:
[----:B------:R-:W-:Y:S05]  /*320b0*/  BSYNC B2 ;  /* 0x0000000000027941 */ /* 0x000fea0003800000 */
.L_x_7006:
        /* <DEDUP_REMOVED lines=14> */
.L_x_7009:
[----:B------:R-:W-:Y:S05]  /*321a0*/  BSYNC B2 ;  /* 0x0000000000027941 */ /* 0x000fea0003800000 */
.L_x_7008:
        /* <DEDUP_REMOVED lines=14> */
.L_x_7011:
[----:B------:R-:W-:Y:S05]  /*32290*/  BSYNC B2 ;  /* 0x0000000000027941 */ /* 0x000fea0003800000 */
.L_x_7010:
        /* <DEDUP_REMOVED lines=15> */
.L_x_7013:
[----:B------:R-:W-:Y:S05]  /*32390*/  BSYNC B2 ;  /* 0x0000000000027941 */ /* 0x000fea0003800000 */
.L_x_7012:
        /* <DEDUP_REMOVED lines=20> */
.L_x_7015:
[----:B------:R-:W-:Y:S05]  /*324e0*/  BSYNC B2 ;  /* 0x0000000000027941 */ /* 0x000fea0003800000 */
.L_x_7014:
        /* <DEDUP_REMOVED lines=14> */
.L_x_7017:
[----:B------:R-:W-:Y:S05]  /*325d0*/  BSYNC B2 ;  /* 0x0000000000027941 */ /* 0x000fea0003800000 */
.L_x_7016:
        /* <DEDUP_REMOVED lines=14> */
.L_x_7019:
[----:B------:R-:W-:Y:S05]  /*326c0*/  BSYNC B2 ;  /* 0x0000000000027941 */ /* 0x000fea0003800000 */
.L_x_7018:
        /* <DEDUP_REMOVED lines=15> */
.L_x_7021:
[----:B------:R-:W-:Y:S05]  /*327c0*/  BSYNC B2 ;  /* 0x0000000000027941 */ /* 0x000fea0003800000 */
.L_x_7020:
        /* <DEDUP_REMOVED lines=20> */
.L_x_7023:
[----:B------:R-:W-:Y:S05]  /*32910*/  BSYNC B2 ;  /* 0x0000000000027941 */ /* 0x000fea0003800000 */
.L_x_7022:
        /* <DEDUP_REMOVED lines=14> */
.L_x_7025:
[----:B------:R-:W-:Y:S05]  /*32a00*/  BSYNC B2 ;  /* 0x0000000000027941 */ /* 0x000fea0003800000 */
.L_x_7024:
        /* <DEDUP_REMOVED lines=14> */
.L_x_7027:
[----:B------:R-:W-:Y:S05]  /*32af0*/  BSYNC B2 ;  /* 0x0000000000027941 */ /* 0x000fea0003800000 */
.L_x_7026:
        /* <DEDUP_REMOVED lines=15> */
.L_x_7029:
[----:B------:R-:W-:Y:S05]  /*32bf0*/  BSYNC B2 ;  /* 0x0000000000027941 */ /* 0x000fea0003800000 */
.L_x_7028:
        /* <DEDUP_REMOVED lines=20> */
.L_x_7031:
[----:B------:R-:W-:Y:S05]  /*32d40*/  BSYNC B2 ;  /* 0x0000000000027941 */ /* 0x000fea0003800000 */
.L_x_7030:
        /* <DEDUP_REMOVED lines=14> */
.L_x_7033:
[----:B------:R-:W-:Y:S05]  /*32e30*/  BSYNC B2 ;  /* 0x0000000000027941 */ /* 0x000fea0003800000 */
.L_x_7032:
        /* <DEDUP_REMOVED lines=14> */
.L_x_7035:
[----:B------:R-:W-:Y:S05]  /*32f20*/  BSYNC B2 ;  /* 0x0000000000027941 */ /* 0x000fea0003800000 */
.L_x_7034:
        /* <DEDUP_REMOVED lines=15> */
.L_x_7037:
[----:B------:R-:W-:Y:S05]  /*33020*/  BSYNC B2 ;  /* 0x0000000000027941 */ /* 0x000fea0003800000 */
.L_x_7036:
        /* <DEDUP_REMOVED lines=20> */
.L_x_7039:
[----:B------:R-:W-:Y:S05]  /*33170*/  BSYNC B2 ;  /* 0x0000000000027941 */ /* 0x000fea0003800000 */
.L_x_7038:
        /* <DEDUP_REMOVED lines=14> */
.L_x_7041:
[----:B------:R-:W-:Y:S05]  /*33260*/  BSYNC B2 ;  /* 0x0000000000027941 */ /* 0x000fea0003800000 */
.L_x_7040:
        /* <DEDUP_REMOVED lines=14> */
.L_x_7043:
[----:B------:R-:W-:Y:S05]  /*33350*/  BSYNC B2 ;  /* 0x0000000000027941 */ /* 0x000fea0003800000 */
.L_x_7042:
        /* <DEDUP_REMOVED lines=15> */
.L_x_7045:
[----:B------:R-:W-:Y:S05]  /*33450*/  BSYNC B2 ;  /* 0x0000000000027941 */ /* 0x000fea0003800000 */
.L_x_7044:
        /* <DEDUP_REMOVED lines=20> */
.L_x_7047:
[----:B------:R-:W-:Y:S05]  /*335a0*/  BSYNC B2 ;  /* 0x0000000000027941 */ /* 0x000fea0003800000 */
.L_x_7046:
        /* <DEDUP_REMOVED lines=14> */
.L_x_7049:
[----:B------:R-:W-:Y:S05]  /*33690*/  BSYNC B2 ;  /* 0x0000000000027941 */ /* 0x000fea0003800000 */
.L_x_7048:
        /* <DEDUP_REMOVED lines=14> */
.L_x_7051:
[----:B------:R-:W-:Y:S05]  /*33780*/  BSYNC B2 ;  /* 0x0000000000027941 */ /* 0x000fea0003800000 */
.L_x_7050:
        /* <DEDUP_REMOVED lines=15> */
.L_x_7053:
[----:B------:R-:W-:Y:S05]  /*33880*/  BSYNC B2 ;  /* 0x0000000000027941 */ /* 0x000fea0003800000 */
.L_x_7052:
        /* <DEDUP_REMOVED lines=20> */
.L_x_7055:
[----:B------:R-:W-:Y:S05]  /*339d0*/  BSYNC B2 ;  /* 0x0000000000027941 */ /* 0x000fea0003800000 */
.L_x_7054:
        /* <DEDUP_REMOVED lines=14> */
.L_x_7057:
[----:B------:R-:W-:Y:S05]  /*33ac0*/  BSYNC B2 ;  /* 0x0000000000027941 */ /* 0x000fea0003800000 */
.L_x_7056:
        /* <DEDUP_REMOVED lines=14> */
.L_x_7059:
[----:B------:R-:W-:Y:S05]  /*33bb0*/  BSYNC B2 ;  /* 0x0000000000027941 */ /* 0x000fea0003800000 */
.L_x_7058:
        /* <DEDUP_REMOVED lines=15> */
.L_x_7061:
[----:B------:R-:W-:Y:S05]  /*33cb0*/  BSYNC B2 ;  /* 0x0000000000027941 */ /* 0x000fea0003800000 */
.L_x_7060:
        /* <DEDUP_REMOVED lines=20> */
.L_x_7063:
[----:B------:R-:W-:Y:S05]  /*33e00*/  BSYNC B2 ;  /* 0x0000000000027941 */ /* 0x000fea0003800000 */
.L_x_7062:
        /* <DEDUP_REMOVED lines=14> */
.L_x_7065:
[----:B------:R-:W-:Y:S05]  /*33ef0*/  BSYNC B2 ;  /* 0x0000000000027941 */ /* 0x000fea0003800000 */
.L_x_7064:
        /* <DEDUP_REMOVED lines=14> */
.L_x_7067:
[----:B------:R-:W-:Y:S05]  /*33fe0*/  BSYNC B2 ;  /* 0x0000000000027941 */ /* 0x000fea0003800000 */
.L_x_7066:
        /* <DEDUP_REMOVED lines=15> */
.L_x_7069:
[----:B------:R-:W-:Y:S05]  /*340e0*/  BSYNC B2 ;  /* 0x0000000000027941 */ /* 0x000fea0003800000 */
.L_x_7068:
        /* <DEDUP_REMOVED lines=20> */
.L_x_7071:
[----:B------:R-:W-:Y:S05]  /*34230*/  BSYNC B2 ;  /* 0x0000000000027941 */ /* 0x000fea0003800000 */
.L_x_7070:
        /* <DEDUP_REMOVED lines=14> */
.L_x_7073:
[----:B------:R-:W-:Y:S05]  /*34320*/  BSYNC B2 ;  /* 0x0000000000027941 */ /* 0x000fea0003800000 */
.L_x_7072:
        /* <DEDUP_REMOVED lines=14> */
.L_x_7075:
[----:B------:R-:W-:Y:S05]  /*34410*/  BSYNC B2 ;  /* 0x0000000000027941 */ /* 0x000fea0003800000 */
.L_x_7074:
        /* <DEDUP_REMOVED lines=15> */
.L_x_7077:
[----:B------:R-:W-:Y:S05]  /*34510*/  BSYNC B2 ;  /* 0x0000000000027941 */ /* 0x000fea0003800000 */
.L_x_7076:
        /* <DEDUP_REMOVED lines=20> */
.L_x_7079:
[----:B------:R-:W-:Y:S05]  /*34660*/  BSYNC B2 ;  /* 0x0000000000027941 */ /* 0x000fea0003800000 */
.L_x_7078:
        /* <DEDUP_REMOVED lines=14> */
.L_x_7081:
[----:B------:R-:W-:Y:S05]  /*34750*/  BSYNC B2 ;  /* 0x0000000000027941 */ /* 0x000fea0003800000 */
.L_x_7080:
        /* <DEDUP_REMOVED lines=14> */
.L_x_7083:
[----:B------:R-:W-:Y:S05]  /*34840*/  BSYNC B2 ;  /* 0x0000000000027941 */ /* 0x000fea0003800000 */
.L_x_7082:
        /* <DEDUP_REMOVED lines=15> */
.L_x_7085:
[----:B------:R-:W-:Y:S05]  /*34940*/  BSYNC B2 ;  /* 0x0000000000027941 */ /* 0x000fea0003800000 */
.L_x_7084:
        /* <DEDUP_REMOVED lines=20> */
.L_x_7087:
[----:B------:R-:W-:Y:S05]  /*34a90*/  BSYNC B2 ;  /* 0x0000000000027941 */ /* 0x000fea0003800000 */
.L_x_7086:
        /* <DEDUP_REMOVED lines=14> */
.L_x_7089:
[----:B------:R-:W-:Y:S05]  /*34b80*/  BSYNC B2 ;  /* 0x0000000000027941 */ /* 0x000fea0003800000 */
.L_x_7088:
        /* <DEDUP_REMOVED lines=14> */
.L_x_7091:
[----:B------:R-:W-:Y:S05]  /*34c70*/  BSYNC B2 ;  /* 0x0000000000027941 */ /* 0x000fea0003800000 */
.L_x_7090:
        /* <DEDUP_REMOVED lines=15> */
.L_x_7093:
[----:B------:R-:W-:Y:S05]  /*34d70*/  BSYNC B2 ;  /* 0x0000000000027941 */ /* 0x000fea0003800000 */
.L_x_7092:
        /* <DEDUP_REMOVED lines=20> */
.L_x_7095:
[----:B------:R-:W-:Y:S05]  /*34ec0*/  BSYNC B2 ;  /* 0x0000000000027941 */ /* 0x000fea0003800000 */
.L_x_7094:
        /* <DEDUP_REMOVED lines=14> */
.L_x_7097:
[----:B------:R-:W-:Y:S05]  /*34fb0*/  BSYNC B2 ;  /* 0x0000000000027941 */ /* 0x000fea0003800000 */
.L_x_7096:
        /* <DEDUP_REMOVED lines=14> */
.L_x_7099:
[----:B------:R-:W-:Y:S05]  /*350a0*/  BSYNC B2 ;  /* 0x0000000000027941 */ /* 0x000fea0003800000 */
.L_x_7098:
        /* <DEDUP_REMOVED lines=15> */
.L_x_7101:
[----:B------:R-:W-:Y:S05]  /*351a0*/  BSYNC B2 ;  /* 0x0000000000027941 */ /* 0x000fea0003800000 */
.L_x_7100:
        /* <DEDUP_REMOVED lines=20> */
.L_x_7103:
[----:B------:R-:W-:Y:S05]  /*352f0*/  BSYNC B2 ;  /* 0x0000000000027941 */ /* 0x000fea0003800000 */
.L_x_7102:
        /* <DEDUP_REMOVED lines=14> */
.L_x_7105:
[----:B------:R-:W-:Y:S05]  /*353e0*/  BSYNC B2 ;  /* 0x0000000000027941 */ /* 0x000fea0003800000 */
.L_x_7104:
        /* <DEDUP_REMOVED lines=14> */
.L_x_7107:
[----:B------:R-:W-:Y:S05]  /*354d0*/  BSYNC B2 ;  /* 0x0000000000027941 */ /* 0x000fea0003800000 */
.L_x_7106:
        /* <DEDUP_REMOVED lines=15> */
.L_x_7109:
[----:B------:R-:W-:Y:S05]  /*355d0*/  BSYNC B2 ;  /* 0x0000000000027941 */ /* 0x000fea0003800000 */
.L_x_7108:
        /* <DEDUP_REMOVED lines=20> */
.L_x_7111:
[----:B------:R-:W-:Y:S05]  /*35720*/  BSYNC B2 ;  /* 0x0000000000027941 */ /* 0x000fea0003800000 */
.L_x_7110:
        /* <DEDUP_REMOVED lines=14> */
.L_x_7113:
[----:B------:R-:W-:Y:S05]  /*35810*/  BSYNC B2 ;  /* 0x0000000000027941 */ /* 0x000fea0003800000 */
.L_x_7112:
        /* <DEDUP_REMOVED lines=14> */
.L_x_7115:
[----:B------:R-:W-:Y:S05]  /*35900*/  BSYNC B2 ;  /* 0x0000000000027941 */ /* 0x000fea0003800000 */
.L_x_7114:
        /* <DEDUP_REMOVED lines=15> */
.L_x_7117:
[----:B------:R-:W-:Y:S05]  /*35a00*/  BSYNC B2 ;  /* 0x0000000000027941 */ /* 0x000fea0003800000 */
.L_x_7116:
        /* <DEDUP_REMOVED lines=20> */
.L_x_7119:
[----:B------:R-:W-:Y:S05]  /*35b50*/  BSYNC B2 ;  /* 0x0000000000027941 */ /* 0x000fea0003800000 */
.L_x_7118:
        /* <DEDUP_REMOVED lines=14> */
.L_x_7121:
[----:B------:R-:W-:Y:S05]  /*35c40*/  BSYNC B2 ;  /* 0x0000000000027941 */ /* 0x000fea0003800000 */
.L_x_7120:
        /* <DEDUP_REMOVED lines=14> */
.L_x_7123:
[----:B------:R-:W-:Y:S05]  /*35d30*/  BSYNC B2 ;  /* 0x0000000000027941 */ /* 0x000fea0003800000 */
.L_x_7122:
        /* <DEDUP_REMOVED lines=15> */
.L_x_7125:
[----:B------:R-:W-:Y:S05]  /*35e30*/  BSYNC B2 ;  /* 0x0000000000027941 */ /* 0x000fea0003800000 */
.L_x_7124:
        /* <DEDUP_REMOVED lines=20> */
.L_x_7127:
[----:B------:R-:W-:Y:S05]  /*35f80*/  BSYNC B2 ;  /* 0x0000000000027941 */ /* 0x000fea0003800000 */
.L_x_7126:
        /* <DEDUP_REMOVED lines=14> */
.L_x_7129:
[----:B------:R-:W-:Y:S05]  /*36070*/  BSYNC B2 ;  /* 0x0000000000027941 */ /* 0x000fea0003800000 */
.L_x_7128:
        /* <DEDUP_REMOVED lines=14> */
.L_x_7131:
[----:B------:R-:W-:Y:S05]  /*36160*/  BSYNC B2 ;  /* 0x0000000000027941 */ /* 0x000fea0003800000 */
.L_x_7130:
        /* <DEDUP_REMOVED lines=15> */
.L_x_7133:
[----:B------:R-:W-:Y:S05]  /*36260*/  BSYNC B2 ;  /* 0x0000000000027941 */ /* 0x000fea0003800000 */
.L_x_7132:
        /* <DEDUP_REMOVED lines=20> */
.L_x_7135:
[----:B------:R-:W-:Y:S05]  /*363b0*/  BSYNC B2 ;  /* 0x0000000000027941 */ /* 0x000fea0003800000 */
.L_x_7134:
        /* <DEDUP_REMOVED lines=14> */
.L_x_7137:
[----:B------:R-:W-:Y:S05]  /*364a0*/  BSYNC B2 ;  /* 0x0000000000027941 */ /* 0x000fea0003800000 */
.L_x_7136:
        /* <DEDUP_REMOVED lines=14> */
.L_x_7139:
[----:B------:R-:W-:Y:S05]  /*36590*/  BSYNC B2 ;  /* 0x0000000000027941 */ /* 0x000fea0003800000 */
.L_x_7138:
        /* <DEDUP_REMOVED lines=15> */
.L_x_7141:
[----:B------:R-:W-:Y:S05]  /*36690*/  BSYNC B2 ;  /* 0x0000000000027941 */ /* 0x000fea0003800000 */
.L_x_7140:
        /* <DEDUP_REMOVED lines=20> */
.L_x_7143:
[----:B------:R-:W-:Y:S05]  /*367e0*/  BSYNC B2 ;  /* 0x0000000000027941 */ /* 0x000fea0003800000 */
.L_x_7142:
        /* <DEDUP_REMOVED lines=14> */
.L_x_7145:
[----:B------:R-:W-:Y:S05]  /*368d0*/  BSYNC B2 ;  /* 0x0000000000027941 */ /* 0x000fea0003800000 */
.L_x_7144:
        /* <DEDUP_REMOVED lines=14> */
.L_x_7147:
[----:B------:R-:W-:Y:S05]  /*369c0*/  BSYNC B2 ;  /* 0x0000000000027941 */ /* 0x000fea0003800000 */
.L_x_7146:
        /* <DEDUP_REMOVED lines=15> */
.L_x_7149:
[----:B------:R-:W-:Y:S05]  /*36ac0*/  BSYNC B2 ;  /* 0x0000000000027941 */ /* 0x000fea0003800000 */
.L_x_7148:
        /* <DEDUP_REMOVED lines=20> */
.L_x_7151:
[----:B------:R-:W-:Y:S05]  /*36c10*/  BSYNC B2 ;  /* 0x0000000000027941 */ /* 0x000fea0003800000 */
.L_x_7150:
        /* <DEDUP_REMOVED lines=14> */
.L_x_7153:
[----:B------:R-:W-:Y:S05]  /*36d00*/  BSYNC B2 ;  /* 0x0000000000027941 */ /* 0x000fea0003800000 */
.L_x_7152:
        /* <DEDUP_REMOVED lines=14> */
.L_x_7155:
[----:B------:R-:W-:Y:S05]  /*36df0*/  BSYNC B2 ;  /* 0x0000000000027941 */ /* 0x000fea0003800000 */
.L_x_7154:
        /* <DEDUP_REMOVED lines=15> */
.L_x_7157:
[----:B------:R-:W-:Y:S05]  /*36ef0*/  BSYNC B2 ;  /* 0x0000000000027941 */ /* 0x000fea0003800000 */
.L_x_7156:
        /* <DEDUP_REMOVED lines=20> */
.L_x_7159:
[----:B------:R-:W-:Y:S05]  /*37040*/  BSYNC B2 ;  /* 0x0000000000027941 */ /* 0x000fea0003800000 */
.L_x_7158:
        /* <DEDUP_REMOVED lines=14> */
.L_x_7161:
[----:B------:R-:W-:Y:S05]  /*37130*/  BSYNC B2 ;  /* 0x0000000000027941 */ /* 0x000fea0003800000 */
.L_x_7160:
        /* <DEDUP_REMOVED lines=14> */
.L_x_7163:
[----:B------:R-:W-:Y:S05]  /*37220*/  BSYNC B2 ;  /* 0x0000000000027941 */ /* 0x000fea0003800000 */
.L_x_7162:
        /* <DEDUP_REMOVED lines=15> */
.L_x_7165:
[----:B------:R-:W-:Y:S05]  /*37320*/  BSYNC B2 ;  /* 0x0000000000027941 */ /* 0x000fea0003800000 */
.L_x_7164:
        /* <DEDUP_REMOVED lines=20> */
.L_x_7167:
[----:B------:R-:W-:Y:S05]  /*37470*/  BSYNC B2 ;  /* 0x0000000000027941 */ /* 0x000fea0003800000 */
.L_x_7166:
        /* <DEDUP_REMOVED lines=14> */
.L_x_7169:
[----:B------:R-:W-:Y:S05]  /*37560*/  BSYNC B2 ;  /* 0x0000000000027941 */ /* 0x000fea0003800000 */
.L_x_7168:
        /* <DEDUP_REMOVED lines=14> */
.L_x_7171:
[----:B------:R-:W-:Y:S05]  /*37650*/  BSYNC B2 ;  /* 0x0000000000027941 */ /* 0x000fea0003800000 */
.L_x_7170:
        /* <DEDUP_REMOVED lines=15> */
.L_x_7173:
[----:B------:R-:W-:Y:S05]  /*37750*/  BSYNC B2 ;  /* 0x0000000000027941 */ /* 0x000fea0003800000 */
.L_x_7172:
        /* <DEDUP_REMOVED lines=20> */
.L_x_7175:
[----:B------:R-:W-:Y:S05]  /*378a0*/  BSYNC B2 ;  /* 0x0000000000027941 */ /* 0x000fea0003800000 */
.L_x_7174:
        /* <DEDUP_REMOVED lines=14> */
.L_x_7177:
[----:B------:R-:W-:Y:S05]  /*37990*/  BSYNC B2 ;  /* 0x0000000000027941 */ /* 0x000fea0003800000 */
.L_x_7176:
        /* <DEDUP_REMOVED lines=14> */
.L_x_7179:
[----:B------:R-:W-:Y:S05]  /*37a80*/  BSYNC B2 ;  /* 0x0000000000027941 */ /* 0x000fea0003800000 */
.L_x_7178:
        /* <DEDUP_REMOVED lines=15> */
.L_x_7181:
[----:B------:R-:W-:Y:S05]  /*37b80*/  BSYNC B2 ;  /* 0x0000000000027941 */ /* 0x000fea0003800000 */
.L_x_7180:
        /* <DEDUP_REMOVED lines=20> */
.L_x_7183:
[----:B------:R-:W-:Y:S05]  /*37cd0*/  BSYNC B2 ;  /* 0x0000000000027941 */ /* 0x000fea0003800000 */
.L_x_7182:
        /* <DEDUP_REMOVED lines=14> */
.L_x_7185:
[----:B------:R-:W-:Y:S05]  /*37dc0*/  BSYNC B2 ;  /* 0x0000000000027941 */ /* 0x000fea0003800000 */
.L_x_7184:
        /* <DEDUP_REMOVED lines=14> */
.L_x_7187:
[----:B------:R-:W-:Y:S05]  /*37eb0*/  BSYNC B2 ;  /* 0x0000000000027941 */ /* 0x000fea0003800000 */
.L_x_7186:
        /* <DEDUP_REMOVED lines=15> */
.L_x_7189:
[----:B------:R-:W-:Y:S05]  /*37fb0*/  BSYNC B2 ;  /* 0x0000000000027941 */ /* 0x000fea0003800000 */
.L_x_7188:
        /* <DEDUP_REMOVED lines=20> */
.L_x_7191:
[----:B------:R-:W-:Y:S05]  /*38100*/  BSYNC B2 ;  /* 0x0000000000027941 */ /* 0x000fea0003800000 */
.L_x_7190:
        /* <DEDUP_REMOVED lines=14> */
.L_x_7193:
[----:B------:R-:W-:Y:S05]  /*381f0*/  BSYNC B2 ;  /* 0x0000000000027941 */ /* 0x000fea0003800000 */
.L_x_7192:
        /* <DEDUP_REMOVED lines=14> */
.L_x_7195:
[----:B------:R-:W-:Y:S05]  /*382e0*/  BSYNC B2 ;  /* 0x0000000000027941 */ /* 0x000fea0003800000 */
.L_x_7194:
        /* <DEDUP_REMOVED lines=15> */
.L_x_7197:
[----:B------:R-:W-:Y:S05]  /*383e0*/  BSYNC B2 ;  /* 0x0000000000027941 */ /* 0x000fea0003800000 */
.L_x_7196:
        /* <DEDUP_REMOVED lines=20> */
.L_x_7199:
[----:B------:R-:W-:Y:S05]  /*38530*/  BSYNC B2 ;  /* 0x0000000000027941 */ /* 0x000fea0003800000 */
.L_x_7198:
        /* <DEDUP_REMOVED lines=14> */
.L_x_7201:
[----:B------:R-:W-:Y:S05]  /*38620*/  BSYNC B2 ;  /* 0x0000000000027941 */ /* 0x000fea0003800000 */
.L_x_7200:
        /* <DEDUP_REMOVED lines=14> */
.L_x_7203:
[----:B------:R-:W-:Y:S05]  /*38710*/  BSYNC B2 ;  /* 0x0000000000027941 */ /* 0x000fea0003800000 */
.L_x_7202:
        /* <DEDUP_REMOVED lines=15> */
.L_x_7205:
[----:B------:R-:W-:Y:S05]  /*38810*/  BSYNC B2 ;  /* 0x0000000000027941 */ /* 0x000fea0003800000 */
.L_x_7204:
        /* <DEDUP_REMOVED lines=20> */
.L_x_7207:
[----:B------:R-:W-:Y:S05]  /*38960*/  BSYNC B2 ;  /* 0x0000000000027941 */ /* 0x000fea0003800000 */
.L_x_7206:
        /* <DEDUP_REMOVED lines=14> */
.L_x_7209:
[----:B------:R-:W-:Y:S05]  /*38a50*/  BSYNC B2 ;  /* 0x0000000000027941 */ /* 0x000fea0003800000 */
.L_x_7208:
        /* <DEDUP_REMOVED lines=14> */
.L_x_7211:
[----:B------:R-:W-:Y:S05]  /*38b40*/  BSYNC B2 ;  /* 0x0000000000027941 */ /* 0x000fea0003800000 */
.L_x_7210:
        /* <DEDUP_REMOVED lines=15> */
.L_x_7213:
[----:B------:R-:W-:Y:S05]  /*38c40*/  BSYNC B2 ;  /* 0x0000000000027941 */ /* 0x000fea0003800000 */
.L_x_7212:
        /* <DEDUP_REMOVED lines=20> */
.L_x_7215:
[----:B------:R-:W-:Y:S05]  /*38d90*/  BSYNC B2 ;  /* 0x0000000000027941 */ /* 0x000fea0003800000 */
.L_x_7214:
        /* <DEDUP_REMOVED lines=14> */
.L_x_7217:
[----:B------:R-:W-:Y:S05]  /*38e80*/  BSYNC B2 ;  /* 0x0000000000027941 */ /* 0x000fea0003800000 */
.L_x_7216:
        /* <DEDUP_REMOVED lines=14> */
.L_x_7219:
[----:B------:R-:W-:Y:S05]  /*38f70*/  BSYNC B2 ;  /* 0x0000000000027941 */ /* 0x000fea0003800000 */
.L_x_7218:
        /* <DEDUP_REMOVED lines=15> */
.L_x_7221:
[----:B------:R-:W-:Y:S05]  /*39070*/  BSYNC B2 ;  /* 0x0000000000027941 */ /* 0x000fea0003800000 */
.L_x_7220:
        /* <DEDUP_REMOVED lines=20> */
.L_x_7223:
[----:B------:R-:W-:Y:S05]  /*391c0*/  BSYNC B2 ;  /* 0x0000000000027941 */ /* 0x000fea0003800000 */
.L_x_7222:
        /* <DEDUP_REMOVED lines=14> */
.L_x_7225:
[----:B------:R-:W-:Y:S05]  /*392b0*/  BSYNC B2 ;  /* 0x0000000000027941 */ /* 0x000fea0003800000 */
.L_x_7224:
        /* <DEDUP_REMOVED lines=14> */
.L_x_7227:
[----:B------:R-:W-:Y:S05]  /*393a0*/  BSYNC B2 ;  /* 0x0000000000027941 */ /* 0x000fea0003800000 */
.L_x_7226:
        /* <DEDUP_REMOVED lines=15> */
.L_x_7229:
[----:B------:R-:W-:Y:S05]  /*394a0*/  BSYNC B2 ;  /* 0x0000000000027941 */ /* 0x000fea0003800000 */
.L_x_7228:
[----:B------:R-:W-:Y:S01]  /*394b0*/  ULDC UR6, c[0x0][0x228] ;  /* 0x00008a0000067ab9 */ /* 0x000fe20000000800 */
[----:B------:R-:W-:Y:S02]  /*394c0*/  F2FP.BF16.F32.PACK_AB R128, R154, R153 ;  /* 0x000000999a80723e */ /* 0x000fe400000010ff */
[----:B------:R-:W-:Y:S02]  /*394d0*/  ISETP.GE.AND P0, PT, R151, UR6, PT ;  /* 0x0000000697007c0c */ /* 0x000fe4000bf06270 */
[----:B------:R-:W-:-:S05]  /*394e0*/  F2FP.BF16.F32.PACK_AB R129, R129, R152 ;  /* 0x000000988181723e */ /* 0x000fca00000010ff */
[----:B------:R0:W-:Y:S06]  /*394f0*/  STG.E.64 desc[UR4][R126.64+0x4200], R128 ;  /* 0x004200807e007986 */ /* 0x0001ec000c101b04 */
[----:B------:R-:W-:Y:S05]  /*39500*/  @P0 EXIT ;  /* 0x000000000000094d */ /* 0x000fea0003800000 */
[----:B------:R-:W2:Y:S01]  /*39510*/  LDL R155, [R1+0x2d0] ;  /* 0x0002d000019b7983 */ /* 0x000ea20000100800 */
[----:B0-----:R-:W0:Y:S01]  /*39520*/  MUFU.RCP R128, R123 ;  /* 0x0000007b00807308 */ /* 0x001e220000001000 */
        /* <DEDUP_REMOVED lines=12> */
.L_x_7231:
[----:B------:R-:W-:Y:S05]  /*395f0*/  BSYNC B2 ;  /* 0x0000000000027941 */ /* 0x000fea0003800000 */
.L_x_7230:
        /* <DEDUP_REMOVED lines=14> */
.L_x_7233:
[----:B------:R-:W-:Y:S05]  /*396e0*/  BSYNC B2 ;  /* 0x0000000000027941 */ /* 0x000fea0003800000 */
.L_x_7232:
        /* <DEDUP_REMOVED lines=14> */
.L_x_7235:
[----:B------:R-:W-:Y:S05]  /*397d0*/  BSYNC B2 ;  /* 0x0000000000027941 */ /* 0x000fea0003800000 */
.L_x_7234:
[----:B------:R-:W2:Y:S01]  /*397e0*/  LDL R156, [R1+0x1f8] ;  /* 0x0001f800019c7983 */ /* 0x000ea20000100800 */
[----:B------:R-:W0:Y:S01]  /*397f0*/  MUFU.RCP R128, R123 ;  /* 0x0000007b00807308 */ /* 0x000e220000001000 */
[----:B------:R-:W-:Y:S01]  /*39800*/  BSSY B2, `(.L_x_7236) ;  /* 0x000000c000027945 */ /* 0x000fe20003800000 */
[----:B------:R-:W-:Y:S01]  /*39810*/  IADD3 R154, R124, 0x2200, RZ ;  /* 0x000022007c9a7810 */ /* 0x000fe20007ffe0ff */
[----:B0-----:R-:W-:-:S04]  /*39820*/  FFMA R129, -R123, R128, 1 ;  /* 0x3f8000007b817423 */ /* 0x001fc80000000180 */
[----:B------:R-:W-:Y:S01]  /*39830*/  FFMA R155, R128, R129, R128 ;  /* 0x00000081809b7223 */ /* 0x000fe20000000080 */
[----:B--2---:R-:W0:Y:S03]  /*39840*/  FCHK P0, R156, R123 ;  /* 0x0000007b9c007302 */ /* 0x004e260000000000 */
[----:B------:R-:W-:-:S04]  /*39850*/  FFMA R128, R156, R155, RZ ;  /* 0x0000009b9c807223 */ /* 0x000fc800000000ff */
[----:B------:R-:W-:-:S04]  /*39860*/  FFMA R129, -R123, R128, R156 ;  /* 0x000000807b817223 */ /* 0x000fc8000000019c */
[----:B-1----:R-:W-:Y:S01]  /*39870*/  FFMA R248, R155, R129, R128 ;  /* 0x000000819bf87223 */ /* 0x002fe20000000080 */
[----:B0-----:R-:W-:Y:S06]  /*39880*/  @!P0 BRA `(.L_x_7237) ;  /* 0x00000000000c8947 */ /* 0x001fec0003800000 */
[----:B------:R-:W-:Y:S02]  /*39890*/  MOV R128, R156 ;  /* 0x0000009c00807202 */ /* 0x000fe40000000f00 */
[----:B------:R-:W-:-:S07]  /*398a0*/  MOV R129, 0x398c0 ;  /* 0x000398c000817802 */ /* 0x000fce0000000f00 */
[----:B-----5:R-:W-:Y:S05]  /*398b0*/  CALL.REL.NOINC `($__internal_30_$__cuda_sm3x_div_rn_noftz_f32_slowpath) ;  /* 0x000000ec00087944 */ /* 0x020fea0003c00000 */
.L_x_7237:
[----:B------:R-:W-:Y:S05]  /*398c0*/  BSYNC B2 ;  /* 0x0000000000027941 */ /* 0x000fea0003800000 */
.L_x_7236:
        /* <DEDUP_REMOVED lines=20> */
.L_x_7239:
[----:B------:R-:W-:Y:S05]  /*39a10*/  BSYNC B2 ;  /* 0x0000000000027941 */ /* 0x000fea0003800000 */
.L_x_7238:
        /* <DEDUP_REMOVED lines=14> */
.L_x_7241:
[----:B------:R-:W-:Y:S05]  /*39b00*/  BSYNC B2 ;  /* 0x0000000000027941 */ /* 0x000fea0003800000 */
.L_x_7240:
        /* <DEDUP_REMOVED lines=14> */
.L_x_7243:
[----:B------:R-:W-:Y:S05]  /*39bf0*/  BSYNC B2 ;  /* 0x0000000000027941 */ /* 0x000fea0003800000 */
.L_x_7242:
        /* <DEDUP_REMOVED lines=9> */
[----:B------:R-:W-:Y:S01]  /*39c90*/  FFMA R248, R155, R129, R128 ;  /* 0x000000819bf87223 */ /* 0x000fe20000000080 */
[----:B0-----:R-:W-:Y:S06]  /*39ca0*/  @!P0 BRA `(.L_x_7245) ;  /* 0x00000000000c8947 */ /* 0x001fec0003800000 */
[----:B------:R-:W-:Y:S02]  /*39cb0*/  MOV R128, R156 ;  /* 0x0000009c00807202 */ /* 0x000fe40000000f00 */
[----:B------:R-:W-:-:S07]  /*39cc0*/  MOV R129, 0x39ce0 ;  /* 0x00039ce000817802 */ /* 0x000fce0000000f00 */
[----:B-----5:R-:W-:Y:S05]  /*39cd0*/  CALL.REL.NOINC `($__internal_30_$__cuda_sm3x_div_rn_noftz_f32_slowpath) ;  /* 0x000000e800007944 */ /* 0x020fea0003c00000 */
.L_x_7245:
[----:B------:R-:W-:Y:S05]  /*39ce0*/  BSYNC B2 ;  /* 0x0000000000027941 */ /* 0x000fea0003800000 */
.L_x_7244:
        /* <DEDUP_REMOVED lines=20> */
.L_x_7247:
[----:B------:R-:W-:Y:S05]  /*39e30*/  BSYNC B2 ;  /* 0x0000000000027941 */ /* 0x000fea0003800000 */
.L_x_7246:
        /* <DEDUP_REMOVED lines=14> */
.L_x_7249:
[----:B------:R-:W-:Y:S05]  /*39f20*/  BSYNC B2 ;  /* 0x0000000000027941 */ /* 0x000fea0003800000 */
.L_x_7248:
        /* <DEDUP_REMOVED lines=14> */
.L_x_7251:
[----:B------:R-:W-:Y:S05]  /*3a010*/  BSYNC B2 ;  /* 0x0000000000027941 */ /* 0x000fea0003800000 */
.L_x_7250:
        /* <DEDUP_REMOVED lines=14> */
.L_x_7253:
[----:B------:R-:W-:Y:S05]  /*3a100*/  BSYNC B2 ;  /* 0x0000000000027941 */ /* 0x000fea0003800000 */
.L_x_7252:
        /* <DEDUP_REMOVED lines=20> */
.L_x_7255:
[----:B------:R-:W-:Y:S05]  /*3a250*/  BSYNC B2 ;  /* 0x0000000000027941 */ /* 0x000fea0003800000 */
.L_x_7254:
        /* <DEDUP_REMOVED lines=14> */
.L_x_7257:
[----:B------:R-:W-:Y:S05]  /*3a340*/  BSYNC B2 ;  /* 0x0000000000027941 */ /* 0x000fea0003800000 */
.L_x_7256:
        /* <DEDUP_REMOVED lines=14> */
.L_x_7259:
[----:B------:R-:W-:Y:S05]  /*3a430*/  BSYNC B2 ;  /* 0x0000000000027941 */ /* 0x000fea0003800000 */
.L_x_7258:
        /* <DEDUP_REMOVED lines=14> */
.L_x_7261:
[----:B------:R-:W-:Y:S05]  /*3a520*/  BSYNC B2 ;  /* 0x0000000000027941 */ /* 0x000fea0003800000 */
.L_x_7260:
        /* <DEDUP_REMOVED lines=20> */
.L_x_7263:
[----:B------:R-:W-:Y:S05]  /*3a670*/  BSYNC B2 ;  /* 0x0000000000027941 */ /* 0x000fea0003800000 */
.L_x_7262:
        /* <DEDUP_REMOVED lines=14> */
.L_x_7265:
[----:B------:R-:W-:Y:S05]  /*3a760*/  BSYNC B2 ;  /* 0x0000000000027941 */ /* 0x000fea0003800000 */
.L_x_7264:
        /* <DEDUP_REMOVED lines=14> */
.L_x_7267:
[----:B------:R-:W-:Y:S05]  /*3a850*/  BSYNC B2 ;  /* 0x0000000000027941 */ /* 0x000fea0003800000 */
.L_x_7266:
        /* <DEDUP_REMOVED lines=14> */
.L_x_7269:
[----:B------:R-:W-:Y:S05]  /*3a940*/  BSYNC B2 ;  /* 0x0000000000027941 */ /* 0x000fea0003800000 */
.L_x_7268:
        /* <DEDUP_REMOVED lines=20> */
.L_x_7271:
[----:B------:R-:W-:Y:S05]  /*3aa90*/  BSYNC B2 ;  /* 0x0000000000027941 */ /* 0x000fea0003800000 */
.L_x_7270:
        /* <DEDUP_REMOVED lines=14> */
.L_x_7273:
[----:B------:R-:W-:Y:S05]  /*3ab80*/  BSYNC B2 ;  /* 0x0000000000027941 */ /* 0x000fea0003800000 */
.L_x_7272:
        /* <DEDUP_REMOVED lines=14> */
.L_x_7275:
[----:B------:R-:W-:Y:S05]  /*3ac70*/  BSYNC B2 ;  /* 0x0000000000027941 */ /* 0x000fea0003800000 */
.L_x_7274:
        /* <DEDUP_REMOVED lines=14> */
.L_x_7277:
[----:B------:R-:W-:Y:S05]  /*3ad60*/  BSYNC B2 ;  /* 0x0000000000027941 */ /* 0x000fea0003800000 */
.L_x_7276:
        /* <DEDUP_REMOVED lines=20> */
.L_x_7279:
[----:B------:R-:W-:Y:S05]  /*3aeb0*/  BSYNC B2 ;  /* 0x0000000000027941 */ /* 0x000fea0003800000 */
.L_x_7278:
        /* <DEDUP_REMOVED lines=14> */
.L_x_7281:
[----:B------:R-:W-:Y:S05]  /*3afa0*/  BSYNC B2 ;  /* 0x0000000000027941 */ /* 0x000fea0003800000 */
.L_x_7280:
        /* <DEDUP_REMOVED lines=14> */
.L_x_7283:
[----:B------:R-:W-:Y:S05]  /*3b090*/  BSYNC B2 ;  /* 0x0000000000027941 */ /* 0x000fea0003800000 */
.L_x_7282:
        /* <DEDUP_REMOVED lines=14> */
.L_x_7285:
[----:B------:R-:W-:Y:S05]  /*3b180*/  BSYNC B2 ;  /* 0x0000000000027941 */ /* 0x000fea0003800000 */
.L_x_7284:
        /* <DEDUP_REMOVED lines=20> */
.L_x_7287:
[----:B------:R-:W-:Y:S05]  /*3b2d0*/  BSYNC B2 ;  /* 0x0000000000027941 */ /* 0x000fea0003800000 */
.L_x_7286:
        /* <DEDUP_REMOVED lines=14> */
.L_x_7289:
[----:B------:R-:W-:Y:S05]  /*3b3c0*/  BSYNC B2 ;  /* 0x0000000000027941 */ /* 0x000fea0003800000 */
.L_x_7288:
        /* <DEDUP_REMOVED lines=14> */
.L_x_7291:
[----:B------:R-:W-:Y:S05]  /*3b4b0*/  BSYNC B2 ;  /* 0x0000000000027941 */ /* 0x000fea0003800000 */
.L_x_7290:
        /* <DEDUP_REMOVED lines=14> */
.L_x_7293:
[----:B------:R-:W-:Y:S05]  /*3b5a0*/  BSYNC B2 ;  /* 0x0000000000027941 */ /* 0x000fea0003800000 */
.L_x_7292:
        /* <DEDUP_REMOVED lines=20> */
.L_x_7295:
[----:B------:R-:W-:Y:S05]  /*3b6f0*/  BSYNC B2 ;  /* 0x0000000000027941 */ /* 0x000fea0003800000 */
.L_x_7294:
        /* <DEDUP_REMOVED lines=14> */
.L_x_7297:
[----:B------:R-:W-:Y:S05]  /*3b7e0*/  BSYNC B2 ;  /* 0x0000000000027941 */ /* 0x000fea0003800000 */
.L_x_7296:
        /* <DEDUP_REMOVED lines=14> */
.L_x_7299:
[----:B------:R-:W-:Y:S05]  /*3b8d0*/  BSYNC B2 ;  /* 0x0000000000027941 */ /* 0x000fea0003800000 */
.L_x_7298:
        /* <DEDUP_REMOVED lines=14> */
.L_x_7301:
[----:B------:R-:W-:Y:S05]  /*3b9c0*/  BSYNC B2 ;  /* 0x0000000000027941 */ /* 0x000fea0003800000 */
.L_x_7300:
        /* <DEDUP_REMOVED lines=20> */
.L_x_7303:
[----:B------:R-:W-:Y:S05]  /*3bb10*/  BSYNC B2 ;  /* 0x0000000000027941 */ /* 0x000fea0003800000 */
.L_x_7302:
        /* <DEDUP_REMOVED lines=14> */
.L_x_7305:
[----:B------:R-:W-:Y:S05]  /*3bc00*/  BSYNC B2 ;  /* 0x0000000000027941 */ /* 0x000fea0003800000 */
.L_x_7304:
        /* <DEDUP_REMOVED lines=14> */
.L_x_7307:
[----:B------:R-:W-:Y:S05]  /*3bcf0*/  BSYNC B2 ;  /* 0x0000000000027941 */ /* 0x000fea0003800000 */
.L_x_7306:
        /* <DEDUP_REMOVED lines=14> */
.L_x_7309:
[----:B------:R-:W-:Y:S05]  /*3bde0*/  BSYNC B2 ;  /* 0x0000000000027941 */ /* 0x000fea0003800000 */
.L_x_7308:
        /* <DEDUP_REMOVED lines=20> */
.L_x_7311:
[----:B------:R-:W-:Y:S05]  /*3bf30*/  BSYNC B2 ;  /* 0x0000000000027941 */ /* 0x000fea0003800000 */
.L_x_7310:
        /* <DEDUP_REMOVED lines=14> */
.L_x_7313:
[----:B------:R-:W-:Y:S05]  /*3c020*/  BSYNC B2 ;  /* 0x0000000000027941 */ /* 0x000fea0003800000 */
.L_x_7312:
        /* <DEDUP_REMOVED lines=14> */
.L_x_7315:
[----:B------:R-:W-:Y:S05]  /*3c110*/  BSYNC B2 ;  /* 0x0000000000027941 */ /* 0x000fea0003800000 */
.L_x_7314:
        /* <DEDUP_REMOVED lines=14> */
.L_x_7317:
[----:B------:R-:W-:Y:S05]  /*3c200*/  BSYNC B2 ;  /* 0x0000000000027941 */ /* 0x000fea0003800000 */
.L_x_7316:
        /* <DEDUP_REMOVED lines=20> */
.L_x_7319:
[----:B------:R-:W-:Y:S05]  /*3c350*/  BSYNC B2 ;  /* 0x0000000000027941 */ /* 0x000fea0003800000 */
.L_x_7318:
        /* <DEDUP_REMOVED lines=14> */
.L_x_7321:
[----:B------:R-:W-:Y:S05]  /*3c440*/  BSYNC B2 ;  /* 0x0000000000027941 */ /* 0x000fea0003800000 */
.L_x_7320:
        /* <DEDUP_REMOVED lines=14> */
.L_x_7323:
[----:B------:R-:W-:Y:S05]  /*3c530*/  BSYNC B2 ;  /* 0x0000000000027941 */ /* 0x000fea0003800000 */
.L_x_7322:
        /* <DEDUP_REMOVED lines=14> */
.L_x_7325:
[----:B------:R-:W-:Y:S05]  /*3c620*/  BSYNC B2 ;  /* 0x0000000000027941 */ /* 0x000fea0003800000 */
.L_x_7324:
        /* <DEDUP_REMOVED lines=20> */
.L_x_7327:
[----:B------:R-:W-:Y:S05]  /*3c770*/  BSYNC B2 ;  /* 0x0000000000027941 */ /* 0x000fea0003800000 */
.L_x_7326:
        /* <DEDUP_REMOVED lines=14> */
.L_x_7329:
[----:B------:R-:W-:Y:S05]  /*3c860*/  BSYNC B2 ;  /* 0x0000000000027941 */ /* 0x000fea0003800000 */
.L_x_7328:
        /* <DEDUP_REMOVED lines=14> */
.L_x_7331:
[----:B------:R-:W-:Y:S05]  /*3c950*/  BSYNC B2 ;  /* 0x0000000000027941 */ /* 0x000fea0003800000 */
.L_x_7330:
        /* <DEDUP_REMOVED lines=14> */
.L_x_7333:
[----:B------:R-:W-:Y:S05]  /*3ca40*/  BSYNC B2 ;  /* 0x0000000000027941 */ /* 0x000fea0003800000 */
.L_x_7332:
        /* <DEDUP_REMOVED lines=20> */
.L_x_7335:
[----:B------:R-:W-:Y:S05]  /*3cb90*/  BSYNC B2 ;  /* 0x0000000000027941 */ /* 0x000fea0003800000 */
.L_x_7334:
        /* <DEDUP_REMOVED lines=14> */
.L_x_7337:
[----:B------:R-:W-:Y:S05]  /*3cc80*/  BSYNC B2 ;  /* 0x0000000000027941 */ /* 0x000fea0003800000 */
.L_x_7336:
        /* <DEDUP_REMOVED lines=14> */
.L_x_7339:
[----:B------:R-:W-:Y:S05]  /*3cd70*/  BSYNC B2 ;  /* 0x0000000000027941 */ /* 0x000fea0003800000 */
.L_x_7338:
[----:B------:R-:W0:Y:S01]  /*3cd80*/  MUFU.RCP R128, R123 ;  /* 0x0000007b00807308 */ /* 0x000e220000001000 */
[----:B------:R-:W-:Y:S01]  /*3cd90*/  BSSY B2, `(.L_x_7340) ;  /* 0x000000c000027945 */ /* 0x000fe20003800000 */
[----:B------:R-:W-:-:S06]  /*3cda0*/  IADD3 R154, R124, 0x2880, RZ ;  /* 0x000028807c9a7810 */ /* 0x000fcc0007ffe0ff */
        /* <DEDUP_REMOVED lines=10> */
.L_x_7341:
[----:B------:R-:W-:Y:S05]  /*3ce50*/  BSYNC B2 ;  /* 0x0000000000027941 */ /* 0x000fea0003800000 */
.L_x_7340:
[----:B------:R-:W-:Y:S01]  /*3ce60*/  ULDC UR6, c[0x0][0x228] ;  /* 0x00008a0000067ab9 */ /* 0x000fe20000000800 */
[----:B------:R-:W-:Y:S02]  /*3ce70*/  F2FP.BF16.F32.PACK_AB R128, R153, R152 ;  /* 0x000000989980723e */ /* 0x000fe400000010ff */
[----:B------:R-:W-:Y:S02]  /*3ce80*/  ISETP.GE.AND P0, PT, R154, UR6, PT ;  /* 0x000000069a007c0c */ /* 0x000fe4000bf06270 */
[----:B------:R-:W-:-:S05]  /*3ce90*/  F2FP.BF16.F32.PACK_AB R129, R248, R151 ;  /* 0x00000097f881723e */ /* 0x000fca00000010ff */
        /* <DEDUP_REMOVED lines=15> */
.L_x_7343:
[----:B------:R-:W-:Y:S05]  /*3cf90*/  BSYNC B2 ;  /* 0x0000000000027941 */ /* 0x000fea0003800000 */
.L_x_7342:
        /* <DEDUP_REMOVED lines=13> */
.L_x_7345:
[----:B------:R-:W-:Y:S05]  /*3d070*/  BSYNC B2 ;  /* 0x0000000000027941 */ /* 0x000fea0003800000 */
.L_x_7344:
        /* <DEDUP_REMOVED lines=13> */
.L_x_7347:
[----:B------:R-:W-:Y:S05]  /*3d150*/  BSYNC B2 ;  /* 0x0000000000027941 */ /* 0x000fea0003800000 */
.L_x_7346:
        /* <DEDUP_REMOVED lines=13> */
.L_x_7349:
[----:B------:R-:W-:Y:S05]  /*3d230*/  BSYNC B2 ;  /* 0x0000000000027941 */ /* 0x000fea0003800000 */
.L_x_7348:
        /* <DEDUP_REMOVED lines=19> */
.L_x_7351:
[----:B------:R-:W-:Y:S05]  /*3d370*/  BSYNC B2 ;  /* 0x0000000000027941 */ /* 0x000fea0003800000 */
.L_x_7350:
        /* <DEDUP_REMOVED lines=13> */
.L_x_7353:
[----:B------:R-:W-:Y:S05]  /*3d450*/  BSYNC B2 ;  /* 0x0000000000027941 */ /* 0x000fea0003800000 */
.L_x_7352:
        /* <DEDUP_REMOVED lines=13> */
.L_x_7355:
[----:B------:R-:W-:Y:S05]  /*3d530*/  BSYNC B2 ;  /* 0x0000000000027941 */ /* 0x000fea0003800000 */
.L_x_7354:
        /* <DEDUP_REMOVED lines=13> */
.L_x_7357:
[----:B------:R-:W-:Y:S05]  /*3d610*/  BSYNC B2 ;  /* 0x0000000000027941 */ /* 0x000fea0003800000 */
.L_x_7356:
        /* <DEDUP_REMOVED lines=19> */
.L_x_7359:
[----:B------:R-:W-:Y:S05]  /*3d750*/  BSYNC B2 ;  /* 0x0000000000027941 */ /* 0x000fea0003800000 */
.L_x_7358:
        /* <DEDUP_REMOVED lines=13> */
.L_x_7361:
[----:B------:R-:W-:Y:S05]  /*3d830*/  BSYNC B2 ;  /* 0x0000000000027941 */ /* 0x000fea0003800000 */
.L_x_7360:
        /* <DEDUP_REMOVED lines=13> */
.L_x_7363:
[----:B------:R-:W-:Y:S05]  /*3d910*/  BSYNC B2 ;  /* 0x0000000000027941 */ /* 0x000fea0003800000 */
.L_x_7362:
        /* <DEDUP_REMOVED lines=13> */
.L_x_7365:
[----:B------:R-:W-:Y:S05]  /*3d9f0*/  BSYNC B2 ;  /* 0x0000000000027941 */ /* 0x000fea0003800000 */
.L_x_7364:
        /* <DEDUP_REMOVED lines=19> */
.L_x_7367:
[----:B------:R-:W-:Y:S05]  /*3db30*/  BSYNC B2 ;  /* 0x0000000000027941 */ /* 0x000fea0003800000 */
.L_x_7366:
        /* <DEDUP_REMOVED lines=13> */
.L_x_7369:
[----:B------:R-:W-:Y:S05]  /*3dc10*/  BSYNC B2 ;  /* 0x0000000000027941 */ /* 0x000fea0003800000 */
.L_x_7368:
        /* <DEDUP_REMOVED lines=13> */
.L_x_7371:
[----:B------:R-:W-:Y:S05]  /*3dcf0*/  BSYNC B2 ;  /* 0x0000000000027941 */ /* 0x000fea0003800000 */
.L_x_7370:
        /* <DEDUP_REMOVED lines=13> */
.L_x_7373:
[----:B------:R-:W-:Y:S05]  /*3ddd0*/  BSYNC B2 ;  /* 0x0000000000027941 */ /* 0x000fea0003800000 */
.L_x_7372:
        /* <DEDUP_REMOVED lines=19> */
.L_x_7375:
[----:B------:R-:W-:Y:S05]  /*3df10*/  BSYNC B2 ;  /* 0x0000000000027941 */ /* 0x000fea0003800000 */
.L_x_7374:
        /* <DEDUP_REMOVED lines=13> */
.L_x_7377:
[----:B------:R-:W-:Y:S05]  /*3dff0*/  BSYNC B2 ;  /* 0x0000000000027941 */ /* 0x000fea0003800000 */
.L_x_7376:
        /* <DEDUP_REMOVED lines=13> */
.L_x_7379:
[----:B------:R-:W-:Y:S05]  /*3e0d0*/  BSYNC B2 ;  /* 0x0000000000027941 */ /* 0x000fea0003800000 */
.L_x_7378:
        /* <DEDUP_REMOVED lines=13> */
.L_x_7381:
[----:B------:R-:W-:Y:S05]  /*3e1b0*/  BSYNC B2 ;  /* 0x0000000000027941 */ /* 0x000fea0003800000 */
.L_x_7380:
        /* <DEDUP_REMOVED lines=19> */
.L_x_7383:
[----:B------:R-:W-:Y:S05]  /*3e2f0*/  BSYNC B2 ;  /* 0x0000000000027941 */ /* 0x000fea0003800000 */
.L_x_7382:
        /* <DEDUP_REMOVED lines=13> */
.L_x_7385:
[----:B------:R-:W-:Y:S05]  /*3e3d0*/  BSYNC B2 ;  /* 0x0000000000027941 */ /* 0x000fea0003800000 */
.L_x_7384:
        /* <DEDUP_REMOVED lines=13> */
.L_x_7387:
[----:B------:R-:W-:Y:S05]  /*3e4b0*/  BSYNC B2 ;  /* 0x0000000000027941 */ /* 0x000fea0003800000 */
.L_x_7386:
        /* <DEDUP_REMOVED lines=13> */
.L_x_7389:
[----:B------:R-:W-:Y:S05]  /*3e590*/  BSYNC B2 ;  /* 0x0000000000027941 */ /* 0x000fea0003800000 */
.L_x_7388:
        /* <DEDUP_REMOVED lines=19> */
.L_x_7391:
[----:B------:R-:W-:Y:S05]  /*3e6d0*/  BSYNC B2 ;  /* 0x0000000000027941 */ /* 0x000fea0003800000 */
.L_x_7390:
        /* <DEDUP_REMOVED lines=13> */
.L_x_7393:
[----:B------:R-:W-:Y:S05]  /*3e7b0*/  BSYNC B2 ;  /* 0x0000000000027941 */ /* 0x000fea0003800000 */
.L_x_7392:
        /* <DEDUP_REMOVED lines=13> */
.L_x_7395:
[----:B------:R-:W-:Y:S05]  /*3e890*/  BSYNC B2 ;  /* 0x0000000000027941 */ /* 0x000fea0003800000 */
.L_x_7394:
        /* <DEDUP_REMOVED lines=13> */
.L_x_7397:
[----:B------:R-:W-:Y:S05]  /*3e970*/  BSYNC B2 ;  /* 0x0000000000027941 */ /* 0x000fea0003800000 */
.L_x_7396:
        /* <DEDUP_REMOVED lines=19> */
.L_x_7399:
[----:B------:R-:W-:Y:S05]  /*3eab0*/  BSYNC B2 ;  /* 0x0000000000027941 */ /* 0x000fea0003800000 */
.L_x_7398:
        /* <DEDUP_REMOVED lines=13> */
.L_x_7401:
[----:B------:R-:W-:Y:S05]  /*3eb90*/  BSYNC B2 ;  /* 0x0000000000027941 */ /* 0x000fea0003800000 */
.L_x_7400:
        /* <DEDUP_REMOVED lines=13> */
.L_x_7403:
[----:B------:R-:W-:Y:S05]  /*3ec70*/  BSYNC B2 ;  /* 0x0000000000027941 */ /* 0x000fea0003800000 */
.L_x_7402:
        /* <DEDUP_REMOVED lines=13> */
.L_x_7405:
[----:B------:R-:W-:Y:S05]  /*3ed50*/  BSYNC B2 ;  /* 0x0000000000027941 */ /* 0x000fea0003800000 */
.L_x_7404:
        /* <DEDUP_REMOVED lines=19> */
.L_x_7407:
[----:B------:R-:W-:Y:S05]  /*3ee90*/  BSYNC B2 ;  /* 0x0000000000027941 */ /* 0x000fea0003800000 */
.L_x_7406:
        /* <DEDUP_REMOVED lines=13> */
.L_x_7409:
[----:B------:R-:W-:Y:S05]  /*3ef70*/  BSYNC B2 ;  /* 0x0000000000027941 */ /* 0x000fea0003800000 */
.L_x_7408:
        /* <DEDUP_REMOVED lines=13> */
.L_x_7411:
[----:B------:R-:W-:Y:S05]  /*3f050*/  BSYNC B2 ;  /* 0x0000000000027941 */ /* 0x000fea0003800000 */
.L_x_7410:
        /* <DEDUP_REMOVED lines=13> */
.L_x_7413:
[----:B------:R-:W-:Y:S05]  /*3f130*/  BSYNC B2 ;  /* 0x0000000000027941 */ /* 0x000fea0003800000 */
.L_x_7412:
        /* <DEDUP_REMOVED lines=19> */
.L_x_7415:
[----:B------:R-:W-:Y:S05]  /*3f270*/  BSYNC B2 ;  /* 0x0000000000027941 */ /* 0x000fea0003800000 */
.L_x_7414:
        /* <DEDUP_REMOVED lines=13> */
.L_x_7417:
[----:B------:R-:W-:Y:S05]  /*3f350*/  BSYNC B2 ;  /* 0x0000000000027941 */ /* 0x000fea0003800000 */
.L_x_7416:
        /* <DEDUP_REMOVED lines=13> */
.L_x_7419:
[----:B------:R-:W-:Y:S05]  /*3f430*/  BSYNC B2 ;  /* 0x0000000000027941 */ /* 0x000fea0003800000 */
.L_x_7418:
        /* <DEDUP_REMOVED lines=13> */
.L_x_7421:
[----:B------:R-:W-:Y:S05]  /*3f510*/  BSYNC B2 ;  /* 0x0000000000027941 */ /* 0x000fea0003800000 */
.L_x_7420:
        /* <DEDUP_REMOVED lines=19> */
.L_x_7423:
[----:B------:R-:W-:Y:S05]  /*3f650*/  BSYNC B2 ;  /* 0x0000000000027941 */ /* 0x000fea0003800000 */
.L_x_7422:
        /* <DEDUP_REMOVED lines=13> */
.L_x_7425:
[----:B------:R-:W-:Y:S05]  /*3f730*/  BSYNC B2 ;  /* 0x0000000000027941 */ /* 0x000fea0003800000 */
.L_x_7424:
        /* <DEDUP_REMOVED lines=13> */
.L_x_7427:
[----:B------:R-:W-:Y:S05]  /*3f810*/  BSYNC B2 ;  /* 0x0000000000027941 */ /* 0x000fea0003800000 */
.L_x_7426:
        /* <DEDUP_REMOVED lines=13> */
.L_x_7429:
[----:B------:R-:W-:Y:S05]  /*3f8f0*/  BSYNC B2 ;  /* 0x0000000000027941 */ /* 0x000fea0003800000 */
.L_x_7428:
        /* <DEDUP_REMOVED lines=19> */
.L_x_7431:
[----:B------:R-:W-:Y:S05]  /*3fa30*/  BSYNC B2 ;  /* 0x0000000000027941 */ /* 0x000fea0003800000 */
.L_x_7430:
        /* <DEDUP_REMOVED lines=13> */
.L_x_7433:
[----:B------:R-:W-:Y:S05]  /*3fb10*/  BSYNC B2 ;  /* 0x0000000000027941 */ /* 0x000fea0003800000 */
.L_x_7432:
        /* <DEDUP_REMOVED lines=13> */
.L_x_7435:
[----:B------:R-:W-:Y:S05]  /*3fbf0*/  BSYNC B2 ;  /* 0x0000000000027941 */ /* 0x000fea0003800000 */
.L_x_7434:
        /* <DEDUP_REMOVED lines=13> */
.L_x_7437:
[----:B------:R-:W-:Y:S05]  /*3fcd0*/  BSYNC B2 ;  /* 0x0000000000027941 */ /* 0x000fea0003800000 */
.L_x_7436:
        /* <DEDUP_REMOVED lines=19> */
.L_x_7439:
[----:B------:R-:W-:Y:S05]  /*3fe10*/  BSYNC B2 ;  /* 0x0000000000027941 */ /* 0x000fea0003800000 */
.L_x_7438:
        /* <DEDUP_REMOVED lines=13> */
.L_x_7441:
[----:B------:R-:W-:Y:S05]  /*3fef0*/  BSYNC B2 ;  /* 0x0000000000027941 */ /* 0x000fea0003800000 */
.L_x_7440:
        /* <DEDUP_REMOVED lines=13> */
.L_x_7443:
[----:B------:R-:W-:Y:S05]  /*3ffd0*/  BSYNC B2 ;  /* 0x0000000000027941 */ /* 0x000fea0003800000 */
.L_x_7442:
        /* <DEDUP_REMOVED lines=13> */
.L_x_7445:
[----:B------:R-:W-:Y:S05]  /*400b0*/  BSYNC B2 ;  /* 0x0000000000027941 */ /* 0x000fea0003800000 */
.L_x_7444:
        /* <DEDUP_REMOVED lines=19> */
.L_x_7447:
[----:B------:R-:W-:Y:S05]  /*401f0*/  BSYNC B2 ;  /* 0x0000000000027941 */ /* 0x000fea0003800000 */
.L_x_7446:
        /* <DEDUP_REMOVED lines=13> */
.L_x_7449:
[----:B------:R-:W-:Y:S05]  /*402d0*/  BSYNC B2 ;  /* 0x0000000000027941 */ /* 0x000fea0003800000 */
.L_x_7448:
        /* <DEDUP_REMOVED lines=13> */
.L_x_7451:
[----:B------:R-:W-:Y:S05]  /*403b0*/  BSYNC B2 ;  /* 0x0000000000027941 */ /* 0x000fea0003800000 */
.L_x_7450:
        /* <DEDUP_REMOVED lines=13> */
.L_x_7453:
[----:B------:R-:W-:Y:S05]  /*40490*/  BSYNC B2 ;  /* 0x0000000000027941 */ /* 0x000fea0003800000 */
.L_x_7452:
        /* <DEDUP_REMOVED lines=19> */
.L_x_7455:
[----:B------:R-:W-:Y:S05]  /*405d0*/  BSYNC B2 ;  /* 0x0000000000027941 */ /* 0x000fea0003800000 */
.L_x_7454:
        /* <DEDUP_REMOVED lines=13> */
.L_x_7457:
[----:B------:R-:W-:Y:S05]  /*406b0*/  BSYNC B2 ;  /* 0x0000000000027941 */ /* 0x000fea0003800000 */
.L_x_7456:
        /* <DEDUP_REMOVED lines=13> */
.L_x_7459:
[----:B------:R-:W-:Y:S05]  /*40790*/  BSYNC B2 ;  /* 0x0000000000027941 */ /* 0x000fea0003800000 */
.L_x_7458:
        /* <DEDUP_REMOVED lines=13> */
.L_x_7461:
[----:B------:R-:W-:Y:S05]  /*40870*/  BSYNC B2 ;  /* 0x0000000000027941 */ /* 0x000fea0003800000 */
.L_x_7460:
        /* <DEDUP_REMOVED lines=19> */
.L_x_7463:
[----:B------:R-:W-:Y:S05]  /*409b0*/  BSYNC B2 ;  /* 0x0000000000027941 */ /* 0x000fea0003800000 */
.L_x_7462:
        /* <DEDUP_REMOVED lines=13> */
.L_x_7465:
[----:B------:R-:W-:Y:S05]  /*40a90*/  BSYNC B2 ;  /* 0x0000000000027941 */ /* 0x000fea0003800000 */
.L_x_7464:
        /* <DEDUP_REMOVED lines=13> */
.L_x_7467:
[----:B------:R-:W-:Y:S05]  /*40b70*/  BSYNC B2 ;  /* 0x0000000000027941 */ /* 0x000fea0003800000 */
.L_x_7466:
        /* <DEDUP_REMOVED lines=13> */
.L_x_7469:
[----:B------:R-:W-:Y:S05]  /*40c50*/  BSYNC B2 ;  /* 0x0000000000027941 */ /* 0x000fea0003800000 */
.L_x_7468:
        /* <DEDUP_REMOVED lines=20> */
.L_x_7471:
[----:B------:R-:W-:Y:S05]  /*40da0*/  BSYNC B2 ;  /* 0x0000000000027941 */ /* 0x000fea0003800000 */
.L_x_7470:
        /* <DEDUP_REMOVED lines=14> */
.L_x_7473:
[----:B------:R-:W-:Y:S05]  /*40e90*/  BSYNC B2 ;  /* 0x0000000000027941 */ /* 0x000fea0003800000 */
.L_x_7472:
[----:B------:R-:W2:Y:S01]  /*40ea0*/  LDL R132, [R1] ;  /* 0x0000000001847983 */ /* 0x000ea20000100800 */
        /* <DEDUP_REMOVED lines=13> */
.L_x_7475:
[----:B------:R-:W-:Y:S05]  /*40f80*/  BSYNC B2 ;  /* 0x0000000000027941 */ /* 0x000fea0003800000 */
.L_x_7474:
        /* <DEDUP_REMOVED lines=13> */
.L_x_7477:
[----:B------:R-:W-:Y:S05]  /*41060*/  BSYNC B2 ;  /* 0x0000000000027941 */ /* 0x000fea0003800000 */
.L_x_7476:
        /* <DEDUP_REMOVED lines=19> */
.L_x_7479:
[----:B------:R-:W-:Y:S05]  /*411a0*/  BSYNC B2 ;  /* 0x0000000000027941 */ /* 0x000fea0003800000 */
.L_x_7478:
        /* <DEDUP_REMOVED lines=13> */
.L_x_7481:
[----:B------:R-:W-:Y:S05]  /*41280*/  BSYNC B2 ;  /* 0x0000000000027941 */ /* 0x000fea0003800000 */
.L_x_7480:
        /* <DEDUP_REMOVED lines=13> */
.L_x_7483:
[----:B------:R-:W-:Y:S05]  /*41360*/  BSYNC B2 ;  /* 0x0000000000027941 */ /* 0x000fea0003800000 */
.L_x_7482:
        /* <DEDUP_REMOVED lines=13> */
.L_x_7485:
[----:B------:R-:W-:Y:S05]  /*41440*/  BSYNC B2 ;  /* 0x0000000000027941 */ /* 0x000fea0003800000 */
.L_x_7484:
[----:B------:R-:W-:Y:S01]  /*41450*/  ULDC UR6, c[0x0][0x228] ;  /* 0x00008a0000067ab9 */ /* 0x000fe20000000800 */
[----:B------:R-:W-:Y:S02]  /*41460*/  F2FP.BF16.F32.PACK_AB R4, R131, R0 ;  /* 0x000000008304723e */ /* 0x000fe400000010ff */
[----:B------:R-:W-:Y:S02]  /*41470*/  ISETP.GE.AND P0, PT, R122, UR6, PT ;  /* 0x000000067a007c0c */ /* 0x000fe4000bf06270 */
[----:B------:R-:W-:-:S05]  /*41480*/  F2FP.BF16.F32.PACK_AB R5, R248, R2 ;  /* 0x00000002f805723e */ /* 0x000fca00000010ff */
[----:B------:R0:W-:Y:S06]  /*41490*/  STG.E.64 desc[UR4][R126.64+0x6200], R4 ;  /* 0x006200047e007986 */ /* 0x0001ec000c101b04 */
[----:B------:R-:W-:Y:S05]  /*414a0*/  @P0 EXIT ;  /* 0x000000000000094d */ /* 0x000fea0003800000 */
[----:B------:R-:W1:Y:S01]  /*414b0*/  MUFU.RCP R0, R123 ;  /* 0x0000007b00007308 */ /* 0x000e620000001000 */
[----:B------:R-:W-:Y:S07]  /*414c0*/  BSSY B2, `(.L_x_7486) ;  /* 0x000000c000027945 */ /* 0x000fee0003800000 */
[----:B------:R-:W2:Y:S01]  /*414d0*/  FCHK P0, R6, R123 ;  /* 0x0000007b06007302 */ /* 0x000ea20000000000 */
[----:B-1----:R-:W-:-:S04]  /*414e0*/  FFMA R3, -R123, R0, 1 ;  /* 0x3f8000007b037423 */ /* 0x002fc80000000100 */
[----:B0-----:R-:W-:-:S04]  /*414f0*/  FFMA R5, R0, R3, R0 ;  /* 0x0000000300057223 */ /* 0x001fc80000000000 */
[----:B------:R-:W-:-:S04]  /*41500*/  FFMA R0, R6, R5, RZ ;  /* 0x0000000506007223 */ /* 0x000fc800000000ff */
[----:B------:R-:W-:-:S04]  /*41510*/  FFMA R3, -R123, R0, R6 ;  /* 0x000000007b037223 */ /* 0x000fc80000000106 */
[----:B------:R-:W-:Y:S01]  /*41520*/  FFMA R0, R5, R3, R0 ;  /* 0x0000000305007223 */ /* 0x000fe20000000000 */
[----:B--2---:R-:W-:Y:S06]  /*41530*/  @!P0 BRA `(.L_x_7487) ;  /* 0x0000000000108947 */ /* 0x004fec0003800000 */
[----:B------:R-:W-:Y:S02]  /*41540*/  MOV R128, R6 ;  /* 0x0000000600807202 */ /* 0x000fe40000000f00 */
[----:B------:R-:W-:-:S07]  /*41550*/  MOV R129, 0x41570 ;  /* 0x0004157000817802 */ /* 0x000fce0000000f00 */
[----:B-----5:R-:W-:Y:S05]  /*41560*/  CALL.REL.NOINC `($__internal_30_$__cuda_sm3x_div_rn_noftz_f32_slowpath) ;  /* 0x0000006c00dc7944 */ /* 0x020fea0003c00000 */
[----:B------:R-:W-:-:S07]  /*41570*/  MOV R0, R248 ;  /* 0x000000f800007202 */ /* 0x000fce0000000f00 */
.L_x_7487:
[----:B------:R-:W-:Y:S05]  /*41580*/  BSYNC B2 ;  /* 0x0000000000027941 */ /* 0x000fea0003800000 */
.L_x_7486:
        /* <DEDUP_REMOVED lines=13> */
.L_x_7489:
[----:B------:R-:W-:Y:S05]  /*41660*/  BSYNC B2 ;  /* 0x0000000000027941 */ /* 0x000fea0003800000 */
.L_x_7488:
        /* <DEDUP_REMOVED lines=13> */
.L_x_7491:
[----:B------:R-:W-:Y:S05]  /*41740*/  BSYNC B2 ;  /* 0x0000000000027941 */ /* 0x000fea0003800000 */
.L_x_7490:
        /* <DEDUP_REMOVED lines=13> */
.L_x_7493:
[----:B------:R-:W-:Y:S05]  /*41820*/  BSYNC B2 ;  /* 0x0000000000027941 */ /* 0x000fea0003800000 */
.L_x_7492:
        /* <DEDUP_REMOVED lines=19> */
.L_x_7495:
[----:B------:R-:W-:Y:S05]  /*41960*/  BSYNC B2 ;  /* 0x0000000000027941 */ /* 0x000fea0003800000 */
.L_x_7494:
        /* <DEDUP_REMOVED lines=13> */
.L_x_7497:
[----:B------:R-:W-:Y:S05]  /*41a40*/  BSYNC B2 ;  /* 0x0000000000027941 */ /* 0x000fea0003800000 */
.L_x_7496:
        /* <DEDUP_REMOVED lines=13> */
.L_x_7499:
[----:B------:R-:W-:Y:S05]  /*41b20*/  BSYNC B2 ;  /* 0x0000000000027941 */ /* 0x000fea0003800000 */
.L_x_7498:
        /* <DEDUP_REMOVED lines=13> */
.L_x_7501:
[----:B------:R-:W-:Y:S05]  /*41c00*/  BSYNC B2 ;  /* 0x0000000000027941 */ /* 0x000fea0003800000 */
.L_x_7500:
        /* <DEDUP_REMOVED lines=19> */
.L_x_7503:
[----:B------:R-:W-:Y:S05]  /*41d40*/  BSYNC B2 ;  /* 0x0000000000027941 */ /* 0x000fea0003800000 */
.L_x_7502:
        /* <DEDUP_REMOVED lines=13> */
.L_x_7505:
[----:B------:R-:W-:Y:S05]  /*41e20*/  BSYNC B2 ;  /* 0x0000000000027941 */ /* 0x000fea0003800000 */
.L_x_7504:
        /* <DEDUP_REMOVED lines=13> */
.L_x_7507:
[----:B------:R-:W-:Y:S05]  /*41f00*/  BSYNC B2 ;  /* 0x0000000000027941 */ /* 0x000fea0003800000 */
.L_x_7506:
        /* <DEDUP_REMOVED lines=13> */
.L_x_7509:
[----:B------:R-:W-:Y:S05]  /*41fe0*/  BSYNC B2 ;  /* 0x0000000000027941 */ /* 0x000fea0003800000 */
.L_x_7508:
        /* <DEDUP_REMOVED lines=19> */
.L_x_7511:
[----:B------:R-:W-:Y:S05]  /*42120*/  BSYNC B2 ;  /* 0x0000000000027941 */ /* 0x000fea0003800000 */
.L_x_7510:
        /* <DEDUP_REMOVED lines=13> */
.L_x_7513:
[----:B------:R-:W-:Y:S05]  /*42200*/  BSYNC B2 ;  /* 0x0000000000027941 */ /* 0x000fea0003800000 */
.L_x_7512:
        /* <DEDUP_REMOVED lines=13> */
.L_x_7515:
[----:B------:R-:W-:Y:S05]  /*422e0*/  BSYNC B2 ;  /* 0x0000000000027941 */ /* 0x000fea0003800000 */
.L_x_7514:
        /* <DEDUP_REMOVED lines=13> */
.L_x_7517:
[----:B------:R-:W-:Y:S05]  /*423c0*/  BSYNC B2 ;  /* 0x0000000000027941 */ /* 0x000fea0003800000 */
.L_x_7516:
        /* <DEDUP_REMOVED lines=19> */
.L_x_7519:
[----:B------:R-:W-:Y:S05]  /*42500*/  BSYNC B2 ;  /* 0x0000000000027941 */ /* 0x000fea0003800000 */
.L_x_7518:
        /* <DEDUP_REMOVED lines=13> */
.L_x_7521:
[----:B------:R-:W-:Y:S05]  /*425e0*/  BSYNC B2 ;  /* 0x0000000000027941 */ /* 0x000fea0003800000 */
.L_x_7520:
        /* <DEDUP_REMOVED lines=13> */
.L_x_7523:
[----:B------:R-:W-:Y:S05]  /*426c0*/  BSYNC B2 ;  /* 0x0000000000027941 */ /* 0x000fea0003800000 */
.L_x_7522:
        /* <DEDUP_REMOVED lines=13> */
.L_x_7525:
[----:B------:R-:W-:Y:S05]  /*427a0*/  BSYNC B2 ;  /* 0x0000000000027941 */ /* 0x000fea0003800000 */
.L_x_7524:
        /* <DEDUP_REMOVED lines=19> */
.L_x_7527:
[----:B------:R-:W-:Y:S05]  /*428e0*/  BSYNC B2 ;  /* 0x0000000000027941 */ /* 0x000fea0003800000 */
.L_x_7526:
        /* <DEDUP_REMOVED lines=13> */
.L_x_7529:
[----:B------:R-:W-:Y:S05]  /*429c0*/  BSYNC B2 ;  /* 0x0000000000027941 */ /* 0x000fea0003800000 */
.L_x_7528:
        /* <DEDUP_REMOVED lines=13> */
.L_x_7531:
[----:B------:R-:W-:Y:S05]  /*42aa0*/  BSYNC B2 ;  /* 0x0000000000027941 */ /* 0x000fea0003800000 */
.L_x_7530:
        /* <DEDUP_REMOVED lines=13> */
.L_x_7533:
[----:B------:R-:W-:Y:S05]  /*42b80*/  BSYNC B2 ;  /* 0x0000000000027941 */ /* 0x000fea0003800000 */
.L_x_7532:
        /* <DEDUP_REMOVED lines=19> */
.L_x_7535:
[----:B------:R-:W-:Y:S05]  /*42cc0*/  BSYNC B2 ;  /* 0x0000000000027941 */ /* 0x000fea0003800000 */
.L_x_7534:
        /* <DEDUP_REMOVED lines=13> */
.L_x_7537:
[----:B------:R-:W-:Y:S05]  /*42da0*/  BSYNC B2 ;  /* 0x0000000000027941 */ /* 0x000fea0003800000 */
.L_x_7536:
        /* <DEDUP_REMOVED lines=13> */
.L_x_7539:
[----:B------:R-:W-:Y:S05]  /*42e80*/  BSYNC B2 ;  /* 0x0000000000027941 */ /* 0x000fea0003800000 */
.L_x_7538:
        /* <DEDUP_REMOVED lines=13> */
.L_x_7541:
[----:B------:R-:W-:Y:S05]  /*42f60*/  BSYNC B2 ;  /* 0x0000000000027941 */ /* 0x000fea0003800000 */
.L_x_7540:
        /* <DEDUP_REMOVED lines=19> */
.L_x_7543:
[----:B------:R-:W-:Y:S05]  /*430a0*/  BSYNC B2 ;  /* 0x0000000000027941 */ /* 0x000fea0003800000 */
.L_x_7542:
        /* <DEDUP_REMOVED lines=13> */
.L_x_7545:
[----:B------:R-:W-:Y:S05]  /*43180*/  BSYNC B2 ;  /* 0x0000000000027941 */ /* 0x000fea0003800000 */
.L_x_7544:
        /* <DEDUP_REMOVED lines=13> */
.L_x_7547:
[----:B------:R-:W-:Y:S05]  /*43260*/  BSYNC B2 ;  /* 0x0000000000027941 */ /* 0x000fea0003800000 */
.L_x_7546:
        /* <DEDUP_REMOVED lines=13> */
.L_x_7549:
[----:B------:R-:W-:Y:S05]  /*43340*/  BSYNC B2 ;  /* 0x0000000000027941 */ /* 0x000fea0003800000 */
.L_x_7548:
        /* <DEDUP_REMOVED lines=19> */
.L_x_7551:
[----:B------:R-:W-:Y:S05]  /*43480*/  BSYNC B2 ;  /* 0x0000000000027941 */ /* 0x000fea0003800000 */
.L_x_7550:
        /* <DEDUP_REMOVED lines=13> */
.L_x_7553:
[----:B------:R-:W-:Y:S05]  /*43560*/  BSYNC B2 ;  /* 0x0000000000027941 */ /* 0x000fea0003800000 */
.L_x_7552:
        /* <DEDUP_REMOVED lines=13> */
.L_x_7555:
[----:B------:R-:W-:Y:S05]  /*43640*/  BSYNC B2 ;  /* 0x0000000000027941 */ /* 0x000fea0003800000 */
.L_x_7554:
        /* <DEDUP_REMOVED lines=13> */
.L_x_7557:
[----:B------:R-:W-:Y:S05]  /*43720*/  BSYNC B2 ;  /* 0x0000000000027941 */ /* 0x000fea0003800000 */
.L_x_7556:
        /* <DEDUP_REMOVED lines=19> */
.L_x_7559:
[----:B------:R-:W-:Y:S05]  /*43860*/  BSYNC B2 ;  /* 0x0000000000027941 */ /* 0x000fea0003800000 */
.L_x_7558:
        /* <DEDUP_REMOVED lines=13> */
.L_x_7561:
[----:B------:R-:W-:Y:S05]  /*43940*/  BSYNC B2 ;  /* 0x0000000000027941 */ /* 0x000fea0003800000 */
.L_x_7560:
        /* <DEDUP_REMOVED lines=13> */
.L_x_7563:
[----:B------:R-:W-:Y:S05]  /*43a20*/  BSYNC B2 ;  /* 0x0000000000027941 */ /* 0x000fea0003800000 */
.L_x_7562:
        /* <DEDUP_REMOVED lines=13> */
.L_x_7565:
[----:B------:R-:W-:Y:S05]  /*43b00*/  BSYNC B2 ;  /* 0x0000000000027941 */ /* 0x000fea0003800000 */
.L_x_7564:
        /* <DEDUP_REMOVED lines=19> */
.L_x_7567:
[----:B------:R-:W-:Y:S05]  /*43c40*/  BSYNC B2 ;  /* 0x0000000000027941 */ /* 0x000fea0003800000 */
.L_x_7566:
        /* <DEDUP_REMOVED lines=13> */
.L_x_7569:
[----:B------:R-:W-:Y:S05]  /*43d20*/  BSYNC B2 ;  /* 0x0000000000027941 */ /* 0x000fea0003800000 */
.L_x_7568:
        /* <DEDUP_REMOVED lines=13> */
.L_x_7571:
[----:B------:R-:W-:Y:S05]  /*43e00*/  BSYNC B2 ;  /* 0x0000000000027941 */ /* 0x000fea0003800000 */
.L_x_7570:
        /* <DEDUP_REMOVED lines=13> */
.L_x_7573:
[----:B------:R-:W-:Y:S05]  /*43ee0*/  BSYNC B2 ;  /* 0x0000000000027941 */ /* 0x000fea0003800000 */
.L_x_7572:
        /* <DEDUP_REMOVED lines=19> */
.L_x_7575:
[----:B------:R-:W-:Y:S05]  /*44020*/  BSYNC B2 ;  /* 0x0000000000027941 */ /* 0x000fea0003800000 */
.L_x_7574:
        /* <DEDUP_REMOVED lines=13> */
.L_x_7577:
[----:B------:R-:W-:Y:S05]  /*44100*/  BSYNC B2 ;  /* 0x0000000000027941 */ /* 0x000fea0003800000 */
.L_x_7576:
        /* <DEDUP_REMOVED lines=13> */
.L_x_7579:
[----:B------:R-:W-:Y:S05]  /*441e0*/  BSYNC B2 ;  /* 0x0000000000027941 */ /* 0x000fea0003800000 */
.L_x_7578:
        /* <DEDUP_REMOVED lines=13> */
.L_x_7581:
[----:B------:R-:W-:Y:S05]  /*442c0*/  BSYNC B2 ;  /* 0x0000000000027941 */ /* 0x000fea0003800000 */
.L_x_7580:
        /* <DEDUP_REMOVED lines=19> */
.L_x_7583:
[----:B------:R-:W-:Y:S05]  /*44400*/  BSYNC B2 ;  /* 0x0000000000027941 */ /* 0x000fea0003800000 */
.L_x_7582:
        /* <DEDUP_REMOVED lines=13> */
.L_x_7585:
[----:B------:R-:W-:Y:S05]  /*444e0*/  BSYNC B2 ;  /* 0x0000000000027941 */ /* 0x000fea0003800000 */
.L_x_7584:
        /* <DEDUP_REMOVED lines=13> */
.L_x_7587:
[----:B------:R-:W-:Y:S05]  /*445c0*/  BSYNC B2 ;  /* 0x0000000000027941 */ /* 0x000fea0003800000 */
.L_x_7586:
        /* <DEDUP_REMOVED lines=13> */
.L_x_7589:
[----:B------:R-:W-:Y:S05]  /*446a0*/  BSYNC B2 ;  /* 0x0000000000027941 */ /* 0x000fea0003800000 */
.L_x_7588:
        /* <DEDUP_REMOVED lines=19> */
.L_x_7591:
[----:B------:R-:W-:Y:S05]  /*447e0*/  BSYNC B2 ;  /* 0x0000000000027941 */ /* 0x000fea0003800000 */
.L_x_7590:
        /* <DEDUP_REMOVED lines=13> */
.L_x_7593:
[----:B------:R-:W-:Y:S05]  /*448c0*/  BSYNC B2 ;  /* 0x0000000000027941 */ /* 0x000fea0003800000 */
.L_x_7592:
        /* <DEDUP_REMOVED lines=13> */
.L_x_7595:
[----:B------:R-:W-:Y:S05]  /*449a0*/  BSYNC B2 ;  /* 0x0000000000027941 */ /* 0x000fea0003800000 */
.L_x_7594:
        /* <DEDUP_REMOVED lines=13> */
.L_x_7597:
[----:B------:R-:W-:Y:S05]  /*44a80*/  BSYNC B2 ;  /* 0x0000000000027941 */ /* 0x000fea0003800000 */
.L_x_7596:
        /* <DEDUP_REMOVED lines=19> */
.L_x_7599:
[----:B------:R-:W-:Y:S05]  /*44bc0*/  BSYNC B2 ;  /* 0x0000000000027941 */ /* 0x000fea0003800000 */
.L_x_7598:
        /* <DEDUP_REMOVED lines=13> */
.L_x_7601:
[----:B------:R-:W-:Y:S05]  /*44ca0*/  BSYNC B2 ;  /* 0x0000000000027941 */ /* 0x000fea0003800000 */
.L_x_7600:
        /* <DEDUP_REMOVED lines=13> */
.L_x_7603:
[----:B------:R-:W-:Y:S05]  /*44d80*/  BSYNC B2 ;  /* 0x0000000000027941 */ /* 0x000fea0003800000 */
.L_x_7602:
        /* <DEDUP_REMOVED lines=13> */
.L_x_7605:
[----:B------:R-:W-:Y:S05]  /*44e60*/  BSYNC B2 ;  /* 0x0000000000027941 */ /* 0x000fea0003800000 */
.L_x_7604:
        /* <DEDUP_REMOVED lines=19> */
.L_x_7607:
[----:B------:R-:W-:Y:S05]  /*44fa0*/  BSYNC B2 ;  /* 0x0000000000027941 */ /* 0x000fea0003800000 */
.L_x_7606:
        /* <DEDUP_REMOVED lines=13> */
.L_x_7609:
[----:B------:R-:W-:Y:S05]  /*45080*/  BSYNC B2 ;  /* 0x0000000000027941 */ /* 0x000fea0003800000 */
.L_x_7608:
        /* <DEDUP_REMOVED lines=13> */
.L_x_7611:
[----:B------:R-:W-:Y:S05]  /*45160*/  BSYNC B2 ;  /* 0x0000000000027941 */ /* 0x000fea0003800000 */
.L_x_7610:
        /* <DEDUP_REMOVED lines=13> */
.L_x_7613:
[----:B------:R-:W-:Y:S05]  /*45240*/  BSYNC B2 ;  /* 0x0000000000027941 */ /* 0x000fea0003800000 */
.L_x_7612:
        /* <DEDUP_REMOVED lines=19> */
.L_x_7615:
[----:B------:R-:W-:Y:S05]  /*45380*/  BSYNC B2 ;  /* 0x0000000000027941 */ /* 0x000fea0003800000 */
.L_x_7614:
        /* <DEDUP_REMOVED lines=13> */
.L_x_7617:
[----:B------:R-:W-:Y:S05]  /*45460*/  BSYNC B2 ;  /* 0x0000000000027941 */ /* 0x000fea0003800000 */
.L_x_7616:
        /* <DEDUP_REMOVED lines=13> */
.L_x_7619:
[----:B------:R-:W-:Y:S05]  /*45540*/  BSYNC B2 ;  /* 0x0000000000027941 */ /* 0x000fea0003800000 */
.L_x_7618:
        /* <DEDUP_REMOVED lines=13> */
.L_x_7621:
[----:B------:R-:W-:Y:S05]  /*45620*/  BSYNC B2 ;  /* 0x0000000000027941 */ /* 0x000fea0003800000 */
.L_x_7620:
        /* <DEDUP_REMOVED lines=19> */
.L_x_7623:
[----:B------:R-:W-:Y:S05]  /*45760*/  BSYNC B2 ;  /* 0x0000000000027941 */ /* 0x000fea0003800000 */
.L_x_7622:
        /* <DEDUP_REMOVED lines=13> */
.L_x_7625:
[----:B------:R-:W-:Y:S05]  /*45840*/  BSYNC B2 ;  /* 0x0000000000027941 */ /* 0x000fea0003800000 */
.L_x_7624:
        /* <DEDUP_REMOVED lines=13> */
.L_x_7627:
[----:B------:R-:W-:Y:S05]  /*45920*/  BSYNC B2 ;  /* 0x0000000000027941 */ /* 0x000fea0003800000 */
.L_x_7626:
        /* <DEDUP_REMOVED lines=13> */
.L_x_7629:
[----:B------:R-:W-:Y:S05]  /*45a00*/  BSYNC B2 ;  /* 0x0000000000027941 */ /* 0x000fea0003800000 */
.L_x_7628:
        /* <DEDUP_REMOVED lines=19> */
.L_x_7631:
[----:B------:R-:W-:Y:S05]  /*45b40*/  BSYNC B2 ;  /* 0x0000000000027941 */ /* 0x000fea0003800000 */
.L_x_7630:
        /* <DEDUP_REMOVED lines=13> */
.L_x_7633:
[----:B------:R-:W-:Y:S05]  /*45c20*/  BSYNC B2 ;  /* 0x0000000000027941 */ /* 0x000fea0003800000 */
.L_x_7632:
        /* <DEDUP_REMOVED lines=13> */
.L_x_7635:
[----:B------:R-:W-:Y:S05]  /*45d00*/  BSYNC B2 ;  /* 0x0000000000027941 */ /* 0x000fea0003800000 */
.L_x_7634:
        /* <DEDUP_REMOVED lines=13> */
.L_x_7637:
[----:B------:R-:W-:Y:S05]  /*45de0*/  BSYNC B2 ;  /* 0x0000000000027941 */ /* 0x000fea0003800000 */
.L_x_7636:
        /* <DEDUP_REMOVED lines=19> */
.L_x_7639:
[----:B------:R-:W-:Y:S05]  /*45f20*/  BSYNC B2 ;  /* 0x0000000000027941 */ /* 0x000fea0003800000 */
.L_x_7638:
        /* <DEDUP_REMOVED lines=13> */
.L_x_7641:
[----:B------:R-:W-:Y:S05]  /*46000*/  BSYNC B2 ;  /* 0x0000000000027941 */ /* 0x000fea0003800000 */
.L_x_7640:
        /* <DEDUP_REMOVED lines=13> */
.L_x_7643:
[----:B------:R-:W-:Y:S05]  /*460e0*/  BSYNC B2 ;  /* 0x0000000000027941 */ /* 0x000fea0003800000 */
.L_x_7642:
        /* <DEDUP_REMOVED lines=13> */
.L_x_7645:
[----:B------:R-:W-:Y:S05]  /*461c0*/  BSYNC B2 ;  /* 0x0000000000027941 */ /* 0x000fea0003800000 */
.L_x_7644:
        /* <DEDUP_REMOVED lines=19> */
.L_x_7647:
[----:B------:R-:W-:Y:S05]  /*46300*/  BSYNC B2 ;  /* 0x0000000000027941 */ /* 0x000fea0003800000 */
.L_x_7646:
        /* <DEDUP_REMOVED lines=13> */
.L_x_7649:
[----:B------:R-:W-:Y:S05]  /*463e0*/  BSYNC B2 ;  /* 0x0000000000027941 */ /* 0x000fea0003800000 */
.L_x_7648:
        /* <DEDUP_REMOVED lines=13> */
.L_x_7651:
[----:B------:R-:W-:Y:S05]  /*464c0*/  BSYNC B2 ;  /* 0x0000000000027941 */ /* 0x000fea0003800000 */
.L_x_7650:
        /* <DEDUP_REMOVED lines=13> */
.L_x_7653:
[----:B------:R-:W-:Y:S05]  /*465a0*/  BSYNC B2 ;  /* 0x0000000000027941 */ /* 0x000fea0003800000 */
.L_x_7652:
        /* <DEDUP_REMOVED lines=19> */
.L_x_7655:
[----:B------:R-:W-:Y:S05]  /*466e0*/  BSYNC B2 ;  /* 0x0000000000027941 */ /* 0x000fea0003800000 */
.L_x_7654:
        /* <DEDUP_REMOVED lines=13> */
.L_x_7657:
[----:B------:R-:W-:Y:S05]  /*467c0*/  BSYNC B2 ;  /* 0x0000000000027941 */ /* 0x000fea0003800000 */
.L_x_7656:
        /* <DEDUP_REMOVED lines=13> */
.L_x_7659:
[----:B------:R-:W-:Y:S05]  /*468a0*/  BSYNC B2 ;  /* 0x0000000000027941 */ /* 0x000fea0003800000 */
.L_x_7658:
        /* <DEDUP_REMOVED lines=13> */
.L_x_7661:
[----:B------:R-:W-:Y:S05]  /*46980*/  BSYNC B2 ;  /* 0x0000000000027941 */ /* 0x000fea0003800000 */
.L_x_7660:
        /* <DEDUP_REMOVED lines=19> */
.L_x_7663:
[----:B------:R-:W-:Y:S05]  /*46ac0*/  BSYNC B2 ;  /* 0x0000000000027941 */ /* 0x000fea0003800000 */
.L_x_7662:
        /* <DEDUP_REMOVED lines=13> */
.L_x_7665:
[----:B------:R-:W-:Y:S05]  /*46ba0*/  BSYNC B2 ;  /* 0x0000000000027941 */ /* 0x000fea0003800000 */
.L_x_7664:
        /* <DEDUP_REMOVED lines=13> */
.L_x_7667:
[----:B------:R-:W-:Y:S05]  /*46c80*/  BSYNC B2 ;  /* 0x0000000000027941 */ /* 0x000fea0003800000 */
.L_x_7666:
        /* <DEDUP_REMOVED lines=13> */
.L_x_7669:
[----:B------:R-:W-:Y:S05]  /*46d60*/  BSYNC B2 ;  /* 0x0000000000027941 */ /* 0x000fea0003800000 */
.L_x_7668:
        /* <DEDUP_REMOVED lines=19> */
.L_x_7671:
[----:B------:R-:W-:Y:S05]  /*46ea0*/  BSYNC B2 ;  /* 0x0000000000027941 */ /* 0x000fea0003800000 */
.L_x_7670:
        /* <DEDUP_REMOVED lines=13> */
.L_x_7673:
[----:B------:R-:W-:Y:S05]  /*46f80*/  BSYNC B2 ;  /* 0x0000000000027941 */ /* 0x000fea0003800000 */
.L_x_7672:
        /* <DEDUP_REMOVED lines=13> */
.L_x_7675:
[----:B------:R-:W-:Y:S05]  /*47060*/  BSYNC B2 ;  /* 0x0000000000027941 */ /* 0x000fea0003800000 */
.L_x_7674:
        /* <DEDUP_REMOVED lines=13> */
.L_x_7677:
[----:B------:R-:W-:Y:S05]  /*47140*/  BSYNC B2 ;  /* 0x0000000000027941 */ /* 0x000fea0003800000 */
.L_x_7676:
        /* <DEDUP_REMOVED lines=19> */
.L_x_7679:
[----:B------:R-:W-:Y:S05]  /*47280*/  BSYNC B2 ;  /* 0x0000000000027941 */ /* 0x000fea0003800000 */
.L_x_7678:
        /* <DEDUP_REMOVED lines=13> */
.L_x_7681:
[----:B------:R-:W-:Y:S05]  /*47360*/  BSYNC B2 ;  /* 0x0000000000027941 */ /* 0x000fea0003800000 */
.L_x_7680:
        /* <DEDUP_REMOVED lines=13> */
.L_x_7683:
[----:B------:R-:W-:Y:S05]  /*47440*/  BSYNC B2 ;  /* 0x0000000000027941 */ /* 0x000fea0003800000 */
.L_x_7682:
        /* <DEDUP_REMOVED lines=13> */
.L_x_7685:
[----:B------:R-:W-:Y:S05]  /*47520*/  BSYNC B2 ;  /* 0x0000000000027941 */ /* 0x000fea0003800000 */
.L_x_7684:
        /* <DEDUP_REMOVED lines=19> */
.L_x_7687:
[----:B------:R-:W-:Y:S05]  /*47660*/  BSYNC B2 ;  /* 0x0000000000027941 */ /* 0x000fea0003800000 */
.L_x_7686:
        /* <DEDUP_REMOVED lines=13> */
.L_x_7689:
[----:B------:R-:W-:Y:S05]  /*47740*/  BSYNC B2 ;  /* 0x0000000000027941 */ /* 0x000fea0003800000 */
.L_x_7688:
        /* <DEDUP_REMOVED lines=13> */
.L_x_7691:
[----:B------:R-:W-:Y:S05]  /*47820*/  BSYNC B2 ;  /* 0x0000000000027941 */ /* 0x000fea0003800000 */
.L_x_7690:
        /* <DEDUP_REMOVED lines=13> */
.L_x_7693:
[----:B------:R-:W-:Y:S05]  /*47900*/  BSYNC B2 ;  /* 0x0000000000027941 */ /* 0x000fea0003800000 */
.L_x_7692:
        /* <DEDUP_REMOVED lines=19> */
.L_x_7695:
[----:B------:R-:W-:Y:S05]  /*47a40*/  BSYNC B2 ;  /* 0x0000000000027941 */ /* 0x000fea0003800000 */
.L_x_7694:
        /* <DEDUP_REMOVED lines=13> */
.L_x_7697:
[----:B------:R-:W-:Y:S05]  /*47b20*/  BSYNC B2 ;  /* 0x0000000000027941 */ /* 0x000fea0003800000 */
.L_x_7696:
        /* <DEDUP_REMOVED lines=13> */
.L_x_7699:
[----:B------:R-:W-:Y:S05]  /*47c00*/  BSYNC B2 ;  /* 0x0000000000027941 */ /* 0x000fea0003800000 */
.L_x_7698:
        /* <DEDUP_REMOVED lines=13> */
.L_x_7701:
[----:B------:R-:W-:Y:S05]  /*47ce0*/  BSYNC B2 ;  /* 0x0000000000027941 */ /* 0x000fea0003800000 */
.L_x_7700:
        /* <DEDUP_REMOVED lines=19> */
.L_x_7703:
[----:B------:R-:W-:Y:S05]  /*47e20*/  BSYNC B2 ;  /* 0x0000000000027941 */ /* 0x000fea0003800000 */
.L_x_7702:
        /* <DEDUP_REMOVED lines=13> */
.L_x_7705:
[----:B------:R-:W-:Y:S05]  /*47f00*/  BSYNC B2 ;  /* 0x0000000000027941 */ /* 0x000fea0003800000 */
.L_x_7704:
        /* <DEDUP_REMOVED lines=13> */
.L_x_7707:
[----:B------:R-:W-:Y:S05]  /*47fe0*/  BSYNC B2 ;  /* 0x0000000000027941 */ /* 0x000fea0003800000 */
.L_x_7706:
        /* <DEDUP_REMOVED lines=13> */
.L_x_7709:
[----:B------:R-:W-:Y:S05]  /*480c0*/  BSYNC B2 ;  /* 0x0000000000027941 */ /* 0x000fea0003800000 */
.L_x_7708:
        /* <DEDUP_REMOVED lines=19> */
.L_x_7711:
[----:B------:R-:W-:Y:S05]  /*48200*/  BSYNC B2 ;  /* 0x0000000000027941 */ /* 0x000fea0003800000 */
.L_x_7710:
        /* <DEDUP_REMOVED lines=13> */
.L_x_7713:
[----:B------:R-:W-:Y:S05]  /*482e0*/  BSYNC B2 ;  /* 0x0000000000027941 */ /* 0x000fea0003800000 */
.L_x_7712:
        /* <DEDUP_REMOVED lines=13> */
.L_x_7715:
[----:B------:R-:W-:Y:S05]  /*483c0*/  BSYNC B2 ;  /* 0x0000000000027941 */ /* 0x000fea0003800000 */
.L_x_7714:
        /* <DEDUP_REMOVED lines=12> */
.L_x_7717:
[----:B------:R-:W-:Y:S05]  /*48490*/  BSYNC B2 ;  /* 0x0000000000027941 */ /* 0x000fea0003800000 */
.L_x_7716:
[----:B------:R-:W-:Y:S02]  /*484a0*/  F2FP.BF16.F32.PACK_AB R4, R3, R0 ;  /* 0x000000000304723e */ /* 0x000fe400000010ff */
[----:B------:R-:W-:-:S05]  /*484b0*/  F2FP.BF16.F32.PACK_AB R5, R248, R2 ;  /* 0x00000002f805723e */ /* 0x000fca00000010ff */
[----:B------:R-:W-:Y:S01]  /*484c0*/  STG.E.64 desc[UR4][R126.64+0x7f00], R4 ;  /* 0x007f00047e007986 */ /* 0x000fe2000c101b04 */
[----:B------:R-:W-:Y:S05]  /*484d0*/  EXIT ;  /* 0x000000000000794d */ /* 0x000fea0003800000 */
        .weak           $__internal_30_$__cuda_sm3x_div_rn_noftz_f32_slowpath
        .type           $__internal_30_$__cuda_sm3x_div_rn_noftz_f32_slowpath,@function
        .size           $__internal_30_$__cuda_sm3x_div_rn_noftz_f32_slowpath,(.L_x_11276 - $__internal_30_$__cuda_sm3x_div_rn_noftz_f32_slowpath)
$__internal_30_$__cuda_sm3x_div_rn_noftz_f32_slowpath:
        /* <DEDUP_REMOVED lines=28> */
[----:B------:R-:W-:Y:S02]  /*486a0*/  IADD3 R249, R251, -0x1, RZ ;  /* 0xfffffffffbf97810 */ /* 0x000fe40007ffe0ff */
[----:B------:R-:W-:Y:S02]  /*486b0*/  ISETP.GE.AND P1, PT, R252, RZ, PT ;  /* 0x000000fffc00720c */ /* 0x000fe40003f26270 */
[----:B------:R-:W-:-:S11]  /*486c0*/  ISETP.GE.AND P0, PT, R249, RZ, PT ;  /* 0x000000fff900720c */ /* 0x000fd60003f06270 */
[----:B------:R-:W-:Y:S02]  /*486d0*/  @!P1 FFMA R250, R123, 1.84467440737095516160e+19, RZ ;  /* 0x5f8000007bfa9823 */ /* 0x000fe400000000ff */
[----:B------:R-:W-:Y:S01]  /*486e0*/  @P0 MOV R249, RZ ;  /* 0x000000ff00f90202 */ /* 0x000fe20000000f00 */
[----:B------:R-:W-:Y:S01]  /*486f0*/  @!P0 FFMA R128, R128, 1.84467440737095516160e+19, RZ ;  /* 0x5f80000080808823 */ /* 0x000fe200000000ff */
[----:B------:R-:W-:-:S04]  /*48700*/  @!P0 MOV R249, 0xffffffc0 ;  /* 0xffffffc000f98802 */ /* 0x000fc80000000f00 */
[----:B------:R-:W-:-:S07]  /*48710*/  @!P1 IADD3 R249, R249, 0x40, RZ ;  /* 0x00000040f9f99810 */ /* 0x000fce0007ffe0ff */
.L_x_7719:
[----:B------:R-:W-:Y:S01]  /*48720*/  LEA R252, R248, 0xc0800000, 0x17 ;  /* 0xc0800000f8fc7811 */ /* 0x000fe200078eb8ff */
[----:B------:R0:W-:Y:S03]  /*48730*/  STL [R1+0x71c], R2 ;  /* 0x00071c0201007387 */ /* 0x0001e60000100800 */
[----:B------:R-:W-:Y:S01]  /*48740*/  IADD3 R250, -R252, R250, RZ ;  /* 0x000000fafcfa7210 */ /* 0x000fe20007ffe1ff */
[----:B------:R1:W-:Y:S04]  /*48750*/  STL [R1+0x718], R0 ;  /* 0x0007180001007387 */ /* 0x0003e80000100800 */
[----:B------:R-:W-:Y:S01]  /*48760*/  FADD.FTZ R252, -R250, -RZ ;  /* 0x800000fffafc7221 */ /* 0x000fe20000010100 */
[----:B0-----:R-:W0:Y:S01]  /*48770*/  MUFU.RCP R2, R250 ;  /* 0x000000fa00027308 */ /* 0x001e220000001000 */
[----:B-1----:R-:W-:-:S05]  /*48780*/  IADD3 R0, R251, -0x7f, RZ ;  /* 0xffffff81fb007810 */ /* 0x002fca0007ffe0ff */
[----:B------:R-:W-:Y:S02]  /*48790*/  IMAD R128, R0, -0x800000, R128 ;  /* 0xff80000000807824 */ /* 0x000fe400078e0280 */
[----:B0-----:R-:W-:-:S04]  /*487a0*/  FFMA R250, R2, R252, 1 ;  /* 0x3f80000002fa7423 */ /* 0x001fc800000000fc */
[----:B------:R-:W-:-:S04]  /*487b0*/  FFMA R250, R2, R250, R2 ;  /* 0x000000fa02fa7223 */ /* 0x000fc80000000002 */
[----:B------:R-:W-:-:S04]  /*487c0*/  FFMA R251, R128, R250, RZ ;  /* 0x000000fa80fb7223 */ /* 0x000fc800000000ff */
[----:B------:R-:W-:Y:S01]  /*487d0*/  FFMA R2, R252, R251, R128 ;  /* 0x000000fbfc027223 */ /* 0x000fe20000000080 */
[----:B------:R-:W-:-:S03]  /*487e0*/  IADD3 R248, R0, 0x7f, -R248 ;  /* 0x0000007f00f87810 */ /* 0x000fc60007ffe8f8 */
[----:B------:R-:W-:Y:S02]  /*487f0*/  FFMA R251, R250, R2, R251 ;  /* 0x00000002fafb7223 */ /* 0x000fe400000000fb */
[----:B------:R0:W5:Y:S02]  /*48800*/  LDL.LU R2, [R1+0x71c] ;  /* 0x00071c0001027983 */ /* 0x0001640000300800 */
[----:B------:R-:W-:Y:S01]  /*48810*/  FFMA R128, R252, R251, R128 ;  /* 0x000000fbfc807223 */ /* 0x000fe20000000080 */
[----:B------:R-:W-:-:S03]  /*48820*/  IADD3 R252, R248, R249, RZ ;  /* 0x000000f9f8fc7210 */ /* 0x000fc60007ffe0ff */
[----:B------:R-:W-:-:S05]  /*48830*/  FFMA R248, R250, R128, R251 ;  /* 0x00000080faf87223 */ /* 0x000fca00000000fb */
[----:B------:R-:W-:-:S04]  /*48840*/  SHF.R.U32.HI R249, RZ, 0x17, R248 ;  /* 0x00000017fff97819 */ /* 0x000fc800000116f8 */
[----:B------:R-:W-:-:S04]  /*48850*/  LOP3.LUT R249, R249, 0xff, RZ, 0xc0, !PT ;  /* 0x000000fff9f97812 */ /* 0x000fc800078ec0ff */
[----:B------:R-:W-:-:S04]  /*48860*/  IADD3 R249, R249, R252, RZ ;  /* 0x000000fcf9f97210 */ /* 0x000fc80007ffe0ff */
[----:B------:R-:W-:-:S04]  /*48870*/  IADD3 R0, R249, -0x1, RZ ;  /* 0xfffffffff9007810 */ /* 0x000fc80007ffe0ff */
[----:B------:R-:W-:Y:S02]  /*48880*/  ISETP.GE.U32.AND P0, PT, R0, 0xfe, PT ;  /* 0x000000fe0000780c */ /* 0x000fe40003f06070 */
[----:B------:R0:W5:Y:S01]  /*48890*/  LDL.LU R0, [R1+0x718] ;  /* 0x0007180001007983 */ /* 0x0001620000300800 */
[----:B------:R-:W-:Y:S10]  /*488a0*/  BSSY B1, `(.L_x_7724) ;  /* 0x0000025000017945 */ /* 0x000ff40003800000 */
[----:B0-----:R-:W-:Y:S05]  /*488b0*/  @!P0 BRA `(.L_x_7725) ;  /* 0x0000000000888947 */ /* 0x001fea0003800000 */
[----:B------:R-:W-:-:S13]  /*488c0*/  ISETP.GT.AND P0, PT, R249, 0xfe, PT ;  /* 0x000000fef900780c */ /* 0x000fda0003f04270 */
[----:B------:R-:W-:Y:S05]  /*488d0*/  @P0 BRA `(.L_x_7726) ;  /* 0x0000000000740947 */ /* 0x000fea0003800000 */
[----:B------:R-:W-:-:S13]  /*488e0*/  ISETP.GE.AND P0, PT, R249, 0x1, PT ;  /* 0x00000001f900780c */ /* 0x000fda0003f06270 */
[----:B------:R-:W-:Y:S05]  /*488f0*/  @P0 BRA `(.L_x_7727) ;  /* 0x00000000007c0947 */ /* 0x000fea0003800000 */
[----:B------:R-:W-:Y:S02]  /*48900*/  ISETP.GE.AND P0, PT, R249, -0x18, PT ;  /* 0xffffffe8f900780c */ /* 0x000fe40003f06270 */
[----:B------:R-:W-:-:S11]  /*48910*/  LOP3.LUT R248, R248, 0x80000000, RZ, 0xc0, !PT ;  /* 0x80000000f8f87812 */ /* 0x000fd600078ec0ff */
[----:B------:R-:W-:Y:S05]  /*48920*/  @!P0 BRA `(.L_x_7727) ;  /* 0x0000000000708947 */ /* 0x000fea0003800000 */
[----:B------:R-:W-:-:S05]  /*48930*/  FFMA.RP R252, R250, R128, R251 ;  /* 0x00000080fafc7223 */ /* 0x000fca00000080fb */
[----:B------:R0:W-:Y:S02]  /*48940*/  STL [R1+0x18], R252 ;  /* 0x000018fc01007387 */ /* 0x0001e40000100800 */
[CCC-:B0-----:R-:W-:Y:S01]  /*48950*/  FFMA.RM R252, R250.reuse, R128.reuse, R251.reuse ;  /* 0x00000080fafc7223 */ /* 0x1c1fe200000040fb */
[----:B------:R-:W-:Y:S02]  /*48960*/  FFMA.RZ R128, R250, R128, R251 ;  /* 0x00000080fa807223 */ /* 0x000fe4000000c0fb */
[----:B------:R-:W2:Y:S01]  /*48970*/  LDL.LU R251, [R1+0x18] ;  /* 0x0000180001fb7983 */ /* 0x000ea20000300800 */
[C---:B------:R-:W-:Y:S02]  /*48980*/  IADD3 R250, R249.reuse, 0x20, RZ ;  /* 0x00000020f9fa7810 */ /* 0x040fe40007ffe0ff */
[----:B------:R-:W-:Y:S02]  /*48990*/  LOP3.LUT R128, R128, 0x7fffff, RZ, 0xc0, !PT ;  /* 0x007fffff80807812 */ /* 0x000fe400078ec0ff */
[----:B------:R-:W-:-:S02]  /*489a0*/  ISETP.NE.AND P2, PT, R249, RZ, PT ;  /* 0x000000fff900720c */ /* 0x000fc40003f45270 */
[----:B------:R-:W-:Y:S02]  /*489b0*/  LOP3.LUT R128, R128, 0x800000, RZ, 0xfc, !PT ;  /* 0x0080000080807812 */ /* 0x000fe400078efcff */
[C---:B------:R-:W-:Y:S02]  /*489c0*/  ISETP.NE.AND P1, PT, R249.reuse, RZ, PT ;  /* 0x000000fff900720c */ /* 0x040fe40003f25270 */
[----:B------:R-:W-:Y:S02]  /*489d0*/  SHF.L.U32 R250, R128, R250, RZ ;  /* 0x000000fa80fa7219 */ /* 0x000fe400000006ff */
[----:B------:R-:W-:Y:S02]  /*489e0*/  IADD3 R249, -R249, RZ, RZ ;  /* 0x000000fff9f97210 */ /* 0x000fe40007ffe1ff */
[----:B------:R-:W-:Y:S02]  /*489f0*/  ISETP.NE.AND P1, PT, R250, RZ, P1 ;  /* 0x000000fffa00720c */ /* 0x000fe40000f25270 */
[----:B------:R-:W-:-:S04]  /*48a00*/  SEL R249, R249, RZ, P2 ;  /* 0x000000fff9f97207 */ /* 0x000fc80001000000 */
[----:B------:R-:W-:-:S04]  /*48a10*/  SHF.R.U32.HI R249, RZ, R249, R128 ;  /* 0x000000f9fff97219 */ /* 0x000fc80000011680 */
[----:B------:R-:W-:Y:S02]  /*48a20*/  SHF.R.U32.HI R128, RZ, 0x1, R249 ;  /* 0x00000001ff807819 */ /* 0x000fe400000116f9 */
[----:B--2---:R-:W-:-:S04]  /*48a30*/  FSETP.NEU.FTZ.AND P0, PT, R251, R252, PT ;  /* 0x000000fcfb00720b */ /* 0x004fc80003f1d000 */
[----:B------:R-:W-:-:S04]  /*48a40*/  PLOP3.LUT P0, PT, P0, P1, PT, 0xa8, 0x0 ;  /* 0x000000000000781c */ /* 0x000fc80000703570 */
[----:B------:R-:W-:-:S04]  /*48a50*/  SEL R250, RZ, 0x1, !P0 ;  /* 0x00000001fffa7807 */ /* 0x000fc80004000000 */
[----:B------:R-:W-:-:S04]  /*48a60*/  LOP3.LUT R250, R250, 0x1, R128, 0xf8, !PT ;  /* 0x00000001fafa7812 */ /* 0x000fc800078ef880 */
[----:B------:R-:W-:-:S04]  /*48a70*/  LOP3.LUT R249, R250, R249, RZ, 0xc0, !PT ;  /* 0x000000f9faf97212 */ /* 0x000fc800078ec0ff */
[----:B------:R-:W-:-:S04]  /*48a80*/  IADD3 R128, R128, R249, RZ ;  /* 0x000000f980807210 */ /* 0x000fc80007ffe0ff */
[----:B------:R-:W-:Y:S01]  /*48a90*/  LOP3.LUT R248, R128, R248, RZ, 0xfc, !PT ;  /* 0x000000f880f87212 */ /* 0x000fe200078efcff */
[----:B------:R-:W-:Y:S06]  /*48aa0*/  BRA `(.L_x_7727) ;  /* 0x0000000000107947 */ /* 0x000fec0003800000 */
.L_x_7726:
[----:B------:R-:W-:-:S04]  /*48ab0*/  LOP3.LUT R248, R248, 0x80000000, RZ, 0xc0, !PT ;  /* 0x80000000f8f87812 */ /* 0x000fc800078ec0ff */
[----:B------:R-:W-:Y:S01]  /*48ac0*/  LOP3.LUT R248, R248, 0x7f800000, RZ, 0xfc, !PT ;  /* 0x7f800000f8f87812 */ /* 0x000fe200078efcff */
[----:B------:R-:W-:Y:S06]  /*48ad0*/  BRA `(.L_x_7727) ;  /* 0x0000000000047947 */ /* 0x000fec0003800000 */
.L_x_7725:
[----:B------:R-:W-:-:S07]  /*48ae0*/  LEA R248, R252, R248, 0x17 ;  /* 0x000000f8fcf87211 */ /* 0x000fce00078eb8ff */
.L_x_7727:
[----:B------:R-:W-:Y:S05]  /*48af0*/  BSYNC B1 ;  /* 0x0000000000017941 */ /* 0x000fea0003800000 */
.L_x_7724:
[----:B------:R-:W-:Y:S05]  /*48b00*/  BRA `(.L_x_7728) ;  /* 0x0000000000207947 */ /* 0x000fea0003800000 */
.L_x_7723:
[----:B------:R-:W-:-:S04]  /*48b10*/  LOP3.LUT R128, R250, 0x80000000, R128, 0x48, !PT ;  /* 0x80000000fa807812 */ /* 0x000fc800078e4880 */
[----:B------:R-:W-:Y:S01]  /*48b20*/  LOP3.LUT R248, R128, 0x7f800000, RZ, 0xfc, !PT ;  /* 0x7f80000080f87812 */ /* 0x000fe200078efcff */
[----:B------:R-:W-:Y:S06]  /*48b30*/  BRA `(.L_x_7728) ;  /* 0x0000000000147947 */ /* 0x000fec0003800000 */
.L_x_7722:
[----:B------:R-:W-:Y:S01]  /*48b40*/  LOP3.LUT R248, R250, 0x80000000, R128, 0x48, !PT ;  /* 0x80000000faf87812 */ /* 0x000fe200078e4880 */
[----:B------:R-:W-:Y:S06]  /*48b50*/  BRA `(.L_x_7728) ;  /* 0x00000000000c7947 */ /* 0x000fec0003800000 */
.L_x_7721:
[----:B------:R-:W0:Y:S01]  /*48b60*/  MUFU.RSQ R248, -QNAN ;  /* 0xffc0000000f87908 */ /* 0x000e220000001400 */
[----:B------:R-:W-:Y:S05]  /*48b70*/  BRA `(.L_x_7728) ;  /* 0x0000000000047947 */ /* 0x000fea0003800000 */
.L_x_7720:
[----:B------:R-:W-:-:S07]  /*48b80*/  FADD.FTZ R248, R128, R123 ;  /* 0x0000007b80f87221 */ /* 0x000fce0000010000 */
.L_x_7728:
[----:B------:R-:W-:Y:S05]  /*48b90*/  BSYNC B0 ;  /* 0x0000000000007941 */ /* 0x000fea0003800000 */
.L_x_7718:
[----:B------:R-:W-:Y:S01]  /*48ba0*/  MOV R128, R129 ;  /* 0x0000008100807202 */ /* 0x000fe20000000f00 */
[----:B------:R-:W-:-:S06]  /*48bb0*/  HFMA2.MMA R129, -RZ, RZ, 0, 0 ;  /* 0x00000000ff817435 */ /* 0x000fcc00000001ff */
[----:B0----5:R-:W-:Y:S05]  /*48bc0*/  RET.REL.NODEC R128 `(_ZN18transformer_engine27scaled_softmax_warp_forwardI13__nv_bfloat16S1_fLi14EEEvPT0_PKT_T1_ii) ;  /* 0xfffffb74800c7950 */ /* 0x021fea0003c3ffff */
.L_x_7729:
        /* <DEDUP_REMOVED lines=11> */
.L_x_11276:


//--------------------- .text._ZN18transformer_engine27scaled_softmax_warp_forwardI13__nv_bfloat16S1_fLi13EEEvPT0_PKT_T1_ii --------------------------
	.section	.text._ZN18transformer_engine27scaled_softmax_warp_forwardI13__nv_bfloat16S1_fLi13EEEvPT0_PKT_T1_ii,"ax",@progbits
	.align	128
        .global         _ZN18transformer_engine27scaled_softmax_warp_forwardI13__nv_bfloat16S1_fLi13EEEvPT0_PKT_T1_ii
        .type           _ZN18transformer_engine27scaled_softmax_warp_forwardI13__nv_bfloat16S1_fLi13EEEvPT0_PKT_T1_ii,@function
        .size           _ZN18transformer_engine27scaled_softmax_warp_forwardI13__nv_bfloat16S1_fLi13EEEvPT0_PKT_T1_ii,(.L_x_11277 - _ZN18transformer_engine27scaled_softmax_warp_forwardI13__nv_bfloat16S1_fLi13EEEvPT0_PKT_T1_ii)
        .other          _ZN18transformer_engine27scaled_softmax_warp_forwardI13__nv_bfloat16S1_fLi13EEEvPT0_PKT_T1_ii,@"STO_CUDA_ENTRY STV_DEFAULT"
_ZN18transformer_engine27scaled_softmax_warp_forwardI13__nv_bfloat16S1_fLi13EEEvPT0_PKT_T1_ii:
.text._ZN18transformer_engine27scaled_softmax_warp_forwardI13__nv_bfloat16S1_fLi13EEEvPT0_PKT_T1_ii:
        /* <DEDUP_REMOVED lines=16> */
[----:B------:R-:W-:-:S04]  /*0100*/  ULDC UR4, c[0x0][0x224] ;  /* 0x0000890000047ab9 */ /* 0x000fc80000000800 */
        /* <DEDUP_REMOVED lines=14> */
[----:B------:R-:W-:Y:S01]  /*01f0*/  IADD3 R0, R124, 0x80, RZ ;  /* 0x000000807c007810 */ /* 0x000fe20007ffe0ff */
[----:B------:R1:W-:Y:S01]  /*0200*/  STL [R1+0x13c], R6 ;  /* 0x00013c0601007387 */ /* 0x0003e20000100800 */
[----:B------:R-:W-:Y:S01]  /*0210*/  IADD3.X R119, R6, UR5, RZ, P0, !PT ;  /* 0x0000000506777c10 */ /* 0x000fe200087fe4ff */
[----:B------:R-:W-:-:S04]  /*0220*/  ULDC.64 UR4, c[0x0][0x208] ;  /* 0x0000820000047ab9 */ /* 0x000fc80000000a00 */
[----:B------:R-:W2:Y:S01]  /*0230*/  @!P6 LDG.E.64 R2, desc[UR4][R118.64] ;  /* 0x000000047602e981 */ /* 0x000ea2000c1e1b00 */
[----:B------:R-:W-:Y:S02]  /*0240*/  ISETP.GE.AND P5, PT, R0, R109, PT ;  /* 0x0000006d0000720c */ /* 0x000fe40003fa6270 */
[----:B------:R-:W-:-:S11]  /*0250*/  IADD3 R0, R124, 0x100, RZ ;  /* 0x000001007c007810 */ /* 0x000fd60007ffe0ff */
[----:B-1----:R-:W3:Y:S01]  /*0260*/  @!P5 LDG.E.64 R6, desc[UR4][R118.64+0x100] ;  /* 0x000100047606d981 */ /* 0x002ee2000c1e1b00 */
[----:B------:R-:W-:Y:S02]  /*0270*/  ISETP.GE.AND P3, PT, R0, R109, PT ;  /* 0x0000006d0000720c */ /* 0x000fe40003f66270 */
[----:B------:R-:W-:-:S04]  /*0280*/  IADD3 R0, R124, 0x180, RZ ;  /* 0x000001807c007810 */ /* 0x000fc80007ffe0ff */
[----:B------:R-:W-:-:S07]  /*0290*/  ISETP.GE.AND P2, PT, R0, R109, PT ;  /* 0x0000006d0000720c */ /* 0x000fce0003f46270 */
[----:B------:R-:W4:Y:S01]  /*02a0*/  @!P3 LDG.E.64 R8, desc[UR4][R118.64+0x200] ;  /* 0x000200047608b981 */ /* 0x000f22000c1e1b00 */
[----:B------:R-:W-:Y:S01]  /*02b0*/  IADD3 R0, R124, 0x200, RZ ;  /* 0x000002007c007810 */ /* 0x000fe20007ffe0ff */
[----:B------:R-:W1:Y:S04]  /*02c0*/  @!P3 LDC R19, c[0x0][0x220] ;  /* 0x00008800ff13bb82 */ /* 0x000e680000000800 */
[----:B------:R-:W4:Y:S01]  /*02d0*/  @!P2 LDG.E.64 R10, desc[UR4][R118.64+0x300] ;  /* 0x00030004760aa981 */ /* 0x000f22000c1e1b00 */
[----:B------:R-:W-:-:S13]  /*02e0*/  ISETP.GE.AND P1, PT, R0, R109, PT ;  /* 0x0000006d0000720c */ /* 0x000fda0003f26270 */
[----:B------:R-:W4:Y:S01]  /*02f0*/  @!P1 LDG.E.64 R12, desc[UR4][R118.64+0x400] ;  /* 0x00040004760c9981 */ /* 0x000f22000c1e1b00 */
[----:B------:R-:W-:-:S04]  /*0300*/  IADD3 R0, R124, 0x280, RZ ;  /* 0x000002807c007810 */ /* 0x000fc80007ffe0ff */
[----:B------:R-:W-:Y:S02]  /*0310*/  ISETP.GE.AND P0, PT, R0, R109, PT ;  /* 0x0000006d0000720c */ /* 0x000fe40003f06270 */
[----:B------:R-:W-:-:S04]  /*0320*/  IADD3 R0, R124, 0x300, RZ ;  /* 0x000003007c007810 */ /* 0x000fc80007ffe0ff */
[----:B------:R-:W-:-:S07]  /*0330*/  ISETP.GE.AND P4, PT, R0, R109, PT ;  /* 0x0000006d0000720c */ /* 0x000fce0003f86270 */
[----:B------:R-:W4:Y:S06]  /*0340*/  @!P0 LDG.E.64 R14, desc[UR4][R118.64+0x500] ;  /* 0x00050004760e8981 */ /* 0x000f2c000c1e1b00 */
[----:B------:R-:W4:Y:S01]  /*0350*/  @!P4 LDG.E.64 R16, desc[UR4][R118.64+0x600] ;  /* 0x000600047610c981 */ /* 0x000f22000c1e1b00 */
        /* <DEDUP_REMOVED lines=9> */
[C---:B--2---:R-:W-:Y:S02]  /*03f0*/  @!P6 PRMT R0, R2.reuse, 0x7632, R0 ;  /* 0x000076320200e816 */ /* 0x044fe40000000000 */
[----:B------:R-:W-:Y:S02]  /*0400*/  @!P6 SHF.L.U32 R2, R2, 0x10, RZ ;  /* 0x000000100202e819 */ /* 0x000fe400000006ff */
[C---:B------:R-:W-:Y:S02]  /*0410*/  @!P6 PRMT R4, R3.reuse, 0x7632, R4 ;  /* 0x000076320304e816 */ /* 0x040fe40000000004 */
[----:B------:R-:W-:Y:S01]  /*0420*/  @!P6 SHF.L.U32 R3, R3, 0x10, RZ ;  /* 0x000000100303e819 */ /* 0x000fe200000006ff */
[-C--:B0-----:R-:W-:Y:S01]  /*0430*/  @!P6 FMUL R197, R2, R5.reuse ;  /* 0x0000000502c5e220 */ /* 0x081fe20000400000 */
[----:B------:R-:W-:Y:S02]  /*0440*/  @!P6 SHF.L.U32 R0, R0, 0x10, RZ ;  /* 0x000000100000e819 */ /* 0x000fe400000006ff */
[----:B------:R-:W-:Y:S01]  /*0450*/  @!P6 SHF.L.U32 R4, R4, 0x10, RZ ;  /* 0x000000100404e819 */ /* 0x000fe200000006ff */
[-C--:B------:R-:W-:Y:S01]  /*0460*/  @!P6 FMUL R195, R3, R5.reuse ;  /* 0x0000000503c3e220 */ /* 0x080fe20000400000 */
[----:B------:R-:W-:Y:S01]  /*0470*/  IADD3 R2, R124, 0x380, RZ ;  /* 0x000003807c027810 */ /* 0x000fe20007ffe0ff */
[-C--:B------:R-:W-:Y:S01]  /*0480*/  @!P6 FMUL R196, R0, R5.reuse ;  /* 0x0000000500c4e220 */ /* 0x080fe20000400000 */
[----:B------:R-:W0:Y:S01]  /*0490*/  @!P5 LDC R3, c[0x0][0x220] ;  /* 0x00008800ff03db82 */ /* 0x000e220000000800 */
[----:B------:R-:W-:Y:S01]  /*04a0*/  @!P6 FMUL R194, R4, R5 ;  /* 0x0000000504c2e220 */ /* 0x000fe20000400000 */
[----:B------:R-:W-:-:S13]  /*04b0*/  ISETP.GE.AND P6, PT, R2, R109, PT ;  /* 0x0000006d0200720c */ /* 0x000fda0003fc6270 */
[----:B------:R-:W2:Y:S01]  /*04c0*/  @!P6 LDG.E.64 R4, desc[UR4][R118.64+0x700] ;  /* 0x000700047604e981 */ /* 0x000ea2000c1e1b00 */
[C---:B---3--:R-:W-:Y:S02]  /*04d0*/  @!P5 PRMT R0, R6.reuse, 0x7632, R0 ;  /* 0x000076320600d816 */ /* 0x048fe40000000000 */
[----:B------:R-:W-:Y:S02]  /*04e0*/  @!P5 SHF.L.U32 R6, R6, 0x10, RZ ;  /* 0x000000100606d819 */ /* 0x000fe400000006ff */
[C---:B------:R-:W-:Y:S02]  /*04f0*/  @!P5 PRMT R2, R7.reuse, 0x7632, R2 ;  /* 0x000076320702d816 */ /* 0x040fe40000000002 */
[----:B------:R-:W-:Y:S02]  /*0500*/  @!P5 SHF.L.U32 R7, R7, 0x10, RZ ;  /* 0x000000100707d819 */ /* 0x000fe400000006ff */
[----:B------:R-:W-:Y:S01]  /*0510*/  @!P5 SHF.L.U32 R0, R0, 0x10, RZ ;  /* 0x000000100000d819 */ /* 0x000fe200000006ff */
[-C--:B0-----:R-:W-:Y:S01]  /*0520*/  @!P5 FMUL R193, R6, R3.reuse ;  /* 0x0000000306c1d220 */ /* 0x081fe20000400000 */
[----:B------:R-:W-:Y:S01]  /*0530*/  @!P5 SHF.L.U32 R2, R2, 0x10, RZ ;  /* 0x000000100202d819 */ /* 0x000fe200000006ff */
[-C--:B------:R-:W-:Y:S01]  /*0540*/  @!P5 FMUL R191, R7, R3.reuse ;  /* 0x0000000307bfd220 */ /* 0x080fe20000400000 */
[----:B------:R-:W-:Y:S01]  /*0550*/  IADD3 R6, R124, 0x400, RZ ;  /* 0x000004007c067810 */ /* 0x000fe20007ffe0ff */
[-C--:B------:R-:W-:Y:S01]  /*0560*/  @!P5 FMUL R192, R0, R3.reuse ;  /* 0x0000000300c0d220 */ /* 0x080fe20000400000 */
[----:B----4-:R-:W-:Y:S01]  /*0570*/  @!P3 SHF.L.U32 R0, R8, 0x10, RZ ;  /* 0x000000100800b819 */ /* 0x010fe200000006ff */
[----:B------:R-:W-:Y:S01]  /*0580*/  @!P5 FMUL R190, R2, R3 ;  /* 0x0000000302bed220 */ /* 0x000fe20000400000 */
[----:B------:R-:W-:Y:S01]  /*0590*/  ISETP.GE.AND P5, PT, R6, R109, PT ;  /* 0x0000006d0600720c */ /* 0x000fe20003fa6270 */
[----:B------:R-:W0:Y:S01]  /*05a0*/  @!P2 LDC R3, c[0x0][0x220] ;  /* 0x00008800ff03ab82 */ /* 0x000e220000000800 */
[----:B------:R-:W-:Y:S01]  /*05b0*/  @!P3 PRMT R8, R8, 0x7632, R8 ;  /* 0x000076320808b816 */ /* 0x000fe20000000008 */
[----:B-1----:R-:W-:-:S10]  /*05c0*/  @!P3 FMUL R189, R0, R19 ;  /* 0x0000001300bdb220 */ /* 0x002fd40000400000 */
[----:B------:R-:W3:Y:S01]  /*05d0*/  @!P5 LDG.E.64 R6, desc[UR4][R118.64+0x800] ;  /* 0x000800047606d981 */ /* 0x000ee2000c1e1b00 */
[C---:B------:R-:W-:Y:S02]  /*05e0*/  @!P3 PRMT R0, R9.reuse, 0x7632, R0 ;  /* 0x000076320900b816 */ /* 0x040fe40000000000 */
        /* <DEDUP_REMOVED lines=11> */
[----:B------:R-:W1:Y:S01]  /*06a0*/  @!P1 LDC R9, c[0x0][0x220] ;  /* 0x00008800ff099b82 */ /* 0x000e620000000800 */
[----:B------:R-:W-:-:S02]  /*06b0*/  @!P2 SHF.L.U32 R2, R10, 0x10, RZ ;  /* 0x000000100a02a819 */ /* 0x000fc400000006ff */
[----:B------:R-:W-:Y:S02]  /*06c0*/  @!P2 PRMT R10, R10, 0x7632, R10 ;  /* 0x000076320a0aa816 */ /* 0x000fe4000000000a */
[C---:B------:R-:W-:Y:S02]  /*06d0*/  @!P2 PRMT R0, R11.reuse, 0x7632, R0 ;  /* 0x000076320b00a816 */ /* 0x040fe40000000000 */
[----:B------:R-:W-:Y:S02]  /*06e0*/  @!P2 SHF.L.U32 R11, R11, 0x10, RZ ;  /* 0x000000100b0ba819 */ /* 0x000fe400000006ff */
[----:B------:R-:W-:Y:S02]  /*06f0*/  @!P2 SHF.L.U32 R10, R10, 0x10, RZ ;  /* 0x000000100a0aa819 */ /* 0x000fe400000006ff */
[----:B------:R-:W-:Y:S02]  /*0700*/  MOV R184, 0xff800000 ;  /* 0xff80000000b87802 */ /* 0x000fe40000000f00 */
[----:B------:R-:W-:Y:S01]  /*0710*/  MOV R183, 0xff800000 ;  /* 0xff80000000b77802 */ /* 0x000fe20000000f00 */
[-C--:B0-----:R-:W-:Y:S01]  /*0720*/  @!P2 FMUL R183, R11, R3.reuse ;  /* 0x000000030bb7a220 */ /* 0x081fe20000400000 */
[----:B------:R-:W-:Y:S01]  /*0730*/  MOV R185, 0xff800000 ;  /* 0xff80000000b97802 */ /* 0x000fe20000000f00 */
[-C--:B------:R-:W-:Y:S01]  /*0740*/  @!P2 FMUL R184, R10, R3.reuse ;  /* 0x000000030ab8a220 */ /* 0x080fe20000400000 */
[----:B------:R-:W-:Y:S01]  /*0750*/  @!P2 SHF.L.U32 R0, R0, 0x10, RZ ;  /* 0x000000100000a819 */ /* 0x000fe200000006ff */
[----:B------:R-:W-:Y:S01]  /*0760*/  @!P2 FMUL R185, R2, R3 ;  /* 0x0000000302b9a220 */ /* 0x000fe20000400000 */
[----:B------:R-:W4:Y:S01]  /*0770*/  @!P3 LDG.E.64 R10, desc[UR4][R118.64+0x900] ;  /* 0x00090004760ab981 */ /* 0x000f22000c1e1b00 */
[----:B------:R-:W-:-:S02]  /*0780*/  IADD3 R2, R124, 0x500, RZ ;  /* 0x000005007c027810 */ /* 0x000fc40007ffe0ff */
[----:B------:R-:W-:Y:S01]  /*0790*/  MOV R182, 0xff800000 ;  /* 0xff80000000b67802 */ /* 0x000fe20000000f00 */
[----:B------:R-:W-:Y:S01]  /*07a0*/  @!P2 FMUL R182, R0, R3 ;  /* 0x0000000300b6a220 */ /* 0x000fe20000400000 */
[----:B------:R-:W-:Y:S01]  /*07b0*/  ISETP.GE.AND P2, PT, R2, R109, PT ;  /* 0x0000006d0200720c */ /* 0x000fe20003f46270 */
[----:B------:R-:W0:Y:S01]  /*07c0*/  @!P0 LDC R3, c[0x0][0x220] ;  /* 0x00008800ff038b82 */ /* 0x000e220000000800 */
[C---:B------:R-:W-:Y:S02]  /*07d0*/  @!P1 PRMT R0, R12.reuse, 0x7632, R0 ;  /* 0x000076320c009816 */ /* 0x040fe40000000000 */
[C---:B------:R-:W-:Y:S02]  /*07e0*/  @!P1 PRMT R2, R13.reuse, 0x7632, R2 ;  /* 0x000076320d029816 */ /* 0x040fe40000000002 */
[----:B------:R-:W-:Y:S02]  /*07f0*/  @!P1 SHF.L.U32 R12, R12, 0x10, RZ ;  /* 0x000000100c0c9819 */ /* 0x000fe400000006ff */
[----:B------:R-:W-:-:S02]  /*0800*/  @!P1 SHF.L.U32 R13, R13, 0x10, RZ ;  /* 0x000000100d0d9819 */ /* 0x000fc400000006ff */
[----:B------:R-:W-:Y:S02]  /*0810*/  @!P1 SHF.L.U32 R0, R0, 0x10, RZ ;  /* 0x0000001000009819 */ /* 0x000fe400000006ff */
[----:B------:R-:W-:Y:S01]  /*0820*/  @!P1 SHF.L.U32 R2, R2, 0x10, RZ ;  /* 0x0000001002029819 */ /* 0x000fe200000006ff */
[----:B------:R-:W4:Y:S01]  /*0830*/  @!P2 LDG.E.64 R18, desc[UR4][R118.64+0xa00] ;  /* 0x000a00047612a981 */ /* 0x000f22000c1e1b00 */
        /* <DEDUP_REMOVED lines=11> */
[----:B------:R-:W-:-:S11]  /*08f0*/  @!P0 SHF.L.U32 R0, R14, 0x10, RZ ;  /* 0x000000100e008819 */ /* 0x000fd600000006ff */
[----:B------:R-:W4:Y:S01]  /*0900*/  @!P1 LDG.E.64 R20, desc[UR4][R118.64+0xb00] ;  /* 0x000b000476149981 */ /* 0x000f22000c1e1b00 */
[----:B------:R-:W-:Y:S01]  /*0910*/  MOV R177, 0xff800000 ;  /* 0xff80000000b17802 */ /* 0x000fe20000000f00 */
[-C--:B0-----:R-:W-:Y:S01]  /*0920*/  @!P0 FMUL R177, R0, R3.reuse ;  /* 0x0000000300b18220 */ /* 0x081fe20000400000 */
[C---:B------:R-:W-:Y:S02]  /*0930*/  @!P0 PRMT R0, R15.reuse, 0x7632, R0 ;  /* 0x000076320f008816 */ /* 0x040fe40000000000 */
[----:B------:R-:W-:Y:S02]  /*0940*/  @!P0 PRMT R14, R14, 0x7632, R14 ;  /* 0x000076320e0e8816 */ /* 0x000fe4000000000e */
[----:B------:R-:W-:Y:S02]  /*0950*/  @!P0 SHF.L.U32 R0, R0, 0x10, RZ ;  /* 0x0000001000008819 */ /* 0x000fe400000006ff */
[----:B------:R-:W-:Y:S02]  /*0960*/  @!P0 SHF.L.U32 R15, R15, 0x10, RZ ;  /* 0x000000100f0f8819 */ /* 0x000fe400000006ff */
[----:B------:R-:W-:Y:S01]  /*0970*/  MOV R174, 0xff800000 ;  /* 0xff80000000ae7802 */ /* 0x000fe20000000f00 */
[----:B------:R-:W-:Y:S01]  /*0980*/  @!P0 FMUL R174, R0, R3 ;  /* 0x0000000300ae8220 */ /* 0x000fe20000400000 */
[----:B------:R-:W-:-:S02]  /*0990*/  @!P0 SHF.L.U32 R14, R14, 0x10, RZ ;  /* 0x000000100e0e8819 */ /* 0x000fc400000006ff */
[----:B------:R-:W-:Y:S02]  /*09a0*/  @!P4 SHF.L.U32 R2, R16, 0x10, RZ ;  /* 0x000000101002c819 */ /* 0x000fe400000006ff */
[----:B------:R-:W-:Y:S02]  /*09b0*/  IADD3 R8, R124, 0x600, RZ ;  /* 0x000006007c087810 */ /* 0x000fe40007ffe0ff */
[----:B------:R-:W-:Y:S02]  /*09c0*/  @!P4 PRMT R16, R16, 0x7632, R16 ;  /* 0x000076321010c816 */ /* 0x000fe40000000010 */
[----:B------:R-:W-:Y:S02]  /*09d0*/  @!P4 PRMT R0, R17, 0x7632, R0 ;  /* 0x000076321100c816 */ /* 0x000fe40000000000 */
        /* <DEDUP_REMOVED lines=19> */
[----:B------:R-:W4:-:S12]  /*0b10*/  @!P0 LDG.E.64 R16, desc[UR4][R118.64+0xc00] ;  /* 0x000c000476108981 */ /* 0x000f18000c1e1b00 */
[----:B------:R-:W4:Y:S01]  /*0b20*/  @!P4 LDG.E.64 R22, desc[UR4][R118.64+0xd00] ;  /* 0x000d00047616c981 */ /* 0x000f22000c1e1b00 */
[----:B------:R-:W-:Y:S02]  /*0b30*/  MOV R169, 0xff800000 ;  /* 0xff80000000a97802 */ /* 0x000fe40000000f00 */
[----:B------:R-:W-:Y:S02]  /*0b40*/  MOV R168, 0xff800000 ;  /* 0xff80000000a87802 */ /* 0x000fe40000000f00 */
[----:B------:R-:W-:Y:S02]  /*0b50*/  MOV R167, 0xff800000 ;  /* 0xff80000000a77802 */ /* 0x000fe40000000f00 */
[----:B------:R-:W-:Y:S02]  /*0b60*/  MOV R166, 0xff800000 ;  /* 0xff80000000a67802 */ /* 0x000fe40000000f00 */
[C---:B--2---:R-:W-:Y:S02]  /*0b70*/  @!P6 PRMT R0, R4.reuse, 0x7632, R0 ;  /* 0x000076320400e816 */ /* 0x044fe40000000000 */
[----:B------:R-:W-:-:S02]  /*0b80*/  @!P6 SHF.L.U32 R4, R4, 0x10, RZ ;  /* 0x000000100404e819 */ /* 0x000fc400000006ff */
[C---:B------:R-:W-:Y:S02]  /*0b90*/  @!P6 PRMT R2, R5.reuse, 0x7632, R2 ;  /* 0x000076320502e816 */ /* 0x040fe40000000002 */
[----:B------:R-:W-:Y:S01]  /*0ba0*/  @!P6 SHF.L.U32 R5, R5, 0x10, RZ ;  /* 0x000000100505e819 */ /* 0x000fe200000006ff */
[-C--:B0-----:R-:W-:Y:S01]  /*0bb0*/  @!P6 FMUL R169, R4, R3.reuse ;  /* 0x0000000304a9e220 */ /* 0x081fe20000400000 */
[----:B------:R-:W-:Y:S02]  /*0bc0*/  @!P6 SHF.L.U32 R0, R0, 0x10, RZ ;  /* 0x000000100000e819 */ /* 0x000fe400000006ff */
[----:B------:R-:W-:Y:S02]  /*0bd0*/  @!P6 SHF.L.U32 R2, R2, 0x10, RZ ;  /* 0x000000100202e819 */ /* 0x000fe400000006ff */
[----:B------:R-:W-:Y:S01]  /*0be0*/  IADD3 R4, R124, 0x700, RZ ;  /* 0x000007007c047810 */ /* 0x000fe20007ffe0ff */
[-C--:B------:R-:W-:Y:S01]  /*0bf0*/  @!P6 FMUL R167, R5, R3.reuse ;  /* 0x0000000305a7e220 */ /* 0x080fe20000400000 */
[-C--:B------:R-:W-:Y:S01]  /*0c00*/  @!P6 FMUL R168, R0, R3.reuse ;  /* 0x0000000300a8e220 */ /* 0x080fe20000400000 */
[----:B------:R-:W-:Y:S01]  /*0c10*/  @!P6 FMUL R166, R2, R3 ;  /* 0x0000000302a6e220 */ /* 0x000fe20000400000 */
[----:B------:R-:W-:Y:S01]  /*0c20*/  ISETP.GE.AND P6, PT, R4, R109, PT ;  /* 0x0000006d0400720c */ /* 0x000fe20003fc6270 */
[----:B------:R-:W0:Y:S01]  /*0c30*/  @!P5 LDC R3, c[0x0][0x220] ;  /* 0x00008800ff03db82 */ /* 0x000e220000000800 */
[----:B------:R-:W-:-:S02]  /*0c40*/  MOV R165, 0xff800000 ;  /* 0xff80000000a57802 */ /* 0x000fc40000000f00 */
[----:B------:R-:W-:Y:S02]  /*0c50*/  MOV R154, 0xff800000 ;  /* 0xff800000009a7802 */ /* 0x000fe40000000f00 */
[----:B------:R-:W-:Y:S02]  /*0c60*/  MOV R155, 0xff800000 ;  /* 0xff800000009b7802 */ /* 0x000fe40000000f00 */
[----:B------:R-:W-:Y:S01]  /*0c70*/  MOV R156, 0xff800000 ;  /* 0xff800000009c7802 */ /* 0x000fe20000000f00 */
[----:B------:R-:W1:Y:S04]  /*0c80*/  @!P3 LDC R5, c[0x0][0x220] ;  /* 0x00008800ff05bb82 */ /* 0x000e680000000800 */
[----:B------:R-:W2:Y:S01]  /*0c90*/  @!P6 LDG.E.64 R8, desc[UR4][R118.64+0xe00] ;  /* 0x000e00047608e981 */ /* 0x000ea2000c1e1b00 */
[----:B---3--:R-:W-:-:S02]  /*0ca0*/  @!P5 SHF.L.U32 R0, R6, 0x10, RZ ;  /* 0x000000100600d819 */ /* 0x008fc400000006ff */
[----:B------:R-:W-:Y:S02]  /*0cb0*/  @!P5 PRMT R6, R6, 0x7632, R6 ;  /* 0x000076320606d816 */ /* 0x000fe40000000006 */
[----:B------:R-:W-:Y:S02]  /*0cc0*/  IADD3 R2, R124, 0x780, RZ ;  /* 0x000007807c027810 */ /* 0x000fe40007ffe0ff */
[----:B------:R-:W-:Y:S01]  /*0cd0*/  @!P5 SHF.L.U32 R6, R6, 0x10, RZ ;  /* 0x000000100606d819 */ /* 0x000fe200000006ff */
[-C--:B0-----:R-:W-:Y:S01]  /*0ce0*/  @!P5 FMUL R165, R0, R3.reuse ;  /* 0x0000000300a5d220 */ /* 0x081fe20000400000 */
[C---:B------:R-:W-:Y:S02]  /*0cf0*/  @!P5 PRMT R0, R7.reuse, 0x7632, R0 ;  /* 0x000076320700d816 */ /* 0x040fe40000000000 */
[----:B------:R-:W-:Y:S02]  /*0d00*/  @!P5 SHF.L.U32 R7, R7, 0x10, RZ ;  /* 0x000000100707d819 */ /* 0x000fe400000006ff */
[----:B------:R-:W-:Y:S01]  /*0d10*/  @!P5 SHF.L.U32 R0, R0, 0x10, RZ ;  /* 0x000000100000d819 */ /* 0x000fe200000006ff */
[----:B------:R-:W-:-:S02]  /*0d20*/  @!P5 FMUL R154, R6, R3 ;  /* 0x00000003069ad220 */ /* 0x000fc40000400000 */
[-C--:B------:R-:W-:Y:S02]  /*0d30*/  @!P5 FMUL R155, R7, R3.reuse ;  /* 0x00000003079bd220 */ /* 0x080fe40000400000 */
[----:B------:R-:W-:Y:S01]  /*0d40*/  @!P5 FMUL R156, R0, R3 ;  /* 0x00000003009cd220 */ /* 0x000fe20000400000 */
[----:B------:R-:W-:Y:S01]  /*0d50*/  ISETP.GE.AND P5, PT, R2, R109, PT ;  /* 0x0000006d0200720c */ /* 0x000fe20003fa6270 */
[----:B------:R-:W0:Y:S01]  /*0d60*/  @!P2 LDC R3, c[0x0][0x220] ;  /* 0x00008800ff03ab82 */ /* 0x000e220000000800 */
[----:B------:R-:W-:Y:S02]  /*0d70*/  MOV R158, 0xff800000 ;  /* 0xff800000009e7802 */ /* 0x000fe40000000f00 */
[----:B------:R-:W-:Y:S02]  /*0d80*/  MOV R157, 0xff800000 ;  /* 0xff800000009d7802 */ /* 0x000fe40000000f00 */
[----:B------:R-:W-:Y:S02]  /*0d90*/  MOV R159, 0xff800000 ;  /* 0xff800000009f7802 */ /* 0x000fe40000000f00 */
[----:B------:R-:W-:Y:S01]  /*0da0*/  MOV R160, 0xff800000 ;  /* 0xff80000000a07802 */ /* 0x000fe20000000f00 */
[----:B------:R-:W3:Y:S04]  /*0db0*/  @!P0 LDC R7, c[0x0][0x220] ;  /* 0x00008800ff078b82 */ /* 0x000ee80000000800 */
[----:B------:R-:W2:Y:S01]  /*0dc0*/  @!P5 LDG.E.64 R12, desc[UR4][R118.64+0xf00] ;  /* 0x000f0004760cd981 */ /* 0x000ea2000c1e1b00 */
[----:B----4-:R-:W-:-:S02]  /*0dd0*/  @!P3 SHF.L.U32 R0, R10, 0x10, RZ ;  /* 0x000000100a00b819 */ /* 0x010fc400000006ff */
[C---:B------:R-:W-:Y:S02]  /*0de0*/  @!P3 SHF.L.U32 R2, R11.reuse, 0x10, RZ ;  /* 0x000000100b02b819 */ /* 0x040fe400000006ff */
[----:B------:R-:W-:Y:S02]  /*0df0*/  @!P3 PRMT R10, R10, 0x7632, R10 ;  /* 0x000076320a0ab816 */ /* 0x000fe4000000000a */
[----:B------:R-:W-:Y:S01]  /*0e00*/  @!P3 PRMT R11, R11, 0x7632, R11 ;  /* 0x000076320b0bb816 */ /* 0x000fe2000000000b */
[-C--:B-1----:R-:W-:Y:S01]  /*0e10*/  @!P3 FMUL R158, R2, R5.reuse ;  /* 0x00000005029eb220 */ /* 0x082fe20000400000 */
[----:B------:R-:W-:Y:S02]  /*0e20*/  @!P3 SHF.L.U32 R10, R10, 0x10, RZ ;  /* 0x000000100a0ab819 */ /* 0x000fe400000006ff */
[----:B------:R-:W-:Y:S02]  /*0e30*/  @!P3 SHF.L.U32 R11, R11, 0x10, RZ ;  /* 0x000000100b0bb819 */ /* 0x000fe400000006ff */
[----:B------:R-:W-:Y:S01]  /*0e40*/  IADD3 R2, R124, 0x800, RZ ;  /* 0x000008007c027810 */ /* 0x000fe20007ffe0ff */
[-C--:B------:R-:W-:Y:S01]  /*0e50*/  @!P3 FMUL R157, R0, R5.reuse ;  /* 0x00000005009db220 */ /* 0x080fe20000400000 */
[-C--:B------:R-:W-:Y:S01]  /*0e60*/  @!P3 FMUL R159, R10, R5.reuse ;  /* 0x000000050a9fb220 */ /* 0x080fe20000400000 */
[----:B------:R-:W-:Y:S01]  /*0e70*/  @!P3 FMUL R160, R11, R5 ;  /* 0x000000050ba0b220 */ /* 0x000fe20000400000 */
[----:B------:R-:W-:Y:S01]  /*0e80*/  ISETP.GE.AND P3, PT, R2, R109, PT ;  /* 0x0000006d0200720c */ /* 0x000fe20003f66270 */
[----:B------:R-:W1:Y:S01]  /*0e90*/  @!P1 LDC R5, c[0x0][0x220] ;  /* 0x00008800ff059b82 */ /* 0x000e620000000800 */
[----:B------:R-:W-:-:S02]  /*0ea0*/  @!P2 SHF.L.U32 R0, R18, 0x10, RZ ;  /* 0x000000101200a819 */ /* 0x000fc400000006ff */
[----:B------:R-:W-:-:S03]  /*0eb0*/  MOV R161, 0xff800000 ;  /* 0xff80000000a17802 */ /* 0x000fc60000000f00 */
[----:B0-----:R-:W-:Y:S01]  /*0ec0*/  @!P2 FMUL R161, R0, R3 ;  /* 0x0000000300a1a220 */ /* 0x001fe20000400000 */
[----:B------:R-:W-:Y:S02]  /*0ed0*/  @!P2 PRMT R0, R19, 0x7632, R0 ;  /* 0x000076321300a816 */ /* 0x000fe40000000000 */
[----:B------:R-:W-:-:S03]  /*0ee0*/  @!P2 PRMT R18, R18, 0x7632, R18 ;  /* 0x000076321212a816 */ /* 0x000fc60000000012 */
[----:B------:R-:W4:Y:S01]  /*0ef0*/  @!P3 LDG.E.64 R14, desc[UR4][R118.64+0x1000] ;  /* 0x00100004760eb981 */ /* 0x000f22000c1e1b00 */
        /* <DEDUP_REMOVED lines=10> */
[----:B------:R-:W-:-:S02]  /*0fa0*/  @!P1 PRMT R0, R20, 0x7632, R0 ;  /* 0x0000763214009816 */ /* 0x000fc40000000000 */
[----:B------:R-:W-:Y:S02]  /*0fb0*/  ISETP.GE.AND P2, PT, R2, R109, PT ;  /* 0x0000006d0200720c */ /* 0x000fe40003f46270 */
[C---:B------:R-:W-:Y:S02]  /*0fc0*/  @!P1 SHF.L.U32 R2, R21.reuse, 0x10, RZ ;  /* 0x0000001015029819 */ /* 0x040fe400000006ff */
[----:B------:R-:W-:Y:S02]  /*0fd0*/  @!P1 PRMT R21, R21, 0x7632, R21 ;  /* 0x0000763215159816 */ /* 0x000fe40000000015 */
[----:B------:R-:W-:Y:S02]  /*0fe0*/  @!P1 SHF.L.U32 R0, R0, 0x10, RZ ;  /* 0x0000001000009819 */ /* 0x000fe400000006ff */
[----:B------:R-:W-:Y:S02]  /*0ff0*/  @!P1 SHF.L.U32 R20, R20, 0x10, RZ ;  /* 0x0000001014149819 */ /* 0x000fe400000006ff */
[----:B------:R-:W-:Y:S01]  /*1000*/  MOV R152, 0xff800000 ;  /* 0xff80000000987802 */ /* 0x000fe20000000f00 */
[-C--:B-1----:R-:W-:Y:S01]  /*1010*/  @!P1 FMUL R152, R0, R5.reuse ;  /* 0x0000000500989220 */ /* 0x082fe20000400000 */
[----:B------:R-:W-:Y:S01]  /*1020*/  @!P1 SHF.L.U32 R21, R21, 0x10, RZ ;  /* 0x0000001015159819 */ /* 0x000fe200000006ff */
[----:B------:R-:W4:Y:S01]  /*1030*/  @!P2 LDG.E.64 R10, desc[UR4][R118.64+0x1100] ;  /* 0x00110004760aa981 */ /* 0x000f22000c1e1b00 */
[----:B------:R-:W-:Y:S01]  /*1040*/  IADD3 R0, R124, 0x900, RZ ;  /* 0x000009007c007810 */ /* 0x000fe20007ffe0ff */
[----:B------:R-:W0:Y:S01]  /*1050*/  @!P2 LDC R19, c[0x0][0x220] ;  /* 0x00008800ff13ab82 */ /* 0x000e220000000800 */
        /* <DEDUP_REMOVED lines=10> */
[C---:B------:R-:W-:Y:S02]  /*1100*/  @!P0 SHF.L.U32 R0, R16.reuse, 0x10, RZ ;  /* 0x0000001010008819 */ /* 0x040fe400000006ff */
[C---:B------:R-:W-:Y:S02]  /*1110*/  @!P0 SHF.L.U32 R4, R17.reuse, 0x10, RZ ;  /* 0x0000001011048819 */ /* 0x040fe400000006ff */
[----:B------:R-:W-:Y:S02]  /*1120*/  @!P0 PRMT R16, R16, 0x7632, R16 ;  /* 0x0000763210108816 */ /* 0x000fe40000000010 */
[----:B------:R-:W-:Y:S01]  /*1130*/  @!P0 PRMT R17, R17, 0x7632, R17 ;  /* 0x0000763211118816 */ /* 0x000fe20000000011 */
[-C--:B---3--:R-:W-:Y:S01]  /*1140*/  @!P0 FMUL R149, R0, R7.reuse ;  /* 0x0000000700958220 */ /* 0x088fe20000400000 */
[----:B------:R-:W-:Y:S01]  /*1150*/  MOV R147, 0xff800000 ;  /* 0xff80000000937802 */ /* 0x000fe20000000f00 */
[----:B------:R-:W-:Y:S01]  /*1160*/  @!P0 FMUL R147, R4, R7 ;  /* 0x0000000704938220 */ /* 0x000fe20000400000 */
[----:B------:R-:W-:-:S02]  /*1170*/  @!P0 SHF.L.U32 R16, R16, 0x10, RZ ;  /* 0x0000001010108819 */ /* 0x000fc400000006ff */
[----:B------:R-:W-:Y:S02]  /*1180*/  @!P0 SHF.L.U32 R17, R17, 0x10, RZ ;  /* 0x0000001011118819 */ /* 0x000fe400000006ff */
[----:B------:R-:W-:Y:S02]  /*1190*/  @!P4 SHF.L.U32 R0, R22, 0x10, RZ ;  /* 0x000000101600c819 */ /* 0x000fe400000006ff */
[----:B------:R-:W-:Y:S02]  /*11a0*/  IADD3 R4, R124, 0x980, RZ ;  /* 0x000009807c047810 */ /* 0x000fe40007ffe0ff */
[----:B------:R-:W-:Y:S01]  /*11b0*/  MOV R148, 0xff800000 ;  /* 0xff80000000947802 */ /* 0x000fe20000000f00 */
[-C--:B------:R-:W-:Y:S01]  /*11c0*/  @!P0 FMUL R148, R16, R7.reuse ;  /* 0x0000000710948220 */ /* 0x080fe20000400000 */
[----:B------:R-:W-:Y:S01]  /*11d0*/  MOV R146, 0xff800000 ;  /* 0xff80000000927802 */ /* 0x000fe20000000f00 */
[----:B------:R-:W-:Y:S01]  /*11e0*/  @!P0 FMUL R146, R17, R7 ;  /* 0x0000000711928220 */ /* 0x000fe20000400000 */
[----:B------:R-:W-:Y:S01]  /*11f0*/  MOV R145, 0xff800000 ;  /* 0xff80000000917802 */ /* 0x000fe20000000f00 */
[----:B-1----:R-:W-:Y:S01]  /*1200*/  @!P4 FMUL R145, R0, R5 ;  /* 0x000000050091c220 */ /* 0x002fe20000400000 */
[----:B------:R-:W-:Y:S01]  /*1210*/  ISETP.GE.AND P0, PT, R4, R109, PT ;  /* 0x0000006d0400720c */ /* 0x000fe20003f06270 */
[----:B------:R-:W1:Y:S01]  /*1220*/  @!P6 LDC R17, c[0x0][0x220] ;  /* 0x00008800ff11eb82 */ /* 0x000e620000000800 */
[----:B------:R-:W-:-:S02]  /*1230*/  @!P4 PRMT R22, R22, 0x7632, R22 ;  /* 0x000076321616c816 */ /* 0x000fc40000000016 */
[C---:B------:R-:W-:Y:S02]  /*1240*/  @!P4 PRMT R0, R23.reuse, 0x7632, R0 ;  /* 0x000076321700c816 */ /* 0x040fe40000000000 */
        /* <DEDUP_REMOVED lines=32> */
[C---:B------:R-:W-:Y:S02]  /*1450*/  @!P5 PRMT R0, R12.reuse, 0x7632, R0 ;  /* 0x000076320c00d816 */ /* 0x040fe40000000000 */
[C---:B------:R-:W-:Y:S02]  /*1460*/  @!P5 PRMT R16, R13.reuse, 0x7632, R16 ;  /* 0x000076320d10d816 */ /* 0x040fe40000000010 */
[----:B------:R-:W-:Y:S02]  /*1470*/  @!P5 SHF.L.U32 R12, R12, 0x10, RZ ;  /* 0x000000100c0cd819 */ /* 0x000fe400000006ff */
[----:B------:R-:W-:Y:S02]  /*1480*/  @!P5 SHF.L.U32 R13, R13, 0x10, RZ ;  /* 0x000000100d0dd819 */ /* 0x000fe400000006ff */
[----:B------:R-:W-:-:S02]  /*1490*/  @!P5 SHF.L.U32 R0, R0, 0x10, RZ ;  /* 0x000000100000d819 */ /* 0x000fc400000006ff */
[----:B------:R-:W-:Y:S01]  /*14a0*/  @!P5 SHF.L.U32 R16, R16, 0x10, RZ ;  /* 0x000000101010d819 */ /* 0x000fe200000006ff */
[-C--:B-1----:R-:W-:Y:S01]  /*14b0*/  @!P5 FMUL R137, R12, R17.reuse ;  /* 0x000000110c89d220 */ /* 0x082fe20000400000 */
        /* <DEDUP_REMOVED lines=9> */
[----:B------:R-:W-:-:S11]  /*1550*/  MOV R115, 0xff800000 ;  /* 0xff80000000737802 */ /* 0x000fd60000000f00 */
[----:B------:R-:W2:Y:S01]  /*1560*/  @!P5 LDG.E.64 R12, desc[UR4][R118.64+0x1600] ;  /* 0x00160004760cd981 */ /* 0x000ea2000c1e1b00 */
[C---:B----4-:R-:W-:Y:S02]  /*1570*/  @!P3 PRMT R0, R14.reuse, 0x7632, R0 ;  /* 0x000076320e00b816 */ /* 0x050fe40000000000 */
[----:B------:R-:W-:Y:S02]  /*1580*/  @!P3 SHF.L.U32 R14, R14, 0x10, RZ ;  /* 0x000000100e0eb819 */ /* 0x000fe400000006ff */
[C---:B------:R-:W-:Y:S02]  /*1590*/  @!P3 PRMT R16, R15.reuse, 0x7632, R16 ;  /* 0x000076320f10b816 */ /* 0x040fe40000000010 */
[----:B------:R-:W-:Y:S02]  /*15a0*/  @!P3 SHF.L.U32 R15, R15, 0x10, RZ ;  /* 0x000000100f0fb819 */ /* 0x000fe400000006ff */
[----:B------:R-:W-:Y:S02]  /*15b0*/  @!P3 SHF.L.U32 R0, R0, 0x10, RZ ;  /* 0x000000100000b819 */ /* 0x000fe400000006ff */
[----:B------:R-:W-:Y:S01]  /*15c0*/  @!P3 SHF.L.U32 R16, R16, 0x10, RZ ;  /* 0x000000101010b819 */ /* 0x000fe200000006ff */
[----:B-1----:R-:W-:Y:S01]  /*15d0*/  @!P3 FMUL R115, R14, R17 ;  /* 0x000000110e73b220 */ /* 0x002fe20000400000 */
        /* <DEDUP_REMOVED lines=9> */
[----:B------:R-:W-:Y:S02]  /*1670*/  MOV R111, 0xff800000 ;  /* 0xff800000006f7802 */ /* 0x000fe40000000f00 */
[----:B------:R-:W-:-:S02]  /*1680*/  @!P2 PRMT R0, R10, 0x7632, R0 ;  /* 0x000076320a00a816 */ /* 0x000fc40000000000 */
[----:B------:R-:W-:Y:S02]  /*1690*/  @!P2 SHF.L.U32 R14, R11, 0x10, RZ ;  /* 0x000000100b0ea819 */ /* 0x000fe400000006ff */
[----:B------:R-:W-:-:S05]  /*16a0*/  @!P2 SHF.L.U32 R10, R10, 0x10, RZ ;  /* 0x000000100a0aa819 */ /* 0x000fca00000006ff */
[----:B------:R-:W4:Y:S01]  /*16b0*/  @!P3 LDG.E.64 R16, desc[UR4][R118.64+0x1700] ;  /* 0x001700047610b981 */ /* 0x000f22000c1e1b00 */
[----:B------:R-:W-:Y:S02]  /*16c0*/  @!P2 PRMT R11, R11, 0x7632, R11 ;  /* 0x000076320b0ba816 */ /* 0x000fe4000000000b */
[----:B------:R-:W-:Y:S01]  /*16d0*/  @!P2 SHF.L.U32 R0, R0, 0x10, RZ ;  /* 0x000000100000a819 */ /* 0x000fe200000006ff */
[-C--:B0-----:R-:W-:Y:S01]  /*16e0*/  @!P2 FMUL R111, R10, R19.reuse ;  /* 0x000000130a6fa220 */ /* 0x081fe20000400000 */
        /* <DEDUP_REMOVED lines=10> */
[----:B------:R-:W-:-:S02]  /*1790*/  @!P1 SHF.L.U32 R0, R2, 0x10, RZ ;  /* 0x0000001002009819 */ /* 0x000fc400000006ff */
[----:B------:R-:W-:Y:S02]  /*17a0*/  MOV R106, 0xff800000 ;  /* 0xff800000006a7802 */ /* 0x000fe40000000f00 */
[----:B------:R-:W-:Y:S01]  /*17b0*/  @!P1 PRMT R2, R2, 0x7632, R2 ;  /* 0x0000763202029816 */ /* 0x000fe20000000002 */
[----:B-1----:R-:W-:Y:S01]  /*17c0*/  @!P1 FMUL R106, R0, R15 ;  /* 0x0000000f006a9220 */ /* 0x002fe20000400000 */
[C---:B------:R-:W-:Y:S02]  /*17d0*/  @!P1 PRMT R0, R3.reuse, 0x7632, R0 ;  /* 0x0000763203009816 */ /* 0x040fe40000000000 */
[----:B------:R-:W-:Y:S02]  /*17e0*/  @!P1 SHF.L.U32 R3, R3, 0x10, RZ ;  /* 0x0000001003039819 */ /* 0x000fe400000006ff */
[----:B------:R-:W-:Y:S01]  /*17f0*/  @!P1 SHF.L.U32 R2, R2, 0x10, RZ ;  /* 0x0000001002029819 */ /* 0x000fe200000006ff */
[----:B------:R-:W4:Y:S01]  /*1800*/  @!P2 LDG.E.64 R18, desc[UR4][R118.64+0x1800] ;  /* 0x001800047612a981 */ /* 0x000f22000c1e1b00 */
        /* <DEDUP_REMOVED lines=12> */
[C---:B---3--:R-:W-:Y:S02]  /*18d0*/  @!P0 PRMT R0, R6.reuse, 0x7632, R0 ;  /* 0x0000763206008816 */ /* 0x048fe40000000000 */
        /* <DEDUP_REMOVED lines=13> */
[----:B------:R-:W-:-:S02]  /*19b0*/  ISETP.GE.AND P0, PT, R6, R109, PT ;  /* 0x0000006d0600720c */ /* 0x000fc40003f06270 */
[C---:B------:R-:W-:Y:S02]  /*19c0*/  @!P4 PRMT R0, R4.reuse, 0x7632, R0 ;  /* 0x000076320400c816 */ /* 0x040fe40000000000 */
[----:B------:R-:W-:Y:S02]  /*19d0*/  @!P4 SHF.L.U32 R4, R4, 0x10, RZ ;  /* 0x000000100404c819 */ /* 0x000fe400000006ff */
[C---:B------:R-:W-:Y:S02]  /*19e0*/  @!P4 PRMT R6, R5.reuse, 0x7632, R6 ;  /* 0x000076320506c816 */ /* 0x040fe40000000006 */
[----:B------:R-:W-:Y:S02]  /*19f0*/  @!P4 SHF.L.U32 R5, R5, 0x10, RZ ;  /* 0x000000100505c819 */ /* 0x000fe400000006ff */
[----:B------:R-:W-:Y:S01]  /*1a00*/  MOV R98, 0xff800000 ;  /* 0xff80000000627802 */ /* 0x000fe20000000f00 */
[----:B-1----:R-:W-:Y:S01]  /*1a10*/  @!P4 FMUL R98, R4, R15 ;  /* 0x0000000f0462c220 */ /* 0x002fe20000400000 */
[----:B------:R-:W-:Y:S01]  /*1a20*/  @!P4 SHF.L.U32 R0, R0, 0x10, RZ ;  /* 0x000000100000c819 */ /* 0x000fe200000006ff */
[----:B------:R-:W3:Y:S01]  /*1a30*/  @!P0 LDG.E.64 R20, desc[UR4][R118.64+0x1a00] ;  /* 0x001a000476148981 */ /* 0x000ee2000c1e1b00 */
        /* <DEDUP_REMOVED lines=34> */
[----:B------:R-:W-:-:S02]  /*1c60*/  IADD3 R8, R124, 0xe80, RZ ;  /* 0x00000e807c087810 */ /* 0x000fc40007ffe0ff */
[C---:B------:R-:W-:Y:S02]  /*1c70*/  @!P5 PRMT R0, R12.reuse, 0x7632, R0 ;  /* 0x000076320c00d816 */ /* 0x040fe40000000000 */
[C---:B------:R-:W-:Y:S02]  /*1c80*/  @!P5 PRMT R4, R13.reuse, 0x7632, R4 ;  /* 0x000076320d04d816 */ /* 0x040fe40000000004 */
[----:B------:R-:W-:Y:S02]  /*1c90*/  @!P5 SHF.L.U32 R12, R12, 0x10, RZ ;  /* 0x000000100c0cd819 */ /* 0x000fe400000006ff */
[----:B------:R-:W-:Y:S02]  /*1ca0*/  @!P5 SHF.L.U32 R13, R13, 0x10, RZ ;  /* 0x000000100d0dd819 */ /* 0x000fe400000006ff */
[----:B------:R-:W-:Y:S02]  /*1cb0*/  @!P5 SHF.L.U32 R0, R0, 0x10, RZ ;  /* 0x000000100000d819 */ /* 0x000fe400000006ff */
[----:B------:R-:W-:Y:S01]  /*1cc0*/  @!P5 SHF.L.U32 R4, R4, 0x10, RZ ;  /* 0x000000100404d819 */ /* 0x000fe200000006ff */
[-C--:B0-----:R-:W-:Y:S01]  /*1cd0*/  @!P5 FMUL R90, R12, R5.reuse ;  /* 0x000000050c5ad220 */ /* 0x081fe20000400000 */
[-C--:B------:R-:W-:Y:S01]  /*1ce0*/  @!P5 FMUL R88, R13, R5.reuse ;  /* 0x000000050d58d220 */ /* 0x080fe20000400000 */
[----:B------:R-:W-:-:S02]  /*1cf0*/  @!P5 FMUL R89, R0, R5 ;  /* 0x000000050059d220 */ /* 0x000fc40000400000 */
[----:B------:R-:W-:Y:S01]  /*1d00*/  @!P5 FMUL R87, R4, R5 ;  /* 0x000000050457d220 */ /* 0x000fe20000400000 */
[----:B------:R-:W-:Y:S01]  /*1d10*/  ISETP.GE.AND P5, PT, R8, R109, PT ;  /* 0x0000006d0800720c */ /* 0x000fe20003fa6270 */
[----:B------:R-:W0:Y:S01]  /*1d20*/  @!P3 LDC R5, c[0x0][0x220] ;  /* 0x00008800ff05bb82 */ /* 0x000e220000000800 */
[----:B------:R-:W-:-:S11]  /*1d30*/  IADD3 R8, R124, 0xf00, RZ ;  /* 0x00000f007c087810 */ /* 0x000fd60007ffe0ff */
[----:B------:R-:W2:Y:S01]  /*1d40*/  @!P5 LDG.E.64 R14, desc[UR4][R118.64+0x1d00] ;  /* 0x001d0004760ed981 */ /* 0x000ea2000c1e1b00 */
[C---:B----4-:R-:W-:Y:S02]  /*1d50*/  @!P3 PRMT R0, R16.reuse, 0x7632, R0 ;  /* 0x000076321000b816 */ /* 0x050fe40000000000 */
[C---:B------:R-:W-:Y:S02]  /*1d60*/  @!P3 PRMT R4, R17.reuse, 0x7632, R4 ;  /* 0x000076321104b816 */ /* 0x040fe40000000004 */
[----:B------:R-:W-:Y:S02]  /*1d70*/  @!P3 SHF.L.U32 R16, R16, 0x10, RZ ;  /* 0x000000101010b819 */ /* 0x000fe400000006ff */
[----:B------:R-:W-:Y:S02]  /*1d80*/  @!P3 SHF.L.U32 R17, R17, 0x10, RZ ;  /* 0x000000101111b819 */ /* 0x000fe400000006ff */
[----:B------:R-:W-:Y:S02]  /*1d90*/  @!P3 SHF.L.U32 R0, R0, 0x10, RZ ;  /* 0x000000100000b819 */ /* 0x000fe400000006ff */
[----:B------:R-:W-:-:S02]  /*1da0*/  @!P3 SHF.L.U32 R4, R4, 0x10, RZ ;  /* 0x000000100404b819 */ /* 0x000fc400000006ff */
        /* <DEDUP_REMOVED lines=10> */
[----:B------:R-:W-:-:S02]  /*1e50*/  MOV R82, 0xff800000 ;  /* 0xff80000000527802 */ /* 0x000fc40000000f00 */
[----:B------:R-:W-:-:S05]  /*1e60*/  @!P2 SHF.L.U32 R0, R18, 0x10, RZ ;  /* 0x000000101200a819 */ /* 0x000fca00000006ff */
[----:B------:R-:W4:Y:S04]  /*1e70*/  @!P4 LDC R17, c[0x0][0x220] ;  /* 0x00008800ff11cb82 */ /* 0x000f280000000800 */
[----:B------:R-:W2:Y:S01]  /*1e80*/  @!P3 LDG.E.64 R12, desc[UR4][R118.64+0x1e00] ;  /* 0x001e0004760cb981 */ /* 0x000ea2000c1e1b00 */
[----:B-1----:R-:W-:Y:S01]  /*1e90*/  @!P2 FMUL R82, R0, R9 ;  /* 0x000000090052a220 */ /* 0x002fe20000400000 */
[----:B------:R-:W-:Y:S02]  /*1ea0*/  @!P2 PRMT R18, R18, 0x7632, R18 ;  /* 0x000076321212a816 */ /* 0x000fe40000000012 */
[C---:B------:R-:W-:Y:S02]  /*1eb0*/  @!P2 PRMT R0, R19.reuse, 0x7632, R0 ;  /* 0x000076321300a816 */ /* 0x040fe40000000000 */
        /* <DEDUP_REMOVED lines=17> */
[----:B------:R-:W-:Y:S02]  /*1fd0*/  @!P1 SHF.L.U32 R0, R0, 0x10, RZ ;  /* 0x0000001000009819 */ /* 0x000fe400000006ff */
        /* <DEDUP_REMOVED lines=8> */
[----:B------:R-:W-:Y:S01]  /*2060*/  IADD3 R8, R124, 0x1000, RZ ;  /* 0x000010007c087810 */ /* 0x000fe20007ffe0ff */
[----:B------:R-:W2:Y:S03]  /*2070*/  @!P2 LDG.E.64 R4, desc[UR4][R118.64+0x1f00] ;  /* 0x001f00047604a981 */ /* 0x000ea6000c1e1b00 */
[----:B------:R-:W-:-:S02]  /*2080*/  ISETP.GE.AND P1, PT, R8, R109, PT ;  /* 0x0000006d0800720c */ /* 0x000fc40003f26270 */
[----:B------:R-:W-:-:S11]  /*2090*/  MOV R73, 0xff800000 ;  /* 0xff80000000497802 */ /* 0x000fd60000000f00 */
[----:B------:R-:W2:Y:S01]  /*20a0*/  @!P1 LDG.E.64 R2, desc[UR4][R118.64+0x2000] ;  /* 0x0020000476029981 */ /* 0x000ea2000c1e1b00 */
[----:B---3--:R-:W-:-:S04]  /*20b0*/  @!P0 PRMT R0, R20, 0x7632, R0 ;  /* 0x0000763214008816 */ /* 0x008fc80000000000 */
[----:B------:R-:W-:Y:S02]  /*20c0*/  @!P0 SHF.L.U32 R0, R0, 0x10, RZ ;  /* 0x0000001000008819 */ /* 0x000fe400000006ff */
[C---:B------:R-:W-:Y:S02]  /*20d0*/  @!P0 SHF.L.U32 R8, R21.reuse, 0x10, RZ ;  /* 0x0000001015088819 */ /* 0x040fe400000006ff */
[----:B------:R-:W-:Y:S01]  /*20e0*/  @!P0 PRMT R21, R21, 0x7632, R21 ;  /* 0x0000763215158816 */ /* 0x000fe20000000015 */
[-C--:B-1----:R-:W-:Y:S01]  /*20f0*/  @!P0 FMUL R73, R0, R9.reuse ;  /* 0x0000000900498220 */ /* 0x082fe20000400000 */
[----:B------:R-:W-:Y:S01]  /*2100*/  MOV R72, 0xff800000 ;  /* 0xff80000000487802 */ /* 0x000fe20000000f00 */
[----:B------:R-:W-:Y:S01]  /*2110*/  @!P0 FMUL R72, R8, R9 ;  /* 0x0000000908488220 */ /* 0x000fe20000400000 */
[----:B------:R-:W-:Y:S02]  /*2120*/  @!P0 SHF.L.U32 R20, R20, 0x10, RZ ;  /* 0x0000001014148819 */ /* 0x000fe400000006ff */
[----:B------:R-:W-:-:S02]  /*2130*/  @!P0 SHF.L.U32 R21, R21, 0x10, RZ ;  /* 0x0000001015158819 */ /* 0x000fc400000006ff */
[----:B------:R-:W-:Y:S02]  /*2140*/  MOV R70, 0xff800000 ;  /* 0xff80000000467802 */ /* 0x000fe40000000f00 */
[----:B------:R-:W-:Y:S02]  /*2150*/  IADD3 R8, R124, 0x1080, RZ ;  /* 0x000010807c087810 */ /* 0x000fe40007ffe0ff */
[C---:B------:R-:W-:Y:S02]  /*2160*/  @!P4 SHF.L.U32 R0, R6.reuse, 0x10, RZ ;  /* 0x000000100600c819 */ /* 0x040fe400000006ff */
[----:B------:R-:W-:-:S03]  /*2170*/  @!P4 PRMT R6, R6, 0x7632, R6 ;  /* 0x000076320606c816 */ /* 0x000fc60000000006 */
[----:B----4-:R-:W-:Y:S01]  /*2180*/  @!P4 FMUL R70, R0, R17 ;  /* 0x000000110046c220 */ /* 0x010fe20000400000 */
[----:B------:R-:W-:Y:S02]  /*2190*/  @!P4 PRMT R0, R7, 0x7632, R0 ;  /* 0x000076320700c816 */ /* 0x000fe40000000000 */
[----:B------:R-:W-:Y:S01]  /*21a0*/  MOV R74, 0xff800000 ;  /* 0xff800000004a7802 */ /* 0x000fe20000000f00 */
[-C--:B------:R-:W-:Y:S01]  /*21b0*/  @!P0 FMUL R74, R20, R9.reuse ;  /* 0x00000009144a8220 */ /* 0x080fe20000400000 */
[----:B------:R-:W-:Y:S01]  /*21c0*/  MOV R71, 0xff800000 ;  /* 0xff80000000477802 */ /* 0x000fe20000000f00 */
[----:B------:R-:W-:Y:S01]  /*21d0*/  @!P0 FMUL R71, R21, R9 ;  /* 0x0000000915478220 */ /* 0x000fe20000400000 */
[----:B------:R-:W-:Y:S01]  /*21e0*/  ISETP.GE.AND P0, PT, R8, R109, PT ;  /* 0x0000006d0800720c */ /* 0x000fe20003f06270 */
[----:B------:R-:W0:Y:S01]  /*21f0*/  @!P2 LDC R21, c[0x0][0x220] ;  /* 0x00008800ff15ab82 */ /* 0x000e220000000800 */
[----:B------:R-:W-:Y:S02]  /*2200*/  @!P4 SHF.L.U32 R7, R7, 0x10, RZ ;  /* 0x000000100707c819 */ /* 0x000fe400000006ff */
[----:B------:R-:W-:-:S02]  /*2210*/  @!P4 SHF.L.U32 R6, R6, 0x10, RZ ;  /* 0x000000100606c819 */ /* 0x000fc400000006ff */
[----:B------:R-:W-:Y:S02]  /*2220*/  @!P4 SHF.L.U32 R0, R0, 0x10, RZ ;  /* 0x000000100000c819 */ /* 0x000fe400000006ff */
[----:B------:R-:W-:Y:S01]  /*2230*/  MOV R69, 0xff800000 ;  /* 0xff80000000457802 */ /* 0x000fe20000000f00 */
[-C--:B------:R-:W-:Y:S01]  /*2240*/  @!P4 FMUL R69, R6, R17.reuse ;  /* 0x000000110645c220 */ /* 0x080fe20000400000 */
[----:B------:R-:W-:Y:S01]  /*2250*/  MOV R68, 0xff800000 ;  /* 0xff80000000447802 */ /* 0x000fe20000000f00 */
[-C--:B------:R-:W-:Y:S01]  /*2260*/  @!P4 FMUL R68, R7, R17.reuse ;  /* 0x000000110744c220 */ /* 0x080fe20000400000 */
[----:B------:R-:W-:Y:S01]  /*2270*/  MOV R67, 0xff800000 ;  /* 0xff80000000437802 */ /* 0x000fe20000000f00 */
[----:B------:R-:W-:Y:S01]  /*2280*/  @!P4 FMUL R67, R0, R17 ;  /* 0x000000110043c220 */ /* 0x000fe20000400000 */
[----:B------:R-:W-:Y:S01]  /*2290*/  IADD3 R16, R124, 0x1100, RZ ;  /* 0x000011007c107810 */ /* 0x000fe20007ffe0ff */
[----:B------:R-:W1:Y:S01]  /*22a0*/  @!P6 LDC R17, c[0x0][0x220] ;  /* 0x00008800ff11eb82 */ /* 0x000e620000000800 */
[----:B------:R-:W3:Y:S02]  /*22b0*/  @!P0 LDG.E.64 R8, desc[UR4][R118.64+0x2100] ;  /* 0x0021000476088981 */ /* 0x000ee4000c1e1b00 */
[----:B------:R-:W-:-:S02]  /*22c0*/  ISETP.GE.AND P4, PT, R16, R109, PT ;  /* 0x0000006d1000720c */ /* 0x000fc40003f86270 */
[----:B------:R-:W-:-:S11]  /*22d0*/  MOV R66, 0xff800000 ;  /* 0xff80000000427802 */ /* 0x000fd60000000f00 */
[----:B------:R-:W4:Y:S01]  /*22e0*/  @!P4 LDG.E.64 R6, desc[UR4][R118.64+0x2200] ;  /* 0x002200047606c981 */ /* 0x000f22000c1e1b00 */
[----:B------:R-:W-:Y:S01]  /*22f0*/  MOV R65, 0xff800000 ;  /* 0xff80000000417802 */ /* 0x000fe20000000f00 */
[----:B------:R-:W4:Y:S01]  /*2300*/  @!P4 LDC R20, c[0x0][0x220] ;  /* 0x00008800ff14cb82 */ /* 0x000f220000000800 */
[----:B------:R-:W-:Y:S02]  /*2310*/  MOV R64, 0xff800000 ;  /* 0xff80000000407802 */ /* 0x000fe40000000f00 */
[----:B------:R-:W-:Y:S02]  /*2320*/  MOV R63, 0xff800000 ;  /* 0xff800000003f7802 */ /* 0x000fe40000000f00 */
[C---:B--2---:R-:W-:Y:S02]  /*2330*/  @!P6 PRMT R0, R10.reuse, 0x7632, R0 ;  /* 0x000076320a00e816 */ /* 0x044fe40000000000 */
[----:B------:R-:W-:Y:S02]  /*2340*/  @!P6 SHF.L.U32 R10, R10, 0x10, RZ ;  /* 0x000000100a0ae819 */ /* 0x000fe400000006ff */
[----:B------:R-:W-:-:S02]  /*2350*/  @!P6 PRMT R16, R11, 0x7632, R16 ;  /* 0x000076320b10e816 */ /* 0x000fc40000000010 */
        /* <DEDUP_REMOVED lines=13> */
[C---:B------:R-:W-:Y:S02]  /*2430*/  @!P5 PRMT R0, R14.reuse, 0x7632, R0 ;  /* 0x000076320e00d816 */ /* 0x040fe40000000000 */
[C---:B------:R-:W-:Y:S02]  /*2440*/  @!P5 PRMT R16, R15.reuse, 0x7632, R16 ;  /* 0x000076320f10d816 */ /* 0x040fe40000000010 */
[----:B------:R-:W-:Y:S02]  /*2450*/  @!P5 SHF.L.U32 R14, R14, 0x10, RZ ;  /* 0x000000100e0ed819 */ /* 0x000fe400000006ff */
[----:B------:R-:W-:-:S02]  /*2460*/  @!P5 SHF.L.U32 R15, R15, 0x10, RZ ;  /* 0x000000100f0fd819 */ /* 0x000fc400000006ff */
[----:B------:R-:W-:Y:S02]  /*2470*/  @!P5 SHF.L.U32 R0, R0, 0x10, RZ ;  /* 0x000000100000d819 */ /* 0x000fe400000006ff */
[----:B------:R-:W-:Y:S01]  /*2480*/  @!P5 SHF.L.U32 R16, R16, 0x10, RZ ;  /* 0x000000101010d819 */ /* 0x000fe200000006ff */
[-C--:B-1----:R-:W-:Y:S01]  /*2490*/  @!P5 FMUL R62, R14, R17.reuse ;  /* 0x000000110e3ed220 */ /* 0x082fe20000400000 */
[----:B------:R-:W-:Y:S01]  /*24a0*/  MOV R60, 0xff800000 ;  /* 0xff800000003c7802 */ /* 0x000fe20000000f00 */
[-C--:B------:R-:W-:Y:S01]  /*24b0*/  @!P5 FMUL R60, R15, R17.reuse ;  /* 0x000000110f3cd220 */ /* 0x080fe20000400000 */
[----:B------:R-:W-:Y:S01]  /*24c0*/  MOV R59, 0xff800000 ;  /* 0xff800000003b7802 */ /* 0x000fe20000000f00 */
[-C--:B------:R-:W-:Y:S01]  /*24d0*/  @!P5 FMUL R61, R0, R17.reuse ;  /* 0x00000011003dd220 */ /* 0x080fe20000400000 */
[----:B------:R-:W-:Y:S02]  /*24e0*/  @!P5 FMUL R59, R16, R17 ;  /* 0x00000011103bd220 */ /* 0x000fe40000400000 */
[----:B------:R-:W1:Y:S01]  /*24f0*/  @!P3 LDC R17, c[0x0][0x220] ;  /* 0x00008800ff11bb82 */ /* 0x000e620000000800 */
[----:B------:R-:W-:-:S04]  /*2500*/  IADD3 R14, R124, 0x1200, RZ ;  /* 0x000012007c0e7810 */ /* 0x000fc80007ffe0ff */
[----:B------:R-:W-:Y:S02]  /*2510*/  ISETP.GE.AND P5, PT, R14, R109, PT ;  /* 0x0000006d0e00720c */ /* 0x000fe40003fa6270 */
[----:B------:R-:W-:Y:S02]  /*2520*/  MOV R58, 0xff800000 ;  /* 0xff800000003a7802 */ /* 0x000fe40000000f00 */
[----:B------:R-:W-:Y:S02]  /*2530*/  MOV R57, 0xff800000 ;  /* 0xff80000000397802 */ /* 0x000fe40000000f00 */
[----:B------:R-:W-:Y:S02]  /*2540*/  MOV R56, 0xff800000 ;  /* 0xff80000000387802 */ /* 0x000fe40000000f00 */
[----:B------:R-:W-:-:S05]  /*2550*/  MOV R55, 0xff800000 ;  /* 0xff80000000377802 */ /* 0x000fca0000000f00 */
[----:B------:R-:W2:Y:S01]  /*2560*/  @!P5 LDG.E.64 R14, desc[UR4][R118.64+0x2400] ;  /* 0x00240004760ed981 */ /* 0x000ea2000c1e1b00 */
[----:B------:R-:W-:Y:S01]  /*2570*/  MOV R54, 0xff800000 ;  /* 0xff80000000367802 */ /* 0x000fe20000000f00 */
[----:B------:R-:W2:Y:S01]  /*2580*/  @!P5 LDC R25, c[0x0][0x220] ;  /* 0x00008800ff19db82 */ /* 0x000ea20000000800 */
        /* <DEDUP_REMOVED lines=13> */
[----:B------:R-:W-:Y:S02]  /*2660*/  IADD3 R16, R124, 0x1300, RZ ;  /* 0x000013007c107810 */ /* 0x000fe40007ffe0ff */
[----:B------:R-:W-:-:S02]  /*2670*/  MOV R53, 0xff800000 ;  /* 0xff80000000357802 */ /* 0x000fc40000000f00 */
[----:B------:R-:W-:Y:S02]  /*2680*/  MOV R52, 0xff800000 ;  /* 0xff80000000347802 */ /* 0x000fe40000000f00 */
[----:B------:R-:W-:Y:S01]  /*2690*/  MOV R51, 0xff800000 ;  /* 0xff80000000337802 */ /* 0x000fe20000000f00 */
[----:B------:R-:W3:Y:S04]  /*26a0*/  @!P0 LDC R17, c[0x0][0x220] ;  /* 0x00008800ff118b82 */ /* 0x000ee80000000800 */
[----:B------:R-:W2:Y:S01]  /*26b0*/  @!P3 LDG.E.64 R18, desc[UR4][R118.64+0x2500] ;  /* 0x002500047612b981 */ /* 0x000ea2000c1e1b00 */
[----:B------:R-:W-:Y:S02]  /*26c0*/  MOV R50, 0xff800000 ;  /* 0xff80000000327802 */ /* 0x000fe40000000f00 */
[----:B------:R-:W-:Y:S01]  /*26d0*/  MOV R49, 0xff800000 ;  /* 0xff80000000317802 */ /* 0x000fe20000000f00 */
[----:B------:R-:W2:Y:S01]  /*26e0*/  @!P3 LDC R29, c[0x0][0x220] ;  /* 0x00008800ff1dbb82 */ /* 0x000ea20000000800 */
[----:B------:R-:W-:-:S02]  /*26f0*/  @!P2 SHF.L.U32 R0, R4, 0x10, RZ ;  /* 0x000000100400a819 */ /* 0x000fc400000006ff */
[----:B------:R-:W-:-:S03]  /*2700*/  @!P2 PRMT R4, R4, 0x7632, R4 ;  /* 0x000076320404a816 */ /* 0x000fc60000000004 */
[-C--:B0-----:R-:W-:Y:S01]  /*2710*/  @!P2 FMUL R54, R0, R21.reuse ;  /* 0x000000150036a220 */ /* 0x081fe20000400000 */
[C---:B------:R-:W-:Y:S02]  /*2720*/  @!P2 PRMT R0, R5.reuse, 0x7632, R0 ;  /* 0x000076320500a816 */ /* 0x040fe40000000000 */
[----:B------:R-:W-:Y:S02]  /*2730*/  @!P2 SHF.L.U32 R5, R5, 0x10, RZ ;  /* 0x000000100505a819 */ /* 0x000fe400000006ff */
[----:B------:R-:W-:Y:S02]  /*2740*/  @!P2 SHF.L.U32 R4, R4, 0x10, RZ ;  /* 0x000000100404a819 */ /* 0x000fe400000006ff */
[----:B------:R-:W-:Y:S01]  /*2750*/  @!P2 SHF.L.U32 R0, R0, 0x10, RZ ;  /* 0x000000100000a819 */ /* 0x000fe200000006ff */
[-C--:B------:R-:W-:Y:S02]  /*2760*/  @!P2 FMUL R52, R5, R21.reuse ;  /* 0x000000150534a220 */ /* 0x080fe40000400000 */
[----:B------:R-:W-:-:S02]  /*2770*/  @!P2 FMUL R53, R4, R21 ;  /* 0x000000150435a220 */ /* 0x000fc40000400000 */
[----:B------:R-:W-:Y:S01]  /*2780*/  @!P2 FMUL R51, R0, R21 ;  /* 0x000000150033a220 */ /* 0x000fe20000400000 */
[----:B------:R-:W-:Y:S01]  /*2790*/  ISETP.GE.AND P2, PT, R16, R109, PT ;  /* 0x0000006d1000720c */ /* 0x000fe20003f46270 */
[----:B------:R-:W0:Y:S01]  /*27a0*/  @!P6 LDC R21, c[0x0][0x220] ;  /* 0x00008800ff15eb82 */ /* 0x000e220000000800 */
[C---:B------:R-:W-:Y:S02]  /*27b0*/  @!P1 SHF.L.U32 R12, R2.reuse, 0x10, RZ ;  /* 0x00000010020c9819 */ /* 0x040fe400000006ff */
[----:B------:R-:W-:Y:S02]  /*27c0*/  @!P1 PRMT R4, R2, 0x7632, R4 ;  /* 0x0000763202049816 */ /* 0x000fe40000000004 */
[C---:B------:R-:W-:Y:S01]  /*27d0*/  @!P1 PRMT R5, R3.reuse, 0x7632, R5 ;  /* 0x0000763203059816 */ /* 0x040fe20000000005 */
[----:B-1----:R-:W-:Y:S01]  /*27e0*/  @!P1 FMUL R50, R12, R13 ;  /* 0x0000000d0c329220 */ /* 0x002fe20000400000 */
[----:B------:R-:W-:Y:S02]  /*27f0*/  @!P1 SHF.L.U32 R12, R3, 0x10, RZ ;  /* 0x00000010030c9819 */ /* 0x000fe400000006ff */
[----:B------:R-:W-:-:S02]  /*2800*/  MOV R2, 0xff800000 ;  /* 0xff80000000027802 */ /* 0x000fc40000000f00 */
[----:B------:R-:W-:Y:S01]  /*2810*/  @!P1 SHF.L.U32 R4, R4, 0x10, RZ ;  /* 0x0000001004049819 */ /* 0x000fe200000006ff */
[-C--:B------:R-:W-:Y:S01]  /*2820*/  @!P1 FMUL R2, R12, R13.reuse ;  /* 0x0000000d0c029220 */ /* 0x080fe20000400000 */
[----:B------:R-:W-:Y:S01]  /*2830*/  @!P1 SHF.L.U32 R5, R5, 0x10, RZ ;  /* 0x0000001005059819 */ /* 0x000fe200000006ff */
[----:B------:R-:W2:Y:S01]  /*2840*/  @!P2 LDG.E.64 R22, desc[UR4][R118.64+0x2600] ;  /* 0x002600047616a981 */ /* 0x000ea2000c1e1b00 */
[----:B------:R-:W-:Y:S01]  /*2850*/  IADD3 R12, R124, 0x1380, RZ ;  /* 0x000013807c0c7810 */ /* 0x000fe20007ffe0ff */
[----:B------:R-:W1:Y:S01]  /*2860*/  @!P2 LDC R33, c[0x0][0x220] ;  /* 0x00008800ff21ab82 */ /* 0x000e620000000800 */
[----:B------:R-:W-:Y:S01]  /*2870*/  MOV R0, 0xff800000 ;  /* 0xff80000000007802 */ /* 0x000fe20000000f00 */
[-C--:B------:R-:W-:Y:S01]  /*2880*/  @!P1 FMUL R0, R4, R13.reuse ;  /* 0x0000000d04009220 */ /* 0x080fe20000400000 */
[----:B------:R-:W-:Y:S01]  /*2890*/  MOV R3, 0xff800000 ;  /* 0xff80000000037802 */ /* 0x000fe20000000f00 */
[----:B------:R-:W-:Y:S01]  /*28a0*/  @!P1 FMUL R3, R5, R13 ;  /* 0x0000000d05039220 */ /* 0x000fe20000400000 */
[----:B------:R-:W-:-:S13]  /*28b0*/  ISETP.GE.AND P1, PT, R12, R109, PT ;  /* 0x0000006d0c00720c */ /* 0x000fda0003f26270 */
[----:B------:R-:W2:Y:S01]  /*28c0*/  @!P1 LDG.E.64 R26, desc[UR4][R118.64+0x2700] ;  /* 0x00270004761a9981 */ /* 0x000ea2000c1e1b00 */
[----:B------:R-:W-:Y:S01]  /*28d0*/  IADD3 R16, R124, 0x1400, RZ ;  /* 0x000014007c107810 */ /* 0x000fe20007ffe0ff */
[----:B------:R-:W1:Y:S01]  /*28e0*/  @!P1 LDC R35, c[0x0][0x220] ;  /* 0x00008800ff239b82 */ /* 0x000e620000000800 */
[----:B------:R-:W-:Y:S02]  /*28f0*/  MOV R4, 0xff800000 ;  /* 0xff80000000047802 */ /* 0x000fe40000000f00 */
[----:B------:R-:W-:Y:S02]  /*2900*/  MOV R48, 0xff800000 ;  /* 0xff80000000307802 */ /* 0x000fe40000000f00 */
[----:B------:R-:W-:Y:S02]  /*2910*/  MOV R47, 0xff800000 ;  /* 0xff800000002f7802 */ /* 0x000fe40000000f00 */
[C---:B---3--:R-:W-:Y:S02]  /*2920*/  @!P0 SHF.L.U32 R5, R8.reuse, 0x10, RZ ;  /* 0x0000001008058819 */ /* 0x048fe400000006ff */
[----:B------:R-:W-:-:S02]  /*2930*/  @!P0 PRMT R8, R8, 0x7632, R8 ;  /* 0x0000763208088816 */ /* 0x000fc40000000008 */
[C---:B------:R-:W-:Y:S02]  /*2940*/  @!P0 PRMT R12, R9.reuse, 0x7632, R12 ;  /* 0x00007632090c8816 */ /* 0x040fe4000000000c */
[----:B------:R-:W-:Y:S02]  /*2950*/  @!P0 SHF.L.U32 R9, R9, 0x10, RZ ;  /* 0x0000001009098819 */ /* 0x000fe400000006ff */
[----:B------:R-:W-:Y:S02]  /*2960*/  @!P0 SHF.L.U32 R8, R8, 0x10, RZ ;  /* 0x0000001008088819 */ /* 0x000fe400000006ff */
[----:B------:R-:W-:Y:S01]  /*2970*/  @!P0 SHF.L.U32 R12, R12, 0x10, RZ ;  /* 0x000000100c0c8819 */ /* 0x000fe200000006ff */
[-C--:B------:R-:W-:Y:S01]  /*2980*/  @!P0 FMUL R4, R5, R17.reuse ;  /* 0x0000001105048220 */ /* 0x080fe20000400000 */
[-C--:B------:R-:W-:Y:S01]  /*2990*/  @!P0 FMUL R48, R9, R17.reuse ;  /* 0x0000001109308220 */ /* 0x080fe20000400000 */
[-C--:B------:R-:W-:Y:S02]  /*29a0*/  @!P0 FMUL R49, R8, R17.reuse ;  /* 0x0000001108318220 */ /* 0x080fe40000400000 */
[----:B------:R-:W-:Y:S01]  /*29b0*/  @!P0 FMUL R47, R12, R17 ;  /* 0x000000110c2f8220 */ /* 0x000fe20000400000 */
[----:B----4-:R-:W-:-:S02]  /*29c0*/  @!P4 SHF.L.U32 R13, R6, 0x10, RZ ;  /* 0x00000010060dc819 */ /* 0x010fc400000006ff */
[----:B------:R-:W-:Y:S02]  /*29d0*/  ISETP.GE.AND P0, PT, R16, R109, PT ;  /* 0x0000006d1000720c */ /* 0x000fe40003f06270 */
[----:B------:R-:W-:Y:S02]  /*29e0*/  @!P4 PRMT R8, R6, 0x7632, R8 ;  /* 0x000076320608c816 */ /* 0x000fe40000000008 */
[----:B------:R-:W-:Y:S02]  /*29f0*/  @!P4 PRMT R12, R7, 0x7632, R12 ;  /* 0x00007632070cc816 */ /* 0x000fe4000000000c */
[----:B------:R-:W-:Y:S01]  /*2a00*/  MOV R5, 0xff800000 ;  /* 0xff80000000057802 */ /* 0x000fe20000000f00 */
[----:B------:R-:W-:Y:S01]  /*2a10*/  @!P4 FMUL R5, R13, R20 ;  /* 0x000000140d05c220 */ /* 0x000fe20000400000 */
[----:B------:R-:W-:Y:S02]  /*2a20*/  @!P4 SHF.L.U32 R13, R7, 0x10, RZ ;  /* 0x00000010070dc819 */ /* 0x000fe400000006ff */
[----:B------:R-:W-:-:S02]  /*2a30*/  @!P4 SHF.L.U32 R9, R8, 0x10, RZ ;  /* 0x000000100809c819 */ /* 0x000fc400000006ff */
[----:B------:R-:W-:Y:S01]  /*2a40*/  @!P4 SHF.L.U32 R12, R12, 0x10, RZ ;  /* 0x000000100c0cc819 */ /* 0x000fe200000006ff */
[----:B------:R-:W3:Y:S01]  /*2a50*/  @!P0 LDG.E.64 R30, desc[UR4][R118.64+0x2800] ;  /* 0x00280004761e8981 */ /* 0x000ee2000c1e1b00 */
[----:B------:R-:W-:Y:S01]  /*2a60*/  IADD3 R16, R124, 0x1480, RZ ;  /* 0x000014807c107810 */ /* 0x000fe20007ffe0ff */
[----:B------:R-:W4:Y:S01]  /*2a70*/  @!P0 LDC R41, c[0x0][0x220] ;  /* 0x00008800ff298b82 */ /* 0x000f220000000800 */
[----:B------:R-:W-:Y:S01]  /*2a80*/  MOV R7, 0xff800000 ;  /* 0xff80000000077802 */ /* 0x000fe20000000f00 */
[-C--:B------:R-:W-:Y:S01]  /*2a90*/  @!P4 FMUL R7, R13, R20.reuse ;  /* 0x000000140d07c220 */ /* 0x080fe20000400000 */
[----:B------:R-:W-:Y:S01]  /*2aa0*/  MOV R6, 0xff800000 ;  /* 0xff80000000067802 */ /* 0x000fe20000000f00 */
[-C--:B------:R-:W-:Y:S01]  /*2ab0*/  @!P4 FMUL R6, R9, R20.reuse ;  /* 0x000000140906c220 */ /* 0x080fe20000400000 */
[----:B------:R-:W-:Y:S01]  /*2ac0*/  MOV R8, 0xff800000 ;  /* 0xff80000000087802 */ /* 0x000fe20000000f00 */
[----:B------:R-:W-:Y:S01]  /*2ad0*/  @!P4 FMUL R8, R12, R20 ;  /* 0x000000140c08c220 */ /* 0x000fe20000400000 */
[----:B------:R-:W-:-:S02]  /*2ae0*/  ISETP.GE.AND P4, PT, R16, R109, PT ;  /* 0x0000006d1000720c */ /* 0x000fc40003f86270 */
[----:B------:R-:W-:Y:S02]  /*2af0*/  MOV R9, 0xff800000 ;  /* 0xff80000000097802 */ /* 0x000fe40000000f00 */
[----:B------:R-:W-:-:S09]  /*2b00*/  MOV R12, 0xff800000 ;  /* 0xff800000000c7802 */ /* 0x000fd20000000f00 */
[----:B------:R-:W4:Y:S01]  /*2b10*/  @!P4 LDG.E.64 R36, desc[UR4][R118.64+0x2900] ;  /* 0x002900047624c981 */ /* 0x000f22000c1e1b00 */
[----:B------:R-:W-:Y:S01]  /*2b20*/  IADD3 R34, R124, 0x1700, RZ ;  /* 0x000017007c227810 */ /* 0x000fe20007ffe0ff */
[----:B------:R-:W4:Y:S01]  /*2b30*/  @!P4 LDC R45, c[0x0][0x220] ;  /* 0x00008800ff2dcb82 */ /* 0x000f220000000800 */
[C---:B--2---:R-:W-:Y:S02]  /*2b40*/  @!P6 PRMT R13, R10.reuse, 0x7632, R13 ;  /* 0x000076320a0de816 */ /* 0x044fe4000000000d */
        /* <DEDUP_REMOVED lines=11> */
[----:B------:R-:W-:Y:S01]  /*2c00*/  @!P6 FMUL R12, R17, R21 ;  /* 0x00000015110ce220 */ /* 0x000fe20000400000 */
[----:B------:R-:W-:-:S13]  /*2c10*/  ISETP.GE.AND P6, PT, R16, R109, PT ;  /* 0x0000006d1000720c */ /* 0x000fda0003fc6270 */
[----:B------:R-:W2:Y:S01]  /*2c20*/  @!P6 LDG.E.64 R38, desc[UR4][R118.64+0x2a00] ;  /* 0x002a00047626e981 */ /* 0x000ea2000c1e1b00 */
[----:B------:R-:W-:Y:S01]  /*2c30*/  MOV R13, 0xff800000 ;  /* 0xff800000000d7802 */ /* 0x000fe20000000f00 */
[----:B------:R-:W0:Y:S01]  /*2c40*/  @!P6 LDC R120, c[0x0][0x220] ;  /* 0x00008800ff78eb82 */ /* 0x000e220000000800 */
[----:B------:R-:W-:Y:S02]  /*2c50*/  MOV R16, 0xff800000 ;  /* 0xff80000000107802 */ /* 0x000fe40000000f00 */
[C---:B------:R-:W-:Y:S02]  /*2c60*/  @!P5 PRMT R17, R14.reuse, 0x7632, R17 ;  /* 0x000076320e11d816 */ /* 0x040fe40000000011 */
[----:B------:R-:W-:Y:S02]  /*2c70*/  @!P5 SHF.L.U32 R20, R14, 0x10, RZ ;  /* 0x000000100e14d819 */ /* 0x000fe400000006ff */
[C---:B------:R-:W-:Y:S02]  /*2c80*/  @!P5 PRMT R21, R15.reuse, 0x7632, R21 ;  /* 0x000076320f15d816 */ /* 0x040fe40000000015 */
[----:B------:R-:W-:Y:S01]  /*2c90*/  @!P5 SHF.L.U32 R24, R15, 0x10, RZ ;  /* 0x000000100f18d819 */ /* 0x000fe200000006ff */
[----:B------:R-:W-:Y:S01]  /*2ca0*/  @!P5 FMUL R13, R20, R25 ;  /* 0x00000019140dd220 */ /* 0x000fe20000400000 */
        /* <DEDUP_REMOVED lines=8> */
[----:B------:R-:W-:Y:S02]  /*2d30*/  ISETP.GE.AND P5, PT, R20, R109, PT ;  /* 0x0000006d1400720c */ /* 0x000fe40003fa6270 */
[----:B------:R-:W-:-:S02]  /*2d40*/  MOV R17, 0xff800000 ;  /* 0xff80000000117802 */ /* 0x000fc40000000f00 */
[----:B------:R-:W-:Y:S02]  /*2d50*/  MOV R20, 0xff800000 ;  /* 0xff80000000147802 */ /* 0x000fe40000000f00 */
[----:B------:R-:W-:-:S07]  /*2d60*/  @!P3 PRMT R21, R18, 0x7632, R21 ;  /* 0x000076321215b816 */ /* 0x000fce0000000015 */
[----:B------:R-:W2:Y:S01]  /*2d70*/  @!P5 LDG.E.64 R42, desc[UR4][R118.64+0x2b00] ;  /* 0x002b0004762ad981 */ /* 0x000ea2000c1e1b00 */
[----:B------:R-:W-:Y:S01]  /*2d80*/  @!P3 SHF.L.U32 R24, R18, 0x10, RZ ;  /* 0x000000101218b819 */ /* 0x000fe200000006ff */
[----:B------:R-:W0:Y:S01]  /*2d90*/  @!P5 LDC R198, c[0x0][0x220] ;  /* 0x00008800ffc6db82 */ /* 0x000e220000000800 */
[C---:B------:R-:W-:Y:S02]  /*2da0*/  @!P3 PRMT R25, R19.reuse, 0x7632, R25 ;  /* 0x000076321319b816 */ /* 0x040fe40000000019 */
[----:B------:R-:W-:Y:S01]  /*2db0*/  @!P3 SHF.L.U32 R28, R19, 0x10, RZ ;  /* 0x00000010131cb819 */ /* 0x000fe200000006ff */
[----:B------:R-:W-:Y:S01]  /*2dc0*/  @!P3 FMUL R17, R24, R29 ;  /* 0x0000001d1811b220 */ /* 0x000fe20000400000 */
[----:B------:R-:W-:Y:S02]  /*2dd0*/  @!P3 SHF.L.U32 R21, R21, 0x10, RZ ;  /* 0x000000101515b819 */ /* 0x000fe400000006ff */
[----:B------:R-:W-:Y:S02]  /*2de0*/  @!P3 SHF.L.U32 R25, R25, 0x10, RZ ;  /* 0x000000101919b819 */ /* 0x000fe400000006ff */
[----:B------:R-:W-:-:S02]  /*2df0*/  IADD3 R24, R124, 0x1600, RZ ;  /* 0x000016007c187810 */ /* 0x000fc40007ffe0ff */
        /* <DEDUP_REMOVED lines=24> */
[----:B------:R-:W-:-:S02]  /*2f80*/  @!P1 PRMT R29, R26, 0x7632, R29 ;  /* 0x000076321a1d9816 */ /* 0x000fc4000000001d */
[C---:B------:R-:W-:Y:S02]  /*2f90*/  @!P1 PRMT R32, R27.reuse, 0x7632, R32 ;  /* 0x000076321b209816 */ /* 0x040fe40000000020 */
[----:B------:R-:W-:Y:S02]  /*2fa0*/  @!P1 SHF.L.U32 R28, R26, 0x10, RZ ;  /* 0x000000101a1c9819 */ /* 0x000fe400000006ff */
[----:B------:R-:W-:Y:S02]  /*2fb0*/  @!P1 SHF.L.U32 R33, R27, 0x10, RZ ;  /* 0x000000101b219819 */ /* 0x000fe400000006ff */
[----:B------:R-:W-:Y:S02]  /*2fc0*/  @!P1 SHF.L.U32 R29, R29, 0x10, RZ ;  /* 0x000000101d1d9819 */ /* 0x000fe400000006ff */
[----:B------:R-:W-:Y:S01]  /*2fd0*/  @!P1 SHF.L.U32 R32, R32, 0x10, RZ ;  /* 0x0000001020209819 */ /* 0x000fe200000006ff */
[----:B------:R-:W2:Y:S01]  /*2fe0*/  @!P2 LDG.E.64 R126, desc[UR4][R118.64+0x2d00] ;  /* 0x002d0004767ea981 */ /* 0x000ea2000c1e1b00 */
        /* <DEDUP_REMOVED lines=10> */
[----:B------:R-:W2:Y:S01]  /*3090*/  @!P1 LDG.E.64 R128, desc[UR4][R118.64+0x2e00] ;  /* 0x002e000476809981 */ /* 0x000ea2000c1e1b00 */
[----:B------:R-:W-:Y:S01]  /*30a0*/  IADD3 R44, R124, 0x1780, RZ ;  /* 0x000017807c2c7810 */ /* 0x000fe20007ffe0ff */
[----:B------:R-:W1:Y:S01]  /*30b0*/  @!P1 LDC R203, c[0x0][0x220] ;  /* 0x00008800ffcb9b82 */ /* 0x000e620000000800 */
[----:B------:R-:W-:Y:S02]  /*30c0*/  MOV R29, 0xff800000 ;  /* 0xff800000001d7802 */ /* 0x000fe40000000f00 */
[----:B------:R-:W-:Y:S02]  /*30d0*/  MOV R32, 0xff800000 ;  /* 0xff80000000207802 */ /* 0x000fe40000000f00 */
[C---:B---3--:R-:W-:Y:S02]  /*30e0*/  @!P0 PRMT R33, R30.reuse, 0x7632, R33 ;  /* 0x000076321e218816 */ /* 0x048fe40000000021 */
[----:B------:R-:W-:Y:S02]  /*30f0*/  @!P0 PRMT R35, R31, 0x7632, R35 ;  /* 0x000076321f238816 */ /* 0x000fe40000000023 */
[----:B------:R-:W-:-:S02]  /*3100*/  @!P0 SHF.L.U32 R34, R30, 0x10, RZ ;  /* 0x000000101e228819 */ /* 0x000fc400000006ff */
[----:B------:R-:W-:Y:S02]  /*3110*/  @!P0 SHF.L.U32 R40, R31, 0x10, RZ ;  /* 0x000000101f288819 */ /* 0x000fe400000006ff */
[----:B------:R-:W-:Y:S02]  /*3120*/  @!P0 SHF.L.U32 R33, R33, 0x10, RZ ;  /* 0x0000001021218819 */ /* 0x000fe400000006ff */
[----:B------:R-:W-:Y:S01]  /*3130*/  @!P0 SHF.L.U32 R35, R35, 0x10, RZ ;  /* 0x0000001023238819 */ /* 0x000fe200000006ff */
[-C--:B----4-:R-:W-:Y:S01]  /*3140*/  @!P0 FMUL R29, R34, R41.reuse ;  /* 0x00000029221d8220 */ /* 0x090fe20000400000 */
[----:B------:R-:W-:Y:S01]  /*3150*/  MOV R30, 0xff800000 ;  /* 0xff800000001e7802 */ /* 0x000fe20000000f00 */
[-C--:B------:R-:W-:Y:S01]  /*3160*/  @!P0 FMUL R30, R33, R41.reuse ;  /* 0x00000029211e8220 */ /* 0x080fe20000400000 */
[----:B------:R-:W-:Y:S01]  /*3170*/  MOV R31, 0xff800000 ;  /* 0xff800000001f7802 */ /* 0x000fe20000000f00 */
[-C--:B------:R-:W-:Y:S01]  /*3180*/  @!P0 FMUL R31, R40, R41.reuse ;  /* 0x00000029281f8220 */ /* 0x080fe20000400000 */
[----:B------:R-:W-:Y:S01]  /*3190*/  @!P0 FMUL R32, R35, R41 ;  /* 0x0000002923208220 */ /* 0x000fe20000400000 */
[----:B------:R-:W-:-:S02]  /*31a0*/  ISETP.GE.AND P0, PT, R44, R109, PT ;  /* 0x0000006d2c00720c */ /* 0x000fc40003f06270 */
[C---:B------:R-:W-:Y:S02]  /*31b0*/  @!P4 SHF.L.U32 R40, R37.reuse, 0x10, RZ ;  /* 0x000000102528c819 */ /* 0x040fe400000006ff */
[----:B------:R-:W-:Y:S02]  /*31c0*/  MOV R35, 0xff800000 ;  /* 0xff80000000237802 */ /* 0x000fe40000000f00 */
[----:B------:R-:W-:Y:S01]  /*31d0*/  @!P4 SHF.L.U32 R34, R36, 0x10, RZ ;  /* 0x000000102422c819 */ /* 0x000fe200000006ff */
[----:B------:R-:W-:Y:S01]  /*31e0*/  @!P4 FMUL R35, R40, R45 ;  /* 0x0000002d2823c220 */ /* 0x000fe20000400000 */
[----:B------:R-:W-:Y:S02]  /*31f0*/  @!P4 PRMT R36, R36, 0x7632, R36 ;  /* 0x000076322424c816 */ /* 0x000fe40000000024 */
[----:B------:R-:W-:-:S03]  /*3200*/  @!P4 PRMT R40, R37, 0x7632, R40 ;  /* 0x000076322528c816 */ /* 0x000fc60000000028 */
[----:B------:R-:W3:Y:S01]  /*3210*/  @!P0 LDG.E.64 R130, desc[UR4][R118.64+0x2f00] ;  /* 0x002f000476828981 */ /* 0x000ee2000c1e1b00 */
[----:B------:R-:W-:Y:S02]  /*3220*/  @!P4 SHF.L.U32 R37, R36, 0x10, RZ ;  /* 0x000000102425c819 */ /* 0x000fe400000006ff */
[----:B------:R-:W-:Y:S02]  /*3230*/  @!P4 SHF.L.U32 R40, R40, 0x10, RZ ;  /* 0x000000102828c819 */ /* 0x000fe400000006ff */
[----:B------:R-:W-:Y:S01]  /*3240*/  MOV R33, 0xff800000 ;  /* 0xff80000000217802 */ /* 0x000fe20000000f00 */
[-C--:B------:R-:W-:Y:S01]  /*3250*/  @!P4 FMUL R33, R34, R45.reuse ;  /* 0x0000002d2221c220 */ /* 0x080fe20000400000 */
[----:B------:R-:W-:Y:S02]  /*3260*/  IADD3 R44, R124, 0x1800, RZ ;  /* 0x000018007c2c7810 */ /* 0x000fe40007ffe0ff */
        /* <DEDUP_REMOVED lines=8> */
[C---:B--2---:R-:W-:Y:S02]  /*32f0*/  @!P6 PRMT R41, R38.reuse, 0x7632, R41 ;  /* 0x000076322629e816 */ /* 0x044fe40000000029 */
[----:B------:R-:W-:Y:S02]  /*3300*/  @!P6 SHF.L.U32 R44, R38, 0x10, RZ ;  /* 0x00000010262ce819 */ /* 0x000fe400000006ff */
[C---:B------:R-:W-:Y:S02]  /*3310*/  @!P6 PRMT R45, R39.reuse, 0x7632, R45 ;  /* 0x00007632272de816 */ /* 0x040fe4000000002d */
[----:B------:R-:W-:Y:S01]  /*3320*/  @!P6 SHF.L.U32 R46, R39, 0x10, RZ ;  /* 0x00000010272ee819 */ /* 0x000fe200000006ff */
[----:B0-----:R-:W-:Y:S01]  /*3330*/  @!P6 FMUL R37, R44, R120 ;  /* 0x000000782c25e220 */ /* 0x001fe20000400000 */
[----:B------:R-:W-:Y:S02]  /*3340*/  @!P6 SHF.L.U32 R41, R41, 0x10, RZ ;  /* 0x000000102929e819 */ /* 0x000fe400000006ff */
[----:B------:R-:W-:-:S02]  /*3350*/  @!P6 SHF.L.U32 R45, R45, 0x10, RZ ;  /* 0x000000102d2de819 */ /* 0x000fc400000006ff */
        /* <DEDUP_REMOVED lines=8> */
[----:B------:R-:W-:Y:S02]  /*33e0*/  MOV R41, 0xff800000 ;  /* 0xff80000000297802 */ /* 0x000fe40000000f00 */
        /* <DEDUP_REMOVED lines=16> */
[----:B------:R-:W-:-:S09]  /*34f0*/  @!P3 PRMT R198, R122, 0x7632, R198 ;  /* 0x000076327ac6b816 */ /* 0x000fd200000000c6 */
[----:B------:R-:W2:Y:S01]  /*3500*/  @!P5 LDG.E.64 R120, desc[UR4][R118.64+0x3200] ;  /* 0x003200047678d981 */ /* 0x000ea2000c1e1b00 */
[----:B------:R-:W-:Y:S02]  /*3510*/  @!P3 SHF.L.U32 R122, R122, 0x10, RZ ;  /* 0x000000107a7ab819 */ /* 0x000fe400000006ff */
        /* <DEDUP_REMOVED lines=10> */
[----:B------:R-:W-:Y:S01]  /*35c0*/  MOV R250, 0xff800000 ;  /* 0xff80000000fa7802 */ /* 0x000fe20000000f00 */
        /* <DEDUP_REMOVED lines=19> */
[----:B------:R-:W0:Y:S01]  /*3700*/  @!P0 LDC R201, c[0x0][0x220] ;  /* 0x00008800ffc98b82 */ /* 0x000e220000000800 */
[----:B------:R-:W-:-:S02]  /*3710*/  @!P1 PRMT R198, R128, 0x7632, R198 ;  /* 0x0000763280c69816 */ /* 0x000fc400000000c6 */
[----:B------:R-:W-:Y:S02]  /*3720*/  @!P1 SHF.L.U32 R128, R128, 0x10, RZ ;  /* 0x0000001080809819 */ /* 0x000fe400000006ff */
[C---:B------:R-:W-:Y:S02]  /*3730*/  @!P1 PRMT R200, R129.reuse, 0x7632, R200 ;  /* 0x0000763281c89816 */ /* 0x040fe400000000c8 */
[----:B------:R-:W-:Y:S02]  /*3740*/  @!P1 SHF.L.U32 R129, R129, 0x10, RZ ;  /* 0x0000001081819819 */ /* 0x000fe400000006ff */
[----:B------:R-:W-:-:S03]  /*3750*/  MOV R252, 0xff800000 ;  /* 0xff80000000fc7802 */ /* 0x000fc60000000f00 */
[----:B------:R-:W2:Y:S01]  /*3760*/  @!P2 LDG.E.64 R126, desc[UR4][R118.64+0x3400] ;  /* 0x00340004767ea981 */ /* 0x000ea2000c1e1b00 */
[----:B------:R-:W-:Y:S01]  /*3770*/  @!P1 SHF.L.U32 R198, R198, 0x10, RZ ;  /* 0x00000010c6c69819 */ /* 0x000fe200000006ff */
[-C--:B------:R-:W-:Y:S01]  /*3780*/  @!P1 FMUL R252, R128, R203.reuse ;  /* 0x000000cb80fc9220 */ /* 0x080fe20000400000 */
[----:B------:R-:W-:Y:S01]  /*3790*/  @!P1 SHF.L.U32 R200, R200, 0x10, RZ ;  /* 0x00000010c8c89819 */ /* 0x000fe200000006ff */
[----:B------:R1:W-:Y:S01]  /*37a0*/  STL [R1+0x8], R204 ;  /* 0x000008cc01007387 */ /* 0x0003e20000100800 */
[----:B------:R-:W-:Y:S02]  /*37b0*/  IADD3 R128, R124, 0x1a80, RZ ;  /* 0x00001a807c807810 */ /* 0x000fe40007ffe0ff */
[----:B------:R-:W-:Y:S01]  /*37c0*/  MOV R205, 0xff800000 ;  /* 0xff80000000cd7802 */ /* 0x000fe20000000f00 */
[----:B------:R1:W-:Y:S01]  /*37d0*/  STL [R1+0x10], R202 ;  /* 0x000010ca01007387 */ /* 0x0003e20000100800 */
[-C--:B------:R-:W-:Y:S01]  /*37e0*/  @!P1 FMUL R205, R129, R203.reuse ;  /* 0x000000cb81cd9220 */ /* 0x080fe20000400000 */
[----:B-1----:R-:W-:Y:S01]  /*37f0*/  MOV R204, 0xff800000 ;  /* 0xff80000000cc7802 */ /* 0x002fe20000000f00 */
[-C--:B------:R-:W-:Y:S01]  /*3800*/  @!P1 FMUL R204, R198, R203.reuse ;  /* 0x000000cbc6cc9220 */ /* 0x080fe20000400000 */
[----:B------:R-:W-:Y:S01]  /*3810*/  MOV R202, 0xff800000 ;  /* 0xff80000000ca7802 */ /* 0x000fe20000000f00 */
[----:B------:R-:W-:Y:S01]  /*3820*/  @!P1 FMUL R202, R200, R203 ;  /* 0x000000cbc8ca9220 */ /* 0x000fe20000400000 */
[----:B------:R-:W-:Y:S01]  /*3830*/  ISETP.GE.AND P1, PT, R128, R109, PT ;  /* 0x0000006d8000720c */ /* 0x000fe20003f26270 */
[----:B------:R-:W1:Y:S01]  /*3840*/  @!P4 LDC R203, c[0x0][0x220] ;  /* 0x00008800ffcbcb82 */ /* 0x000e620000000800 */
[----:B------:R-:W-:Y:S11]  /*3850*/  STL [R1+0x14], R205 ;  /* 0x000014cd01007387 */ /* 0x000ff60000100800 */
[----:B------:R-:W2:Y:S01]  /*3860*/  @!P1 LDG.E.64 R128, desc[UR4][R118.64+0x3500] ;  /* 0x0035000476809981 */ /* 0x000ea2000c1e1b00 */
[----:B---3--:R-:W-:-:S02]  /*3870*/  @!P0 SHF.L.U32 R198, R130, 0x10, RZ ;  /* 0x0000001082c68819 */ /* 0x008fc400000006ff */
        /* <DEDUP_REMOVED lines=8> */
[-C--:B0-----:R-:W-:Y:S01]  /*3900*/  @!P0 FMUL R204, R198, R201.reuse ;  /* 0x000000c9c6cc8220 */ /* 0x081fe20000400000 */
[----:B------:R-:W-:Y:S01]  /*3910*/  MOV R202, 0xff800000 ;  /* 0xff80000000ca7802 */ /* 0x000fe20000000f00 */
[----:B------:R-:W-:Y:S01]  /*3920*/  @!P0 FMUL R202, R200, R201 ;  /* 0x000000c9c8ca8220 */ /* 0x000fe20000400000 */
[----:B------:R-:W-:-:S02]  /*3930*/  IADD3 R200, R124, 0x1b00, RZ ;  /* 0x00001b007cc87810 */ /* 0x000fc40007ffe0ff */
[----:B------:R0:W-:Y:S01]  /*3940*/  STL [R1+0x20], R204 ;  /* 0x000020cc01007387 */ /* 0x0001e20000100800 */
[----:B------:R-:W-:Y:S01]  /*3950*/  MOV R205, 0xff800000 ;  /* 0xff80000000cd7802 */ /* 0x000fe20000000f00 */
[-C--:B------:R-:W-:Y:S01]  /*3960*/  @!P0 FMUL R205, R130, R201.reuse ;  /* 0x000000c982cd8220 */ /* 0x080fe20000400000 */
[----:B0-----:R-:W-:Y:S01]  /*3970*/  MOV R204, 0xff800000 ;  /* 0xff80000000cc7802 */ /* 0x001fe20000000f00 */
[----:B------:R-:W-:Y:S01]  /*3980*/  @!P0 FMUL R204, R131, R201 ;  /* 0x000000c983cc8220 */ /* 0x000fe20000400000 */
[----:B------:R-:W-:Y:S01]  /*3990*/  ISETP.GE.AND P0, PT, R200, R109, PT ;  /* 0x0000006dc800720c */ /* 0x000fe20003f06270 */
[----:B------:R-:W0:Y:S01]  /*39a0*/  @!P6 LDC R201, c[0x0][0x220] ;  /* 0x00008800ffc9eb82 */ /* 0x000e220000000800 */
[C---:B----4-:R-:W-:Y:S01]  /*39b0*/  @!P4 SHF.L.U32 R198, R134.reuse, 0x10, RZ ;  /* 0x0000001086c6c819 */ /* 0x050fe200000006ff */
[----:B------:R3:W-:Y:S01]  /*39c0*/  STL [R1+0x38], R202 ;  /* 0x000038ca01007387 */ /* 0x0007e20000100800 */
[C---:B------:R-:W-:Y:S02]  /*39d0*/  @!P4 PRMT R130, R135.reuse, 0x7632, R130 ;  /* 0x000076328782c816 */ /* 0x040fe40000000082 */
[----:B------:R-:W-:Y:S01]  /*39e0*/  @!P4 PRMT R134, R134, 0x7632, R134 ;  /* 0x000076328686c816 */ /* 0x000fe20000000086 */
[----:B------:R4:W-:Y:S01]  /*39f0*/  STL [R1+0x18], R205 ;  /* 0x000018cd01007387 */ /* 0x0009e20000100800 */
[----:B------:R-:W-:-:S02]  /*3a00*/  @!P4 SHF.L.U32 R135, R135, 0x10, RZ ;  /* 0x000000108787c819 */ /* 0x000fc400000006ff */
[----:B------:R-:W-:Y:S02]  /*3a10*/  @!P4 SHF.L.U32 R134, R134, 0x10, RZ ;  /* 0x000000108686c819 */ /* 0x000fe400000006ff */
[----:B---3--:R-:W-:Y:S01]  /*3a20*/  MOV R202, 0xff800000 ;  /* 0xff80000000ca7802 */ /* 0x008fe20000000f00 */
[----:B-1----:R-:W-:Y:S01]  /*3a30*/  @!P4 FMUL R202, R198, R203 ;  /* 0x000000cbc6cac220 */ /* 0x002fe20000400000 */
[----:B------:R-:W-:Y:S01]  /*3a40*/  @!P4 SHF.L.U32 R198, R130, 0x10, RZ ;  /* 0x0000001082c6c819 */ /* 0x000fe200000006ff */
[----:B------:R1:W-:Y:S01]  /*3a50*/  STL [R1+0x28], R204 ;  /* 0x000028cc01007387 */ /* 0x0003e20000100800 */
[----:B------:R-:W-:-:S03]  /*3a60*/  IADD3 R200, R124, 0x1b80, RZ ;  /* 0x00001b807cc87810 */ /* 0x000fc60007ffe0ff */
[----:B------:R-:W3:Y:S01]  /*3a70*/  @!P0 LDG.E.64 R130, desc[UR4][R118.64+0x3600] ;  /* 0x0036000476828981 */ /* 0x000ee2000c1e1b00 */
[----:B----4-:R-:W-:Y:S01]  /*3a80*/  MOV R205, 0xff800000 ;  /* 0xff80000000cd7802 */ /* 0x010fe20000000f00 */
[-C--:B------:R-:W-:Y:S02]  /*3a90*/  @!P4 FMUL R205, R135, R203.reuse ;  /* 0x000000cb87cdc220 */ /* 0x080fe40000400000 */
[----:B------:R4:W-:Y:S01]  /*3aa0*/  STL [R1+0x30], R202 ;  /* 0x000030ca01007387 */ /* 0x0009e20000100800 */
[----:B-1----:R-:W-:Y:S01]  /*3ab0*/  MOV R204, 0xff800000 ;  /* 0xff80000000cc7802 */ /* 0x002fe20000000f00 */
[-C--:B------:R-:W-:Y:S01]  /*3ac0*/  @!P4 FMUL R204, R134, R203.reuse ;  /* 0x000000cb86ccc220 */ /* 0x080fe20000400000 */
[----:B----4-:R-:W-:Y:S01]  /*3ad0*/  MOV R202, 0xff800000 ;  /* 0xff80000000ca7802 */ /* 0x010fe20000000f00 */
[----:B------:R-:W-:Y:S01]  /*3ae0*/  @!P4 FMUL R202, R198, R203 ;  /* 0x000000cbc6cac220 */ /* 0x000fe20000400000 */
[----:B------:R-:W-:Y:S01]  /*3af0*/  ISETP.GE.AND P4, PT, R200, R109, PT ;  /* 0x0000006dc800720c */ /* 0x000fe20003f86270 */
[----:B------:R-:W-:Y:S01]  /*3b00*/  STL [R1+0x34], R205 ;  /* 0x000034cd01007387 */ /* 0x000fe20000100800 */
[----:B------:R-:W-:Y:S01]  /*3b10*/  MOV R206, 0xff800000 ;  /* 0xff80000000ce7802 */ /* 0x000fe20000000f00 */
[----:B------:R-:W1:Y:S02]  /*3b20*/  @!P3 LDC R203, c[0x0][0x220] ;  /* 0x00008800ffcbbb82 */ /* 0x000e640000000800 */
[----:B------:R-:W-:Y:S04]  /*3b30*/  STL [R1+0x24], R204 ;  /* 0x000024cc01007387 */ /* 0x000fe80000100800 */
[----:B------:R4:W-:Y:S02]  /*3b40*/  STL [R1+0x40], R202 ;  /* 0x000040ca01007387 */ /* 0x0009e40000100800 */
[----:B----4-:R-:W-:-:S02]  /*3b50*/  MOV R202, 0xff800000 ;  /* 0xff80000000ca7802 */ /* 0x010fc40000000f00 */
[----:B------:R-:W-:Y:S02]  /*3b60*/  MOV R205, 0xff800000 ;  /* 0xff80000000cd7802 */ /* 0x000fe40000000f00 */
[----:B------:R-:W-:Y:S02]  /*3b70*/  MOV R204, 0xff800000 ;  /* 0xff80000000cc7802 */ /* 0x000fe40000000f00 */
[C---:B--2---:R-:W-:Y:S02]  /*3b80*/  @!P6 SHF.L.U32 R135, R132.reuse, 0x10, RZ ;  /* 0x000000108487e819 */ /* 0x044fe400000006ff */
[----:B------:R-:W-:Y:S02]  /*3b90*/  @!P6 PRMT R134, R132, 0x7632, R134 ;  /* 0x000076328486e816 */ /* 0x000fe40000000086 */
[----:B------:R-:W-:Y:S01]  /*3ba0*/  @!P6 PRMT R198, R133, 0x7632, R198 ;  /* 0x0000763285c6e816 */ /* 0x000fe200000000c6 */
[----:B0-----:R-:W-:Y:S01]  /*3bb0*/  @!P6 FMUL R202, R135, R201 ;  /* 0x000000c987cae220 */ /* 0x001fe20000400000 */
[----:B------:R-:W-:-:S02]  /*3bc0*/  @!P6 SHF.L.U32 R200, R133, 0x10, RZ ;  /* 0x0000001085c8e819 */ /* 0x000fc400000006ff */
[----:B------:R-:W2:Y:S01]  /*3bd0*/  @!P4 LDG.E.64 R132, desc[UR4][R118.64+0x3700] ;  /* 0x003700047684c981 */ /* 0x000ea2000c1e1b00 */
[----:B------:R-:W-:Y:S02]  /*3be0*/  @!P6 SHF.L.U32 R134, R134, 0x10, RZ ;  /* 0x000000108686e819 */ /* 0x000fe400000006ff */
[----:B------:R-:W-:Y:S01]  /*3bf0*/  @!P6 SHF.L.U32 R198, R198, 0x10, RZ ;  /* 0x00000010c6c6e819 */ /* 0x000fe200000006ff */
[----:B------:R0:W-:Y:S01]  /*3c00*/  STL [R1+0x2c], R202 ;  /* 0x00002cca01007387 */ /* 0x0001e20000100800 */
[-C--:B------:R-:W-:Y:S01]  /*3c10*/  @!P6 FMUL R206, R200, R201.reuse ;  /* 0x000000c9c8cee220 */ /* 0x080fe20000400000 */
[-C--:B------:R-:W-:Y:S02]  /*3c20*/  @!P6 FMUL R205, R134, R201.reuse ;  /* 0x000000c986cde220 */ /* 0x080fe40000400000 */
[----:B------:R-:W-:Y:S02]  /*3c30*/  @!P6 FMUL R204, R198, R201 ;  /* 0x000000c9c6cce220 */ /* 0x000fe40000400000 */
[----:B------:R-:W4:Y:S01]  /*3c40*/  @!P5 LDC R201, c[0x0][0x220] ;  /* 0x00008800ffc9db82 */ /* 0x000f220000000800 */
[----:B0-----:R-:W-:-:S04]  /*3c50*/  IADD3 R202, R124, 0x1c00, RZ ;  /* 0x00001c007cca7810 */ /* 0x001fc80007ffe0ff */
[----:B------:R-:W-:-:S13]  /*3c60*/  ISETP.GE.AND P6, PT, R202, R109, PT ;  /* 0x0000006dca00720c */ /* 0x000fda0003fc6270 */
[----:B------:R-:W2:Y:S01]  /*3c70*/  @!P6 LDG.E.64 R134, desc[UR4][R118.64+0x3800] ;  /* 0x003800047686e981 */ /* 0x000ea2000c1e1b00 */
[----:B------:R-:W-:Y:S02]  /*3c80*/  MOV R200, 0xff800000 ;  /* 0xff80000000c87802 */ /* 0x000fe40000000f00 */
[C---:B------:R-:W-:Y:S02]  /*3c90*/  @!P5 SHF.L.U32 R198, R120.reuse, 0x10, RZ ;  /* 0x0000001078c6d819 */ /* 0x040fe400000006ff */
[----:B------:R-:W-:-:S03]  /*3ca0*/  @!P5 PRMT R120, R120, 0x7632, R120 ;  /* 0x000076327878d816 */ /* 0x000fc60000000078 */
[----:B----4-:R-:W-:Y:S01]  /*3cb0*/  @!P5 FMUL R200, R198, R201 ;  /* 0x000000c9c6c8d220 */ /* 0x010fe20000400000 */
[C---:B------:R-:W-:Y:S01]  /*3cc0*/  @!P5 PRMT R198, R121.reuse, 0x7632, R198 ;  /* 0x0000763279c6d816 */ /* 0x040fe200000000c6 */
[----:B------:R-:W-:Y:S01]  /*3cd0*/  STL [R1+0x44], R206 ;  /* 0x000044ce01007387 */ /* 0x000fe20000100800 */
[----:B------:R-:W-:Y:S02]  /*3ce0*/  @!P5 SHF.L.U32 R121, R121, 0x10, RZ ;  /* 0x000000107979d819 */ /* 0x000fe400000006ff */
[----:B------:R-:W-:Y:S01]  /*3cf0*/  @!P5 SHF.L.U32 R120, R120, 0x10, RZ ;  /* 0x000000107878d819 */ /* 0x000fe200000006ff */
[----:B------:R0:W-:Y:S01]  /*3d00*/  STL [R1+0x3c], R205 ;  /* 0x00003ccd01007387 */ /* 0x0001e20000100800 */
[----:B------:R-:W-:-:S03]  /*3d10*/  @!P5 SHF.L.U32 R198, R198, 0x10, RZ ;  /* 0x00000010c6c6d819 */ /* 0x000fc600000006ff */
[----:B------:R4:W-:Y:S01]  /*3d20*/  STL [R1+0x4c], R204 ;  /* 0x00004ccc01007387 */ /* 0x0009e20000100800 */
[----:B------:R-:W-:-:S03]  /*3d30*/  MOV R202, 0xff800000 ;  /* 0xff80000000ca7802 */ /* 0x000fc60000000f00 */
[----:B------:R1:W-:Y:S01]  /*3d40*/  STL [R1+0x54], R200 ;  /* 0x000054c801007387 */ /* 0x0003e20000100800 */
[-C--:B------:R-:W-:Y:S01]  /*3d50*/  @!P5 FMUL R202, R198, R201.reuse ;  /* 0x000000c9c6cad220 */ /* 0x080fe20000400000 */
[----:B0-----:R-:W-:Y:S01]  /*3d60*/  MOV R205, 0xff800000 ;  /* 0xff80000000cd7802 */ /* 0x001fe20000000f00 */
[-C--:B------:R-:W-:Y:S01]  /*3d70*/  @!P5 FMUL R205, R121, R201.reuse ;  /* 0x000000c979cdd220 */ /* 0x080fe20000400000 */
[----:B----4-:R-:W-:Y:S01]  /*3d80*/  MOV R204, 0xff800000 ;  /* 0xff80000000cc7802 */ /* 0x010fe20000000f00 */
[----:B------:R-:W-:Y:S01]  /*3d90*/  @!P5 FMUL R204, R120, R201 ;  /* 0x000000c978ccd220 */ /* 0x000fe20000400000 */
[----:B-1----:R-:W-:-:S04]  /*3da0*/  IADD3 R200, R124, 0x1c80, RZ ;  /* 0x00001c807cc87810 */ /* 0x002fc80007ffe0ff */
[----:B------:R-:W-:Y:S01]  /*3db0*/  ISETP.GE.AND P5, PT, R200, R109, PT ;  /* 0x0000006dc800720c */ /* 0x000fe20003fa6270 */
[----:B------:R-:W-:Y:S01]  /*3dc0*/  STL [R1+0x58], R205 ;  /* 0x000058cd01007387 */ /* 0x000fe20000100800 */
[----:B------:R-:W-:-:S03]  /*3dd0*/  @!P3 SHF.L.U32 R121, R122, 0x10, RZ ;  /* 0x000000107a79b819 */ /* 0x000fc600000006ff */
[----:B------:R-:W-:Y:S01]  /*3de0*/  STL [R1+0x48], R204 ;  /* 0x000048cc01007387 */ /* 0x000fe20000100800 */
[----:B------:R-:W-:-:S03]  /*3df0*/  @!P3 PRMT R120, R122, 0x7632, R120 ;  /* 0x000076327a78b816 */ /* 0x000fc60000000078 */
[----:B------:R0:W-:Y:S01]  /*3e00*/  STL [R1+0x60], R202 ;  /* 0x000060ca01007387 */ /* 0x0001e20000100800 */
[C---:B------:R-:W-:Y:S02]  /*3e10*/  @!P3 PRMT R198, R123.reuse, 0x7632, R198 ;  /* 0x000076327bc6b816 */ /* 0x040fe400000000c6 */
[----:B------:R-:W-:Y:S02]  /*3e20*/  @!P3 SHF.L.U32 R200, R123, 0x10, RZ ;  /* 0x000000107bc8b819 */ /* 0x000fe400000006ff */
[----:B------:R-:W4:Y:S01]  /*3e30*/  @!P5 LDG.E.64 R122, desc[UR4][R118.64+0x3900] ;  /* 0x00390004767ad981 */ /* 0x000f22000c1e1b00 */
[----:B0-----:R-:W-:Y:S01]  /*3e40*/  MOV R202, 0xff800000 ;  /* 0xff80000000ca7802 */ /* 0x001fe20000000f00 */
[----:B------:R-:W-:Y:S01]  /*3e50*/  @!P3 FMUL R202, R121, R203 ;  /* 0x000000cb79cab220 */ /* 0x000fe20000400000 */
[----:B------:R-:W-:Y:S02]  /*3e60*/  @!P3 SHF.L.U32 R120, R120, 0x10, RZ ;  /* 0x000000107878b819 */ /* 0x000fe400000006ff */
[----:B------:R-:W-:-:S02]  /*3e70*/  @!P3 SHF.L.U32 R198, R198, 0x10, RZ ;  /* 0x00000010c6c6b819 */ /* 0x000fc400000006ff */
[----:B------:R0:W-:Y:S01]  /*3e80*/  STL [R1+0x50], R202 ;  /* 0x000050ca01007387 */ /* 0x0001e20000100800 */
[----:B------:R-:W-:Y:S01]  /*3e90*/  MOV R204, 0xff800000 ;  /* 0xff80000000cc7802 */ /* 0x000fe20000000f00 */
[-C--:B------:R-:W-:Y:S01]  /*3ea0*/  @!P3 FMUL R204, R120, R203.reuse ;  /* 0x000000cb78ccb220 */ /* 0x080fe20000400000 */
[----:B------:R-:W-:Y:S01]  /*3eb0*/  MOV R251, 0xff800000 ;  /* 0xff80000000fb7802 */ /* 0x000fe20000000f00 */
[-C--:B------:R-:W-:Y:S01]  /*3ec0*/  @!P3 FMUL R251, R200, R203.reuse ;  /* 0x000000cbc8fbb220 */ /* 0x080fe20000400000 */
[----:B------:R-:W-:Y:S01]  /*3ed0*/  MOV R247, 0xff800000 ;  /* 0xff80000000f77802 */ /* 0x000fe20000000f00 */
[----:B------:R-:W-:Y:S02]  /*3ee0*/  @!P3 FMUL R247, R198, R203 ;  /* 0x000000cbc6f7b220 */ /* 0x000fe40000400000 */
[----:B------:R-:W1:Y:S01]  /*3ef0*/  @!P1 LDC R198, c[0x0][0x220] ;  /* 0x00008800ffc69b82 */ /* 0x000e620000000800 */
[----:B0-----:R-:W-:-:S04]  /*3f00*/  IADD3 R202, R124, 0x1d00, RZ ;  /* 0x00001d007cca7810 */ /* 0x001fc80007ffe0ff */
[----:B------:R-:W-:-:S03]  /*3f10*/  ISETP.GE.AND P3, PT, R202, R109, PT ;  /* 0x0000006dca00720c */ /* 0x000fc60003f66270 */
[----:B------:R-:W0:Y:S01]  /*3f20*/  @!P2 LDC R202, c[0x0][0x220] ;  /* 0x00008800ffcaab82 */ /* 0x000e220000000800 */
[C---:B------:R-:W-:Y:S02]  /*3f30*/  @!P2 PRMT R200, R126.reuse, 0x7632, R200 ;  /* 0x000076327ec8a816 */ /* 0x040fe400000000c8 */
[----:B------:R-:W-:Y:S02]  /*3f40*/  @!P2 SHF.L.U32 R126, R126, 0x10, RZ ;  /* 0x000000107e7ea819 */ /* 0x000fe400000006ff */
[----:B------:R-:W-:-:S05]  /*3f50*/  @!P2 PRMT R201, R127, 0x7632, R201 ;  /* 0x000076327fc9a816 */ /* 0x000fca00000000c9 */
[----:B------:R-:W4:Y:S01]  /*3f60*/  @!P3 LDG.E.64 R120, desc[UR4][R118.64+0x3a00] ;  /* 0x003a00047678b981 */ /* 0x000f22000c1e1b00 */
[----:B------:R-:W-:Y:S02]  /*3f70*/  @!P2 SHF.L.U32 R127, R127, 0x10, RZ ;  /* 0x000000107f7fa819 */ /* 0x000fe400000006ff */
[----:B------:R-:W-:Y:S02]  /*3f80*/  MOV R246, 0xff800000 ;  /* 0xff80000000f67802 */ /* 0x000fe40000000f00 */
[----:B------:R-:W-:Y:S02]  /*3f90*/  @!P2 SHF.L.U32 R200, R200, 0x10, RZ ;  /* 0x00000010c8c8a819 */ /* 0x000fe400000006ff */
[----:B------:R-:W-:Y:S02]  /*3fa0*/  @!P2 SHF.L.U32 R201, R201, 0x10, RZ ;  /* 0x00000010c9c9a819 */ /* 0x000fe400000006ff */
[----:B------:R-:W-:Y:S01]  /*3fb0*/  MOV R245, 0xff800000 ;  /* 0xff80000000f57802 */ /* 0x000fe20000000f00 */
[-C--:B0-----:R-:W-:Y:S01]  /*3fc0*/  @!P2 FMUL R246, R126, R202.reuse ;  /* 0x000000ca7ef6a220 */ /* 0x081fe20000400000 */
        /* <DEDUP_REMOVED lines=9> */
[----:B------:R-:W-:-:S03]  /*4060*/  MOV R242, 0xff800000 ;  /* 0xff80000000f27802 */ /* 0x000fc60000000f00 */
[----:B-1----:R-:W-:Y:S01]  /*4070*/  @!P1 FMUL R242, R127, R198 ;  /* 0x000000c67ff29220 */ /* 0x002fe20000400000 */
[----:B------:R-:W-:-:S05]  /*4080*/  @!P1 PRMT R128, R128, 0x7632, R128 ;  /* 0x0000763280809816 */ /* 0x000fca0000000080 */
[----:B------:R-:W4:Y:S01]  /*4090*/  @!P2 LDG.E.64 R126, desc[UR4][R118.64+0x3b00] ;  /* 0x003b0004767ea981 */ /* 0x000f22000c1e1b00 */
[C---:B------:R-:W-:Y:S02]  /*40a0*/  @!P1 PRMT R200, R129.reuse, 0x7632, R200 ;  /* 0x0000763281c89816 */ /* 0x040fe400000000c8 */
[----:B------:R-:W-:Y:S02]  /*40b0*/  @!P1 SHF.L.U32 R203, R129, 0x10, RZ ;  /* 0x0000001081cb9819 */ /* 0x000fe400000006ff */
[----:B------:R-:W-:Y:S02]  /*40c0*/  @!P1 SHF.L.U32 R129, R128, 0x10, RZ ;  /* 0x0000001080819819 */ /* 0x000fe400000006ff */
[----:B------:R-:W-:Y:S02]  /*40d0*/  @!P1 SHF.L.U32 R205, R200, 0x10, RZ ;  /* 0x00000010c8cd9819 */ /* 0x000fe400000006ff */
[----:B------:R-:W-:Y:S01]  /*40e0*/  IADD3 R128, R124, 0x1e00, RZ ;  /* 0x00001e007c807810 */ /* 0x000fe20007ffe0ff */
[----:B------:R-:W1:Y:S01]  /*40f0*/  @!P4 LDC R200, c[0x0][0x220] ;  /* 0x00008800ffc8cb82 */ /* 0x000e620000000800 */
[----:B------:R-:W-:Y:S01]  /*4100*/  MOV R241, 0xff800000 ;  /* 0xff80000000f17802 */ /* 0x000fe20000000f00 */
[-C--:B------:R-:W-:Y:S01]  /*4110*/  @!P1 FMUL R241, R129, R198.reuse ;  /* 0x000000c681f19220 */ /* 0x080fe20000400000 */
[----:B------:R-:W-:Y:S01]  /*4120*/  MOV R240, 0xff800000 ;  /* 0xff80000000f07802 */ /* 0x000fe20000000f00 */
[-C--:B------:R-:W-:Y:S01]  /*4130*/  @!P1 FMUL R240, R203, R198.reuse ;  /* 0x000000c6cbf09220 */ /* 0x080fe20000400000 */
[----:B------:R-:W-:Y:S01]  /*4140*/  MOV R239, 0xff800000 ;  /* 0xff80000000ef7802 */ /* 0x000fe20000000f00 */
[----:B------:R-:W-:Y:S01]  /*4150*/  @!P1 FMUL R239, R205, R198 ;  /* 0x000000c6cdef9220 */ /* 0x000fe20000400000 */
[----:B------:R-:W-:Y:S01]  /*4160*/  ISETP.GE.AND P1, PT, R128, R109, PT ;  /* 0x0000006d8000720c */ /* 0x000fe20003f26270 */
[----:B------:R-:W-:Y:S01]  /*4170*/  STL [R1+0x68], R251 ;  /* 0x000068fb01007387 */ /* 0x000fe20000100800 */
[----:B------:R-:W-:-:S03]  /*4180*/  MOV R238, 0xff800000 ;  /* 0xff80000000ee7802 */ /* 0x000fc60000000f00 */
[----:B------:R0:W-:Y:S08]  /*4190*/  STL [R1+0x5c], R204 ;  /* 0x00005ccc01007387 */ /* 0x0001f00000100800 */
[----:B------:R-:W4:Y:S01]  /*41a0*/  @!P1 LDG.E.64 R128, desc[UR4][R118.64+0x3c00] ;  /* 0x003c000476809981 */ /* 0x000f22000c1e1b00 */
[----:B------:R-:W-:Y:S02]  /*41b0*/  MOV R237, 0xff800000 ;  /* 0xff80000000ed7802 */ /* 0x000fe40000000f00 */
[----:B------:R-:W-:-:S02]  /*41c0*/  MOV R236, 0xff800000 ;  /* 0xff80000000ec7802 */ /* 0x000fc40000000f00 */
[----:B------:R-:W-:Y:S02]  /*41d0*/  MOV R235, 0xff800000 ;  /* 0xff80000000eb7802 */ /* 0x000fe40000000f00 */
[C---:B---3--:R-:W-:Y:S02]  /*41e0*/  @!P0 PRMT R198, R130.reuse, 0x7632, R198 ;  /* 0x0000763282c68816 */ /* 0x048fe400000000c6 */
[----:B------:R-:W-:Y:S02]  /*41f0*/  @!P0 SHF.L.U32 R130, R130, 0x10, RZ ;  /* 0x0000001082828819 */ /* 0x000fe400000006ff */
[C---:B------:R-:W-:Y:S02]  /*4200*/  @!P0 PRMT R202, R131.reuse, 0x7632, R202 ;  /* 0x0000763283ca8816 */ /* 0x040fe400000000ca */
[----:B0-----:R-:W-:Y:S01]  /*4210*/  @!P0 SHF.L.U32 R204, R131, 0x10, RZ ;  /* 0x0000001083cc8819 */ /* 0x001fe200000006ff */
        /* <DEDUP_REMOVED lines=8> */
[----:B------:R-:W0:Y:S01]  /*42a0*/  @!P6 LDC R198, c[0x0][0x220] ;  /* 0x00008800ffc6eb82 */ /* 0x000e220000000800 */
        /* <DEDUP_REMOVED lines=10> */
[C---:B------:R-:W-:Y:S02]  /*4350*/  @!P4 SHF.L.U32 R203, R133.reuse, 0x10, RZ ;  /* 0x0000001085cbc819 */ /* 0x040fe400000006ff */
[----:B------:R-:W-:Y:S01]  /*4360*/  @!P4 PRMT R133, R133, 0x7632, R133 ;  /* 0x000076328585c816 */ /* 0x000fe20000000085 */
[-C--:B-1----:R-:W-:Y:S01]  /*4370*/  @!P4 FMUL R234, R131, R200.reuse ;  /* 0x000000c883eac220 */ /* 0x082fe20000400000 */
[----:B------:R-:W-:Y:S02]  /*4380*/  @!P4 SHF.L.U32 R201, R130, 0x10, RZ ;  /* 0x0000001082c9c819 */ /* 0x000fe400000006ff */
[----:B------:R-:W2:Y:S01]  /*4390*/  @!P0 LDG.E.64 R130, desc[UR4][R118.64+0x3d00] ;  /* 0x003d000476828981 */ /* 0x000ea2000c1e1b00 */
[----:B------:R-:W-:Y:S01]  /*43a0*/  @!P4 SHF.L.U32 R133, R133, 0x10, RZ ;  /* 0x000000108585c819 */ /* 0x000fe200000006ff */
[-C--:B------:R-:W-:Y:S01]  /*43b0*/  @!P4 FMUL R232, R203, R200.reuse ;  /* 0x000000c8cbe8c220 */ /* 0x080fe20000400000 */
[----:B------:R-:W-:-:S03]  /*43c0*/  @!P4 FMUL R233, R201, R200 ;  /* 0x000000c8c9e9c220 */ /* 0x000fc60000400000 */
[----:B------:R-:W-:Y:S01]  /*43d0*/  @!P4 FMUL R231, R133, R200 ;  /* 0x000000c885e7c220 */ /* 0x000fe20000400000 */
[----:B------:R-:W-:-:S04]  /*43e0*/  IADD3 R200, R124, 0x1f00, RZ ;  /* 0x00001f007cc87810 */ /* 0x000fc80007ffe0ff */
[----:B------:R-:W-:Y:S02]  /*43f0*/  ISETP.GE.AND P4, PT, R200, R109, PT ;  /* 0x0000006dc800720c */ /* 0x000fe40003f86270 */
[C---:B------:R-:W-:Y:S02]  /*4400*/  @!P6 SHF.L.U32 R133, R134.reuse, 0x10, RZ ;  /* 0x000000108685e819 */ /* 0x040fe400000006ff */
[----:B------:R-:W-:-:S03]  /*4410*/  @!P6 PRMT R132, R134, 0x7632, R132 ;  /* 0x000076328684e816 */ /* 0x000fc60000000084 */
[----:B0-----:R-:W-:Y:S01]  /*4420*/  @!P6 FMUL R230, R133, R198 ;  /* 0x000000c685e6e220 */ /* 0x001fe20000400000 */
[----:B------:R-:W-:Y:S02]  /*4430*/  @!P6 SHF.L.U32 R133, R135, 0x10, RZ ;  /* 0x000000108785e819 */ /* 0x000fe400000006ff */
[----:B------:R-:W-:-:S03]  /*4440*/  @!P6 SHF.L.U32 R201, R132, 0x10, RZ ;  /* 0x0000001084c9e819 */ /* 0x000fc600000006ff */
[-C--:B------:R-:W-:Y:S02]  /*4450*/  @!P6 FMUL R228, R133, R198.reuse ;  /* 0x000000c685e4e220 */ /* 0x080fe40000400000 */
[----:B------:R-:W3:Y:S01]  /*4460*/  @!P4 LDG.E.64 R132, desc[UR4][R118.64+0x3e00] ;  /* 0x003e00047684c981 */ /* 0x000ee2000c1e1b00 */
[----:B------:R-:W-:Y:S02]  /*4470*/  @!P6 PRMT R135, R135, 0x7632, R135 ;  /* 0x000076328787e816 */ /* 0x000fe40000000087 */
[----:B------:R-:W-:Y:S02]  /*4480*/  IADD3 R134, R124, 0x1f80, RZ ;  /* 0x00001f807c867810 */ /* 0x000fe40007ffe0ff */
[----:B------:R-:W-:Y:S01]  /*4490*/  @!P6 SHF.L.U32 R135, R135, 0x10, RZ ;  /* 0x000000108787e819 */ /* 0x000fe200000006ff */
[----:B------:R-:W-:-:S04]  /*44a0*/  @!P6 FMUL R229, R201, R198 ;  /* 0x000000c6c9e5e220 */ /* 0x000fc80000400000 */
[----:B------:R-:W-:Y:S01]  /*44b0*/  @!P6 FMUL R227, R135, R198 ;  /* 0x000000c687e3e220 */ /* 0x000fe20000400000 */
[----:B------:R-:W-:Y:S02]  /*44c0*/  ISETP.GE.AND P6, PT, R134, R109, PT ;  /* 0x0000006d8600720c */ /* 0x000fe40003fc6270 */
[----:B------:R-:W0:Y:S11]  /*44d0*/  @!P5 LDC R134, c[0x0][0x220] ;  /* 0x00008800ff86db82 */ /* 0x000e360000000800 */
[----:B------:R-:W3:Y:S01]  /*44e0*/  @!P6 LDG.E.64 R118, desc[UR4][R118.64+0x3f00] ;  /* 0x003f00047676e981 */ /* 0x000ee2000c1e1b00 */
[----:B------:R-:W-:-:S02]  /*44f0*/  MOV R226, 0xff800000 ;  /* 0xff80000000e27802 */ /* 0x000fc40000000f00 */
[----:B------:R-:W-:Y:S02]  /*4500*/  MOV R225, 0xff800000 ;  /* 0xff80000000e17802 */ /* 0x000fe40000000f00 */
[----:B----4-:R-:W-:Y:S02]  /*4510*/  @!P5 SHF.L.U32 R109, R122, 0x10, RZ ;  /* 0x000000107a6dd819 */ /* 0x010fe400000006ff */
[----:B------:R-:W-:-:S03]  /*4520*/  @!P5 SHF.L.U32 R135, R123, 0x10, RZ ;  /* 0x000000107b87d819 */ /* 0x000fc600000006ff */
[-C--:B0-----:R-:W-:Y:S02]  /*4530*/  @!P5 FMUL R226, R109, R134.reuse ;  /* 0x000000866de2d220 */ /* 0x081fe40000400000 */
[----:B------:R-:W0:Y:S01]  /*4540*/  @!P3 LDC R109, c[0x0][0x220] ;  /* 0x00008800ff6dbb82 */ /* 0x000e220000000800 */
[----:B------:R-:W-:Y:S01]  /*4550*/  @!P5 FMUL R225, R135, R134 ;  /* 0x0000008687e1d220 */ /* 0x000fe20000400000 */
[----:B------:R-:W-:Y:S02]  /*4560*/  @!P5 PRMT R135, R122, 0x7632, R135 ;  /* 0x000076327a87d816 */ /* 0x000fe40000000087 */
[----:B------:R-:W-:Y:S02]  /*4570*/  @!P5 PRMT R123, R123, 0x7632, R123 ;  /* 0x000076327b7bd816 */ /* 0x000fe4000000007b */
[----:B------:R-:W-:Y:S02]  /*4580*/  @!P5 SHF.L.U32 R135, R135, 0x10, RZ ;  /* 0x000000108787d819 */ /* 0x000fe400000006ff */
[----:B------:R-:W-:-:S03]  /*4590*/  MOV R122, 0xff800000 ;  /* 0xff800000007a7802 */ /* 0x000fc60000000f00 */
[----:B------:R-:W-:Y:S01]  /*45a0*/  @!P5 FMUL R122, R135, R134 ;  /* 0x00000086877ad220 */ /* 0x000fe20000400000 */
[----:B------:R-:W-:Y:S02]  /*45b0*/  @!P5 SHF.L.U32 R135, R123, 0x10, RZ ;  /* 0x000000107b87d819 */ /* 0x000fe400000006ff */
[----:B------:R-:W-:-:S03]  /*45c0*/  MOV R123, 0xff800000 ;  /* 0xff800000007b7802 */ /* 0x000fc60000000f00 */
[----:B------:R-:W-:Y:S01]  /*45d0*/  @!P5 FMUL R123, R135, R134 ;  /* 0x00000086877bd220 */ /* 0x000fe20000400000 */
[----:B------:R-:W-:Y:S02]  /*45e0*/  MOV R224, 0xff800000 ;  /* 0xff80000000e07802 */ /* 0x000fe40000000f00 */
[----:B------:R-:W-:Y:S02]  /*45f0*/  MOV R223, 0xff800000 ;  /* 0xff80000000df7802 */ /* 0x000fe40000000f00 */
[----:B------:R-:W-:Y:S02]  /*4600*/  @!P3 SHF.L.U32 R134, R120, 0x10, RZ ;  /* 0x000000107886b819 */ /* 0x000fe400000006ff */
        /* <DEDUP_REMOVED lines=13> */
[----:B------:R-:W-:-:S05]  /*46e0*/  @!P2 SHF.L.U32 R109, R127, 0x10, RZ ;  /* 0x000000107f6da819 */ /* 0x000fca00000006ff */
[----:B0-----:R-:W-:Y:S02]  /*46f0*/  @!P2 FMUL R220, R109, R134 ;  /* 0x000000866ddca220 */ /* 0x001fe40000400000 */
[----:B------:R-:W0:Y:S01]  /*4700*/  @!P1 LDC R109, c[0x0][0x220] ;  /* 0x00008800ff6d9b82 */ /* 0x000e220000000800 */
[C---:B------:R-:W-:Y:S02]  /*4710*/  @!P2 SHF.L.U32 R135, R126.reuse, 0x10, RZ ;  /* 0x000000107e87a819 */ /* 0x040fe400000006ff */
[----:B------:R-:W-:-:S04]  /*4720*/  @!P2 PRMT R126, R126, 0x7632, R126 ;  /* 0x000076327e7ea816 */ /* 0x000fc8000000007e */
[----:B------:R-:W-:Y:S02]  /*4730*/  @!P2 SHF.L.U32 R126, R126, 0x10, RZ ;  /* 0x000000107e7ea819 */ /* 0x000fe400000006ff */
[----:B------:R-:W-:Y:S02]  /*4740*/  MOV R221, 0xff800000 ;  /* 0xff80000000dd7802 */ /* 0x000fe40000000f00 */
[----:B------:R-:W-:Y:S01]  /*4750*/  @!P2 PRMT R127, R127, 0x7632, R127 ;  /* 0x000076327f7fa816 */ /* 0x000fe2000000007f */
[----:B------:R-:W-:Y:S01]  /*4760*/  @!P2 FMUL R221, R126, R134 ;  /* 0x000000867edda220 */ /* 0x000fe20000400000 */
[----:B------:R-:W-:Y:S02]  /*4770*/  MOV R218, 0xff800000 ;  /* 0xff80000000da7802 */ /* 0x000fe40000000f00 */
[----:B------:R-:W-:Y:S02]  /*4780*/  @!P2 SHF.L.U32 R127, R127, 0x10, RZ ;  /* 0x000000107f7fa819 */ /* 0x000fe400000006ff */
[----:B------:R-:W-:-:S02]  /*4790*/  @!P1 SHF.L.U32 R126, R128, 0x10, RZ ;  /* 0x00000010807e9819 */ /* 0x000fc400000006ff */
[----:B------:R-:W-:-:S03]  /*47a0*/  MOV R219, 0xff800000 ;  /* 0xff80000000db7802 */ /* 0x000fc60000000f00 */
[-C--:B0-----:R-:W-:Y:S02]  /*47b0*/  @!P1 FMUL R218, R126, R109.reuse ;  /* 0x0000006d7eda9220 */ /* 0x081fe40000400000 */
[----:B------:R-:W0:Y:S01]  /*47c0*/  @!P0 LDC R126, c[0x0][0x220] ;  /* 0x00008800ff7e8b82 */ /* 0x000e220000000800 */
[----:B------:R-:W-:Y:S01]  /*47d0*/  @!P2 FMUL R219, R127, R134 ;  /* 0x000000867fdba220 */ /* 0x000fe20000400000 */
[C---:B------:R-:W-:Y:S02]  /*47e0*/  @!P1 SHF.L.U32 R127, R129.reuse, 0x10, RZ ;  /* 0x00000010817f9819 */ /* 0x040fe400000006ff */
[----:B------:R-:W-:Y:S02]  /*47f0*/  MOV R216, 0xff800000 ;  /* 0xff80000000d87802 */ /* 0x000fe40000000f00 */
[----:B------:R-:W-:Y:S01]  /*4800*/  @!P1 PRMT R129, R129, 0x7632, R129 ;  /* 0x0000763281819816 */ /* 0x000fe20000000081 */
[----:B------:R-:W-:Y:S01]  /*4810*/  @!P1 FMUL R216, R127, R109 ;  /* 0x0000006d7fd89220 */ /* 0x000fe20000400000 */
[----:B------:R-:W-:-:S02]  /*4820*/  @!P1 PRMT R127, R128, 0x7632, R127 ;  /* 0x00007632807f9816 */ /* 0x000fc4000000007f */
[----:B------:R-:W-:Y:S02]  /*4830*/  @!P1 SHF.L.U32 R129, R129, 0x10, RZ ;  /* 0x0000001081819819 */ /* 0x000fe400000006ff */
[----:B------:R-:W-:Y:S02]  /*4840*/  @!P1 SHF.L.U32 R127, R127, 0x10, RZ ;  /* 0x000000107f7f9819 */ /* 0x000fe400000006ff */
[----:B------:R-:W-:Y:S02]  /*4850*/  MOV R217, 0xff800000 ;  /* 0xff80000000d97802 */ /* 0x000fe40000000f00 */
[----:B------:R-:W-:Y:S01]  /*4860*/  MOV R215, 0xff800000 ;  /* 0xff80000000d77802 */ /* 0x000fe20000000f00 */
[-C--:B------:R-:W-:Y:S01]  /*4870*/  @!P1 FMUL R217, R127, R109.reuse ;  /* 0x0000006d7fd99220 */ /* 0x080fe20000400000 */
[----:B------:R-:W-:Y:S01]  /*4880*/  @!P1 FMUL R215, R129, R109 ;  /* 0x0000006d81d79220 */ /* 0x000fe20000400000 */
[----:B------:R-:W-:Y:S02]  /*4890*/  MOV R214, 0xff800000 ;  /* 0xff80000000d67802 */ /* 0x000fe40000000f00 */
[----:B------:R-:W-:-:S02]  /*48a0*/  MOV R212, 0xff800000 ;  /* 0xff80000000d47802 */ /* 0x000fc40000000f00 */
[----:B------:R-:W-:Y:S02]  /*48b0*/  MOV R213, 0xff800000 ;  /* 0xff80000000d57802 */ /* 0x000fe40000000f00 */
[----:B------:R-:W-:Y:S02]  /*48c0*/  MOV R211, 0xff800000 ;  /* 0xff80000000d37802 */ /* 0x000fe40000000f00 */
[----:B------:R-:W-:Y:S01]  /*48d0*/  MOV R209, 0xff800000 ;  /* 0xff80000000d17802 */ /* 0x000fe20000000f00 */
[----:B------:R-:W-:Y:S04]  /*48e0*/  STL [R1+0x70], R247 ;  /* 0x000070f701007387 */ /* 0x000fe80000100800 */
[----:B------:R-:W-:Y:S04]  /*48f0*/  STL [R1+0x64], R246 ;  /* 0x000064f601007387 */ /* 0x000fe80000100800 */
[----:B------:R-:W-:Y:S04]  /*4900*/  STL [R1+0x74], R244 ;  /* 0x000074f401007387 */ /* 0x000fe80000100800 */
[----:B------:R-:W-:Y:S04]  /*4910*/  STL [R1+0x6c], R245 ;  /* 0x00006cf501007387 */ /* 0x000fe80000100800 */
[----:B------:R-:W-:Y:S04]  /*4920*/  STL [R1+0x7c], R243 ;  /* 0x00007cf301007387 */ /* 0x000fe80000100800 */
[----:B------:R-:W-:Y:S04]  /*4930*/  STL [R1+0x84], R242 ;  /* 0x000084f201007387 */ /* 0x000fe80000100800 */
[----:B------:R-:W4:Y:S04]  /*4940*/  LDL R205, [R1+0x18] ;  /* 0x0000180001cd7983 */ /* 0x000f280000100800 */
[----:B------:R-:W-:Y:S04]  /*4950*/  STL [R1+0x88], R240 ;  /* 0x000088f001007387 */ /* 0x000fe80000100800 */
[----:B------:R-:W-:Y:S01]  /*4960*/  STL [R1+0x78], R241 ;  /* 0x000078f101007387 */ /* 0x000fe20000100800 */
[----:B------:R-:W-:-:S03]  /*4970*/  MOV R210, 0xff800000 ;  /* 0xff80000000d27802 */ /* 0x000fc60000000f00 */
[----:B------:R-:W-:Y:S01]  /*4980*/  STL [R1+0x90], R239 ;  /* 0x000090ef01007387 */ /* 0x000fe20000100800 */
[----:B------:R-:W-:-:S03]  /*4990*/  MOV R208, 0xff800000 ;  /* 0xff80000000d07802 */ /* 0x000fc60000000f00 */
[----:B------:R-:W4:Y:S01]  /*49a0*/  LDL R204, [R1+0x20] ;  /* 0x0000200001cc7983 */ /* 0x000f220000100800 */
[----:B--2---:R-:W-:-:S05]  /*49b0*/  @!P0 SHF.L.U32 R109, R130, 0x10, RZ ;  /* 0x00000010826d8819 */ /* 0x004fca00000006ff */
        /* <DEDUP_REMOVED lines=11> */
[----:B---3--:R-:W-:-:S05]  /*4a70*/  @!P4 SHF.L.U32 R126, R132, 0x10, RZ ;  /* 0x00000010847ec819 */ /* 0x008fca00000006ff */
[----:B0-----:R-:W-:Y:S01]  /*4a80*/  @!P4 FMUL R131, R126, R109 ;  /* 0x0000006d7e83c220 */ /* 0x001fe20000400000 */
[----:B------:R-:W-:-:S05]  /*4a90*/  @!P4 SHF.L.U32 R126, R133, 0x10, RZ ;  /* 0x00000010857ec819 */ /* 0x000fca00000006ff */
[-C--:B------:R-:W-:Y:S02]  /*4aa0*/  @!P4 FMUL R209, R126, R109.reuse ;  /* 0x0000006d7ed1c220 */ /* 0x080fe40000400000 */
[----:B------:R-:W0:Y:S01]  /*4ab0*/  @!P6 LDC R126, c[0x0][0x220] ;  /* 0x00008800ff7eeb82 */ /* 0x000e220000000800 */
[----:B------:R-:W-:Y:S02]  /*4ac0*/  @!P4 PRMT R127, R132, 0x7632, R127 ;  /* 0x00007632847fc816 */ /* 0x000fe4000000007f */
[----:B------:R-:W-:Y:S02]  /*4ad0*/  @!P4 PRMT R133, R133, 0x7632, R133 ;  /* 0x000076328585c816 */ /* 0x000fe40000000085 */
[----:B------:R-:W-:Y:S02]  /*4ae0*/  @!P4 SHF.L.U32 R127, R127, 0x10, RZ ;  /* 0x000000107f7fc819 */ /* 0x000fe400000006ff */
[----:B------:R-:W-:Y:S01]  /*4af0*/  @!P4 SHF.L.U32 R133, R133, 0x10, RZ ;  /* 0x000000108585c819 */ /* 0x000fe200000006ff */
[----:B------:R-:W-:Y:S02]  /*4b00*/  STL [R1+0x80], R238 ;  /* 0x000080ee01007387 */ /* 0x000fe40000100800 */
[----:B------:R-:W-:-:S02]  /*4b10*/  @!P4 FMUL R210, R127, R109 ;  /* 0x0000006d7fd2c220 */ /* 0x000fc40000400000 */
[----:B------:R-:W2:Y:S01]  /*4b20*/  LDL R202, [R1+0x1c] ;  /* 0x00001c0001ca7983 */ /* 0x000ea20000100800 */
[----:B------:R-:W-:Y:S01]  /*4b30*/  @!P4 FMUL R208, R133, R109 ;  /* 0x0000006d85d0c220 */ /* 0x000fe20000400000 */
[----:B------:R-:W-:Y:S02]  /*4b40*/  @!P6 PRMT R109, R118, 0x7632, R109 ;  /* 0x00007632766de816 */ /* 0x000fe4000000006d */
[----:B------:R-:W-:Y:S04]  /*4b50*/  STL [R1+0x94], R236 ;  /* 0x000094ec01007387 */ /* 0x000fe80000100800 */
[----:B------:R-:W-:Y:S01]  /*4b60*/  STL [R1+0x8c], R237 ;  /* 0x00008ced01007387 */ /* 0x000fe20000100800 */
[----:B------:R-:W-:-:S03]  /*4b70*/  @!P6 SHF.L.U32 R109, R109, 0x10, RZ ;  /* 0x000000106d6de819 */ /* 0x000fc600000006ff */
[----:B------:R-:W-:Y:S04]  /*4b80*/  STL [R1+0x98], R235 ;  /* 0x000098eb01007387 */ /* 0x000fe80000100800 */
[----:B------:R-:W3:Y:S04]  /*4b90*/  LDL R203, [R1+0x14] ;  /* 0x0000140001cb7983 */ /* 0x000ee80000100800 */
[----:B------:R-:W-:Y:S04]  /*4ba0*/  STL [R1+0x9c], R234 ;  /* 0x00009cea01007387 */ /* 0x000fe80000100800 */
[----:B------:R-:W-:Y:S01]  /*4bb0*/  STL [R1+0xac], R232 ;  /* 0x0000ace801007387 */ /* 0x000fe20000100800 */
[----:B------:R-:W-:-:S03]  /*4bc0*/  MOV R206, 0xff800000 ;  /* 0xff80000000ce7802 */ /* 0x000fc60000000f00 */
[----:B------:R-:W-:Y:S01]  /*4bd0*/  STL [R1+0xa8], R233 ;  /* 0x0000a8e901007387 */ /* 0x000fe20000100800 */
[----:B0-----:R-:W-:-:S03]  /*4be0*/  @!P6 FMUL R206, R109, R126 ;  /* 0x0000007e6dcee220 */ /* 0x001fc60000400000 */
[----:B------:R-:W4:Y:S01]  /*4bf0*/  LDL R200, [R1+0xc] ;  /* 0x00000c0001c87983 */ /* 0x000f220000100800 */
[----:B------:R-:W-:-:S03]  /*4c00*/  @!P6 SHF.L.U32 R109, R119, 0x10, RZ ;  /* 0x00000010776de819 */ /* 0x000fc600000006ff */
[----:B------:R-:W-:Y:S04]  /*4c10*/  STL [R1+0xb0], R231 ;  /* 0x0000b0e701007387 */ /* 0x000fe80000100800 */
[----:B------:R-:W2:Y:S01]  /*4c20*/  LDL R201, [R1+0x10] ;  /* 0x0000100001c97983 */ /* 0x000ea20000100800 */
[----:B------:R-:W-:-:S03]  /*4c30*/  FSETP.GT.AND P0, PT, R197, R196, PT ;  /* 0x000000c4c500720b */ /* 0x000fc60003f04000 */
[----:B------:R-:W-:Y:S04]  /*4c40*/  STL [R1+0xa4], R230 ;  /* 0x0000a4e601007387 */ /* 0x000fe80000100800 */
[----:B------:R-:W-:Y:S04]  /*4c50*/  STL [R1+0xb4], R229 ;  /* 0x0000b4e501007387 */ /* 0x000fe80000100800 */
[----:B------:R-:W-:Y:S04]  /*4c60*/  STL [R1+0xc0], R228 ;  /* 0x0000c0e401007387 */ /* 0x000fe80000100800 */
[----:B------:R-:W3:Y:S04]  /*4c70*/  LDL R198, [R1+0x8] ;  /* 0x0000080001c67983 */ /* 0x000ee80000100800 */
[----:B------:R0:W-:Y:S02]  /*4c80*/  STL [R1+0x148], R124 ;  /* 0x0001487c01007387 */ /* 0x0001e40000100800 */
[----:B0-----:R-:W-:Y:S01]  /*4c90*/  MOV R124, 0xff800000 ;  /* 0xff800000007c7802 */ /* 0x001fe20000000f00 */
        /* <DEDUP_REMOVED lines=341> */
[----:B------:R-:W-:Y:S01]  /*61f0*/  FSEL R109, R109, R40, P0 ;  /* 0x000000286d6d7208 */ /* 0x000fe20000000000 */
[----:B------:R0:W-:Y:S01]  /*6200*/  STL [R1+0x144], R125 ;  /* 0x0001447d01007387 */ /* 0x0001e20000100800 */
[----:B------:R-:W-:Y:S01]  /*6210*/  MOV R222, 0xff800000 ;  /* 0xff80000000de7802 */ /* 0x000fe20000000f00 */
[----:B------:R-:W-:Y:S01]  /*6220*/  @!P2 FMUL R222, R135, R134 ;  /* 0x0000008687dea220 */ /* 0x000fe20000400000 */
[CC--:B------:R-:W-:Y:S01]  /*6230*/  FSETP.GT.AND P0, PT, R109.reuse, R41.reuse, PT ;  /* 0x000000296d00720b */ /* 0x0c0fe20003f04000 */
[----:B------:R-:W-:Y:S04]  /*6240*/  STL [R1+0xc4], R227 ;  /* 0x0000c4e301007387 */ /* 0x000fe80000100800 */
[----:B------:R-:W-:Y:S01]  /*6250*/  STL [R1+0xa0], R226 ;  /* 0x0000a0e201007387 */ /* 0x000fe20000100800 */
[----:B------:R-:W-:-:S03]  /*6260*/  FSEL R109, R109, R41, P0 ;  /* 0x000000296d6d7208 */ /* 0x000fc60000000000 */
[----:B------:R-:W-:Y:S04]  /*6270*/  STL [R1+0xbc], R225 ;  /* 0x0000bce101007387 */ /* 0x000fe80000100800 */
[----:B------:R-:W-:Y:S01]  /*6280*/  STL [R1+0xb8], R224 ;  /* 0x0000b8e001007387 */ /* 0x000fe20000100800 */
[----:B------:R-:W-:-:S03]  /*6290*/  FSETP.GT.AND P0, PT, R109, R42, PT ;  /* 0x0000002a6d00720b */ /* 0x000fc60003f04000 */
[----:B------:R-:W-:Y:S04]  /*62a0*/  STL [R1+0xd4], R223 ;  /* 0x0000d4df01007387 */ /* 0x000fe80000100800 */
[----:B------:R-:W-:Y:S04]  /*62b0*/  STL [R1+0xc8], R222 ;  /* 0x0000c8de01007387 */ /* 0x000fe80000100800 */
[----:B------:R-:W-:Y:S04]  /*62c0*/  STL [R1+0xd8], R220 ;  /* 0x0000d8dc01007387 */ /* 0x000fe80000100800 */
[----:B------:R-:W-:Y:S01]  /*62d0*/  STL [R1+0xcc], R221 ;  /* 0x0000ccdd01007387 */ /* 0x000fe20000100800 */
[----:B------:R-:W-:-:S03]  /*62e0*/  FSEL R109, R109, R42, P0 ;  /* 0x0000002a6d6d7208 */ /* 0x000fc60000000000 */
[----:B------:R-:W-:Y:S04]  /*62f0*/  STL [R1+0x130], R219 ;  /* 0x000130db01007387 */ /* 0x000fe80000100800 */
[----:B------:R-:W-:Y:S04]  /*6300*/  STL [R1+0x12c], R218 ;  /* 0x00012cda01007387 */ /* 0x000fe80000100800 */
[----:B------:R-:W-:Y:S01]  /*6310*/  STL [R1+0x134], R216 ;  /* 0x000134d801007387 */ /* 0x000fe20000100800 */
[----:B------:R-:W-:-:S03]  /*6320*/  @!P6 SHF.L.U32 R118, R118, 0x10, RZ ;  /* 0x000000107676e819 */ /* 0x000fc600000006ff */
[----:B------:R-:W-:Y:S01]  /*6330*/  STL [R1+0xd0], R217 ;  /* 0x0000d0d901007387 */ /* 0x000fe20000100800 */
[----:B------:R-:W-:-:S03]  /*6340*/  FSETP.GT.AND P0, PT, R109, R43, PT ;  /* 0x0000002b6d00720b */ /* 0x000fc60003f04000 */
[----:B------:R-:W-:Y:S04]  /*6350*/  STL [R1+0xe0], R215 ;  /* 0x0000e0d701007387 */ /* 0x000fe80000100800 */
[----:B------:R-:W-:Y:S04]  /*6360*/  STL [R1+0x124], R214 ;  /* 0x000124d601007387 */ /* 0x000fe80000100800 */
[----:B------:R-:W-:Y:S01]  /*6370*/  STL [R1+0x128], R212 ;  /* 0x000128d401007387 */ /* 0x000fe20000100800 */
[----:B------:R-:W-:-:S03]  /*6380*/  MOV R207, 0xff800000 ;  /* 0xff80000000cf7802 */ /* 0x000fc60000000f00 */
[----:B------:R-:W-:Y:S01]  /*6390*/  STL [R1+0xdc], R213 ;  /* 0x0000dcd501007387 */ /* 0x000fe20000100800 */
[----:B------:R-:W-:-:S03]  /*63a0*/  @!P6 FMUL R207, R118, R126 ;  /* 0x0000007e76cfe220 */ /* 0x000fc60000400000 */
[----:B------:R-:W-:Y:S01]  /*63b0*/  STL [R1+0x11c], R211 ;  /* 0x00011cd301007387 */ /* 0x000fe20000100800 */
[----:B------:R-:W-:-:S03]  /*63c0*/  FSEL R109, R109, R43, P0 ;  /* 0x0000002b6d6d7208 */ /* 0x000fc60000000000 */
[----:B------:R-:W-:Y:S04]  /*63d0*/  STL [R1+0x120], R209 ;  /* 0x000120d101007387 */ /* 0x000fe80000100800 */
[----:B------:R-:W-:Y:S04]  /*63e0*/  STL [R1+0xe8], R210 ;  /* 0x0000e8d201007387 */ /* 0x000fe80000100800 */
[----:B------:R-:W-:Y:S01]  /*63f0*/  STL [R1+0x114], R208 ;  /* 0x000114d001007387 */ /* 0x000fe20000100800 */
[----:B------:R-:W-:-:S03]  /*6400*/  FSETP.GT.AND P0, PT, R109, R44, PT ;  /* 0x0000002c6d00720b */ /* 0x000fc60003f04000 */
[----:B------:R-:W4:Y:S01]  /*6410*/  LDL R118, [R1+0x38] ;  /* 0x0000380001767983 */ /* 0x000f220000100800 */
[----:B------:R-:W-:-:S03]  /*6420*/  FSEL R109, R109, R44, P0 ;  /* 0x0000002c6d6d7208 */ /* 0x000fc60000000000 */
[----:B------:R-:W-:Y:S04]  /*6430*/  STL [R1+0xe4], R207 ;  /* 0x0000e4cf01007387 */ /* 0x000fe80000100800 */
[----:B------:R-:W-:Y:S01]  /*6440*/  STL [R1+0x118], R206 ;  /* 0x000118ce01007387 */ /* 0x000fe20000100800 */
        /* <DEDUP_REMOVED lines=169> */
[----:B------:R-:W-:Y:S02]  /*6ee0*/  @!P6 PRMT R119, R119, 0x7632, R119 ;  /* 0x000076327777e816 */ /* 0x000fe40000000077 */
[-C--:B------:R-:W-:Y:S02]  /*6ef0*/  FSETP.GT.AND P0, PT, R109, R206.reuse, PT ;  /* 0x000000ce6d00720b */ /* 0x080fe40003f04000 */
[----:B------:R-:W-:Y:S02]  /*6f00*/  @!P6 SHF.L.U32 R119, R119, 0x10, RZ ;  /* 0x000000107777e819 */ /* 0x000fe400000006ff */
[----:B------:R-:W-:Y:S02]  /*6f10*/  FSEL R109, R109, R206, P0 ;  /* 0x000000ce6d6d7208 */ /* 0x000fe40000000000 */
[----:B0-----:R-:W-:-:S02]  /*6f20*/  MOV R125, 0xff800000 ;  /* 0xff800000007d7802 */ /* 0x001fc40000000f00 */
[----:B------:R-:W-:Y:S01]  /*6f30*/  FSETP.GT.AND P0, PT, R109, R124, PT ;  /* 0x0000007c6d00720b */ /* 0x000fe20003f04000 */
[----:B------:R-:W-:-:S03]  /*6f40*/  @!P6 FMUL R125, R119, R126 ;  /* 0x0000007e777de220 */ /* 0x000fc60000400000 */
        /* <DEDUP_REMOVED lines=16> */
[----:B------:R-:W-:Y:S01]  /*7050*/  HFMA2.MMA R128, -RZ, RZ, 0.96630859375, -0.0022525787353515625 ;  /* 0x3bbb989dff807435 */ /* 0x000fe200000001ff */
[----:B------:R-:W-:Y:S02]  /*7060*/  MOV R130, 0x437c0000 ;  /* 0x437c000000827802 */ /* 0x000fe40000000f00 */
[----:B0-----:R-:W-:-:S04]  /*7070*/  FSETP.GEU.AND P0, PT, R109, R118, PT ;  /* 0x000000766d00720b */ /* 0x001fc80003f0e000 */
[----:B------:R-:W-:-:S05]  /*7080*/  FSEL R109, R118, R109, !P0 ;  /* 0x0000006d766d7208 */ /* 0x000fca0004000000 */
[----:B------:R-:W-:-:S04]  /*7090*/  FADD R197, -R109, R197 ;  /* 0x000000c56dc57221 */ /* 0x000fc80000000100 */
        /* <DEDUP_REMOVED lines=284> */
[----:B------:R0:W1:Y:S01]  /*8260*/  MUFU.EX2 R222, R119 ;  /* 0x0000007700de7308 */ /* 0x0000620000000800 */
[----:B------:R-:W-:Y:S01]  /*8270*/  FADD R165, -R109, R165 ;  /* 0x000000a56da57221 */ /* 0x000fe20000000100 */
[----:B------:R-:W-:-:S03]  /*8280*/  SHF.L.U32 R118, R118, 0x17, RZ ;  /* 0x0000001776767819 */ /* 0x000fc600000006ff */
[----:B0-----:R-:W-:-:S04]  /*8290*/  FFMA.SAT R119, R165, R128, 0.5 ;  /* 0x3f000000a5777423 */ /* 0x001fc80000002080 */
[----:B------:R-:W-:Y:S01]  /*82a0*/  FFMA.RM R119, R119, R130, 12582913 ;  /* 0x4b40000177777423 */ /* 0x000fe20000004082 */
[----:B-1----:R-:W-:-:S03]  /*82b0*/  FMUL R222, R118, R222 ;  /* 0x000000de76de7220 */ /* 0x002fc60000400000 */
        /* <DEDUP_REMOVED lines=264> */
[----:B------:R0:W1:Y:S02]  /*9340*/  MUFU.EX2 R197, R119 ;  /* 0x0000007700c57308 */ /* 0x0000640000000800 */
[----:B0-----:R-:W-:Y:S01]  /*9350*/  SHF.L.U32 R119, R118, 0x17, RZ ;  /* 0x0000001776777819 */ /* 0x001fe200000006ff */
[----:B------:R-:W-:-:S04]  /*9360*/  FADD R118, -R109, R117 ;  /* 0x000000756d767221 */ /* 0x000fc80000000100 */
[----:B------:R-:W-:-:S04]  /*9370*/  FFMA.SAT R117, R118, R128, 0.5 ;  /* 0x3f00000076757423 */ /* 0x000fc80000002080 */
[----:B------:R-:W-:Y:S01]  /*9380*/  FFMA.RM R117, R117, R130, 12582913 ;  /* 0x4b40000175757423 */ /* 0x000fe20000004082 */
[----:B-1----:R-:W-:-:S03]  /*9390*/  FMUL R197, R119, R197 ;  /* 0x000000c577c57220 */ /* 0x002fc60000400000 */
[----:B------:R-:W-:-:S04]  /*93a0*/  FADD R119, R117, -12583039 ;  /* 0xcb40007f75777421 */ /* 0x000fc80000000000 */
[----:B------:R-:W-:-:S04]  /*93b0*/  FFMA R119, R118, 1.4426950216293334961, -R119 ;  /* 0x3fb8aa3b76777823 */ /* 0x000fc80000000877 */
[----:B------:R-:W-:-:S04]  /*93c0*/  FFMA R119, R118, 1.925963033500011079e-08, R119 ;  /* 0x32a5706076777823 */ /* 0x000fc80000000077 */
[----:B------:R-:W0:Y:S01]  /*93d0*/  MUFU.EX2 R198, R119 ;  /* 0x0000007700c67308 */ /* 0x000e220000000800 */
[----:B------:R-:W-:Y:S01]  /*93e0*/  SHF.L.U32 R118, R117, 0x17, RZ ;  /* 0x0000001775767819 */ /* 0x000fe200000006ff */
[----:B------:R-:W-:-:S04]  /*93f0*/  FADD R117, -R109, R116 ;  /* 0x000000746d757221 */ /* 0x000fc80000000100 */
        /* <DEDUP_REMOVED lines=11> */
[----:B------:R-:W-:Y:S01]  /*94b0*/  STL [R1+0xf8], R132 ;  /* 0x0000f88401007387 */ /* 0x000fe20000100800 */
[----:B0-----:R-:W-:Y:S02]  /*94c0*/  FMUL R200, R117, R200 ;  /* 0x000000c875c87220 */ /* 0x001fe40000400000 */
[----:B------:R-:W-:Y:S01]  /*94d0*/  FADD R117, R115, -12583039 ;  /* 0xcb40007f73757421 */ /* 0x000fe20000000000 */
[----:B------:R-:W-:Y:S03]  /*94e0*/  STL [R1+0xf4], R133 ;  /* 0x0000f48501007387 */ /* 0x000fe60000100800 */
[C---:B------:R-:W-:Y:S01]  /*94f0*/  FFMA R117, R116.reuse, 1.4426950216293334961, -R117 ;  /* 0x3fb8aa3b74757823 */ /* 0x040fe20000000875 */
[----:B------:R-:W-:Y:S04]  /*9500*/  STL [R1+0xf0], R134 ;  /* 0x0000f08601007387 */ /* 0x000fe80000100800 */
[----:B------:R-:W-:Y:S01]  /*9510*/  STL [R1+0xec], R135 ;  /* 0x0000ec8701007387 */ /* 0x000fe20000100800 */
[----:B------:R-:W-:-:S03]  /*9520*/  FFMA R117, R116, 1.925963033500011079e-08, R117 ;  /* 0x32a5706074757823 */ /* 0x000fc60000000075 */
[----:B------:R-:W-:Y:S04]  /*9530*/  STL [R1+0x10c], R195 ;  /* 0x00010cc301007387 */ /* 0x000fe80000100800 */
[----:B------:R-:W-:Y:S01]  /*9540*/  STL [R1+0x108], R194 ;  /* 0x000108c201007387 */ /* 0x000fe20000100800 */
[----:B------:R-:W-:-:S03]  /*9550*/  MOV R119, R192 ;  /* 0x000000c000777202 */ /* 0x000fc60000000f00 */
[----:B------:R-:W-:Y:S04]  /*9560*/  STL [R1+0x104], R193 ;  /* 0x000104c101007387 */ /* 0x000fe80000100800 */
[----:B------:R-:W-:Y:S04]  /*9570*/  STL [R1+0x100], R251 ;  /* 0x000100fb01007387 */ /* 0x000fe80000100800 */
[----:B------:R-:W-:Y:S04]  /*9580*/  STL [R1+0x110], R191 ;  /* 0x000110bf01007387 */ /* 0x000fe80000100800 */
[----:B------:R0:W-:Y:S01]  /*9590*/  STL [R1+0xfc], R192 ;  /* 0x0000fcc001007387 */ /* 0x0001e20000100800 */
[----:B------:R-:W-:Y:S01]  /*95a0*/  SHF.L.U32 R116, R115, 0x17, RZ ;  /* 0x0000001773747819 */ /* 0x000fe200000006ff */
[----:B------:R-:W-:Y:S01]  /*95b0*/  FADD R115, -R109, R114 ;  /* 0x000000726d737221 */ /* 0x000fe20000000100 */
[----:B0-----:R-:W0:Y:S03]  /*95c0*/  MUFU.EX2 R192, R117 ;  /* 0x0000007500c07308 */ /* 0x001e260000000800 */
[----:B------:R-:W-:-:S04]  /*95d0*/  FFMA.SAT R114, R115, R128, 0.5 ;  /* 0x3f00000073727423 */ /* 0x000fc80000002080 */
[----:B------:R-:W-:Y:S01]  /*95e0*/  FFMA.RM R114, R114, R130, 12582913 ;  /* 0x4b40000172727423 */ /* 0x000fe20000004082 */
[----:B0-----:R-:W-:-:S03]  /*95f0*/  FMUL R192, R116, R192 ;  /* 0x000000c074c07220 */ /* 0x001fc60000400000 */
[----:B------:R-:W-:-:S04]  /*9600*/  FADD R116, R114, -12583039 ;  /* 0xcb40007f72747421 */ /* 0x000fc80000000000 */
[----:B------:R-:W-:Y:S01]  /*9610*/  FFMA R116, R115, 1.4426950216293334961, -R116 ;  /* 0x3fb8aa3b73747823 */ /* 0x000fe20000000874 */
[----:B------:R-:W-:-:S03]  /*9620*/  MOV R117, R193 ;  /* 0x000000c100757202 */ /* 0x000fc60000000f00 */
        /* <DEDUP_REMOVED lines=614> */
[----:B------:R-:W-:-:S04]  /*bc90*/  FFMA.SAT R49, R50, R128, 0.5 ;  /* 0x3f00000032317423 */ /* 0x000fc80000002080 */
[----:B------:R-:W-:Y:S01]  /*bca0*/  FFMA.RM R49, R49, R130, 12582913 ;  /* 0x4b40000131317423 */ /* 0x000fe20000004082 */
[----:B0-----:R-:W-:-:S05]  /*bcb0*/  FMUL R51, R52, R51 ;  /* 0x0000003334337220 */ /* 0x001fca0000400000 */
[----:B------:R0:W-:Y:S02]  /*bcc0*/  STL [R1+0x4], R51 ;  /* 0x0000043301007387 */ /* 0x0001e40000100800 */
[----:B0-----:R-:W-:-:S04]  /*bcd0*/  FADD R51, R49, -12583039 ;  /* 0xcb40007f31337421 */ /* 0x001fc80000000000 */
[----:B------:R-:W-:-:S04]  /*bce0*/  FFMA R51, R50, 1.4426950216293334961, -R51 ;  /* 0x3fb8aa3b32337823 */ /* 0x000fc80000000833 */
[----:B------:R-:W-:-:S06]  /*bcf0*/  FFMA R50, R50, 1.925963033500011079e-08, R51 ;  /* 0x32a5706032327823 */ /* 0x000fcc0000000033 */
[----:B------:R-:W0:Y:S01]  /*bd00*/  MUFU.EX2 R50, R50 ;  /* 0x0000003200327308 */ /* 0x000e220000000800 */
[----:B------:R-:W-:Y:S01]  /*bd10*/  SHF.L.U32 R51, R49, 0x17, RZ ;  /* 0x0000001731337819 */ /* 0x000fe200000006ff */
[----:B------:R-:W-:-:S04]  /*bd20*/  FADD R49, -R109, R48 ;  /* 0x000000306d317221 */ /* 0x000fc80000000100 */
[----:B0-----:R-:W-:-:S05]  /*bd30*/  FMUL R48, R51, R50 ;  /* 0x0000003233307220 */ /* 0x001fca0000400000 */
[----:B------:R0:W-:Y:S01]  /*bd40*/  STL [R1], R48 ;  /* 0x0000003001007387 */ /* 0x0001e20000100800 */
[----:B------:R-:W-:Y:S01]  /*bd50*/  MOV R110, R112 ;  /* 0x00000070006e7202 */ /* 0x000fe20000000f00 */
[----:B0-----:R-:W-:Y:S01]  /*bd60*/  FFMA.SAT R48, R49, R128, 0.5 ;  /* 0x3f00000031307423 */ /* 0x001fe20000002080 */
[----:B------:R-:W-:Y:S01]  /*bd70*/  FADD R47, -R109, R47 ;  /* 0x0000002f6d2f7221 */ /* 0x000fe20000000100 */
[----:B------:R-:W2:Y:S02]  /*bd80*/  LDL.LU R107, [R1+0x8] ;  /* 0x00000800016b7983 */ /* 0x000ea40000300800 */
[----:B------:R-:W-:Y:S01]  /*bd90*/  FFMA.RM R48, R48, R130, 12582913 ;  /* 0x4b40000130307423 */ /* 0x000fe20000004082 */
[----:B------:R-:W-:Y:S01]  /*bda0*/  MOV R112, R113 ;  /* 0x0000007100707202 */ /* 0x000fe20000000f00 */
[----:B------:R-:W3:Y:S02]  /*bdb0*/  LDL.LU R108, [R1+0x10] ;  /* 0x00001000016c7983 */ /* 0x000ee40000300800 */
[----:B------:R-:W-:Y:S01]  /*bdc0*/  FADD R50, R48, -12583039 ;  /* 0xcb40007f30327421 */ /* 0x000fe20000000000 */
[----:B------:R-:W-:-:S03]  /*bdd0*/  MOV R113, R114 ;  /* 0x0000007200717202 */ /* 0x000fc60000000f00 */
[C---:B------:R-:W-:Y:S01]  /*bde0*/  FFMA R50, R49.reuse, 1.4426950216293334961, -R50 ;  /* 0x3fb8aa3b31327823 */ /* 0x040fe20000000832 */
[----:B------:R-:W-:Y:S02]  /*bdf0*/  MOV R114, R115 ;  /* 0x0000007300727202 */ /* 0x000fe40000000f00 */
[----:B------:R-:W-:Y:S01]  /*be00*/  MOV R115, R116 ;  /* 0x0000007400737202 */ /* 0x000fe20000000f00 */
[----:B------:R-:W-:Y:S01]  /*be10*/  FFMA R50, R49, 1.925963033500011079e-08, R50 ;  /* 0x32a5706031327823 */ /* 0x000fe20000000032 */
[----:B------:R-:W-:Y:S02]  /*be20*/  MOV R116, R117 ;  /* 0x0000007500747202 */ /* 0x000fe40000000f00 */
[----:B------:R-:W-:Y:S02]  /*be30*/  MOV R117, R251 ;  /* 0x000000fb00757202 */ /* 0x000fe40000000f00 */
[----:B------:R-:W0:Y:S01]  /*be40*/  MUFU.EX2 R251, R50 ;  /* 0x0000003200fb7308 */ /* 0x000e220000000800 */
[----:B------:R-:W-:-:S05]  /*be50*/  SHF.L.U32 R48, R48, 0x17, RZ ;  /* 0x0000001730307819 */ /* 0x000fca00000006ff */
        /* <DEDUP_REMOVED lines=410> */
[----:B------:R-:W-:Y:S01]  /*d800*/  FFMA R50, R199, 1.925963033500011079e-08, R50 ;  /* 0x32a57060c7327823 */ /* 0x000fe20000000032 */
[----:B------:R-:W-:-:S05]  /*d810*/  FADD R249, -R109, R249 ;  /* 0x000000f96df97221 */ /* 0x000fca0000000100 */
[----:B------:R-:W0:Y:S01]  /*d820*/  MUFU.EX2 R50, R50 ;  /* 0x0000003200327308 */ /* 0x000e220000000800 */
[----:B------:R-:W-:Y:S01]  /*d830*/  FFMA.SAT R52, R249, R128, 0.5 ;  /* 0x3f000000f9347423 */ /* 0x000fe20000002080 */
[----:B------:R-:W-:-:S03]  /*d840*/  SHF.L.U32 R51, R51, 0x17, RZ ;  /* 0x0000001733337819 */ /* 0x000fc600000006ff */
[----:B------:R-:W-:-:S05]  /*d850*/  FFMA.RM R52, R52, R130, 12582913 ;  /* 0x4b40000134347423 */ /* 0x000fca0000004082 */
[C---:B------:R-:W-:Y:S01]  /*d860*/  SHF.L.U32 R53, R52.reuse, 0x17, RZ ;  /* 0x0000001734357819 */ /* 0x040fe200000006ff */
[----:B0-----:R-:W-:Y:S01]  /*d870*/  FMUL R50, R51, R50 ;  /* 0x0000003233327220 */ /* 0x001fe20000400000 */
[----:B------:R-:W-:Y:S01]  /*d880*/  FADD R51, R52, -12583039 ;  /* 0xcb40007f34337421 */ /* 0x000fe20000000000 */
[----:B--2---:R-:W-:Y:S02]  /*d890*/  FADD R52, -R109, R107 ;  /* 0x0000006b6d347221 */ /* 0x004fe40000000100 */
[----:B------:R-:W2:Y:S01]  /*d8a0*/  LDL.LU R107, [R1+0xc] ;  /* 0x00000c00016b7983 */ /* 0x000ea20000300800 */
[----:B------:R-:W-:-:S04]  /*d8b0*/  FFMA R51, R249, 1.4426950216293334961, -R51 ;  /* 0x3fb8aa3bf9337823 */ /* 0x000fc80000000833 */
[----:B------:R-:W-:-:S06]  /*d8c0*/  FFMA R51, R249, 1.925963033500011079e-08, R51 ;  /* 0x32a57060f9337823 */ /* 0x000fcc0000000033 */
[----:B------:R-:W0:Y:S02]  /*d8d0*/  MUFU.EX2 R51, R51 ;  /* 0x0000003300337308 */ /* 0x000e240000000800 */
[----:B0-----:R-:W-:Y:S01]  /*d8e0*/  FMUL R51, R53, R51 ;  /* 0x0000003335337220 */ /* 0x001fe20000400000 */
[----:B------:R-:W-:-:S04]  /*d8f0*/  FFMA.SAT R53, R52, R128, 0.5 ;  /* 0x3f00000034357423 */ /* 0x000fc80000002080 */
[----:B------:R-:W-:-:S04]  /*d900*/  FFMA.RM R53, R53, R130, 12582913 ;  /* 0x4b40000135357423 */ /* 0x000fc80000004082 */
[----:B------:R-:W-:-:S04]  /*d910*/  FADD R54, R53, -12583039 ;  /* 0xcb40007f35367421 */ /* 0x000fc80000000000 */
[----:B------:R-:W-:-:S04]  /*d920*/  FFMA R54, R52, 1.4426950216293334961, -R54 ;  /* 0x3fb8aa3b34367823 */ /* 0x000fc80000000836 */
[----:B------:R-:W-:Y:S01]  /*d930*/  FFMA R52, R52, 1.925963033500011079e-08, R54 ;  /* 0x32a5706034347823 */ /* 0x000fe20000000036 */
[----:B------:R-:W-:Y:S01]  /*d940*/  SHF.L.U32 R54, R53, 0x17, RZ ;  /* 0x0000001735367819 */ /* 0x000fe200000006ff */
[----:B---3--:R-:W-:Y:S02]  /*d950*/  FADD R53, -R109, R108 ;  /* 0x0000006c6d357221 */ /* 0x008fe40000000100 */
[----:B------:R-:W3:Y:S02]  /*d960*/  LDL.LU R108, [R1+0x14] ;  /* 0x00001400016c7983 */ /* 0x000ee40000300800 */
[----:B------:R-:W0:Y:S02]  /*d970*/  MUFU.EX2 R52, R52 ;  /* 0x0000003400347308 */ /* 0x000e240000000800 */
[----:B------:R-:W4:Y:S01]  /*d980*/  LDL.LU R106, [R1+0x1c] ;  /* 0x00001c00016a7983 */ /* 0x000f220000300800 */
[----:B0-----:R-:W-:Y:S01]  /*d990*/  FMUL R52, R54, R52 ;  /* 0x0000003436347220 */ /* 0x001fe20000400000 */
[----:B------:R-:W-:-:S04]  /*d9a0*/  FFMA.SAT R54, R53, R128, 0.5 ;  /* 0x3f00000035367423 */ /* 0x000fc80000002080 */
[----:B------:R-:W-:-:S04]  /*d9b0*/  FFMA.RM R54, R54, R130, 12582913 ;  /* 0x4b40000136367423 */ /* 0x000fc80000004082 */
        /* <DEDUP_REMOVED lines=10> */
[----:B------:R-:W-:-:S04]  /*da60*/  FADD R54, R55, -12583039 ;  /* 0xcb40007f37367421 */ /* 0x000fc80000000000 */
[----:B------:R-:W-:-:S04]  /*da70*/  FFMA R54, R252, 1.4426950216293334961, -R54 ;  /* 0x3fb8aa3bfc367823 */ /* 0x000fc80000000836 */
[----:B------:R-:W-:-:S06]  /*da80*/  FFMA R54, R252, 1.925963033500011079e-08, R54 ;  /* 0x32a57060fc367823 */ /* 0x000fcc0000000036 */
[----:B------:R-:W0:Y:S02]  /*da90*/  MUFU.EX2 R54, R54 ;  /* 0x0000003600367308 */ /* 0x000e240000000800 */
        /* <DEDUP_REMOVED lines=26> */
[----:B------:R-:W-:-:S04]  /*dc40*/  FFMA R59, R57, 1.4426950216293334961, -R59 ;  /* 0x3fb8aa3b393b7823 */ /* 0x000fc8000000083b */
[----:B------:R-:W-:Y:S01]  /*dc50*/  FFMA R57, R57, 1.925963033500011079e-08, R59 ;  /* 0x32a5706039397823 */ /* 0x000fe2000000003b */
[----:B------:R-:W-:-:S05]  /*dc60*/  SHF.L.U32 R59, R58, 0x17, RZ ;  /* 0x000000173a3b7819 */ /* 0x000fca00000006ff */
        /* <DEDUP_REMOVED lines=381> */
[----:B----4-:R-:W-:-:S04]  /*f440*/  FADD R96, -R109, R106 ;  /* 0x0000006a6d607221 */ /* 0x010fc80000000100 */
        /* <DEDUP_REMOVED lines=38> */
[C---:B------:R-:W-:Y:S01]  /*f6b0*/  FADD R123, -R109.reuse, R123 ;  /* 0x0000007b6d7b7221 */ /* 0x040fe20000000100 */
[----:B------:R-:W-:Y:S01]  /*f6c0*/  MOV R248, R110 ;  /* 0x0000006e00f87202 */ /* 0x000fe20000000f00 */
[----:B--2---:R-:W-:Y:S02]  /*f6d0*/  FADD R100, -R109, R107 ;  /* 0x0000006b6d647221 */ /* 0x004fe40000000100 */
[----:B------:R-:W2:Y:S02]  /*f6e0*/  LDL.LU R107, [R1+0xd4] ;  /* 0x0000d400016b7983 */ /* 0x000ea40000300800 */
[----:B------:R-:W-:-:S04]  /*f6f0*/  FFMA.SAT R101, R100, R128, 0.5 ;  /* 0x3f00000064657423 */ /* 0x000fc80000002080 */
[----:B------:R-:W-:-:S04]  /*f700*/  FFMA.RM R101, R101, R130, 12582913 ;  /* 0x4b40000165657423 */ /* 0x000fc80000004082 */
[----:B------:R-:W-:-:S04]  /*f710*/  FADD R102, R101, -12583039 ;  /* 0xcb40007f65667421 */ /* 0x000fc80000000000 */
[----:B------:R-:W-:-:S04]  /*f720*/  FFMA R102, R100, 1.4426950216293334961, -R102 ;  /* 0x3fb8aa3b64667823 */ /* 0x000fc80000000866 */
[----:B------:R-:W-:-:S06]  /*f730*/  FFMA R100, R100, 1.925963033500011079e-08, R102 ;  /* 0x32a5706064647823 */ /* 0x000fcc0000000066 */
[----:B------:R-:W0:Y:S01]  /*f740*/  MUFU.EX2 R100, R100 ;  /* 0x0000006400647308 */ /* 0x000e220000000800 */
[----:B------:R-:W-:Y:S01]  /*f750*/  FFMA.SAT R102, R123, R128, 0.5 ;  /* 0x3f0000007b667423 */ /* 0x000fe20000002080 */
[----:B------:R-:W-:-:S03]  /*f760*/  SHF.L.U32 R101, R101, 0x17, RZ ;  /* 0x0000001765657819 */ /* 0x000fc600000006ff */
[----:B------:R-:W-:-:S05]  /*f770*/  FFMA.RM R102, R102, R130, 12582913 ;  /* 0x4b40000166667423 */ /* 0x000fca0000004082 */
[C---:B------:R-:W-:Y:S01]  /*f780*/  SHF.L.U32 R103, R102.reuse, 0x17, RZ ;  /* 0x0000001766677819 */ /* 0x040fe200000006ff */
[----:B0-----:R-:W-:Y:S01]  /*f790*/  FMUL R100, R101, R100 ;  /* 0x0000006465647220 */ /* 0x001fe20000400000 */
[----:B------:R-:W-:Y:S01]  /*f7a0*/  FADD R101, R102, -12583039 ;  /* 0xcb40007f66657421 */ /* 0x000fe20000000000 */
[----:B---3--:R-:W-:Y:S02]  /*f7b0*/  FADD R102, -R109, R108 ;  /* 0x0000006c6d667221 */ /* 0x008fe40000000100 */
[----:B------:R-:W3:Y:S04]  /*f7c0*/  LDL.LU R108, [R1+0xc8] ;  /* 0x0000c800016c7983 */ /* 0x000ee80000300800 */
[----:B------:R-:W4:Y:S04]  /*f7d0*/  LDL.LU R110, [R1+0xcc] ;  /* 0x0000cc00016e7983 */ /* 0x000f280000300800 */
[----:B------:R-:W4:Y:S01]  /*f7e0*/  LDL.LU R250, [R1+0xd8] ;  /* 0x0000d80001fa7983 */ /* 0x000f220000300800 */
[----:B------:R-:W-:-:S04]  /*f7f0*/  FFMA R101, R123, 1.4426950216293334961, -R101 ;  /* 0x3fb8aa3b7b657823 */ /* 0x000fc80000000865 */
[----:B------:R-:W-:Y:S01]  /*f800*/  FFMA R101, R123, 1.925963033500011079e-08, R101 ;  /* 0x32a570607b657823 */ /* 0x000fe20000000065 */
[C---:B------:R-:W-:Y:S01]  /*f810*/  FADD R120, -R109.reuse, R120 ;  /* 0x000000786d787221 */ /* 0x040fe20000000100 */
[----:B------:R-:W-:Y:S01]  /*f820*/  FADD R121, -R109, R121 ;  /* 0x000000796d797221 */ /* 0x000fe20000000100 */
[----:B------:R-:W4:Y:S03]  /*f830*/  LDL.LU R123, [R1+0x130] ;  /* 0x00013000017b7983 */ /* 0x000f260000300800 */
        /* <DEDUP_REMOVED lines=10> */
[----:B------:R-:W-:Y:S02]  /*f8e0*/  FFMA.RM R104, R104, R130, 12582913 ;  /* 0x4b40000168687423 */ /* 0x000fe40000004082 */
[----:B0-----:R-:W-:Y:S02]  /*f8f0*/  FMUL R102, R103, R102 ;  /* 0x0000006667667220 */ /* 0x001fe40000400000 */
[----:B------:R-:W-:-:S04]  /*f900*/  FADD R103, R104, -12583039 ;  /* 0xcb40007f68677421 */ /* 0x000fc80000000000 */
[----:B------:R-:W-:-:S04]  /*f910*/  FFMA R103, R120, 1.4426950216293334961, -R103 ;  /* 0x3fb8aa3b78677823 */ /* 0x000fc80000000867 */
[----:B------:R-:W-:-:S06]  /*f920*/  FFMA R103, R120, 1.925963033500011079e-08, R103 ;  /* 0x32a5706078677823 */ /* 0x000fcc0000000067 */
        /* <DEDUP_REMOVED lines=18> */
[----:B------:R-:W-:Y:S01]  /*fa50*/  SHF.L.U32 R107, R106, 0x17, RZ ;  /* 0x000000176a6b7819 */ /* 0x000fe200000006ff */
[----:B---3--:R-:W-:-:S04]  /*fa60*/  FADD R106, -R109, R108 ;  /* 0x0000006c6d6a7221 */ /* 0x008fc80000000100 */
        /* <DEDUP_REMOVED lines=18> */
[----:B------:R-:W-:-:S03]  /*fb90*/  MOV R250, R111 ;  /* 0x0000006f00fa7202 */ /* 0x000fc60000000f00 */
[----:B0-----:R-:W-:Y:S01]  /*fba0*/  FMUL R107, R110, R107 ;  /* 0x0000006b6e6b7220 */ /* 0x001fe20000400000 */
[----:B------:R-:W-:-:S04]  /*fbb0*/  FFMA.SAT R110, R108, R128, 0.5 ;  /* 0x3f0000006c6e7423 */ /* 0x000fc80000002080 */
[----:B------:R-:W-:-:S04]  /*fbc0*/  FFMA.RM R110, R110, R130, 12582913 ;  /* 0x4b4000016e6e7423 */ /* 0x000fc80000004082 */
[----:B------:R-:W-:-:S04]  /*fbd0*/  FADD R111, R110, -12583039 ;  /* 0xcb40007f6e6f7421 */ /* 0x000fc80000000000 */
[----:B------:R-:W-:-:S04]  /*fbe0*/  FFMA R111, R108, 1.4426950216293334961, -R111 ;  /* 0x3fb8aa3b6c6f7823 */ /* 0x000fc8000000086f */
[----:B------:R-:W-:Y:S01]  /*fbf0*/  FFMA R108, R108, 1.925963033500011079e-08, R111 ;  /* 0x32a570606c6c7823 */ /* 0x000fe2000000006f */
[----:B------:R-:W-:-:S04]  /*fc00*/  FADD R111, RZ, R129 ;  /* 0x00000081ff6f7221 */ /* 0x000fc80000000000 */
        /* <DEDUP_REMOVED lines=35> */
[----:B------:R-:W-:Y:S02]  /*fe40*/  FADD R111, R111, R113 ;  /* 0x000000716f6f7221 */ /* 0x000fe40000000000 */
[----:B------:R-:W3:Y:S02]  /*fe50*/  LDL.LU R113, [R1+0xd0] ;  /* 0x0000d00001717983 */ /* 0x000ee40000300800 */
[----:B------:R-:W-:Y:S02]  /*fe60*/  FADD R111, R111, R114 ;  /* 0x000000726f6f7221 */ /* 0x000fe40000000000 */
[----:B------:R-:W4:Y:S02]  /*fe70*/  LDL.LU R114, [R1+0x134] ;  /* 0x0001340001727983 */ /* 0x000f240000300800 */
[----:B------:R-:W-:-:S02]  /*fe80*/  FADD R111, R111, R115 ;  /* 0x000000736f6f7221 */ /* 0x000fc40000000000 */
[----:B------:R-:W4:Y:S02]  /*fe90*/  LDL.LU R115, [R1+0xe0] ;  /* 0x0000e00001737983 */ /* 0x000f240000300800 */
[----:B------:R-:W-:Y:S02]  /*fea0*/  FADD R111, R111, R116 ;  /* 0x000000746f6f7221 */ /* 0x000fe40000000000 */
[----:B------:R-:W4:Y:S02]  /*feb0*/  LDL.LU R116, [R1+0x124] ;  /* 0x0001240001747983 */ /* 0x000f240000300800 */
[----:B------:R-:W-:Y:S02]  /*fec0*/  FADD R111, R111, R117 ;  /* 0x000000756f6f7221 */ /* 0x000fe40000000000 */
[----:B------:R-:W4:Y:S02]  /*fed0*/  LDL.LU R117, [R1+0xdc] ;  /* 0x0000dc0001757983 */ /* 0x000f240000300800 */
[----:B------:R-:W-:-:S02]  /*fee0*/  FADD R111, R111, R118 ;  /* 0x000000766f6f7221 */ /* 0x000fc40000000000 */
[----:B------:R-:W4:Y:S02]  /*fef0*/  LDL.LU R118, [R1+0x128] ;  /* 0x0001280001767983 */ /* 0x000f240000300800 */
[----:B------:R-:W-:Y:S02]  /*ff00*/  FADD R111, R111, R119 ;  /* 0x000000776f6f7221 */ /* 0x000fe40000000000 */
[----:B------:R-:W4:Y:S04]  /*ff10*/  LDL.LU R119, [R1+0x11c] ;  /* 0x00011c0001777983 */ /* 0x000f280000300800 */
[----:B------:R-:W2:Y:S04]  /*ff20*/  LDL.LU R252, [R1+0xe8] ;  /* 0x0000e80001fc7983 */ /* 0x000ea80000300800 */
[----:B------:R-:W3:Y:S04]  /*ff30*/  LDL.LU R122, [R1+0x120] ;  /* 0x00012000017a7983 */ /* 0x000ee80000300800 */
[----:B------:R-:W4:Y:S04]  /*ff40*/  LDL.LU R199, [R1+0x114] ;  /* 0x0001140001c77983 */ /* 0x000f280000300800 */
[----:B------:R-:W4:Y:S04]  /*ff50*/  LDL.LU R250, [R1+0xe4] ;  /* 0x0000e40001fa7983 */ /* 0x000f280000300800 */
        /* <DEDUP_REMOVED lines=27> */
[C---:B--2---:R-:W-:Y:S02]  /*10110*/  FADD R120, -R109.reuse, R252 ;  /* 0x000000fc6d787221 */ /* 0x044fe40000000100 */
[----:B------:R-:W2:Y:S01]  /*10120*/  LDL.LU R252, [R1+0x140] ;  /* 0x0001400001fc7983 */ /* 0x000ea20000300800 */
[C---:B---3--:R-:W-:Y:S01]  /*10130*/  FADD R121, -R109.reuse, R122 ;  /* 0x0000007a6d797221 */ /* 0x048fe20000000100 */
[C---:B----4-:R-:W-:Y:S01]  /*10140*/  FADD R122, -R109.reuse, R199 ;  /* 0x000000c76d7a7221 */ /* 0x050fe20000000100 */
[----:B------:R-:W-:Y:S02]  /*10150*/  FADD R199, -R109, R124 ;  /* 0x0000007c6dc77221 */ /* 0x000fe40000000100 */
        /* <DEDUP_REMOVED lines=15> */
[C---:B------:R-:W-:Y:S01]  /*10250*/  FADD R111, -R109.reuse, R112 ;  /* 0x000000706d6f7221 */ /* 0x040fe20000000100 */
[----:B------:R-:W-:Y:S02]  /*10260*/  FADD R112, -R109, R113 ;  /* 0x000000716d707221 */ /* 0x000fe40000000100 */
[----:B------:R-:W-:Y:S01]  /*10270*/  FADD R249, R249, R177 ;  /* 0x000000b1f9f97221 */ /* 0x000fe20000000000 */
[C---:B------:R-:W-:Y:S01]  /*10280*/  FADD R113, -R109.reuse, R114 ;  /* 0x000000726d717221 */ /* 0x040fe20000000100 */
[C---:B------:R-:W-:Y:S01]  /*10290*/  FADD R114, -R109.reuse, R115 ;  /* 0x000000736d727221 */ /* 0x040fe20000000100 */
[----:B------:R-:W-:Y:S01]  /*102a0*/  FADD R115, -R109, R116 ;  /* 0x000000746d737221 */ /* 0x000fe20000000100 */
[----:B------:R-:W-:Y:S01]  /*102b0*/  FADD R249, R249, R178 ;  /* 0x000000b2f9f97221 */ /* 0x000fe20000000000 */
[C---:B------:R-:W-:Y:S01]  /*102c0*/  FADD R116, -R109.reuse, R117 ;  /* 0x000000756d747221 */ /* 0x040fe20000000100 */
[----:B------:R-:W-:Y:S01]  /*102d0*/  SHF.L.U32 R110, R110, 0x17, RZ ;  /* 0x000000176e6e7819 */ /* 0x000fe200000006ff */
[C---:B------:R-:W-:Y:S01]  /*102e0*/  FADD R117, -R109.reuse, R118 ;  /* 0x000000766d757221 */ /* 0x040fe20000000100 */
[----:B------:R-:W-:Y:S01]  /*102f0*/  FADD R118, -R109, R119 ;  /* 0x000000776d767221 */ /* 0x000fe20000000100 */
[----:B------:R-:W-:Y:S01]  /*10300*/  FADD R249, R249, R179 ;  /* 0x000000b3f9f97221 */ /* 0x000fe20000000000 */
[C---:B------:R-:W-:Y:S01]  /*10310*/  FADD R119, -R109.reuse, R131 ;  /* 0x000000836d777221 */ /* 0x040fe20000000100 */
[C---:B------:R-:W-:Y:S01]  /*10320*/  FADD R131, -R109.reuse, R248 ;  /* 0x000000f86d837221 */ /* 0x040fe20000000100 */
[----:B------:R-:W-:Y:S01]  /*10330*/  FADD R248, -R109, R125 ;  /* 0x0000007d6df87221 */ /* 0x000fe20000000100 */
[----:B0-----:R-:W-:Y:S01]  /*10340*/  FMUL R108, R110, R108 ;  /* 0x0000006c6e6c7220 */ /* 0x001fe20000400000 */
[----:B------:R-:W-:Y:S01]  /*10350*/  FADD R249, R249, R172 ;  /* 0x000000acf9f97221 */ /* 0x000fe20000000000 */
[C---:B------:R-:W-:Y:S01]  /*10360*/  FADD R110, -R109.reuse, R123 ;  /* 0x0000007b6d6e7221 */ /* 0x040fe20000000100 */
[----:B------:R-:W-:Y:S01]  /*10370*/  FADD R123, -R109, R250 ;  /* 0x000000fa6d7b7221 */ /* 0x000fe20000000100 */
[----:B------:R-:W-:Y:S01]  /*10380*/  FFMA.SAT R109, R248, R128, 0.5 ;  /* 0x3f000000f86d7423 */ /* 0x000fe20000002080 */
[----:B------:R-:W-:Y:S01]  /*10390*/  FADD R250, R249, R173 ;  /* 0x000000adf9fa7221 */ /* 0x000fe20000000000 */
[----:B------:R0:W5:Y:S02]  /*103a0*/  LDL.LU R125, [R1+0x144] ;  /* 0x00014400017d7983 */ /* 0x0001640000300800 */
[----:B------:R-:W-:Y:S01]  /*103b0*/  FFMA.RM R109, R109, R130, 12582913 ;  /* 0x4b4000016d6d7423 */ /* 0x000fe20000004082 */
[----:B------:R-:W-:-:S03]  /*103c0*/  FADD R250, R250, R174 ;  /* 0x000000aefafa7221 */ /* 0x000fc60000000000 */
[----:B------:R-:W-:Y:S01]  /*103d0*/  FADD R249, R109, -12583039 ;  /* 0xcb40007f6df97421 */ /* 0x000fe20000000000 */
[----:B------:R-:W-:-:S03]  /*103e0*/  FADD R250, R250, R175 ;  /* 0x000000affafa7221 */ /* 0x000fc60000000000 */
[----:B------:R-:W-:Y:S01]  /*103f0*/  FFMA R249, R248, 1.4426950216293334961, -R249 ;  /* 0x3fb8aa3bf8f97823 */ /* 0x000fe200000008f9 */
[----:B------:R-:W-:-:S03]  /*10400*/  FADD R250, R250, R168 ;  /* 0x000000a8fafa7221 */ /* 0x000fc60000000000 */
[----:B------:R-:W-:Y:S01]  /*10410*/  FFMA R249, R248, 1.925963033500011079e-08, R249 ;  /* 0x32a57060f8f97823 */ /* 0x000fe200000000f9 */
[----:B------:R-:W-:Y:S02]  /*10420*/  FADD R248, R250, R169 ;  /* 0x000000a9faf87221 */ /* 0x000fe40000000000 */
[----:B------:R-:W3:Y:S02]  /*10430*/  LDC R250, c[0x0][0x228] ;  /* 0x00008a00fffa7b82 */ /* 0x000ee40000000800 */
[----:B------:R-:W-:-:S04]  /*10440*/  FADD R248, R248, R170 ;  /* 0x000000aaf8f87221 */ /* 0x000fc80000000000 */
[----:B------:R-:W-:-:S04]  /*10450*/  FADD R248, R248, R171 ;  /* 0x000000abf8f87221 */ /* 0x000fc80000000000 */
[----:B------:R-:W-:-:S04]  /*10460*/  FADD R248, R248, R164 ;  /* 0x000000a4f8f87221 */ /* 0x000fc80000000000 */
[----:B------:R-:W-:Y:S01]  /*10470*/  FADD R248, R248, R165 ;  /* 0x000000a5f8f87221 */ /* 0x000fe20000000000 */
[----:B------:R-:W1:Y:S03]  /*10480*/  MUFU.EX2 R249, R249 ;  /* 0x000000f900f97308 */ /* 0x000e660000000800 */
[----:B------:R-:W-:-:S04]  /*10490*/  FADD R248, R248, R166 ;  /* 0x000000a6f8f87221 */ /* 0x000fc80000000000 */
[----:B------:R-:W-:-:S04]  /*104a0*/  FADD R248, R248, R167 ;  /* 0x000000a7f8f87221 */ /* 0x000fc80000000000 */
[----:B------:R-:W-:Y:S01]  /*104b0*/  FADD R248, R248, R160 ;  /* 0x000000a0f8f87221 */ /* 0x000fe20000000000 */
[----:B------:R-:W-:-:S05]  /*104c0*/  SHF.L.U32 R109, R109, 0x17, RZ ;  /* 0x000000176d6d7819 */ /* 0x000fca00000006ff */
[----:B-1----:R-:W-:Y:S01]  /*104d0*/  FMUL R109, R109, R249 ;  /* 0x000000f96d6d7220 */ /* 0x002fe20000400000 */
[----:B---3--:R-:W-:Y:S01]  /*104e0*/  ISETP.GE.AND P0, PT, R124, R250, PT ;  /* 0x000000fa7c00720c */ /* 0x008fe20003f06270 */
        /* <DEDUP_REMOVED lines=9> */
[----:B------:R-:W-:-:S03]  /*10580*/  FADD R110, R250, R157 ;  /* 0x0000009dfa6e7221 */ /* 0x000fc60000000000 */
[----:B------:R1:W3:Y:S01]  /*10590*/  MUFU.EX2 R250, R249 ;  /* 0x000000f900fa7308 */ /* 0x0002e20000000800 */
[----:B------:R-:W-:-:S04]  /*105a0*/  FADD R110, R110, R158 ;  /* 0x0000009e6e6e7221 */ /* 0x000fc80000000000 */
[----:B------:R-:W-:-:S04]  /*105b0*/  FADD R110, R110, R159 ;  /* 0x0000009f6e6e7221 */ /* 0x000fc80000000000 */
[----:B------:R-:W-:Y:S01]  /*105c0*/  FADD R110, R110, R152 ;  /* 0x000000986e6e7221 */ /* 0x000fe20000000000 */
[----:B------:R-:W-:-:S03]  /*105d0*/  SHF.L.U32 R248, R248, 0x17, RZ ;  /* 0x00000017f8f87819 */ /* 0x000fc600000006ff */
[----:B------:R-:W-:-:S04]  /*105e0*/  FADD R110, R110, R153 ;  /* 0x000000996e6e7221 */ /* 0x000fc80000000000 */
[----:B-1----:R-:W-:Y:S01]  /*105f0*/  FADD R249, R110, R154 ;  /* 0x0000009a6ef97221 */ /* 0x002fe20000000000 */
[----:B---3--:R-:W-:Y:S01]  /*10600*/  FMUL R110, R248, R250 ;  /* 0x000000faf86e7220 */ /* 0x008fe20000400000 */
        /* <DEDUP_REMOVED lines=9> */
[----:B------:R-:W-:Y:S02]  /*106a0*/  FADD R111, R250, R151 ;  /* 0x00000097fa6f7221 */ /* 0x000fe40000000000 */
[----:B------:R1:W3:Y:S02]  /*106b0*/  MUFU.EX2 R250, R249 ;  /* 0x000000f900fa7308 */ /* 0x0002e40000000800 */
        /* <DEDUP_REMOVED lines=35> */
[----:B------:R-:W3:Y:S01]  /*108f0*/  LDL R250, [R1+0x4] ;  /* 0x0000040001fa7983 */ /* 0x000ee20000100800 */
[----:B--2---:R-:W-:-:S03]  /*10900*/  ISETP.LT.OR P0, PT, R252, 0x1, P0 ;  /* 0x00000001fc00780c */ /* 0x004fc60000701670 */
[----:B------:R-:W2:Y:S01]  /*10910*/  LDL R252, [R1] ;  /* 0x0000000001fc7983 */ /* 0x000ea20000100800 */
[----:B------:R-:W-:Y:S01]  /*10920*/  SHF.L.U32 R248, R248, 0x17, RZ ;  /* 0x00000017f8f87819 */ /* 0x000fe200000006ff */
[----:B---3--:R-:W-:Y:S02]  /*10930*/  FADD R113, R113, R250 ;  /* 0x000000fa71717221 */ /* 0x008fe40000000000 */
[----:B------:R1:W3:Y:S02]  /*10940*/  MUFU.EX2 R250, R249 ;  /* 0x000000f900fa7308 */ /* 0x0002e40000000800 */
[----:B--2---:R-:W-:-:S04]  /*10950*/  FADD R113, R113, R252 ;  /* 0x000000fc71717221 */ /* 0x004fc80000000000 */
[----:B------:R-:W-:-:S04]  /*10960*/  FADD R113, R113, R251 ;  /* 0x000000fb71717221 */ /* 0x000fc80000000000 */
        /* <DEDUP_REMOVED lines=13> */
[----:B------:R1:W2:Y:S02]  /*10a40*/  MUFU.EX2 R250, R249 ;  /* 0x000000f900fa7308 */ /* 0x0002a40000000800 */
[----:B------:R-:W-:-:S04]  /*10a50*/  FADD R114, R114, R12 ;  /* 0x0000000c72727221 */ /* 0x000fc80000000000 */
[----:B------:R-:W-:-:S04]  /*10a60*/  FADD R114, R114, R13 ;  /* 0x0000000d72727221 */ /* 0x000fc80000000000 */
[----:B------:R-:W-:Y:S01]  /*10a70*/  FADD R114, R114, R14 ;  /* 0x0000000e72727221 */ /* 0x000fe20000000000 */
[----:B------:R-:W-:-:S03]  /*10a80*/  SHF.L.U32 R248, R248, 0x17, RZ ;  /* 0x00000017f8f87819 */ /* 0x000fc600000006ff */
[----:B------:R-:W-:-:S04]  /*10a90*/  FADD R114, R114, R15 ;  /* 0x0000000f72727221 */ /* 0x000fc80000000000 */
[----:B-1----:R-:W-:Y:S01]  /*10aa0*/  FADD R249, R114, R16 ;  /* 0x0000001072f97221 */ /* 0x002fe20000000000 */
[----:B--2---:R-:W-:Y:S01]  /*10ab0*/  FMUL R114, R248, R250 ;  /* 0x000000faf8727220 */ /* 0x004fe20000400000 */
        /* <DEDUP_REMOVED lines=155> */
[----:B------:R1:W2:Y:S03]  /*11470*/  MUFU.EX2 R250, R249 ;  /* 0x000000f900fa7308 */ /* 0x0002a60000000800 */
[----:B------:R-:W-:-:S04]  /*11480*/  FADD R123, R123, R103 ;  /* 0x000000677b7b7221 */ /* 0x000fc80000000000 */
[----:B------:R-:W-:-:S04]  /*11490*/  FADD R123, R123, R104 ;  /* 0x000000687b7b7221 */ /* 0x000fc80000000000 */
[----:B------:R-:W-:Y:S01]  /*114a0*/  FADD R123, R123, R105 ;  /* 0x000000697b7b7221 */ /* 0x000fe20000000000 */
[----:B------:R-:W-:-:S03]  /*114b0*/  SHF.L.U32 R248, R248, 0x17, RZ ;  /* 0x00000017f8f87819 */ /* 0x000fc600000006ff */
[----:B-1----:R-:W-:-:S04]  /*114c0*/  FADD R249, R123, R106 ;  /* 0x0000006a7bf97221 */ /* 0x002fc80000000000 */
[----:B------:R-:W-:Y:S01]  /*114d0*/  FADD R249, R249, R107 ;  /* 0x0000006bf9f97221 */ /* 0x000fe20000000000 */
[----:B--2---:R-:W-:-:S03]  /*114e0*/  FMUL R123, R248, R250 ;  /* 0x000000faf87b7220 */ /* 0x004fc60000400000 */
        /* <DEDUP_REMOVED lines=20> */
[----:B------:R-:W1:Y:S02]  /*11630*/  MUFU.EX2 R249, R249 ;  /* 0x000000f900f97308 */ /* 0x000e640000000800 */
[----:B------:R-:W-:-:S04]  /*11640*/  FADD R199, R131, R119 ;  /* 0x0000007783c77221 */ /* 0x000fc80000000000 */
[----:B------:R-:W-:Y:S02]  /*11650*/  FADD R199, R199, R120 ;  /* 0x00000078c7c77221 */ /* 0x000fe40000000000 */
[----:B------:R2:W3:Y:S02]  /*11660*/  MUFU.EX2 R131, R130 ;  /* 0x0000008200837308 */ /* 0x0004e40000000800 */
[----:B------:R-:W-:Y:S01]  /*11670*/  FADD R199, R199, R121 ;  /* 0x00000079c7c77221 */ /* 0x000fe20000000000 */
[----:B------:R-:W-:-:S03]  /*11680*/  SHF.L.U32 R128, R128, 0x17, RZ ;  /* 0x0000001780807819 */ /* 0x000fc600000006ff */
[----:B------:R-:W-:Y:S01]  /*11690*/  FADD R199, R199, R122 ;  /* 0x0000007ac7c77221 */ /* 0x000fe20000000000 */
[----:B--2---:R-:W-:-:S03]  /*116a0*/  SHF.L.U32 R130, R248, 0x17, RZ ;  /* 0x00000017f8827819 */ /* 0x004fc600000006ff */
[----:B------:R-:W-:Y:S02]  /*116b0*/  FADD R199, R199, R123 ;  /* 0x0000007bc7c77221 */ /* 0x000fe40000000000 */
[----:B-1----:R-:W-:Y:S01]  /*116c0*/  FMUL R130, R130, R249 ;  /* 0x000000f982827220 */ /* 0x002fe20000400000 */
[----:B---3--:R-:W-:-:S03]  /*116d0*/  FMUL R131, R128, R131 ;  /* 0x0000008380837220 */ /* 0x008fc60000400000 */
[----:B------:R-:W-:-:S04]  /*116e0*/  FADD R199, R199, R130 ;  /* 0x00000082c7c77221 */ /* 0x000fc80000000000 */
        /* <DEDUP_REMOVED lines=12> */
[----:B0-----:R-:W-:Y:S06]  /*117b0*/  @P0 EXIT ;  /* 0x000000000000094d */ /* 0x001fec0003800000 */
[----:B------:R-:W0:Y:S01]  /*117c0*/  MUFU.RCP R128, R199 ;  /* 0x000000c700807308 */ /* 0x000e220000001000 */
        /* <DEDUP_REMOVED lines=9> */
[----:B0-----:R-:W-:-:S07]  /*11860*/  MOV R128, 0x11880 ;  /* 0x0001188000807802 */ /* 0x001fce0000000f00 */
[----:B-----5:R-:W-:Y:S05]  /*11870*/  CALL.REL.NOINC `($__internal_31_$__cuda_sm3x_div_rn_noftz_f32_slowpath) ;  /* 0x000000f800287944 */ /* 0x020fea0003c00000 */
[----:B------:R1:W-:Y:S02]  /*11880*/  STL [R1+0x10], R248 ;  /* 0x000010f801007387 */ /* 0x0003e40000100800 */
.L_x_7731:
[----:B------:R-:W-:Y:S05]  /*11890*/  BSYNC B2 ;  /* 0x0000000000027941 */ /* 0x000fea0003800000 */
.L_x_7730:
[----:B0-----:R-:W0:Y:S01]  /*118a0*/  MUFU.RCP R128, R199 ;  /* 0x000000c700807308 */ /* 0x001e220000001000 */
[----:B------:R-:W-:Y:S07]  /*118b0*/  BSSY B2, `(.L_x_7732) ;  /* 0x000000d000027945 */ /* 0x000fee0003800000 */
[----:B------:R-:W2:Y:S01]  /*118c0*/  FCHK P0, R247, R199 ;  /* 0x000000c7f7007302 */ /* 0x000ea20000000000 */
[----:B0-----:R-:W-:-:S04]  /*118d0*/  FFMA R129, -R199, R128, 1 ;  /* 0x3f800000c7817423 */ /* 0x001fc80000000180 */
[----:B------:R-:W-:-:S04]  /*118e0*/  FFMA R128, R128, R129, R128 ;  /* 0x0000008180807223 */ /* 0x000fc80000000080 */
[----:B------:R-:W-:-:S04]  /*118f0*/  FFMA R129, R247, R128, RZ ;  /* 0x00000080f7817223 */ /* 0x000fc800000000ff */
[----:B-1----:R-:W-:-:S04]  /*11900*/  FFMA R248, -R199, R129, R247 ;  /* 0x00000081c7f87223 */ /* 0x002fc800000001f7 */
[----:B------:R-:W-:-:S05]  /*11910*/  FFMA R128, R128, R248, R129 ;  /* 0x000000f880807223 */ /* 0x000fca0000000081 */
[----:B------:R0:W-:Y:S01]  /*11920*/  STL [R1+0xc], R128 ;  /* 0x00000c8001007387 */ /* 0x0001e20000100800 */
[----:B--2---:R-:W-:Y:S05]  /*11930*/  @!P0 BRA `(.L_x_7733) ;  /* 0x0000000000108947 */ /* 0x004fea0003800000 */
[----:B------:R-:W-:Y:S02]  /*11940*/  MOV R129, R247 ;  /* 0x000000f700817202 */ /* 0x000fe40000000f00 */
[----:B0-----:R-:W-:-:S07]  /*11950*/  MOV R128, 0x11970 ;  /* 0x0001197000807802 */ /* 0x001fce0000000f00 */
[----:B-----5:R-:W-:Y:S05]  /*11960*/  CALL.REL.NOINC `($__internal_31_$__cuda_sm3x_div_rn_noftz_f32_slowpath) ;  /* 0x000000f400ec7944 */ /* 0x020fea0003c00000 */
[----:B------:R1:W-:Y:S02]  /*11970*/  STL [R1+0xc], R248 ;  /* 0x00000cf801007387 */ /* 0x0003e40000100800 */
.L_x_7733:
[----:B------:R-:W-:Y:S05]  /*11980*/  BSYNC B2 ;  /* 0x0000000000027941 */ /* 0x000fea0003800000 */
.L_x_7732:
        /* <DEDUP_REMOVED lines=11> */
[----:B-1---5:R-:W-:Y:S05]  /*11a40*/  CALL.REL.NOINC `($__internal_31_$__cuda_sm3x_div_rn_noftz_f32_slowpath) ;  /* 0x000000f400b47944 */ /* 0x022fea0003c00000 */
[----:B------:R-:W-:-:S07]  /*11a50*/  MOV R247, R248 ;  /* 0x000000f800f77202 */ /* 0x000fce0000000f00 */
.L_x_7735:
[----:B------:R-:W-:Y:S05]  /*11a60*/  BSYNC B2 ;  /* 0x0000000000027941 */ /* 0x000fea0003800000 */
.L_x_7734:
        /* <DEDUP_REMOVED lines=8> */
[----:B------:R-:W-:-:S05]  /*11af0*/  IADD3 R127, R124, 0x80, RZ ;  /* 0x000000807c7f7810 */ /* 0x000fca0007ffe0ff */
[----:B------:R0:W-:Y:S01]  /*11b00*/  STL [R1+0x18], R127 ;  /* 0x0000187f01007387 */ /* 0x0001e20000100800 */
[----:B--2---:R-:W-:Y:S05]  /*11b10*/  @!P0 BRA `(.L_x_7737) ;  /* 0x0000000000108947 */ /* 0x004fea0003800000 */
[----:B------:R-:W-:Y:S02]  /*11b20*/  MOV R129, R126 ;  /* 0x0000007e00817202 */ /* 0x000fe40000000f00 */
[----:B------:R-:W-:-:S07]  /*11b30*/  MOV R128, 0x11b50 ;  /* 0x00011b5000807802 */ /* 0x000fce0000000f00 */
[----:B01---5:R-:W-:Y:S05]  /*11b40*/  CALL.REL.NOINC `($__internal_31_$__cuda_sm3x_div_rn_noftz_f32_slowpath) ;  /* 0x000000f400747944 */ /* 0x023fea0003c00000 */
[----:B------:R-:W-:-:S07]  /*11b50*/  MOV R129, R248 ;  /* 0x000000f800817202 */ /* 0x000fce0000000f00 */
.L_x_7737:
[----:B------:R-:W-:Y:S05]  /*11b60*/  BSYNC B2 ;  /* 0x0000000000027941 */ /* 0x000fea0003800000 */
.L_x_7736:
[----:B------:R-:W2:Y:S01]  /*11b70*/  LDL.LU R128, [R1+0xc] ;  /* 0x00000c0001807983 */ /* 0x000ea20000300800 */
[----:B------:R-:W-:-:S03]  /*11b80*/  ULDC.64 UR6, c[0x0][0x210] ;  /* 0x0000840000067ab9 */ /* 0x000fc60000000a00 */
[----:B0-----:R-:W2:Y:S04]  /*11b90*/  LDL.LU R127, [R1+0x10] ;  /* 0x00001000017f7983 */ /* 0x001ea80000300800 */
[----:B------:R-:W3:Y:S04]  /*11ba0*/  LDL.LU R126, [R1+0x138] ;  /* 0x00013800017e7983 */ /* 0x000ee80000300800 */
[----:B------:R-:W4:Y:S04]  /*11bb0*/  LDL.LU R250, [R1+0x13c] ;  /* 0x00013c0001fa7983 */ /* 0x000f280000300800 */
[----:B------:R-:W4:Y:S01]  /*11bc0*/  LDL.LU R249, [R1+0x18] ;  /* 0x0000180001f97983 */ /* 0x000f220000300800 */
[----:B------:R-:W-:-:S02]  /*11bd0*/  F2FP.BF16.F32.PACK_AB R129, R129, R247 ;  /* 0x000000f78181723e */ /* 0x000fc400000010ff */
[----:B--2---:R-:W-:Y:S02]  /*11be0*/  F2FP.BF16.F32.PACK_AB R128, R128, R127 ;  /* 0x0000007f8080723e */ /* 0x004fe400000010ff */
[----:B---3--:R-:W-:Y:S01]  /*11bf0*/  IADD3 R126, P0, R126, UR6, RZ ;  /* 0x000000067e7e7c10 */ /* 0x008fe2000ff1e0ff */
[----:B------:R-:W-:-:S03]  /*11c00*/  ULDC UR6, c[0x0][0x228] ;  /* 0x00008a0000067ab9 */ /* 0x000fc60000000800 */
[----:B----4-:R-:W-:Y:S02]  /*11c10*/  IADD3.X R127, R250, UR7, RZ, P0, !PT ;  /* 0x00000007fa7f7c10 */ /* 0x010fe400087fe4ff */
[----:B------:R-:W-:-:S03]  /*11c20*/  ISETP.GE.AND P0, PT, R249, UR6, PT ;  /* 0x00000006f9007c0c */ /* 0x000fc6000bf06270 */
[----:B------:R0:W-:Y:S10]  /*11c30*/  STG.E.64 desc[UR4][R126.64], R128 ;  /* 0x000000807e007986 */ /* 0x0001f4000c101b04 */
        /* <DEDUP_REMOVED lines=14> */
.L_x_7739:
[----:B------:R-:W-:Y:S05]  /*11d20*/  BSYNC B2 ;  /* 0x0000000000027941 */ /* 0x000fea0003800000 */
.L_x_7738:
        /* <DEDUP_REMOVED lines=13> */
.L_x_7741:
[----:B------:R-:W-:Y:S05]  /*11e00*/  BSYNC B2 ;  /* 0x0000000000027941 */ /* 0x000fea0003800000 */
.L_x_7740:
        /* <DEDUP_REMOVED lines=13> */
.L_x_7743:
[----:B------:R-:W-:Y:S05]  /*11ee0*/  BSYNC B2 ;  /* 0x0000000000027941 */ /* 0x000fea0003800000 */
.L_x_7742:
        /* <DEDUP_REMOVED lines=12> */
[----:B-1---5:R-:W-:Y:S05]  /*11fb0*/  CALL.REL.NOINC `($__internal_31_$__cuda_sm3x_div_rn_noftz_f32_slowpath) ;  /* 0x000000f000587944 */ /* 0x022fea0003c00000 */
[----:B------:R-:W-:-:S07]  /*11fc0*/  MOV R129, R248 ;  /* 0x000000f800817202 */ /* 0x000fce0000000f00 */
.L_x_7745:
[----:B------:R-:W-:Y:S05]  /*11fd0*/  BSYNC B2 ;  /* 0x0000000000027941 */ /* 0x000fea0003800000 */
.L_x_7744:
        /* <DEDUP_REMOVED lines=19> */
.L_x_7747:
[----:B------:R-:W-:Y:S05]  /*12110*/  BSYNC B2 ;  /* 0x0000000000027941 */ /* 0x000fea0003800000 */
.L_x_7746:
        /* <DEDUP_REMOVED lines=13> */
.L_x_7749:
[----:B------:R-:W-:Y:S05]  /*121f0*/  BSYNC B2 ;  /* 0x0000000000027941 */ /* 0x000fea0003800000 */
.L_x_7748:
        /* <DEDUP_REMOVED lines=13> */
.L_x_7751:
[----:B------:R-:W-:Y:S05]  /*122d0*/  BSYNC B2 ;  /* 0x0000000000027941 */ /* 0x000fea0003800000 */
.L_x_7750:
        /* <DEDUP_REMOVED lines=14> */
.L_x_7753:
[----:B------:R-:W-:Y:S05]  /*123c0*/  BSYNC B2 ;  /* 0x0000000000027941 */ /* 0x000fea0003800000 */
.L_x_7752:
        /* <DEDUP_REMOVED lines=19> */
.L_x_7755:
[----:B------:R-:W-:Y:S05]  /*12500*/  BSYNC B2 ;  /* 0x0000000000027941 */ /* 0x000fea0003800000 */
.L_x_7754:
        /* <DEDUP_REMOVED lines=13> */
.L_x_7757:
[----:B------:R-:W-:Y:S05]  /*125e0*/  BSYNC B2 ;  /* 0x0000000000027941 */ /* 0x000fea0003800000 */
.L_x_7756:
        /* <DEDUP_REMOVED lines=13> */
.L_x_7759:
[----:B------:R-:W-:Y:S05]  /*126c0*/  BSYNC B2 ;  /* 0x0000000000027941 */ /* 0x000fea0003800000 */
.L_x_7758:
[----:B------:R-:W0:Y:S01]  /*126d0*/  MUFU.RCP R128, R199 ;  /* 0x000000c700807308 */ /* 0x000e220000001000 */
[----:B------:R-:W-:Y:S01]  /*126e0*/  BSSY B2, `(.L_x_7760) ;  /* 0x000000c000027945 */ /* 0x000fe20003800000 */
[----:B------:R-:W-:-:S06]  /*126f0*/  IADD3 R236, R124, 0x200, RZ ;  /* 0x000002007cec7810 */ /* 0x000fcc0007ffe0ff */
[----:B------:R-:W2:Y:S01]  /*12700*/  FCHK P0, R235, R199 ;  /* 0x000000c7eb007302 */ /* 0x000ea20000000000 */
[----:B0-----:R-:W-:-:S04]  /*12710*/  FFMA R129, -R199, R128, 1 ;  /* 0x3f800000c7817423 */ /* 0x001fc80000000180 */
[----:B------:R-:W-:-:S04]  /*12720*/  FFMA R241, R128, R129, R128 ;  /* 0x0000008180f17223 */ /* 0x000fc80000000080 */
[----:B------:R-:W-:-:S04]  /*12730*/  FFMA R128, R235, R241, RZ ;  /* 0x000000f1eb807223 */ /* 0x000fc800000000ff */
[----:B------:R-:W-:-:S04]  /*12740*/  FFMA R129, -R199, R128, R235 ;  /* 0x00000080c7817223 */ /* 0x000fc800000001eb */
[----:B-1----:R-:W-:Y:S01]  /*12750*/  FFMA R248, R241, R129, R128 ;  /* 0x00000081f1f87223 */ /* 0x002fe20000000080 */
[----:B--2---:R-:W-:Y:S06]  /*12760*/  @!P0 BRA `(.L_x_7761) ;  /* 0x00000000000c8947 */ /* 0x004fec0003800000 */
[----:B------:R-:W-:Y:S02]  /*12770*/  MOV R129, R235 ;  /* 0x000000eb00817202 */ /* 0x000fe40000000f00 */
[----:B------:R-:W-:-:S07]  /*12780*/  MOV R128, 0x127a0 ;  /* 0x000127a000807802 */ /* 0x000fce0000000f00 */
[----:B-----5:R-:W-:Y:S05]  /*12790*/  CALL.REL.NOINC `($__internal_31_$__cuda_sm3x_div_rn_noftz_f32_slowpath) ;  /* 0x000000e800607944 */ /* 0x020fea0003c00000 */
.L_x_7761:
[----:B------:R-:W-:Y:S05]  /*127a0*/  BSYNC B2 ;  /* 0x0000000000027941 */ /* 0x000fea0003800000 */
.L_x_7760:
        /* <DEDUP_REMOVED lines=17> */
[----:B-----5:R-:W-:Y:S05]  /*128c0*/  CALL.REL.NOINC `($__internal_31_$__cuda_sm3x_div_rn_noftz_f32_slowpath) ;  /* 0x000000e800147944 */ /* 0x020fea0003c00000 */
[----:B------:R-:W-:-:S07]  /*128d0*/  MOV R235, R248 ;  /* 0x000000f800eb7202 */ /* 0x000fce0000000f00 */
.L_x_7763:
[----:B------:R-:W-:Y:S05]  /*128e0*/  BSYNC B2 ;  /* 0x0000000000027941 */ /* 0x000fea0003800000 */
.L_x_7762:
        /* <DEDUP_REMOVED lines=13> */
.L_x_7765:
[----:B------:R-:W-:Y:S05]  /*129c0*/  BSYNC B2 ;  /* 0x0000000000027941 */ /* 0x000fea0003800000 */
.L_x_7764:
        /* <DEDUP_REMOVED lines=13> */
.L_x_7767:
[----:B------:R-:W-:Y:S05]  /*12aa0*/  BSYNC B2 ;  /* 0x0000000000027941 */ /* 0x000fea0003800000 */
.L_x_7766:
        /* <DEDUP_REMOVED lines=13> */
.L_x_7769:
[----:B------:R-:W-:Y:S05]  /*12b80*/  BSYNC B2 ;  /* 0x0000000000027941 */ /* 0x000fea0003800000 */
.L_x_7768:
        /* <DEDUP_REMOVED lines=19> */
.L_x_7771:
[----:B------:R-:W-:Y:S05]  /*12cc0*/  BSYNC B2 ;  /* 0x0000000000027941 */ /* 0x000fea0003800000 */
.L_x_7770:
        /* <DEDUP_REMOVED lines=13> */
.L_x_7773:
[----:B------:R-:W-:Y:S05]  /*12da0*/  BSYNC B2 ;  /* 0x0000000000027941 */ /* 0x000fea0003800000 */
.L_x_7772:
        /* <DEDUP_REMOVED lines=13> */
.L_x_7775:
[----:B------:R-:W-:Y:S05]  /*12e80*/  BSYNC B2 ;  /* 0x0000000000027941 */ /* 0x000fea0003800000 */
.L_x_7774:
        /* <DEDUP_REMOVED lines=13> */
.L_x_7777:
[----:B------:R-:W-:Y:S05]  /*12f60*/  BSYNC B2 ;  /* 0x0000000000027941 */ /* 0x000fea0003800000 */
.L_x_7776:
        /* <DEDUP_REMOVED lines=19> */
.L_x_7779:
[----:B------:R-:W-:Y:S05]  /*130a0*/  BSYNC B2 ;  /* 0x0000000000027941 */ /* 0x000fea0003800000 */
.L_x_7778:
        /* <DEDUP_REMOVED lines=13> */
.L_x_7781:
[----:B------:R-:W-:Y:S05]  /*13180*/  BSYNC B2 ;  /* 0x0000000000027941 */ /* 0x000fea0003800000 */
.L_x_7780:
        /* <DEDUP_REMOVED lines=13> */
.L_x_7783:
[----:B------:R-:W-:Y:S05]  /*13260*/  BSYNC B2 ;  /* 0x0000000000027941 */ /* 0x000fea0003800000 */
.L_x_7782:
        /* <DEDUP_REMOVED lines=13> */
.L_x_7785:
[----:B------:R-:W-:Y:S05]  /*13340*/  BSYNC B2 ;  /* 0x0000000000027941 */ /* 0x000fea0003800000 */
.L_x_7784:
        /* <DEDUP_REMOVED lines=19> */
.L_x_7787:
[----:B------:R-:W-:Y:S05]  /*13480*/  BSYNC B2 ;  /* 0x0000000000027941 */ /* 0x000fea0003800000 */
.L_x_7786:
        /* <DEDUP_REMOVED lines=13> */
.L_x_7789:
[----:B------:R-:W-:Y:S05]  /*13560*/  BSYNC B2 ;  /* 0x0000000000027941 */ /* 0x000fea0003800000 */
.L_x_7788:
        /* <DEDUP_REMOVED lines=13> */
.L_x_7791:
[----:B------:R-:W-:Y:S05]  /*13640*/  BSYNC B2 ;  /* 0x0000000000027941 */ /* 0x000fea0003800000 */
.L_x_7790:
        /* <DEDUP_REMOVED lines=13> */
.L_x_7793:
[----:B------:R-:W-:Y:S05]  /*13720*/  BSYNC B2 ;  /* 0x0000000000027941 */ /* 0x000fea0003800000 */
.L_x_7792:
        /* <DEDUP_REMOVED lines=18> */
[----:B-----5:R-:W-:Y:S05]  /*13850*/  CALL.REL.NOINC `($__internal_31_$__cuda_sm3x_div_rn_noftz_f32_slowpath) ;  /* 0x000000d800307944 */ /* 0x020fea0003c00000 */
[----:B------:R-:W-:-:S07]  /*13860*/  MOV R220, R248 ;  /* 0x000000f800dc7202 */ /* 0x000fce0000000f00 */
.L_x_7795:
[----:B------:R-:W-:Y:S05]  /*13870*/  BSYNC B2 ;  /* 0x0000000000027941 */ /* 0x000fea0003800000 */
.L_x_7794:
        /* <DEDUP_REMOVED lines=14> */
.L_x_7797:
[----:B------:R-:W-:Y:S05]  /*13960*/  BSYNC B2 ;  /* 0x0000000000027941 */ /* 0x000fea0003800000 */
.L_x_7796:
        /* <DEDUP_REMOVED lines=14> */
.L_x_7799:
[----:B------:R-:W-:Y:S05]  /*13a50*/  BSYNC B2 ;  /* 0x0000000000027941 */ /* 0x000fea0003800000 */
.L_x_7798:
        /* <DEDUP_REMOVED lines=13> */
[----:B-----5:R-:W-:Y:S05]  /*13b30*/  CALL.REL.NOINC `($__internal_31_$__cuda_sm3x_div_rn_noftz_f32_slowpath) ;  /* 0x000000d400787944 */ /* 0x020fea0003c00000 */
.L_x_7801:
[----:B------:R-:W-:Y:S05]  /*13b40*/  BSYNC B2 ;  /* 0x0000000000027941 */ /* 0x000fea0003800000 */
.L_x_7800:
        /* <DEDUP_REMOVED lines=20> */
.L_x_7803:
[----:B------:R-:W-:Y:S05]  /*13c90*/  BSYNC B2 ;  /* 0x0000000000027941 */ /* 0x000fea0003800000 */
.L_x_7802:
        /* <DEDUP_REMOVED lines=14> */
.L_x_7805:
[----:B------:R-:W-:Y:S05]  /*13d80*/  BSYNC B2 ;  /* 0x0000000000027941 */ /* 0x000fea0003800000 */
.L_x_7804:
        /* <DEDUP_REMOVED lines=14> */
.L_x_7807:
[----:B------:R-:W-:Y:S05]  /*13e70*/  BSYNC B2 ;  /* 0x0000000000027941 */ /* 0x000fea0003800000 */
.L_x_7806:
        /* <DEDUP_REMOVED lines=14> */
.L_x_7809:
[----:B------:R-:W-:Y:S05]  /*13f60*/  BSYNC B2 ;  /* 0x0000000000027941 */ /* 0x000fea0003800000 */
.L_x_7808:
        /* <DEDUP_REMOVED lines=20> */
.L_x_7811:
[----:B------:R-:W-:Y:S05]  /*140b0*/  BSYNC B2 ;  /* 0x0000000000027941 */ /* 0x000fea0003800000 */
.L_x_7810:
        /* <DEDUP_REMOVED lines=14> */
.L_x_7813:
[----:B------:R-:W-:Y:S05]  /*141a0*/  BSYNC B2 ;  /* 0x0000000000027941 */ /* 0x000fea0003800000 */
.L_x_7812:
        /* <DEDUP_REMOVED lines=13> */
.L_x_7815:
[----:B------:R-:W-:Y:S05]  /*14280*/  BSYNC B2 ;  /* 0x0000000000027941 */ /* 0x000fea0003800000 */
.L_x_7814:
        /* <DEDUP_REMOVED lines=13> */
.L_x_7817:
[----:B------:R-:W-:Y:S05]  /*14360*/  BSYNC B2 ;  /* 0x0000000000027941 */ /* 0x000fea0003800000 */
.L_x_7816:
        /* <DEDUP_REMOVED lines=19> */
.L_x_7819:
[----:B------:R-:W-:Y:S05]  /*144a0*/  BSYNC B2 ;  /* 0x0000000000027941 */ /* 0x000fea0003800000 */
.L_x_7818:
        /* <DEDUP_REMOVED lines=13> */
.L_x_7821:
[----:B------:R-:W-:Y:S05]  /*14580*/  BSYNC B2 ;  /* 0x0000000000027941 */ /* 0x000fea0003800000 */
.L_x_7820:
        /* <DEDUP_REMOVED lines=13> */
.L_x_7823:
[----:B------:R-:W-:Y:S05]  /*14660*/  BSYNC B2 ;  /* 0x0000000000027941 */ /* 0x000fea0003800000 */
.L_x_7822:
        /* <DEDUP_REMOVED lines=13> */
.L_x_7825:
[----:B------:R-:W-:Y:S05]  /*14740*/  BSYNC B2 ;  /* 0x0000000000027941 */ /* 0x000fea0003800000 */
.L_x_7824:
        /* <DEDUP_REMOVED lines=19> */
.L_x_7827:
[----:B------:R-:W-:Y:S05]  /*14880*/  BSYNC B2 ;  /* 0x0000000000027941 */ /* 0x000fea0003800000 */
.L_x_7826:
        /* <DEDUP_REMOVED lines=13> */
.L_x_7829:
[----:B------:R-:W-:Y:S05]  /*14960*/  BSYNC B2 ;  /* 0x0000000000027941 */ /* 0x000fea0003800000 */
.L_x_7828:
        /* <DEDUP_REMOVED lines=13> */
.L_x_7831:
[----:B------:R-:W-:Y:S05]  /*14a40*/  BSYNC B2 ;  /* 0x0000000000027941 */ /* 0x000fea0003800000 */
.L_x_7830:
        /* <DEDUP_REMOVED lines=13> */
.L_x_7833:
[----:B------:R-:W-:Y:S05]  /*14b20*/  BSYNC B2 ;  /* 0x0000000000027941 */ /* 0x000fea0003800000 */
.L_x_7832:
        /* <DEDUP_REMOVED lines=19> */
.L_x_7835:
[----:B------:R-:W-:Y:S05]  /*14c60*/  BSYNC B2 ;  /* 0x0000000000027941 */ /* 0x000fea0003800000 */
.L_x_7834:
        /* <DEDUP_REMOVED lines=13> */
.L_x_7837:
[----:B------:R-:W-:Y:S05]  /*14d40*/  BSYNC B2 ;  /* 0x0000000000027941 */ /* 0x000fea0003800000 */
.L_x_7836:
        /* <DEDUP_REMOVED lines=13> */
.L_x_7839:
[----:B------:R-:W-:Y:S05]  /*14e20*/  BSYNC B2 ;  /* 0x0000000000027941 */ /* 0x000fea0003800000 */
.L_x_7838:
        /* <DEDUP_REMOVED lines=13> */
.L_x_7841:
[----:B------:R-:W-:Y:S05]  /*14f00*/  BSYNC B2 ;  /* 0x0000000000027941 */ /* 0x000fea0003800000 */
.L_x_7840:
        /* <DEDUP_REMOVED lines=19> */
.L_x_7843:
[----:B------:R-:W-:Y:S05]  /*15040*/  BSYNC B2 ;  /* 0x0000000000027941 */ /* 0x000fea0003800000 */
.L_x_7842:
        /* <DEDUP_REMOVED lines=13> */
.L_x_7845:
[----:B------:R-:W-:Y:S05]  /*15120*/  BSYNC B2 ;  /* 0x0000000000027941 */ /* 0x000fea0003800000 */
.L_x_7844:
        /* <DEDUP_REMOVED lines=13> */
.L_x_7847:
[----:B------:R-:W-:Y:S05]  /*15200*/  BSYNC B2 ;  /* 0x0000000000027941 */ /* 0x000fea0003800000 */
.L_x_7846:
        /* <DEDUP_REMOVED lines=13> */
.L_x_7849:
[----:B------:R-:W-:Y:S05]  /*152e0*/  BSYNC B2 ;  /* 0x0000000000027941 */ /* 0x000fea0003800000 */
.L_x_7848:
        /* <DEDUP_REMOVED lines=19> */
.L_x_7851:
[----:B------:R-:W-:Y:S05]  /*15420*/  BSYNC B2 ;  /* 0x0000000000027941 */ /* 0x000fea0003800000 */
.L_x_7850:
        /* <DEDUP_REMOVED lines=13> */
.L_x_7853:
[----:B------:R-:W-:Y:S05]  /*15500*/  BSYNC B2 ;  /* 0x0000000000027941 */ /* 0x000fea0003800000 */
.L_x_7852:
        /* <DEDUP_REMOVED lines=13> */
.L_x_7855:
[----:B------:R-:W-:Y:S05]  /*155e0*/  BSYNC B2 ;  /* 0x0000000000027941 */ /* 0x000fea0003800000 */
.L_x_7854:
        /* <DEDUP_REMOVED lines=13> */
.L_x_7857:
[----:B------:R-:W-:Y:S05]  /*156c0*/  BSYNC B2 ;  /* 0x0000000000027941 */ /* 0x000fea0003800000 */
.L_x_7856:
        /* <DEDUP_REMOVED lines=19> */
.L_x_7859:
[----:B------:R-:W-:Y:S05]  /*15800*/  BSYNC B2 ;  /* 0x0000000000027941 */ /* 0x000fea0003800000 */
.L_x_7858:
        /* <DEDUP_REMOVED lines=13> */
.L_x_7861:
[----:B------:R-:W-:Y:S05]  /*158e0*/  BSYNC B2 ;  /* 0x0000000000027941 */ /* 0x000fea0003800000 */
.L_x_7860:
        /* <DEDUP_REMOVED lines=13> */
.L_x_7863:
[----:B------:R-:W-:Y:S05]  /*159c0*/  BSYNC B2 ;  /* 0x0000000000027941 */ /* 0x000fea0003800000 */
.L_x_7862:
        /* <DEDUP_REMOVED lines=13> */
.L_x_7865:
[----:B------:R-:W-:Y:S05]  /*15aa0*/  BSYNC B2 ;  /* 0x0000000000027941 */ /* 0x000fea0003800000 */
.L_x_7864:
        /* <DEDUP_REMOVED lines=19> */
.L_x_7867:
[----:B------:R-:W-:Y:S05]  /*15be0*/  BSYNC B2 ;  /* 0x0000000000027941 */ /* 0x000fea0003800000 */
.L_x_7866:
        /* <DEDUP_REMOVED lines=13> */
.L_x_7869:
[----:B------:R-:W-:Y:S05]  /*15cc0*/  BSYNC B2 ;  /* 0x0000000000027941 */ /* 0x000fea0003800000 */
.L_x_7868:
        /* <DEDUP_REMOVED lines=13> */
.L_x_7871:
[----:B------:R-:W-:Y:S05]  /*15da0*/  BSYNC B2 ;  /* 0x0000000000027941 */ /* 0x000fea0003800000 */
.L_x_7870:
        /* <DEDUP_REMOVED lines=13> */
.L_x_7873:
[----:B------:R-:W-:Y:S05]  /*15e80*/  BSYNC B2 ;  /* 0x0000000000027941 */ /* 0x000fea0003800000 */
.L_x_7872:
        /* <DEDUP_REMOVED lines=19> */
.L_x_7875:
[----:B------:R-:W-:Y:S05]  /*15fc0*/  BSYNC B2 ;  /* 0x0000000000027941 */ /* 0x000fea0003800000 */
.L_x_7874:
        /* <DEDUP_REMOVED lines=13> */
.L_x_7877:
[----:B------:R-:W-:Y:S05]  /*160a0*/  BSYNC B2 ;  /* 0x0000000000027941 */ /* 0x000fea0003800000 */
.L_x_7876:
        /* <DEDUP_REMOVED lines=13> */
.L_x_7879:
[----:B------:R-:W-:Y:S05]  /*16180*/  BSYNC B2 ;  /* 0x0000000000027941 */ /* 0x000fea0003800000 */
.L_x_7878:
        /* <DEDUP_REMOVED lines=13> */
.L_x_7881:
[----:B------:R-:W-:Y:S05]  /*16260*/  BSYNC B2 ;  /* 0x0000000000027941 */ /* 0x000fea0003800000 */
.L_x_7880:
        /* <DEDUP_REMOVED lines=19> */
.L_x_7883:
[----:B------:R-:W-:Y:S05]  /*163a0*/  BSYNC B2 ;  /* 0x0000000000027941 */ /* 0x000fea0003800000 */
.L_x_7882:
        /* <DEDUP_REMOVED lines=13> */
.L_x_7885:
[----:B------:R-:W-:Y:S05]  /*16480*/  BSYNC B2 ;  /* 0x0000000000027941 */ /* 0x000fea0003800000 */
.L_x_7884:
        /* <DEDUP_REMOVED lines=13> */
.L_x_7887:
[----:B------:R-:W-:Y:S05]  /*16560*/  BSYNC B2 ;  /* 0x0000000000027941 */ /* 0x000fea0003800000 */
.L_x_7886:
        /* <DEDUP_REMOVED lines=13> */
.L_x_7889:
[----:B------:R-:W-:Y:S05]  /*16640*/  BSYNC B2 ;  /* 0x0000000000027941 */ /* 0x000fea0003800000 */
.L_x_7888:
        /* <DEDUP_REMOVED lines=19> */
.L_x_7891:
[----:B------:R-:W-:Y:S05]  /*16780*/  BSYNC B2 ;  /* 0x0000000000027941 */ /* 0x000fea0003800000 */
.L_x_7890:
        /* <DEDUP_REMOVED lines=13> */
.L_x_7893:
[----:B------:R-:W-:Y:S05]  /*16860*/  BSYNC B2 ;  /* 0x0000000000027941 */ /* 0x000fea0003800000 */
.L_x_7892:
        /* <DEDUP_REMOVED lines=13> */
.L_x_7895:
[----:B------:R-:W-:Y:S05]  /*16940*/  BSYNC B2 ;  /* 0x0000000000027941 */ /* 0x000fea0003800000 */
.L_x_7894:
        /* <DEDUP_REMOVED lines=13> */
.L_x_7897:
[----:B------:R-:W-:Y:S05]  /*16a20*/  BSYNC B2 ;  /* 0x0000000000027941 */ /* 0x000fea0003800000 */
.L_x_7896:
        /* <DEDUP_REMOVED lines=19> */
.L_x_7899:
[----:B------:R-:W-:Y:S05]  /*16b60*/  BSYNC B2 ;  /* 0x0000000000027941 */ /* 0x000fea0003800000 */
.L_x_7898:
        /* <DEDUP_REMOVED lines=13> */
.L_x_7901:
[----:B------:R-:W-:Y:S05]  /*16c40*/  BSYNC B2 ;  /* 0x0000000000027941 */ /* 0x000fea0003800000 */
.L_x_7900:
        /* <DEDUP_REMOVED lines=13> */
.L_x_7903:
[----:B------:R-:W-:Y:S05]  /*16d20*/  BSYNC B2 ;  /* 0x0000000000027941 */ /* 0x000fea0003800000 */
.L_x_7902:
        /* <DEDUP_REMOVED lines=13> */
.L_x_7905:
[----:B------:R-:W-:Y:S05]  /*16e00*/  BSYNC B2 ;  /* 0x0000000000027941 */ /* 0x000fea0003800000 */
.L_x_7904:
        /* <DEDUP_REMOVED lines=19> */
.L_x_7907:
[----:B------:R-:W-:Y:S05]  /*16f40*/  BSYNC B2 ;  /* 0x0000000000027941 */ /* 0x000fea0003800000 */
.L_x_7906:
        /* <DEDUP_REMOVED lines=13> */
.L_x_7909:
[----:B------:R-:W-:Y:S05]  /*17020*/  BSYNC B2 ;  /* 0x0000000000027941 */ /* 0x000fea0003800000 */
.L_x_7908:
        /* <DEDUP_REMOVED lines=13> */
.L_x_7911:
[----:B------:R-:W-:Y:S05]  /*17100*/  BSYNC B2 ;  /* 0x0000000000027941 */ /* 0x000fea0003800000 */
.L_x_7910:
        /* <DEDUP_REMOVED lines=13> */
.L_x_7913:
[----:B------:R-:W-:Y:S05]  /*171e0*/  BSYNC B2 ;  /* 0x0000000000027941 */ /* 0x000fea0003800000 */
.L_x_7912:
        /* <DEDUP_REMOVED lines=19> */
.L_x_7915:
[----:B------:R-:W-:Y:S05]  /*17320*/  BSYNC B2 ;  /* 0x0000000000027941 */ /* 0x000fea0003800000 */
.L_x_7914:
        /* <DEDUP_REMOVED lines=13> */
.L_x_7917:
[----:B------:R-:W-:Y:S05]  /*17400*/  BSYNC B2 ;  /* 0x0000000000027941 */ /* 0x000fea0003800000 */
.L_x_7916:
        /* <DEDUP_REMOVED lines=13> */
.L_x_7919:
[----:B------:R-:W-:Y:S05]  /*174e0*/  BSYNC B2 ;  /* 0x0000000000027941 */ /* 0x000fea0003800000 */
.L_x_7918:
        /* <DEDUP_REMOVED lines=13> */
.L_x_7921:
[----:B------:R-:W-:Y:S05]  /*175c0*/  BSYNC B2 ;  /* 0x0000000000027941 */ /* 0x000fea0003800000 */
.L_x_7920:
        /* <DEDUP_REMOVED lines=19> */
.L_x_7923:
[----:B------:R-:W-:Y:S05]  /*17700*/  BSYNC B2 ;  /* 0x0000000000027941 */ /* 0x000fea0003800000 */
.L_x_7922:
        /* <DEDUP_REMOVED lines=13> */
.L_x_7925:
[----:B------:R-:W-:Y:S05]  /*177e0*/  BSYNC B2 ;  /* 0x0000000000027941 */ /* 0x000fea0003800000 */
.L_x_7924:
        /* <DEDUP_REMOVED lines=13> */
.L_x_7927:
[----:B------:R-:W-:Y:S05]  /*178c0*/  BSYNC B2 ;  /* 0x0000000000027941 */ /* 0x000fea0003800000 */
.L_x_7926:
        /* <DEDUP_REMOVED lines=13> */
.L_x_7929:
[----:B------:R-:W-:Y:S05]  /*179a0*/  BSYNC B2 ;  /* 0x0000000000027941 */ /* 0x000fea0003800000 */
.L_x_7928:
        /* <DEDUP_REMOVED lines=19> */
.L_x_7931:
[----:B------:R-:W-:Y:S05]  /*17ae0*/  BSYNC B2 ;  /* 0x0000000000027941 */ /* 0x000fea0003800000 */
.L_x_7930:
        /* <DEDUP_REMOVED lines=13> */
.L_x_7933:
[----:B------:R-:W-:Y:S05]  /*17bc0*/  BSYNC B2 ;  /* 0x0000000000027941 */ /* 0x000fea0003800000 */
.L_x_7932:
        /* <DEDUP_REMOVED lines=13> */
.L_x_7935:
[----:B------:R-:W-:Y:S05]  /*17ca0*/  BSYNC B2 ;  /* 0x0000000000027941 */ /* 0x000fea0003800000 */
.L_x_7934:
        /* <DEDUP_REMOVED lines=13> */
.L_x_7937:
[----:B------:R-:W-:Y:S05]  /*17d80*/  BSYNC B2 ;  /* 0x0000000000027941 */ /* 0x000fea0003800000 */
.L_x_7936:
        /* <DEDUP_REMOVED lines=19> */
.L_x_7939:
[----:B------:R-:W-:Y:S05]  /*17ec0*/  BSYNC B2 ;  /* 0x0000000000027941 */ /* 0x000fea0003800000 */
.L_x_7938:
        /* <DEDUP_REMOVED lines=13> */
.L_x_7941:
[----:B------:R-:W-:Y:S05]  /*17fa0*/  BSYNC B2 ;  /* 0x0000000000027941 */ /* 0x000fea0003800000 */
.L_x_7940:
        /* <DEDUP_REMOVED lines=13> */
.L_x_7943:
[----:B------:R-:W-:Y:S05]  /*18080*/  BSYNC B2 ;  /* 0x0000000000027941 */ /* 0x000fea0003800000 */
.L_x_7942:
        /* <DEDUP_REMOVED lines=13> */
.L_x_7945:
[----:B------:R-:W-:Y:S05]  /*18160*/  BSYNC B2 ;  /* 0x0000000000027941 */ /* 0x000fea0003800000 */
.L_x_7944:
        /* <DEDUP_REMOVED lines=19> */
.L_x_7947:
[----:B------:R-:W-:Y:S05]  /*182a0*/  BSYNC B2 ;  /* 0x0000000000027941 */ /* 0x000fea0003800000 */
.L_x_7946:
        /* <DEDUP_REMOVED lines=13> */
.L_x_7949:
[----:B------:R-:W-:Y:S05]  /*18380*/  BSYNC B2 ;  /* 0x0000000000027941 */ /* 0x000fea0003800000 */
.L_x_7948:
        /* <DEDUP_REMOVED lines=13> */
.L_x_7951:
[----:B------:R-:W-:Y:S05]  /*18460*/  BSYNC B2 ;  /* 0x0000000000027941 */ /* 0x000fea0003800000 */
.L_x_7950:
        /* <DEDUP_REMOVED lines=13> */
.L_x_7953:
[----:B------:R-:W-:Y:S05]  /*18540*/  BSYNC B2 ;  /* 0x0000000000027941 */ /* 0x000fea0003800000 */
.L_x_7952:
        /* <DEDUP_REMOVED lines=19> */
.L_x_7955:
[----:B------:R-:W-:Y:S05]  /*18680*/  BSYNC B2 ;  /* 0x0000000000027941 */ /* 0x000fea0003800000 */
.L_x_7954:
        /* <DEDUP_REMOVED lines=13> */
.L_x_7957:
[----:B------:R-:W-:Y:S05]  /*18760*/  BSYNC B2 ;  /* 0x0000000000027941 */ /* 0x000fea0003800000 */
.L_x_7956:
        /* <DEDUP_REMOVED lines=13> */
.L_x_7959:
[----:B------:R-:W-:Y:S05]  /*18840*/  BSYNC B2 ;  /* 0x0000000000027941 */ /* 0x000fea0003800000 */
.L_x_7958:
        /* <DEDUP_REMOVED lines=13> */
.L_x_7961:
[----:B------:R-:W-:Y:S05]  /*18920*/  BSYNC B2 ;  /* 0x0000000000027941 */ /* 0x000fea0003800000 */
.L_x_7960:
        /* <DEDUP_REMOVED lines=19> */
.L_x_7963:
[----:B------:R-:W-:Y:S05]  /*18a60*/  BSYNC B2 ;  /* 0x0000000000027941 */ /* 0x000fea0003800000 */
.L_x_7962:
        /* <DEDUP_REMOVED lines=13> */
.L_x_7965:
[----:B------:R-:W-:Y:S05]  /*18b40*/  BSYNC B2 ;  /* 0x0000000000027941 */ /* 0x000fea0003800000 */
.L_x_7964:
        /* <DEDUP_REMOVED lines=13> */
.L_x_7967:
[----:B------:R-:W-:Y:S05]  /*18c20*/  BSYNC B2 ;  /* 0x0000000000027941 */ /* 0x000fea0003800000 */
.L_x_7966:
        /* <DEDUP_REMOVED lines=13> */
.L_x_7969:
[----:B------:R-:W-:Y:S05]  /*18d00*/  BSYNC B2 ;  /* 0x0000000000027941 */ /* 0x000fea0003800000 */
.L_x_7968:
        /* <DEDUP_REMOVED lines=19> */
.L_x_7971:
[----:B------:R-:W-:Y:S05]  /*18e40*/  BSYNC B2 ;  /* 0x0000000000027941 */ /* 0x000fea0003800000 */
.L_x_7970:
        /* <DEDUP_REMOVED lines=13> */
.L_x_7973:
[----:B------:R-:W-:Y:S05]  /*18f20*/  BSYNC B2 ;  /* 0x0000000000027941 */ /* 0x000fea0003800000 */
.L_x_7972:
        /* <DEDUP_REMOVED lines=13> */
.L_x_7975:
[----:B------:R-:W-:Y:S05]  /*19000*/  BSYNC B2 ;  /* 0x0000000000027941 */ /* 0x000fea0003800000 */
.L_x_7974:
        /* <DEDUP_REMOVED lines=13> */
.L_x_7977:
[----:B------:R-:W-:Y:S05]  /*190e0*/  BSYNC B2 ;  /* 0x0000000000027941 */ /* 0x000fea0003800000 */
.L_x_7976:
        /* <DEDUP_REMOVED lines=19> */
.L_x_7979:
[----:B------:R-:W-:Y:S05]  /*19220*/  BSYNC B2 ;  /* 0x0000000000027941 */ /* 0x000fea0003800000 */
.L_x_7978:
        /* <DEDUP_REMOVED lines=13> */
.L_x_7981:
[----:B------:R-:W-:Y:S05]  /*19300*/  BSYNC B2 ;  /* 0x0000000000027941 */ /* 0x000fea0003800000 */
.L_x_7980:
        /* <DEDUP_REMOVED lines=13> */
.L_x_7983:
[----:B------:R-:W-:Y:S05]  /*193e0*/  BSYNC B2 ;  /* 0x0000000000027941 */ /* 0x000fea0003800000 */
.L_x_7982:
        /* <DEDUP_REMOVED lines=13> */
.L_x_7985:
[----:B------:R-:W-:Y:S05]  /*194c0*/  BSYNC B2 ;  /* 0x0000000000027941 */ /* 0x000fea0003800000 */
.L_x_7984:
        /* <DEDUP_REMOVED lines=19> */
.L_x_7987:
[----:B------:R-:W-:Y:S05]  /*19600*/  BSYNC B2 ;  /* 0x0000000000027941 */ /* 0x000fea0003800000 */
.L_x_7986:
        /* <DEDUP_REMOVED lines=13> */
.L_x_7989:
[----:B------:R-:W-:Y:S05]  /*196e0*/  BSYNC B2 ;  /* 0x0000000000027941 */ /* 0x000fea0003800000 */
.L_x_7988:
        /* <DEDUP_REMOVED lines=13> */
.L_x_7991:
[----:B------:R-:W-:Y:S05]  /*197c0*/  BSYNC B2 ;  /* 0x0000000000027941 */ /* 0x000fea0003800000 */
.L_x_7990:
        /* <DEDUP_REMOVED lines=13> */
.L_x_7993:
[----:B------:R-:W-:Y:S05]  /*198a0*/  BSYNC B2 ;  /* 0x0000000000027941 */ /* 0x000fea0003800000 */
.L_x_7992:
        /* <DEDUP_REMOVED lines=20> */
.L_x_7995:
[----:B------:R-:W-:Y:S05]  /*199f0*/  BSYNC B2 ;  /* 0x0000000000027941 */ /* 0x000fea0003800000 */
.L_x_7994:
        /* <DEDUP_REMOVED lines=14> */
.L_x_7997:
[----:B------:R-:W-:Y:S05]  /*19ae0*/  BSYNC B2 ;  /* 0x0000000000027941 */ /* 0x000fea0003800000 */
.L_x_7996:
        /* <DEDUP_REMOVED lines=13> */
.L_x_7999:
[----:B------:R-:W-:Y:S05]  /*19bc0*/  BSYNC B2 ;  /* 0x0000000000027941 */ /* 0x000fea0003800000 */
.L_x_7998:
        /* <DEDUP_REMOVED lines=13> */
.L_x_8001:
[----:B------:R-:W-:Y:S05]  /*19ca0*/  BSYNC B2 ;  /* 0x0000000000027941 */ /* 0x000fea0003800000 */
.L_x_8000:
        /* <DEDUP_REMOVED lines=19> */
.L_x_8003:
[----:B------:R-:W-:Y:S05]  /*19de0*/  BSYNC B2 ;  /* 0x0000000000027941 */ /* 0x000fea0003800000 */
.L_x_8002:
        /* <DEDUP_REMOVED lines=13> */
.L_x_8005:
[----:B------:R-:W-:Y:S05]  /*19ec0*/  BSYNC B2 ;  /* 0x0000000000027941 */ /* 0x000fea0003800000 */
.L_x_8004:
        /* <DEDUP_REMOVED lines=13> */
.L_x_8007:
[----:B------:R-:W-:Y:S05]  /*19fa0*/  BSYNC B2 ;  /* 0x0000000000027941 */ /* 0x000fea0003800000 */
.L_x_8006:
        /* <DEDUP_REMOVED lines=13> */
.L_x_8009:
[----:B------:R-:W-:Y:S05]  /*1a080*/  BSYNC B2 ;  /* 0x0000000000027941 */ /* 0x000fea0003800000 */
.L_x_8008:
        /* <DEDUP_REMOVED lines=17> */
[----:B-----5:R-:W-:Y:S05]  /*1a1a0*/  CALL.REL.NOINC `($__internal_31_$__cuda_sm3x_div_rn_noftz_f32_slowpath) ;  /* 0x0000006c00dc7944 */ /* 0x020fea0003c00000 */
[----:B------:R-:W-:-:S07]  /*1a1b0*/  MOV R0, R248 ;  /* 0x000000f800007202 */ /* 0x000fce0000000f00 */
.L_x_8011:
[----:B------:R-:W-:Y:S05]  /*1a1c0*/  BSYNC B2 ;  /* 0x0000000000027941 */ /* 0x000fea0003800000 */
.L_x_8010:
        /* <DEDUP_REMOVED lines=13> */
.L_x_8013:
[----:B------:R-:W-:Y:S05]  /*1a2a0*/  BSYNC B2 ;  /* 0x0000000000027941 */ /* 0x000fea0003800000 */
.L_x_8012:
        /* <DEDUP_REMOVED lines=13> */
.L_x_8015:
[----:B------:R-:W-:Y:S05]  /*1a380*/  BSYNC B2 ;  /* 0x0000000000027941 */ /* 0x000fea0003800000 */
.L_x_8014:
        /* <DEDUP_REMOVED lines=13> */
.L_x_8017:
[----:B------:R-:W-:Y:S05]  /*1a460*/  BSYNC B2 ;  /* 0x0000000000027941 */ /* 0x000fea0003800000 */
.L_x_8016:
        /* <DEDUP_REMOVED lines=19> */
.L_x_8019:
[----:B------:R-:W-:Y:S05]  /*1a5a0*/  BSYNC B2 ;  /* 0x0000000000027941 */ /* 0x000fea0003800000 */
.L_x_8018:
        /* <DEDUP_REMOVED lines=13> */
.L_x_8021:
[----:B------:R-:W-:Y:S05]  /*1a680*/  BSYNC B2 ;  /* 0x0000000000027941 */ /* 0x000fea0003800000 */
.L_x_8020:
        /* <DEDUP_REMOVED lines=13> */
.L_x_8023:
[----:B------:R-:W-:Y:S05]  /*1a760*/  BSYNC B2 ;  /* 0x0000000000027941 */ /* 0x000fea0003800000 */
.L_x_8022:
        /* <DEDUP_REMOVED lines=13> */
.L_x_8025:
[----:B------:R-:W-:Y:S05]  /*1a840*/  BSYNC B2 ;  /* 0x0000000000027941 */ /* 0x000fea0003800000 */
.L_x_8024:
        /* <DEDUP_REMOVED lines=19> */
.L_x_8027:
[----:B------:R-:W-:Y:S05]  /*1a980*/  BSYNC B2 ;  /* 0x0000000000027941 */ /* 0x000fea0003800000 */
.L_x_8026:
        /* <DEDUP_REMOVED lines=13> */
.L_x_8029:
[----:B------:R-:W-:Y:S05]  /*1aa60*/  BSYNC B2 ;  /* 0x0000000000027941 */ /* 0x000fea0003800000 */
.L_x_8028:
        /* <DEDUP_REMOVED lines=13> */
.L_x_8031:
[----:B------:R-:W-:Y:S05]  /*1ab40*/  BSYNC B2 ;  /* 0x0000000000027941 */ /* 0x000fea0003800000 */
.L_x_8030:
        /* <DEDUP_REMOVED lines=13> */
.L_x_8033:
[----:B------:R-:W-:Y:S05]  /*1ac20*/  BSYNC B2 ;  /* 0x0000000000027941 */ /* 0x000fea0003800000 */
.L_x_8032:
        /* <DEDUP_REMOVED lines=19> */
.L_x_8035:
[----:B------:R-:W-:Y:S05]  /*1ad60*/  BSYNC B2 ;  /* 0x0000000000027941 */ /* 0x000fea0003800000 */
.L_x_8034:
        /* <DEDUP_REMOVED lines=13> */
.L_x_8037:
[----:B------:R-:W-:Y:S05]  /*1ae40*/  BSYNC B2 ;  /* 0x0000000000027941 */ /* 0x000fea0003800000 */
.L_x_8036:
        /* <DEDUP_REMOVED lines=13> */
.L_x_8039:
[----:B------:R-:W-:Y:S05]  /*1af20*/  BSYNC B2 ;  /* 0x0000000000027941 */ /* 0x000fea0003800000 */
.L_x_8038:
        /* <DEDUP_REMOVED lines=13> */
.L_x_8041:
[----:B------:R-:W-:Y:S05]  /*1b000*/  BSYNC B2 ;  /* 0x0000000000027941 */ /* 0x000fea0003800000 */
.L_x_8040:
        /* <DEDUP_REMOVED lines=19> */
.L_x_8043:
[----:B------:R-:W-:Y:S05]  /*1b140*/  BSYNC B2 ;  /* 0x0000000000027941 */ /* 0x000fea0003800000 */
.L_x_8042:
        /* <DEDUP_REMOVED lines=13> */
.L_x_8045:
[----:B------:R-:W-:Y:S05]  /*1b220*/  BSYNC B2 ;  /* 0x0000000000027941 */ /* 0x000fea0003800000 */
.L_x_8044:
        /* <DEDUP_REMOVED lines=13> */
.L_x_8047:
[----:B------:R-:W-:Y:S05]  /*1b300*/  BSYNC B2 ;  /* 0x0000000000027941 */ /* 0x000fea0003800000 */
.L_x_8046:
        /* <DEDUP_REMOVED lines=13> */
.L_x_8049:
[----:B------:R-:W-:Y:S05]  /*1b3e0*/  BSYNC B2 ;  /* 0x0000000000027941 */ /* 0x000fea0003800000 */
.L_x_8048:
        /* <DEDUP_REMOVED lines=19> */
.L_x_8051:
[----:B------:R-:W-:Y:S05]  /*1b520*/  BSYNC B2 ;  /* 0x0000000000027941 */ /* 0x000fea0003800000 */
.L_x_8050:
        /* <DEDUP_REMOVED lines=13> */
.L_x_8053:
[----:B------:R-:W-:Y:S05]  /*1b600*/  BSYNC B2 ;  /* 0x0000000000027941 */ /* 0x000fea0003800000 */
.L_x_8052:
        /* <DEDUP_REMOVED lines=13> */
.L_x_8055:
[----:B------:R-:W-:Y:S05]  /*1b6e0*/  BSYNC B2 ;  /* 0x0000000000027941 */ /* 0x000fea0003800000 */
.L_x_8054:
        /* <DEDUP_REMOVED lines=13> */
.L_x_8057:
[----:B------:R-:W-:Y:S05]  /*1b7c0*/  BSYNC B2 ;  /* 0x0000000000027941 */ /* 0x000fea0003800000 */
.L_x_8056:
        /* <DEDUP_REMOVED lines=19> */
.L_x_8059:
[----:B------:R-:W-:Y:S05]  /*1b900*/  BSYNC B2 ;  /* 0x0000000000027941 */ /* 0x000fea0003800000 */
.L_x_8058:
        /* <DEDUP_REMOVED lines=13> */
.L_x_8061:
[----:B------:R-:W-:Y:S05]  /*1b9e0*/  BSYNC B2 ;  /* 0x0000000000027941 */ /* 0x000fea0003800000 */
.L_x_8060:
        /* <DEDUP_REMOVED lines=13> */
.L_x_8063:
[----:B------:R-:W-:Y:S05]  /*1bac0*/  BSYNC B2 ;  /* 0x0000000000027941 */ /* 0x000fea0003800000 */
.L_x_8062:
        /* <DEDUP_REMOVED lines=13> */
.L_x_8065:
[----:B------:R-:W-:Y:S05]  /*1bba0*/  BSYNC B2 ;  /* 0x0000000000027941 */ /* 0x000fea0003800000 */
.L_x_8064:
        /* <DEDUP_REMOVED lines=19> */
.L_x_8067:
[----:B------:R-:W-:Y:S05]  /*1bce0*/  BSYNC B2 ;  /* 0x0000000000027941 */ /* 0x000fea0003800000 */
.L_x_8066:
        /* <DEDUP_REMOVED lines=13> */
.L_x_8069:
[----:B------:R-:W-:Y:S05]  /*1bdc0*/  BSYNC B2 ;  /* 0x0000000000027941 */ /* 0x000fea0003800000 */
.L_x_8068:
        /* <DEDUP_REMOVED lines=13> */
.L_x_8071:
[----:B------:R-:W-:Y:S05]  /*1bea0*/  BSYNC B2 ;  /* 0x0000000000027941 */ /* 0x000fea0003800000 */
.L_x_8070:
        /* <DEDUP_REMOVED lines=13> */
.L_x_8073:
[----:B------:R-:W-:Y:S05]  /*1bf80*/  BSYNC B2 ;  /* 0x0000000000027941 */ /* 0x000fea0003800000 */
.L_x_8072:
        /* <DEDUP_REMOVED lines=19> */
.L_x_8075:
[----:B------:R-:W-:Y:S05]  /*1c0c0*/  BSYNC B2 ;  /* 0x0000000000027941 */ /* 0x000fea0003800000 */
.L_x_8074:
        /* <DEDUP_REMOVED lines=13> */
.L_x_8077:
[----:B------:R-:W-:Y:S05]  /*1c1a0*/  BSYNC B2 ;  /* 0x0000000000027941 */ /* 0x000fea0003800000 */
.L_x_8076:
        /* <DEDUP_REMOVED lines=13> */
.L_x_8079:
[----:B------:R-:W-:Y:S05]  /*1c280*/  BSYNC B2 ;  /* 0x0000000000027941 */ /* 0x000fea0003800000 */
.L_x_8078:
        /* <DEDUP_REMOVED lines=13> */
.L_x_8081:
[----:B------:R-:W-:Y:S05]  /*1c360*/  BSYNC B2 ;  /* 0x0000000000027941 */ /* 0x000fea0003800000 */
.L_x_8080:
        /* <DEDUP_REMOVED lines=19> */
.L_x_8083:
[----:B------:R-:W-:Y:S05]  /*1c4a0*/  BSYNC B2 ;  /* 0x0000000000027941 */ /* 0x000fea0003800000 */
.L_x_8082:
        /* <DEDUP_REMOVED lines=13> */
.L_x_8085:
[----:B------:R-:W-:Y:S05]  /*1c580*/  BSYNC B2 ;  /* 0x0000000000027941 */ /* 0x000fea0003800000 */
.L_x_8084:
        /* <DEDUP_REMOVED lines=13> */
.L_x_8087:
[----:B------:R-:W-:Y:S05]  /*1c660*/  BSYNC B2 ;  /* 0x0000000000027941 */ /* 0x000fea0003800000 */
.L_x_8086:
        /* <DEDUP_REMOVED lines=13> */
.L_x_8089:
[----:B------:R-:W-:Y:S05]  /*1c740*/  BSYNC B2 ;  /* 0x0000000000027941 */ /* 0x000fea0003800000 */
.L_x_8088:
        /* <DEDUP_REMOVED lines=19> */
.L_x_8091:
[----:B------:R-:W-:Y:S05]  /*1c880*/  BSYNC B2 ;  /* 0x0000000000027941 */ /* 0x000fea0003800000 */
.L_x_8090:
        /* <DEDUP_REMOVED lines=13> */
.L_x_8093:
[----:B------:R-:W-:Y:S05]  /*1c960*/  BSYNC B2 ;  /* 0x0000000000027941 */ /* 0x000fea0003800000 */
.L_x_8092:
        /* <DEDUP_REMOVED lines=13> */
.L_x_8095:
[----:B------:R-:W-:Y:S05]  /*1ca40*/  BSYNC B2 ;  /* 0x0000000000027941 */ /* 0x000fea0003800000 */
.L_x_8094:
        /* <DEDUP_REMOVED lines=13> */
.L_x_8097:
[----:B------:R-:W-:Y:S05]  /*1cb20*/  BSYNC B2 ;  /* 0x0000000000027941 */ /* 0x000fea0003800000 */
.L_x_8096:
        /* <DEDUP_REMOVED lines=19> */
.L_x_8099:
[----:B------:R-:W-:Y:S05]  /*1cc60*/  BSYNC B2 ;  /* 0x0000000000027941 */ /* 0x000fea0003800000 */
.L_x_8098:
        /* <DEDUP_REMOVED lines=13> */
.L_x_8101:
[----:B------:R-:W-:Y:S05]  /*1cd40*/  BSYNC B2 ;  /* 0x0000000000027941 */ /* 0x000fea0003800000 */
.L_x_8100:
        /* <DEDUP_REMOVED lines=13> */
.L_x_8103:
[----:B------:R-:W-:Y:S05]  /*1ce20*/  BSYNC B2 ;  /* 0x0000000000027941 */ /* 0x000fea0003800000 */
.L_x_8102:
        /* <DEDUP_REMOVED lines=13> */
.L_x_8105:
[----:B------:R-:W-:Y:S05]  /*1cf00*/  BSYNC B2 ;  /* 0x0000000000027941 */ /* 0x000fea0003800000 */
.L_x_8104:
        /* <DEDUP_REMOVED lines=19> */
.L_x_8107:
[----:B------:R-:W-:Y:S05]  /*1d040*/  BSYNC B2 ;  /* 0x0000000000027941 */ /* 0x000fea0003800000 */
.L_x_8106:
        /* <DEDUP_REMOVED lines=13> */
.L_x_8109:
[----:B------:R-:W-:Y:S05]  /*1d120*/  BSYNC B2 ;  /* 0x0000000000027941 */ /* 0x000fea0003800000 */
.L_x_8108:
        /* <DEDUP_REMOVED lines=13> */
.L_x_8111:
[----:B------:R-:W-:Y:S05]  /*1d200*/  BSYNC B2 ;  /* 0x0000000000027941 */ /* 0x000fea0003800000 */
.L_x_8110:
        /* <DEDUP_REMOVED lines=13> */
.L_x_8113:
[----:B------:R-:W-:Y:S05]  /*1d2e0*/  BSYNC B2 ;  /* 0x0000000000027941 */ /* 0x000fea0003800000 */
.L_x_8112:
        /* <DEDUP_REMOVED lines=19> */
.L_x_8115:
[----:B------:R-:W-:Y:S05]  /*1d420*/  BSYNC B2 ;  /* 0x0000000000027941 */ /* 0x000fea0003800000 */
.L_x_8114:
        /* <DEDUP_REMOVED lines=13> */
.L_x_8117:
[----:B------:R-:W-:Y:S05]  /*1d500*/  BSYNC B2 ;  /* 0x0000000000027941 */ /* 0x000fea0003800000 */
.L_x_8116:
        /* <DEDUP_REMOVED lines=13> */
.L_x_8119:
[----:B------:R-:W-:Y:S05]  /*1d5e0*/  BSYNC B2 ;  /* 0x0000000000027941 */ /* 0x000fea0003800000 */
.L_x_8118:
        /* <DEDUP_REMOVED lines=13> */
.L_x_8121:
[----:B------:R-:W-:Y:S05]  /*1d6c0*/  BSYNC B2 ;  /* 0x0000000000027941 */ /* 0x000fea0003800000 */
.L_x_8120:
        /* <DEDUP_REMOVED lines=19> */
.L_x_8123:
[----:B------:R-:W-:Y:S05]  /*1d800*/  BSYNC B2 ;  /* 0x0000000000027941 */ /* 0x000fea0003800000 */
.L_x_8122:
        /* <DEDUP_REMOVED lines=13> */
.L_x_8125:
[----:B------:R-:W-:Y:S05]  /*1d8e0*/  BSYNC B2 ;  /* 0x0000000000027941 */ /* 0x000fea0003800000 */
.L_x_8124:
        /* <DEDUP_REMOVED lines=13> */
.L_x_8127:
[----:B------:R-:W-:Y:S05]  /*1d9c0*/  BSYNC B2 ;  /* 0x0000000000027941 */ /* 0x000fea0003800000 */
.L_x_8126:
        /* <DEDUP_REMOVED lines=13> */
.L_x_8129:
[----:B------:R-:W-:Y:S05]  /*1daa0*/  BSYNC B2 ;  /* 0x0000000000027941 */ /* 0x000fea0003800000 */
.L_x_8128:
        /* <DEDUP_REMOVED lines=19> */
.L_x_8131:
[----:B------:R-:W-:Y:S05]  /*1dbe0*/  BSYNC B2 ;  /* 0x0000000000027941 */ /* 0x000fea0003800000 */
.L_x_8130:
        /* <DEDUP_REMOVED lines=13> */
.L_x_8133:
[----:B------:R-:W-:Y:S05]  /*1dcc0*/  BSYNC B2 ;  /* 0x0000000000027941 */ /* 0x000fea0003800000 */
.L_x_8132:
        /* <DEDUP_REMOVED lines=13> */
.L_x_8135:
[----:B------:R-:W-:Y:S05]  /*1dda0*/  BSYNC B2 ;  /* 0x0000000000027941 */ /* 0x000fea0003800000 */
.L_x_8134:
        /* <DEDUP_REMOVED lines=13> */
.L_x_8137:
[----:B------:R-:W-:Y:S05]  /*1de80*/  BSYNC B2 ;  /* 0x0000000000027941 */ /* 0x000fea0003800000 */
.L_x_8136:
        /* <DEDUP_REMOVED lines=19> */
.L_x_8139:
[----:B------:R-:W-:Y:S05]  /*1dfc0*/  BSYNC B2 ;  /* 0x0000000000027941 */ /* 0x000fea0003800000 */
.L_x_8138:
        /* <DEDUP_REMOVED lines=13> */
.L_x_8141:
[----:B------:R-:W-:Y:S05]  /*1e0a0*/  BSYNC B2 ;  /* 0x0000000000027941 */ /* 0x000fea0003800000 */
.L_x_8140:
        /* <DEDUP_REMOVED lines=13> */
.L_x_8143:
[----:B------:R-:W-:Y:S05]  /*1e180*/  BSYNC B2 ;  /* 0x0000000000027941 */ /* 0x000fea0003800000 */
.L_x_8142:
        /* <DEDUP_REMOVED lines=13> */
.L_x_8145:
[----:B------:R-:W-:Y:S05]  /*1e260*/  BSYNC B2 ;  /* 0x0000000000027941 */ /* 0x000fea0003800000 */
.L_x_8144:
        /* <DEDUP_REMOVED lines=19> */
.L_x_8147:
[----:B------:R-:W-:Y:S05]  /*1e3a0*/  BSYNC B2 ;  /* 0x0000000000027941 */ /* 0x000fea0003800000 */
.L_x_8146:
        /* <DEDUP_REMOVED lines=13> */
.L_x_8149:
[----:B------:R-:W-:Y:S05]  /*1e480*/  BSYNC B2 ;  /* 0x0000000000027941 */ /* 0x000fea0003800000 */
.L_x_8148:
        /* <DEDUP_REMOVED lines=13> */
.L_x_8151:
[----:B------:R-:W-:Y:S05]  /*1e560*/  BSYNC B2 ;  /* 0x0000000000027941 */ /* 0x000fea0003800000 */
.L_x_8150:
        /* <DEDUP_REMOVED lines=13> */
.L_x_8153:
[----:B------:R-:W-:Y:S05]  /*1e640*/  BSYNC B2 ;  /* 0x0000000000027941 */ /* 0x000fea0003800000 */
.L_x_8152:
        /* <DEDUP_REMOVED lines=19> */
.L_x_8155:
[----:B------:R-:W-:Y:S05]  /*1e780*/  BSYNC B2 ;  /* 0x0000000000027941 */ /* 0x000fea0003800000 */
.L_x_8154:
        /* <DEDUP_REMOVED lines=13> */
.L_x_8157:
[----:B------:R-:W-:Y:S05]  /*1e860*/  BSYNC B2 ;  /* 0x0000000000027941 */ /* 0x000fea0003800000 */
.L_x_8156:
        /* <DEDUP_REMOVED lines=13> */
.L_x_8159:
[----:B------:R-:W-:Y:S05]  /*1e940*/  BSYNC B2 ;  /* 0x0000000000027941 */ /* 0x000fea0003800000 */
.L_x_8158:
        /* <DEDUP_REMOVED lines=13> */
.L_x_8161:
[----:B------:R-:W-:Y:S05]  /*1ea20*/  BSYNC B2 ;  /* 0x0000000000027941 */ /* 0x000fea0003800000 */
.L_x_8160:
        /* <DEDUP_REMOVED lines=19> */
.L_x_8163:
[----:B------:R-:W-:Y:S05]  /*1eb60*/  BSYNC B2 ;  /* 0x0000000000027941 */ /* 0x000fea0003800000 */
.L_x_8162:
        /* <DEDUP_REMOVED lines=13> */
.L_x_8165:
[----:B------:R-:W-:Y:S05]  /*1ec40*/  BSYNC B2 ;  /* 0x0000000000027941 */ /* 0x000fea0003800000 */
.L_x_8164:
        /* <DEDUP_REMOVED lines=13> */
.L_x_8167:
[----:B------:R-:W-:Y:S05]  /*1ed20*/  BSYNC B2 ;  /* 0x0000000000027941 */ /* 0x000fea0003800000 */
.L_x_8166:
        /* <DEDUP_REMOVED lines=13> */
.L_x_8169:
[----:B------:R-:W-:Y:S05]  /*1ee00*/  BSYNC B2 ;  /* 0x0000000000027941 */ /* 0x000fea0003800000 */
.L_x_8168:
        /* <DEDUP_REMOVED lines=19> */
.L_x_8171:
[----:B------:R-:W-:Y:S05]  /*1ef40*/  BSYNC B2 ;  /* 0x0000000000027941 */ /* 0x000fea0003800000 */
.L_x_8170:
        /* <DEDUP_REMOVED lines=13> */
.L_x_8173:
[----:B------:R-:W-:Y:S05]  /*1f020*/  BSYNC B2 ;  /* 0x0000000000027941 */ /* 0x000fea0003800000 */
.L_x_8172:
        /* <DEDUP_REMOVED lines=13> */
.L_x_8175:
[----:B------:R-:W-:Y:S05]  /*1f100*/  BSYNC B2 ;  /* 0x0000000000027941 */ /* 0x000fea0003800000 */
.L_x_8174:
        /* <DEDUP_REMOVED lines=13> */
.L_x_8177:
[----:B------:R-:W-:Y:S05]  /*1f1e0*/  BSYNC B2 ;  /* 0x0000000000027941 */ /* 0x000fea0003800000 */
.L_x_8176:
        /* <DEDUP_REMOVED lines=19> */
.L_x_8179:
[----:B------:R-:W-:Y:S05]  /*1f320*/  BSYNC B2 ;  /* 0x0000000000027941 */ /* 0x000fea0003800000 */
.L_x_8178:
        /* <DEDUP_REMOVED lines=13> */
.L_x_8181:
[----:B------:R-:W-:Y:S05]  /*1f400*/  BSYNC B2 ;  /* 0x0000000000027941 */ /* 0x000fea0003800000 */
.L_x_8180:
        /* <DEDUP_REMOVED lines=13> */
.L_x_8183:
[----:B------:R-:W-:Y:S05]  /*1f4e0*/  BSYNC B2 ;  /* 0x0000000000027941 */ /* 0x000fea0003800000 */
.L_x_8182:
        /* <DEDUP_REMOVED lines=13> */
.L_x_8185:
[----:B------:R-:W-:Y:S05]  /*1f5c0*/  BSYNC B2 ;  /* 0x0000000000027941 */ /* 0x000fea0003800000 */
.L_x_8184:
        /* <DEDUP_REMOVED lines=19> */
.L_x_8187:
[----:B------:R-:W-:Y:S05]  /*1f700*/  BSYNC B2 ;  /* 0x0000000000027941 */ /* 0x000fea0003800000 */
.L_x_8186:
        /* <DEDUP_REMOVED lines=13> */
.L_x_8189:
[----:B------:R-:W-:Y:S05]  /*1f7e0*/  BSYNC B2 ;  /* 0x0000000000027941 */ /* 0x000fea0003800000 */
.L_x_8188:
        /* <DEDUP_REMOVED lines=13> */
.L_x_8191:
[----:B------:R-:W-:Y:S05]  /*1f8c0*/  BSYNC B2 ;  /* 0x0000000000027941 */ /* 0x000fea0003800000 */
.L_x_8190:
        /* <DEDUP_REMOVED lines=13> */
.L_x_8193:
[----:B------:R-:W-:Y:S05]  /*1f9a0*/  BSYNC B2 ;  /* 0x0000000000027941 */ /* 0x000fea0003800000 */
.L_x_8192:
        /* <DEDUP_REMOVED lines=19> */
.L_x_8195:
[----:B------:R-:W-:Y:S05]  /*1fae0*/  BSYNC B2 ;  /* 0x0000000000027941 */ /* 0x000fea0003800000 */
.L_x_8194:
        /* <DEDUP_REMOVED lines=13> */
.L_x_8197:
[----:B------:R-:W-:Y:S05]  /*1fbc0*/  BSYNC B2 ;  /* 0x0000000000027941 */ /* 0x000fea0003800000 */
.L_x_8196:
        /* <DEDUP_REMOVED lines=13> */
.L_x_8199:
[----:B------:R-:W-:Y:S05]  /*1fca0*/  BSYNC B2 ;  /* 0x0000000000027941 */ /* 0x000fea0003800000 */
.L_x_8198:
        /* <DEDUP_REMOVED lines=13> */
.L_x_8201:
[----:B------:R-:W-:Y:S05]  /*1fd80*/  BSYNC B2 ;  /* 0x0000000000027941 */ /* 0x000fea0003800000 */
.L_x_8200:
        /* <DEDUP_REMOVED lines=19> */
.L_x_8203:
[----:B------:R-:W-:Y:S05]  /*1fec0*/  BSYNC B2 ;  /* 0x0000000000027941 */ /* 0x000fea0003800000 */
.L_x_8202:
        /* <DEDUP_REMOVED lines=13> */
.L_x_8205:
[----:B------:R-:W-:Y:S05]  /*1ffa0*/  BSYNC B2 ;  /* 0x0000000000027941 */ /* 0x000fea0003800000 */
.L_x_8204:
        /* <DEDUP_REMOVED lines=13> */
.L_x_8207:
[----:B------:R-:W-:Y:S05]  /*20080*/  BSYNC B2 ;  /* 0x0000000000027941 */ /* 0x000fea0003800000 */
.L_x_8206:
        /* <DEDUP_REMOVED lines=13> */
.L_x_8209:
[----:B------:R-:W-:Y:S05]  /*20160*/  BSYNC B2 ;  /* 0x0000000000027941 */ /* 0x000fea0003800000 */
.L_x_8208:
        /* <DEDUP_REMOVED lines=19> */
.L_x_8211:
[----:B------:R-:W-:Y:S05]  /*202a0*/  BSYNC B2 ;  /* 0x0000000000027941 */ /* 0x000fea0003800000 */
.L_x_8210:
        /* <DEDUP_REMOVED lines=13> */
.L_x_8213:
[----:B------:R-:W-:Y:S05]  /*20380*/  BSYNC B2 ;  /* 0x0000000000027941 */ /* 0x000fea0003800000 */
.L_x_8212:
        /* <DEDUP_REMOVED lines=13> */
.L_x_8215:
[----:B------:R-:W-:Y:S05]  /*20460*/  BSYNC B2 ;  /* 0x0000000000027941 */ /* 0x000fea0003800000 */
.L_x_8214:
        /* <DEDUP_REMOVED lines=13> */
.L_x_8217:
[----:B------:R-:W-:Y:S05]  /*20540*/  BSYNC B2 ;  /* 0x0000000000027941 */ /* 0x000fea0003800000 */
.L_x_8216:
        /* <DEDUP_REMOVED lines=19> */
.L_x_8219:
[----:B------:R-:W-:Y:S05]  /*20680*/  BSYNC B2 ;  /* 0x0000000000027941 */ /* 0x000fea0003800000 */
.L_x_8218:
        /* <DEDUP_REMOVED lines=13> */
.L_x_8221:
[----:B------:R-:W-:Y:S05]  /*20760*/  BSYNC B2 ;  /* 0x0000000000027941 */ /* 0x000fea0003800000 */
.L_x_8220:
        /* <DEDUP_REMOVED lines=13> */
.L_x_8223:
[----:B------:R-:W-:Y:S05]  /*20840*/  BSYNC B2 ;  /* 0x0000000000027941 */ /* 0x000fea0003800000 */
.L_x_8222:
        /* <DEDUP_REMOVED lines=13> */
.L_x_8225:
[----:B------:R-:W-:Y:S05]  /*20920*/  BSYNC B2 ;  /* 0x0000000000027941 */ /* 0x000fea0003800000 */
.L_x_8224:
        /* <DEDUP_REMOVED lines=19> */
.L_x_8227:
[----:B------:R-:W-:Y:S05]  /*20a60*/  BSYNC B2 ;  /* 0x0000000000027941 */ /* 0x000fea0003800000 */
.L_x_8226:
        /* <DEDUP_REMOVED lines=13> */
.L_x_8229:
[----:B------:R-:W-:Y:S05]  /*20b40*/  BSYNC B2 ;  /* 0x0000000000027941 */ /* 0x000fea0003800000 */
.L_x_8228:
        /* <DEDUP_REMOVED lines=13> */
.L_x_8231:
[----:B------:R-:W-:Y:S05]  /*20c20*/  BSYNC B2 ;  /* 0x0000000000027941 */ /* 0x000fea0003800000 */
.L_x_8230:
        /* <DEDUP_REMOVED lines=13> */
.L_x_8233:
[----:B------:R-:W-:Y:S05]  /*20d00*/  BSYNC B2 ;  /* 0x0000000000027941 */ /* 0x000fea0003800000 */
.L_x_8232:
        /* <DEDUP_REMOVED lines=19> */
.L_x_8235:
[----:B------:R-:W-:Y:S05]  /*20e40*/  BSYNC B2 ;  /* 0x0000000000027941 */ /* 0x000fea0003800000 */
.L_x_8234:
        /* <DEDUP_REMOVED lines=13> */
.L_x_8237:
[----:B------:R-:W-:Y:S05]  /*20f20*/  BSYNC B2 ;  /* 0x0000000000027941 */ /* 0x000fea0003800000 */
.L_x_8236:
        /* <DEDUP_REMOVED lines=13> */
.L_x_8239:
[----:B------:R-:W-:Y:S05]  /*21000*/  BSYNC B2 ;  /* 0x0000000000027941 */ /* 0x000fea0003800000 */
.L_x_8238:
        /* <DEDUP_REMOVED lines=12> */
.L_x_8241:
[----:B------:R-:W-:Y:S05]  /*210d0*/  BSYNC B2 ;  /* 0x0000000000027941 */ /* 0x000fea0003800000 */
.L_x_8240:
[----:B------:R-:W-:Y:S02]  /*210e0*/  F2FP.BF16.F32.PACK_AB R4, R3, R0 ;  /* 0x000000000304723e */ /* 0x000fe400000010ff */
[----:B------:R-:W-:-:S05]  /*210f0*/  F2FP.BF16.F32.PACK_AB R5, R248, R2 ;  /* 0x00000002f805723e */ /* 0x000fca00000010ff */
[----:B------:R-:W-:Y:S01]  /*21100*/  STG.E.64 desc[UR4][R126.64+0x3f00], R4 ;  /* 0x003f00047e007986 */ /* 0x000fe2000c101b04 */
[----:B------:R-:W-:Y:S05]  /*21110*/  EXIT ;  /* 0x000000000000794d */ /* 0x000fea0003800000 */
        .weak           $__internal_31_$__cuda_sm3x_div_rn_noftz_f32_slowpath
        .type           $__internal_31_$__cuda_sm3x_div_rn_noftz_f32_slowpath,@function
        .size           $__internal_31_$__cuda_sm3x_div_rn_noftz_f32_slowpath,(.L_x_11277 - $__internal_31_$__cuda_sm3x_div_rn_noftz_f32_slowpath)
$__internal_31_$__cuda_sm3x_div_rn_noftz_f32_slowpath:
[----:B------:R-:W-:Y:S01]  /*21120*/  SHF.R.U32.HI R250, RZ, 0x17, R199 ;  /* 0x00000017fffa7819 */ /* 0x000fe200000116c7 */
[----:B------:R-:W-:Y:S01]  /*21130*/  BSSY B0, `(.L_x_8242) ;  /* 0x0000072000007945 */ /* 0x000fe20003800000 */
[----:B------:R-:W-:Y:S02]  /*21140*/  SHF.R.U32.HI R252, RZ, 0x17, R129 ;  /* 0x00000017fffc7819 */ /* 0x000fe40000011681 */
[----:B------:R-:W-:Y:S02]  /*21150*/  LOP3.LUT R250, R250, 0xff, RZ, 0xc0, !PT ;  /* 0x000000fffafa7812 */ /* 0x000fe400078ec0ff */
[----:B------:R-:W-:Y:S02]  /*21160*/  LOP3.LUT R252, R252, 0xff, RZ, 0xc0, !PT ;  /* 0x000000fffcfc7812 */ /* 0x000fe400078ec0ff */
[----:B------:R-:W-:-:S04]  /*21170*/  IADD3 R248, R250, -0x1, RZ ;  /* 0xfffffffffaf87810 */ /* 0x000fc80007ffe0ff */
[----:B------:R-:W-:Y:S02]  /*21180*/  ISETP.GT.U32.AND P0, PT, R248, 0xfd, PT ;  /* 0x000000fdf800780c */ /* 0x000fe40003f04070 */
[----:B------:R-:W-:-:S04]  /*21190*/  IADD3 R248, R252, -0x1, RZ ;  /* 0xfffffffffcf87810 */ /* 0x000fc80007ffe0ff */
[----:B------:R-:W-:Y:S02]  /*211a0*/  ISETP.GT.U32.OR P0, PT, R248, 0xfd, P0 ;  /* 0x000000fdf800780c */ /* 0x000fe40000704470 */
[----:B------:R-:W-:-:S11]  /*211b0*/  MOV R248, R199 ;  /* 0x000000c700f87202 */ /* 0x000fd60000000f00 */
        /* <DEDUP_REMOVED lines=18> */
[----:B------:R0:W-:Y:S01]  /*212e0*/  STL [R1+0x144], R0 ;  /* 0x0001440001007387 */ /* 0x0001e20000100800 */
[----:B------:R-:W-:Y:S02]  /*212f0*/  IADD3 R249, R250, -0x1, RZ ;  /* 0xfffffffffaf97810 */ /* 0x000fe40007ffe0ff */
[----:B0-----:R-:W-:-:S04]  /*21300*/  IADD3 R0, R252, -0x1, RZ ;  /* 0xfffffffffc007810 */ /* 0x001fc80007ffe0ff */
[----:B------:R-:W-:Y:S02]  /*21310*/  ISETP.GE.AND P0, PT, R0, RZ, PT ;  /* 0x000000ff0000720c */ /* 0x000fe40003f06270 */
[----:B------:R0:W5:Y:S01]  /*21320*/  LDL.LU R0, [R1+0x144] ;  /* 0x0001440001007983 */ /* 0x0001620000300800 */
[----:B------:R-:W-:-:S10]  /*21330*/  ISETP.GE.AND P1, PT, R249, RZ, PT ;  /* 0x000000fff900720c */ /* 0x000fd40003f26270 */
[----:B------:R-:W-:Y:S01]  /*21340*/  @P0 MOV R249, RZ ;  /* 0x000000ff00f90202 */ /* 0x000fe20000000f00 */
[----:B------:R-:W-:Y:S01]  /*21350*/  @!P0 FFMA R129, R129, 1.84467440737095516160e+19, RZ ;  /* 0x5f80000081818823 */ /* 0x000fe200000000ff */
[----:B------:R-:W-:Y:S01]  /*21360*/  @!P0 MOV R249, 0xffffffc0 ;  /* 0xffffffc000f98802 */ /* 0x000fe20000000f00 */
[----:B------:R-:W-:-:S03]  /*21370*/  @!P1 FFMA R248, R199, 1.84467440737095516160e+19, RZ ;  /* 0x5f800000c7f89823 */ /* 0x000fc600000000ff */
[----:B0-----:R-:W-:-:S07]  /*21380*/  @!P1 IADD3 R249, R249, 0x40, RZ ;  /* 0x00000040f9f99810 */ /* 0x001fce0007ffe0ff */
.L_x_8243:
[----:B------:R0:W-:Y:S01]  /*21390*/  STL [R1+0x148], R2 ;  /* 0x0001480201007387 */ /* 0x0001e20000100800 */
[----:B------:R-:W-:-:S03]  /*213a0*/  IADD3 R252, R252, -0x7f, RZ ;  /* 0xffffff81fcfc7810 */ /* 0x000fc60007ffe0ff */
[----:B-----5:R1:W-:Y:S01]  /*213b0*/  STL [R1+0x144], R0 ;  /* 0x0001440001007387 */ /* 0x0203e20000100800 */
[----:B0-----:R-:W-:Y:S02]  /*213c0*/  LEA R2, R250, 0xc0800000, 0x17 ;  /* 0xc0800000fa027811 */ /* 0x001fe400078eb8ff */
[----:B------:R-:W-:Y:S02]  /*213d0*/  IADD3 R250, R252, 0x7f, -R250 ;  /* 0x0000007ffcfa7810 */ /* 0x000fe40007ffe8fa */
[----:B------:R-:W-:Y:S01]  /*213e0*/  IADD3 R248, -R2, R248, RZ ;  /* 0x000000f802f87210 */ /* 0x000fe20007ffe1ff */
[----:B------:R-:W-:Y:S01]  /*213f0*/  IMAD R2, R252, -0x800000, R129 ;  /* 0xff800000fc027824 */ /* 0x000fe200078e0281 */
[----:B-1----:R-:W-:Y:S02]  /*21400*/  IADD3 R0, R250, R249, RZ ;  /* 0x000000f9fa007210 */ /* 0x002fe40007ffe0ff */
[----:B------:R-:W0:Y:S01]  /*21410*/  MUFU.RCP R129, R248 ;  /* 0x000000f800817308 */ /* 0x000e220000001000 */
[----:B------:R-:W-:-:S02]  /*21420*/  FADD.FTZ R252, -R248, -RZ ;  /* 0x800000fff8fc7221 */ /* 0x000fc40000010100 */
[----:B------:R1:W-:Y:S02]  /*21430*/  STL [R1+0x14], R0 ;  /* 0x0000140001007387 */ /* 0x0003e40000100800 */
[----:B0-----:R-:W-:-:S04]  /*21440*/  FFMA R248, R129, R252, 1 ;  /* 0x3f80000081f87423 */ /* 0x001fc800000000fc */
[----:B------:R-:W-:-:S04]  /*21450*/  FFMA R129, R129, R248, R129 ;  /* 0x000000f881817223 */ /* 0x000fc80000000081 */
[----:B------:R-:W-:-:S04]  /*21460*/  FFMA R248, R2, R129, RZ ;  /* 0x0000008102f87223 */ /* 0x000fc800000000ff */
[----:B------:R-:W-:-:S04]  /*21470*/  FFMA R249, R252, R248, R2 ;  /* 0x000000f8fcf97223 */ /* 0x000fc80000000002 */
[----:B------:R-:W-:-:S04]  /*21480*/  FFMA R248, R129, R249, R248 ;  /* 0x000000f981f87223 */ /* 0x000fc800000000f8 */
[----:B------:R-:W-:Y:S02]  /*21490*/  FFMA R252, R252, R248, R2 ;  /* 0x000000f8fcfc7223 */ /* 0x000fe40000000002 */
[----:B------:R0:W5:Y:S02]  /*214a0*/  LDL.LU R2, [R1+0x148] ;  /* 0x0001480001027983 */ /* 0x0001640000300800 */
[----:B------:R-:W-:-:S05]  /*214b0*/  FFMA R249, R129, R252, R248 ;  /* 0x000000fc81f97223 */ /* 0x000fca00000000f8 */
[----:B------:R-:W-:-:S04]  /*214c0*/  SHF.R.U32.HI R250, RZ, 0x17, R249 ;  /* 0x00000017fffa7819 */ /* 0x000fc800000116f9 */
[----:B------:R-:W-:-:S04]  /*214d0*/  LOP3.LUT R250, R250, 0xff, RZ, 0xc0, !PT ;  /* 0x000000fffafa7812 */ /* 0x000fc800078ec0ff */
[----:B------:R-:W-:-:S04]  /*214e0*/  IADD3 R250, R250, R0, RZ ;  /* 0x00000000fafa7210 */ /* 0x000fc80007ffe0ff */
[----:B-1----:R-:W-:-:S04]  /*214f0*/  IADD3 R0, R250, -0x1, RZ ;  /* 0xfffffffffa007810 */ /* 0x002fc80007ffe0ff */
        /* <DEDUP_REMOVED lines=11> */
[----:B-----5:R0:W-:Y:S04]  /*215b0*/  STL [R1+0x148], R2 ;  /* 0x0001480201007387 */ /* 0x0201e80000100800 */
[----:B------:R1:W-:Y:S01]  /*215c0*/  STL [R1+0x144], R0 ;  /* 0x0001440001007387 */ /* 0x0003e20000100800 */
[CCC-:B0-----:R-:W-:Y:S01]  /*215d0*/  FFMA.RM R2, R129.reuse, R252.reuse, R248.reuse ;  /* 0x000000fc81027223 */ /* 0x1c1fe200000040f8 */
[----:B-1----:R-:W-:-:S05]  /*215e0*/  FFMA.RP R0, R129, R252, R248 ;  /* 0x000000fc81007223 */ /* 0x002fca00000080f8 */
[----:B------:R-:W-:Y:S02]  /*215f0*/  FSETP.NEU.FTZ.AND P0, PT, R0, R2, PT ;  /* 0x000000020000720b */ /* 0x000fe40003f1d000 */
[----:B------:R0:W5:Y:S04]  /*21600*/  LDL.LU R2, [R1+0x148] ;  /* 0x0001480001027983 */ /* 0x0001680000300800 */
[----:B------:R0:W5:Y:S01]  /*21610*/  LDL.LU R0, [R1+0x144] ;  /* 0x0001440001007983 */ /* 0x0001620000300800 */
[----:B------:R-:W-:Y:S01]  /*21620*/  FFMA.RZ R248, R129, R252, R248 ;  /* 0x000000fc81f87223 */ /* 0x000fe2000000c0f8 */
[C---:B------:R-:W-:Y:S02]  /*21630*/  IADD3 R129, R250.reuse, 0x20, RZ ;  /* 0x00000020fa817810 */ /* 0x040fe40007ffe0ff */
[----:B------:R-:W-:-:S02]  /*21640*/  ISETP.NE.AND P2, PT, R250, RZ, PT ;  /* 0x000000fffa00720c */ /* 0x000fc40003f45270 */
[----:B------:R-:W-:Y:S02]  /*21650*/  LOP3.LUT R248, R248, 0x7fffff, RZ, 0xc0, !PT ;  /* 0x007ffffff8f87812 */ /* 0x000fe400078ec0ff */
[----:B------:R-:W-:Y:S02]  /*21660*/  ISETP.NE.AND P1, PT, R250, RZ, PT ;  /* 0x000000fffa00720c */ /* 0x000fe40003f25270 */
[----:B------:R-:W-:Y:S02]  /*21670*/  LOP3.LUT R248, R248, 0x800000, RZ, 0xfc, !PT ;  /* 0x00800000f8f87812 */ /* 0x000fe400078efcff */
[----:B------:R-:W-:Y:S02]  /*21680*/  IADD3 R250, -R250, RZ, RZ ;  /* 0x000000fffafa7210 */ /* 0x000fe40007ffe1ff */
[----:B------:R-:W-:Y:S02]  /*21690*/  SHF.L.U32 R129, R248, R129, RZ ;  /* 0x00000081f8817219 */ /* 0x000fe400000006ff */
[----:B------:R-:W-:-:S02]  /*216a0*/  SEL R250, R250, RZ, P2 ;  /* 0x000000fffafa7207 */ /* 0x000fc40001000000 */
[----:B------:R-:W-:Y:S02]  /*216b0*/  ISETP.NE.AND P1, PT, R129, RZ, P1 ;  /* 0x000000ff8100720c */ /* 0x000fe40000f25270 */
[----:B------:R-:W-:Y:S02]  /*216c0*/  SHF.R.U32.HI R248, RZ, R250, R248 ;  /* 0x000000fafff87219 */ /* 0x000fe400000116f8 */
[----:B------:R-:W-:Y:S02]  /*216d0*/  PLOP3.LUT P0, PT, P0, P1, PT, 0xa8, 0x0 ;  /* 0x000000000000781c */ /* 0x000fe40000703570 */
[----:B------:R-:W-:Y:S02]  /*216e0*/  SHF.R.U32.HI R129, RZ, 0x1, R248 ;  /* 0x00000001ff817819 */ /* 0x000fe400000116f8 */
[----:B------:R-:W-:-:S04]  /*216f0*/  SEL R250, RZ, 0x1, !P0 ;  /* 0x00000001fffa7807 */ /* 0x000fc80004000000 */
[----:B------:R-:W-:-:S04]  /*21700*/  LOP3.LUT R250, R250, 0x1, R129, 0xf8, !PT ;  /* 0x00000001fafa7812 */ /* 0x000fc800078ef881 */
[----:B------:R-:W-:-:S04]  /*21710*/  LOP3.LUT R248, R250, R248, RZ, 0xc0, !PT ;  /* 0x000000f8faf87212 */ /* 0x000fc800078ec0ff */
[----:B------:R-:W-:-:S04]  /*21720*/  IADD3 R129, R129, R248, RZ ;  /* 0x000000f881817210 */ /* 0x000fc80007ffe0ff */
[----:B------:R-:W-:Y:S01]  /*21730*/  LOP3.LUT R249, R129, R249, RZ, 0xfc, !PT ;  /* 0x000000f981f97212 */ /* 0x000fe200078efcff */
[----:B0-----:R-:W-:Y:S06]  /*21740*/  BRA `(.L_x_8251) ;  /* 0x0000000000147947 */ /* 0x001fec0003800000 */
.L_x_8250:
[----:B------:R-:W-:-:S04]  /*21750*/  LOP3.LUT R249, R249, 0x80000000, RZ, 0xc0, !PT ;  /* 0x80000000f9f97812 */ /* 0x000fc800078ec0ff */
[----:B------:R-:W-:Y:S01]  /*21760*/  LOP3.LUT R249, R249, 0x7f800000, RZ, 0xfc, !PT ;  /* 0x7f800000f9f97812 */ /* 0x000fe200078efcff */
[----:B------:R-:W-:Y:S06]  /*21770*/  BRA `(.L_x_8251) ;  /* 0x0000000000087947 */ /* 0x000fec0003800000 */
.L_x_8249:
[----:B------:R-:W2:Y:S02]  /*21780*/  LDL.LU R129, [R1+0x14] ;  /* 0x0000140001817983 */ /* 0x000ea40000300800 */
[----:B--2---:R-:W-:-:S07]  /*21790*/  LEA R249, R129, R249, 0x17 ;  /* 0x000000f981f97211 */ /* 0x004fce00078eb8ff */
.L_x_8251:
[----:B------:R-:W-:Y:S05]  /*217a0*/  BSYNC B1 ;  /* 0x0000000000017941 */ /* 0x000fea0003800000 */
.L_x_8248:
[----:B------:R-:W-:Y:S01]  /*217b0*/  MOV R248, R249 ;  /* 0x000000f900f87202 */ /* 0x000fe20000000f00 */
[----:B------:R-:W-:Y:S06]  /*217c0*/  BRA `(.L_x_8252) ;  /* 0x0000000000207947 */ /* 0x000fec0003800000 */
.L_x_8247:
[----:B------:R-:W-:-:S04]  /*217d0*/  LOP3.LUT R248, R248, 0x80000000, R129, 0x48, !PT ;  /* 0x80000000f8f87812 */ /* 0x000fc800078e4881 */
[----:B------:R-:W-:Y:S01]  /*217e0*/  LOP3.LUT R248, R248, 0x7f800000, RZ, 0xfc, !PT ;  /* 0x7f800000f8f87812 */ /* 0x000fe200078efcff */
[----:B------:R-:W-:Y:S06]  /*217f0*/  BRA `(.L_x_8252) ;  /* 0x0000000000147947 */ /* 0x000fec0003800000 */
.L_x_8246:
[----:B------:R-:W-:Y:S01]  /*21800*/  LOP3.LUT R248, R248, 0x80000000, R129, 0x48, !PT ;  /* 0x80000000f8f87812 */ /* 0x000fe200078e4881 */
[----:B------:R-:W-:Y:S06]  /*21810*/  BRA `(.L_x_8252) ;  /* 0x00000000000c7947 */ /* 0x000fec0003800000 */
.L_x_8245:
[----:B------:R-:W0:Y:S01]  /*21820*/  MUFU.RSQ R248, -QNAN ;  /* 0xffc0000000f87908 */ /* 0x000e220000001400 */
[----:B------:R-:W-:Y:S05]  /*21830*/  BRA `(.L_x_8252) ;  /* 0x0000000000047947 */ /* 0x000fea0003800000 */
.L_x_8244:
[----:B------:R-:W-:-:S07]  /*21840*/  FADD.FTZ R248, R129, R199 ;  /* 0x000000c781f87221 */ /* 0x000fce0000010000 */
.L_x_8252:
[----:B------:R-:W-:Y:S05]  /*21850*/  BSYNC B0 ;  /* 0x0000000000007941 */ /* 0x000fea0003800000 */
.L_x_8242:
[----:B------:R-:W-:-:S06]  /*21860*/  HFMA2.MMA R129, -RZ, RZ, 0, 0 ;  /* 0x00000000ff817435 */ /* 0x000fcc00000001ff */
[----:B0----5:R-:W-:Y:S05]  /*21870*/  RET.REL.NODEC R128 `(_ZN18transformer_engine27scaled_softmax_warp_forwardI13__nv_bfloat16S1_fLi13EEEvPT0_PKT_T1_ii) ;  /* 0xfffffde480e07950 */ /* 0x021fea0003c3ffff */
.L_x_8253:
        /* <DEDUP_REMOVED lines=16> */
.L_x_11277:


//--------------------- .text._ZN18transformer_engine27scaled_softmax_warp_forwardI13__nv_bfloat16S1_fLi12EEEvPT0_PKT_T1_ii --------------------------
	.section	.text._ZN18transformer_engine27scaled_softmax_warp_forwardI13__nv_bfloat16S1_fLi12EEEvPT0_PKT_T1_ii,"ax",@progbits
	.align	128
        .global         _ZN18transformer_engine27scaled_softmax_warp_forwardI13__nv_bfloat16S1_fLi12EEEvPT0_PKT_T1_ii
        .type           _ZN18transformer_engine27scaled_softmax_warp_forwardI13__nv_bfloat16S1_fLi12EEEvPT0_PKT_T1_ii,@function
        .size           _ZN18transformer_engine27scaled_softmax_warp_forwardI13__nv_bfloat16S1_fLi12EEEvPT0_PKT_T1_ii,(.L_x_11278 - _ZN18transformer_engine27scaled_softmax_warp_forwardI13__nv_bfloat16S1_fLi12EEEvPT0_PKT_T1_ii)
        .other          _ZN18transformer_engine27scaled_softmax_warp_forwardI13__nv_bfloat16S1_fLi12EEEvPT0_PKT_T1_ii,@"STO_CUDA_ENTRY STV_DEFAULT"
_ZN18transformer_engine27scaled_softmax_warp_forwardI13__nv_bfloat16S1_fLi12EEEvPT0_PKT_T1_ii:
.text._ZN18transformer_engine27scaled_softmax_warp_forwardI13__nv_bfloat16S1_fLi12EEEvPT0_PKT_T1_ii:
[----:B------:R-:W-:Y:S08]  /*0000*/  LDC R1, c[0x0][0x28] ;  /* 0x00000a00ff017b82 */ /* 0x000ff00000000800 */
[----:B------:R-:W-:Y:S01]  /*0010*/  S2UR UR4, SR_CTAID.Z ;  /* 0x00000000000479c3 */ /* 0x000fe20000002700 */
[----:B------:R-:W0:Y:S01]  /*0020*/  S2R R0, SR_TID.Y ;  /* 0x0000000000007919 */ /* 0x000e220000002200 */
[----:B------:R-:W-:Y:S01]  /*0030*/  ULDC UR5, c[0x0][0x10] ;  /* 0x0000040000057ab9 */ /* 0x000fe20000000800 */
[----:B------:R-:W-:Y:S01]  /*0040*/  ULDC UR7, c[0x0][0xc] ;  /* 0x0000030000077ab9 */ /* 0x000fe20000000800 */
[----:B------:R-:W1:Y:S04]  /*0050*/  S2R R6, SR_TID.X ;  /* 0x0000000000067919 */ /* 0x000e680000002100 */
[----:B------:R-:W2:Y:S08]  /*0060*/  S2UR UR6, SR_CTAID.Y ;  /* 0x00000000000679c3 */ /* 0x000eb00000002600 */
[----:B------:R-:W3:Y:S08]  /*0070*/  S2UR UR8, SR_CTAID.X ;  /* 0x00000000000879c3 */ /* 0x000ef00000002500 */
[----:B------:R-:W0:Y:S08]  /*0080*/  LDC R5, c[0x0][0x4] ;  /* 0x00000100ff057b82 */ /* 0x000e300000000800 */
[----:B------:R-:W4:Y:S01]  /*0090*/  LDC R21, c[0x0][0x228] ;  /* 0x00008a00ff157b82 */ /* 0x000f220000000800 */
[----:B--2---:R-:W-:Y:S01]  /*00a0*/  UIMAD UR4, UR4, UR5, UR6 ;  /* 0x00000005040472a4 */ /* 0x004fe2000f8e0206 */
[----:B-1----:R-:W-:-:S03]  /*00b0*/  SHF.L.U32 R6, R6, 0x2, RZ ;  /* 0x0000000206067819 */ /* 0x002fc600000006ff */
[----:B---3--:R-:W-:Y:S01]  /*00c0*/  UIMAD UR4, UR4, UR7, UR8 ;  /* 0x00000007040472a4 */ /* 0x008fe2000f8e0208 */
[----:B------:R-:W-:-:S05]  /*00d0*/  SHF.R.S32.HI R7, RZ, 0x1f, R6 ;  /* 0x0000001fff077819 */ /* 0x000fca0000011406 */
[----:B0-----:R-:W-:Y:S01]  /*00e0*/  IMAD R5, R5, UR4, R0 ;  /* 0x0000000405057c24 */ /* 0x001fe2000f8e0200 */
[----:B------:R-:W-:-:S04]  /*00f0*/  ULDC UR4, c[0x0][0x224] ;  /* 0x0000890000047ab9 */ /* 0x000fc80000000800 */
[C---:B------:R-:W-:Y:S01]  /*0100*/  IADD3 R132, -R5.reuse, UR4, RZ ;  /* 0x0000000405847c10 */ /* 0x040fe2000fffe1ff */
[----:B------:R-:W-:Y:S01]  /*0110*/  ULDC.64 UR4, c[0x0][0x218] ;  /* 0x0000860000047ab9 */ /* 0x000fe20000000a00 */
[----:B----4-:R-:W-:Y:S01]  /*0120*/  SHF.R.S32.HI R0, RZ, 0x1f, R21 ;  /* 0x0000001fff007819 */ /* 0x010fe20000011415 */
[----:B------:R-:W-:Y:S01]  /*0130*/  IMAD.WIDE.U32 R2, R5, R21, R6 ;  /* 0x0000001505027225 */ /* 0x000fe200078e0006 */
[----:B------:R-:W-:-:S03]  /*0140*/  ISETP.GT.AND P0, PT, R132, RZ, PT ;  /* 0x000000ff8400720c */ /* 0x000fc60003f04270 */
[----:B------:R-:W-:Y:S01]  /*0150*/  IMAD R19, R5, R0, R3 ;  /* 0x0000000005137224 */ /* 0x000fe200078e0203 */
[----:B------:R-:W-:Y:S02]  /*0160*/  SEL R123, R21, RZ, P0 ;  /* 0x000000ff157b7207 */ /* 0x000fe40000000000 */
[----:B------:R-:W-:Y:S02]  /*0170*/  SHF.L.U32 R18, R2, 0x1, RZ ;  /* 0x0000000102127819 */ /* 0x000fe400000006ff */
[----:B------:R-:W-:Y:S02]  /*0180*/  ISETP.GE.AND P6, PT, R6, R123, PT ;  /* 0x0000007b0600720c */ /* 0x000fe40003fc6270 */
[----:B------:R-:W-:Y:S02]  /*0190*/  SHF.L.U64.HI R19, R2, 0x1, R19 ;  /* 0x0000000102137819 */ /* 0x000fe40000010213 */
[----:B------:R-:W-:-:S04]  /*01a0*/  IADD3 R2, P0, R18, UR4, RZ ;  /* 0x0000000412027c10 */ /* 0x000fc8000ff1e0ff */
[----:B------:R-:W-:Y:S01]  /*01b0*/  IADD3.X R3, R19, UR5, RZ, P0, !PT ;  /* 0x0000000513037c10 */ /* 0x000fe200087fe4ff */
[----:B------:R-:W-:-:S04]  /*01c0*/  ULDC.64 UR4, c[0x0][0x208] ;  /* 0x0000820000047ab9 */ /* 0x000fc80000000a00 */
[----:B------:R-:W2:Y:S01]  /*01d0*/  @!P6 LDG.E.64 R8, desc[UR4][R2.64] ;  /* 0x000000040208e981 */ /* 0x000ea2000c1e1b00 */
[----:B------:R-:W-:Y:S01]  /*01e0*/  IADD3 R0, R6, 0x80, RZ ;  /* 0x0000008006007810 */ /* 0x000fe20007ffe0ff */
[----:B------:R-:W0:Y:S03]  /*01f0*/  @!P6 LDC R11, c[0x0][0x220] ;  /* 0x00008800ff0beb82 */ /* 0x000e260000000800 */
[----:B------:R-:W-:Y:S02]  /*0200*/  ISETP.GE.AND P5, PT, R0, R123, PT ;  /* 0x0000007b0000720c */ /* 0x000fe40003fa6270 */
[----:B------:R-:W-:-:S04]  /*0210*/  IADD3 R0, R6, 0x100, RZ ;  /* 0x0000010006007810 */ /* 0x000fc80007ffe0ff */
[----:B------:R-:W-:-:S07]  /*0220*/  ISETP.GE.AND P4, PT, R0, R123, PT ;  /* 0x0000007b0000720c */ /* 0x000fce0003f86270 */
[----:B------:R-:W3:Y:S06]  /*0230*/  @!P5 LDG.E.64 R12, desc[UR4][R2.64+0x100] ;  /* 0x00010004020cd981 */ /* 0x000eec000c1e1b00 */
[----:B------:R-:W4:Y:S01]  /*0240*/  @!P4 LDG.E.64 R16, desc[UR4][R2.64+0x200] ;  /* 0x000200040210c981 */ /* 0x000f22000c1e1b00 */
[----:B------:R-:W-:Y:S01]  /*0250*/  IADD3 R0, R6, 0x180, RZ ;  /* 0x0000018006007810 */ /* 0x000fe20007ffe0ff */
[----:B------:R-:W1:Y:S03]  /*0260*/  @!P4 LDC R25, c[0x0][0x220] ;  /* 0x00008800ff19cb82 */ /* 0x000e660000000800 */
[----:B------:R-:W-:-:S13]  /*0270*/  ISETP.GE.AND P3, PT, R0, R123, PT ;  /* 0x0000007b0000720c */ /* 0x000fda0003f66270 */
[----:B------:R-:W5:Y:S01]  /*0280*/  @!P3 LDG.E.64 R22, desc[UR4][R2.64+0x300] ;  /* 0x000300040216b981 */ /* 0x000f62000c1e1b00 */
[----:B------:R-:W-:Y:S01]  /*0290*/  IADD3 R0, R6, 0x200, RZ ;  /* 0x0000020006007810 */ /* 0x000fe20007ffe0ff */
[----:B------:R-:W5:Y:S03]  /*02a0*/  @!P3 LDC R27, c[0x0][0x220] ;  /* 0x00008800ff1bbb82 */ /* 0x000f660000000800 */
[----:B------:R-:W-:-:S13]  /*02b0*/  ISETP.GE.AND P1, PT, R0, R123, PT ;  /* 0x0000007b0000720c */ /* 0x000fda0003f26270 */
[----:B------:R-:W5:Y:S01]  /*02c0*/  @!P1 LDG.E.64 R28, desc[UR4][R2.64+0x400] ;  /* 0x00040004021c9981 */ /* 0x000f62000c1e1b00 */
[----:B------:R-:W-:-:S04]  /*02d0*/  IADD3 R0, R6, 0x280, RZ ;  /* 0x0000028006007810 */ /* 0x000fc80007ffe0ff */
[----:B------:R-:W-:Y:S02]  /*02e0*/  ISETP.GE.AND P2, PT, R0, R123, PT ;  /* 0x0000007b0000720c */ /* 0x000fe40003f46270 */
[----:B------:R-:W-:-:S04]  /*02f0*/  IADD3 R0, R6, 0x300, RZ ;  /* 0x0000030006007810 */ /* 0x000fc80007ffe0ff */
[----:B------:R-:W-:-:S07]  /*0300*/  ISETP.GE.AND P0, PT, R0, R123, PT ;  /* 0x0000007b0000720c */ /* 0x000fce0003f06270 */
[----:B------:R-:W5:Y:S06]  /*0310*/  @!P2 LDG.E.64 R14, desc[UR4][R2.64+0x500] ;  /* 0x00050004020ea981 */ /* 0x000f6c000c1e1b00 */
[----:B------:R-:W5:Y:S01]  /*0320*/  @!P0 LDG.E.64 R4, desc[UR4][R2.64+0x600] ;  /* 0x0006000402048981 */ /* 0x000f62000c1e1b00 */
        /* <DEDUP_REMOVED lines=25> */
[----:B------:R-:W-:Y:S02]  /*04c0*/  @!P6 SHF.L.U32 R8, R8, 0x10, RZ ;  /* 0x000000100808e819 */ /* 0x000fe400000006ff */
[----:B------:R-:W-:-:S02]  /*04d0*/  @!P6 PRMT R10, R9, 0x7632, R10 ;  /* 0x00007632090ae816 */ /* 0x000fc4000000000a */
[----:B------:R-:W-:Y:S01]  /*04e0*/  @!P6 SHF.L.U32 R9, R9, 0x10, RZ ;  /* 0x000000100909e819 */ /* 0x000fe200000006ff */
[-C--:B0-----:R-:W-:Y:S01]  /*04f0*/  @!P6 FMUL R93, R8, R11.reuse ;  /* 0x0000000b085de220 */ /* 0x081fe20000400000 */
[----:B------:R-:W-:Y:S02]  /*0500*/  @!P6 SHF.L.U32 R0, R0, 0x10, RZ ;  /* 0x000000100000e819 */ /* 0x000fe400000006ff */
[----:B------:R-:W-:Y:S01]  /*0510*/  @!P6 SHF.L.U32 R10, R10, 0x10, RZ ;  /* 0x000000100a0ae819 */ /* 0x000fe200000006ff */
[-C--:B------:R-:W-:Y:S01]  /*0520*/  @!P6 FMUL R86, R9, R11.reuse ;  /* 0x0000000b0956e220 */ /* 0x080fe20000400000 */
[----:B------:R-:W-:Y:S01]  /*0530*/  IADD3 R8, R6, 0x380, RZ ;  /* 0x0000038006087810 */ /* 0x000fe20007ffe0ff */
[-C--:B------:R-:W-:Y:S02]  /*0540*/  @!P6 FMUL R26, R0, R11.reuse ;  /* 0x0000000b001ae220 */ /* 0x080fe40000400000 */
[----:B------:R-:W-:Y:S01]  /*0550*/  @!P6 FMUL R20, R10, R11 ;  /* 0x0000000b0a14e220 */ /* 0x000fe20000400000 */
[----:B------:R-:W-:Y:S01]  /*0560*/  ISETP.GE.AND P6, PT, R8, R123, PT ;  /* 0x0000007b0800720c */ /* 0x000fe20003fc6270 */
[----:B------:R-:W0:Y:S01]  /*0570*/  @!P5 LDC R11, c[0x0][0x220] ;  /* 0x00008800ff0bdb82 */ /* 0x000e220000000800 */
[----:B---3--:R-:W-:-:S11]  /*0580*/  @!P5 PRMT R0, R12, 0x7632, R0 ;  /* 0x000076320c00d816 */ /* 0x008fd60000000000 */
[----:B------:R-:W2:Y:S01]  /*0590*/  @!P6 LDG.E.64 R8, desc[UR4][R2.64+0x700] ;  /* 0x000700040208e981 */ /* 0x000ea2000c1e1b00 */
        /* <DEDUP_REMOVED lines=10> */
[----:B------:R-:W-:-:S02]  /*0640*/  ISETP.GE.AND P5, PT, R12, R123, PT ;  /* 0x0000007b0c00720c */ /* 0x000fc40003fa6270 */
[C---:B----4-:R-:W-:Y:S02]  /*0650*/  @!P4 SHF.L.U32 R0, R16.reuse, 0x10, RZ ;  /* 0x000000101000c819 */ /* 0x050fe400000006ff */
[----:B------:R-:W-:-:S03]  /*0660*/  @!P4 PRMT R16, R16, 0x7632, R16 ;  /* 0x000076321010c816 */ /* 0x000fc60000000010 */
[----:B-1----:R-:W-:Y:S01]  /*0670*/  @!P4 FMUL R47, R0, R25 ;  /* 0x00000019002fc220 */ /* 0x002fe20000400000 */
[----:B------:R-:W-:-:S05]  /*0680*/  @!P4 PRMT R0, R17, 0x7632, R0 ;  /* 0x000076321100c816 */ /* 0x000fca0000000000 */
[----:B------:R-:W3:Y:S01]  /*0690*/  @!P5 LDG.E.64 R10, desc[UR4][R2.64+0x800] ;  /* 0x00080004020ad981 */ /* 0x000ee2000c1e1b00 */
[----:B------:R-:W-:Y:S02]  /*06a0*/  @!P4 SHF.L.U32 R17, R17, 0x10, RZ ;  /* 0x000000101111c819 */ /* 0x000fe400000006ff */
        /* <DEDUP_REMOVED lines=8> */
[----:B-----5:R-:W-:-:S02]  /*0730*/  @!P3 SHF.L.U32 R0, R22, 0x10, RZ ;  /* 0x000000101600b819 */ /* 0x020fc400000006ff */
[----:B------:R-:W-:-:S09]  /*0740*/  @!P3 PRMT R22, R22, 0x7632, R22 ;  /* 0x000076321616b816 */ /* 0x000fd20000000016 */
[----:B------:R-:W4:Y:S01]  /*0750*/  @!P4 LDG.E.64 R12, desc[UR4][R2.64+0x900] ;  /* 0x00090004020cc981 */ /* 0x000f22000c1e1b00 */
[-C--:B------:R-:W-:Y:S01]  /*0760*/  @!P3 FMUL R88, R0, R27.reuse ;  /* 0x0000001b0058b220 */ /* 0x080fe20000400000 */
[C---:B------:R-:W-:Y:S02]  /*0770*/  @!P3 PRMT R0, R23.reuse, 0x7632, R0 ;  /* 0x000076321700b816 */ /* 0x040fe40000000000 */
[----:B------:R-:W-:Y:S02]  /*0780*/  @!P3 SHF.L.U32 R23, R23, 0x10, RZ ;  /* 0x000000101717b819 */ /* 0x000fe400000006ff */
[----:B------:R-:W-:Y:S02]  /*0790*/  @!P3 SHF.L.U32 R22, R22, 0x10, RZ ;  /* 0x000000101616b819 */ /* 0x000fe400000006ff */
[----:B------:R-:W-:Y:S01]  /*07a0*/  @!P3 SHF.L.U32 R0, R0, 0x10, RZ ;  /* 0x000000100000b819 */ /* 0x000fe200000006ff */
[-C--:B------:R-:W-:Y:S01]  /*07b0*/  @!P3 FMUL R57, R23, R27.reuse ;  /* 0x0000001b1739b220 */ /* 0x080fe20000400000 */
[----:B------:R-:W-:Y:S01]  /*07c0*/  IADD3 R16, R6, 0x500, RZ ;  /* 0x0000050006107810 */ /* 0x000fe20007ffe0ff */
[-C--:B------:R-:W-:Y:S01]  /*07d0*/  @!P3 FMUL R43, R22, R27.reuse ;  /* 0x0000001b162bb220 */ /* 0x080fe20000400000 */
[----:B------:R-:W1:Y:S01]  /*07e0*/  @!P1 LDC R23, c[0x0][0x220] ;  /* 0x00008800ff179b82 */ /* 0x000e620000000800 */
[----:B------:R-:W-:Y:S01]  /*07f0*/  @!P3 FMUL R60, R0, R27 ;  /* 0x0000001b003cb220 */ /* 0x000fe20000400000 */
[----:B------:R-:W-:-:S13]  /*0800*/  ISETP.GE.AND P3, PT, R16, R123, PT ;  /* 0x0000007b1000720c */ /* 0x000fda0003f66270 */
[----:B------:R-:W5:Y:S01]  /*0810*/  @!P3 LDG.E.64 R16, desc[UR4][R2.64+0xa00] ;  /* 0x000a00040210b981 */ /* 0x000f62000c1e1b00 */
[C---:B------:R-:W-:Y:S02]  /*0820*/  @!P1 SHF.L.U32 R0, R28.reuse, 0x10, RZ ;  /* 0x000000101c009819 */ /* 0x040fe400000006ff */
[----:B------:R-:W-:Y:S02]  /*0830*/  @!P1 PRMT R28, R28, 0x7632, R28 ;  /* 0x000076321c1c9816 */ /* 0x000fe4000000001c */
[----:B------:R-:W-:Y:S02]  /*0840*/  IADD3 R22, R6, 0x580, RZ ;  /* 0x0000058006167810 */ /* 0x000fe40007ffe0ff */
[----:B------:R-:W-:Y:S01]  /*0850*/  @!P1 SHF.L.U32 R28, R28, 0x10, RZ ;  /* 0x000000101c1c9819 */ /* 0x000fe200000006ff */
[-C--:B-1----:R-:W-:Y:S01]  /*0860*/  @!P1 FMUL R82, R0, R23.reuse ;  /* 0x0000001700529220 */ /* 0x082fe20000400000 */
[C---:B------:R-:W-:Y:S02]  /*0870*/  @!P1 PRMT R0, R29.reuse, 0x7632, R0 ;  /* 0x000076321d009816 */ /* 0x040fe40000000000 */
[----:B------:R-:W-:Y:S01]  /*0880*/  @!P1 SHF.L.U32 R29, R29, 0x10, RZ ;  /* 0x000000101d1d9819 */ /* 0x000fe200000006ff */
[----:B------:R-:W-:Y:S01]  /*0890*/  @!P1 FMUL R61, R28, R23 ;  /* 0x000000171c3d9220 */ /* 0x000fe20000400000 */
[----:B------:R-:W-:-:S03]  /*08a0*/  @!P1 SHF.L.U32 R0, R0, 0x10, RZ ;  /* 0x0000001000009819 */ /* 0x000fc600000006ff */
[-C--:B------:R-:W-:Y:S02]  /*08b0*/  @!P1 FMUL R83, R29, R23.reuse ;  /* 0x000000171d539220 */ /* 0x080fe40000400000 */
[----:B------:R-:W-:Y:S01]  /*08c0*/  @!P1 FMUL R62, R0, R23 ;  /* 0x00000017003e9220 */ /* 0x000fe20000400000 */
[----:B------:R-:W-:Y:S01]  /*08d0*/  ISETP.GE.AND P1, PT, R22, R123, PT ;  /* 0x0000007b1600720c */ /* 0x000fe20003f26270 */
[----:B------:R-:W1:Y:S01]  /*08e0*/  @!P0 LDC R23, c[0x0][0x220] ;  /* 0x00008800ff178b82 */ /* 0x000e620000000800 */
[C---:B------:R-:W-:Y:S02]  /*08f0*/  @!P2 PRMT R0, R14.reuse, 0x7632, R0 ;  /* 0x000076320e00a816 */ /* 0x040fe40000000000 */
[C---:B------:R-:W-:Y:S02]  /*0900*/  @!P2 SHF.L.U32 R22, R15.reuse, 0x10, RZ ;  /* 0x000000100f16a819 */ /* 0x040fe400000006ff */
[----:B------:R-:W-:Y:S02]  /*0910*/  @!P2 SHF.L.U32 R14, R14, 0x10, RZ ;  /* 0x000000100e0ea819 */ /* 0x000fe400000006ff */
[----:B------:R-:W-:-:S05]  /*0920*/  @!P2 PRMT R15, R15, 0x7632, R15 ;  /* 0x000076320f0fa816 */ /* 0x000fca000000000f */
[----:B------:R-:W5:Y:S01]  /*0930*/  @!P1 LDG.E.64 R34, desc[UR4][R2.64+0xb00] ;  /* 0x000b000402229981 */ /* 0x000f62000c1e1b00 */
[----:B------:R-:W-:Y:S01]  /*0940*/  @!P2 SHF.L.U32 R0, R0, 0x10, RZ ;  /* 0x000000100000a819 */ /* 0x000fe200000006ff */
[-C--:B0-----:R-:W-:Y:S01]  /*0950*/  @!P2 FMUL R84, R14, R25.reuse ;  /* 0x000000190e54a220 */ /* 0x081fe20000400000 */
[----:B------:R-:W-:Y:S01]  /*0960*/  @!P2 SHF.L.U32 R15, R15, 0x10, RZ ;  /* 0x000000100f0fa819 */ /* 0x000fe200000006ff */
[-C--:B------:R-:W-:Y:S01]  /*0970*/  @!P2 FMUL R85, R22, R25.reuse ;  /* 0x000000191655a220 */ /* 0x080fe20000400000 */
[----:B------:R-:W-:Y:S01]  /*0980*/  IADD3 R14, R6, 0x600, RZ ;  /* 0x00000600060e7810 */ /* 0x000fe20007ffe0ff */
[-C--:B------:R-:W-:Y:S01]  /*0990*/  @!P2 FMUL R63, R0, R25.reuse ;  /* 0x00000019003fa220 */ /* 0x080fe20000400000 */
[----:B------:R-:W-:Y:S01]  /*09a0*/  @!P0 SHF.L.U32 R0, R4, 0x10, RZ ;  /* 0x0000001004008819 */ /* 0x000fe200000006ff */
[----:B------:R-:W-:Y:S01]  /*09b0*/  @!P2 FMUL R64, R15, R25 ;  /* 0x000000190f40a220 */ /* 0x000fe20000400000 */
[----:B------:R-:W-:Y:S02]  /*09c0*/  ISETP.GE.AND P2, PT, R14, R123, PT ;  /* 0x0000007b0e00720c */ /* 0x000fe40003f46270 */
[----:B------:R-:W-:-:S02]  /*09d0*/  @!P0 PRMT R4, R4, 0x7632, R4 ;  /* 0x0000763204048816 */ /* 0x000fc40000000004 */
[C---:B------:R-:W-:Y:S02]  /*09e0*/  @!P0 PRMT R14, R5.reuse, 0x7632, R14 ;  /* 0x00007632050e8816 */ /* 0x040fe4000000000e */
[----:B------:R-:W-:Y:S02]  /*09f0*/  @!P0 SHF.L.U32 R5, R5, 0x10, RZ ;  /* 0x0000001005058819 */ /* 0x000fe400000006ff */
[----:B------:R-:W-:Y:S02]  /*0a00*/  @!P0 SHF.L.U32 R4, R4, 0x10, RZ ;  /* 0x0000001004048819 */ /* 0x000fe400000006ff */
[----:B------:R-:W-:Y:S02]  /*0a10*/  @!P0 SHF.L.U32 R14, R14, 0x10, RZ ;  /* 0x000000100e0e8819 */ /* 0x000fe400000006ff */
[----:B------:R-:W-:Y:S01]  /*0a20*/  MOV R65, 0xff800000 ;  /* 0xff80000000417802 */ /* 0x000fe20000000f00 */
[-C--:B-1----:R-:W-:Y:S01]  /*0a30*/  @!P0 FMUL R65, R0, R23.reuse ;  /* 0x0000001700418220 */ /* 0x082fe20000400000 */
[----:B------:R-:W-:Y:S01]  /*0a40*/  IADD3 R28, R6, 0x680, RZ ;  /* 0x00000680061c7810 */ /* 0x000fe20007ffe0ff */
[----:B------:R-:W5:Y:S01]  /*0a50*/  @!P2 LDG.E.64 R38, desc[UR4][R2.64+0xc00] ;  /* 0x000c00040226a981 */ /* 0x000f62000c1e1b00 */
        /* <DEDUP_REMOVED lines=8> */
[----:B------:R-:W5:Y:S01]  /*0ae0*/  @!P0 LDG.E.64 R44, desc[UR4][R2.64+0xd00] ;  /* 0x000d0004022c8981 */ /* 0x000f62000c1e1b00 */
        /* <DEDUP_REMOVED lines=28> */
[----:B------:R-:W0:-:S12]  /*0cb0*/  @!P5 LDC R9, c[0x0][0x220] ;  /* 0x00008800ff09db82 */ /* 0x000e180000000800 */
[----:B------:R-:W2:Y:S01]  /*0cc0*/  @!P6 LDG.E.64 R48, desc[UR4][R2.64+0xe00] ;  /* 0x000e00040230e981 */ /* 0x000ea2000c1e1b00 */
[C---:B---3--:R-:W-:Y:S02]  /*0cd0*/  @!P5 PRMT R4, R10.reuse, 0x7632, R4 ;  /* 0x000076320a04d816 */ /* 0x048fe40000000004 */
        /* <DEDUP_REMOVED lines=9> */
[----:B------:R-:W-:Y:S01]  /*0d70*/  IADD3 R8, R6, 0x780, RZ ;  /* 0x0000078006087810 */ /* 0x000fe20007ffe0ff */
[----:B------:R-:W0:Y:S03]  /*0d80*/  @!P4 LDC R9, c[0x0][0x220] ;  /* 0x00008800ff09cb82 */ /* 0x000e260000000800 */
[----:B------:R-:W-:Y:S02]  /*0d90*/  ISETP.GE.AND P5, PT, R8, R123, PT ;  /* 0x0000007b0800720c */ /* 0x000fe40003fa6270 */
[C---:B----4-:R-:W-:Y:S02]  /*0da0*/  @!P4 PRMT R4, R12.reuse, 0x7632, R4 ;  /* 0x000076320c04c816 */ /* 0x050fe40000000004 */
[----:B------:R-:W-:Y:S02]  /*0db0*/  @!P4 PRMT R5, R13, 0x7632, R5 ;  /* 0x000076320d05c816 */ /* 0x000fe40000000005 */
[----:B------:R-:W-:-:S02]  /*0dc0*/  @!P4 SHF.L.U32 R12, R12, 0x10, RZ ;  /* 0x000000100c0cc819 */ /* 0x000fc400000006ff */
[----:B------:R-:W-:Y:S02]  /*0dd0*/  @!P4 SHF.L.U32 R13, R13, 0x10, RZ ;  /* 0x000000100d0dc819 */ /* 0x000fe400000006ff */
[----:B------:R-:W-:-:S03]  /*0de0*/  @!P4 SHF.L.U32 R4, R4, 0x10, RZ ;  /* 0x000000100404c819 */ /* 0x000fc600000006ff */
[----:B------:R-:W3:Y:S01]  /*0df0*/  @!P5 LDG.E.64 R52, desc[UR4][R2.64+0xf00] ;  /* 0x000f00040234d981 */ /* 0x000ee2000c1e1b00 */
[----:B------:R-:W-:Y:S01]  /*0e00*/  @!P4 SHF.L.U32 R5, R5, 0x10, RZ ;  /* 0x000000100505c819 */ /* 0x000fe200000006ff */
[----:B------:R-:W1:Y:S01]  /*0e10*/  @!P5 LDC R55, c[0x0][0x220] ;  /* 0x00008800ff37db82 */ /* 0x000e620000000800 */
[----:B------:R-:W-:Y:S01]  /*0e20*/  IADD3 R8, R6, 0x800, RZ ;  /* 0x0000080006087810 */ /* 0x000fe20007ffe0ff */
[-C--:B0-----:R-:W-:Y:S01]  /*0e30*/  @!P4 FMUL R71, R12, R9.reuse ;  /* 0x000000090c47c220 */ /* 0x081fe20000400000 */
[-C--:B------:R-:W-:Y:S01]  /*0e40*/  @!P4 FMUL R72, R13, R9.reuse ;  /* 0x000000090d48c220 */ /* 0x080fe20000400000 */
[-C--:B------:R-:W-:Y:S01]  /*0e50*/  @!P4 FMUL R30, R4, R9.reuse ;  /* 0x00000009041ec220 */ /* 0x080fe20000400000 */
[----:B------:R-:W-:Y:S01]  /*0e60*/  @!P4 FMUL R31, R5, R9 ;  /* 0x00000009051fc220 */ /* 0x000fe20000400000 */
[----:B------:R-:W-:Y:S02]  /*0e70*/  ISETP.GE.AND P4, PT, R8, R123, PT ;  /* 0x0000007b0800720c */ /* 0x000fe40003f86270 */
[----:B------:R-:W0:Y:S08]  /*0e80*/  @!P3 LDC R9, c[0x0][0x220] ;  /* 0x00008800ff09bb82 */ /* 0x000e300000000800 */
[----:B------:R-:W4:Y:S03]  /*0e90*/  @!P1 LDC R13, c[0x0][0x220] ;  /* 0x00008800ff0d9b82 */ /* 0x000f260000000800 */
[----:B------:R-:W3:Y:S01]  /*0ea0*/  @!P4 LDG.E.64 R14, desc[UR4][R2.64+0x1000] ;  /* 0x00100004020ec981 */ /* 0x000ee2000c1e1b00 */
[----:B-----5:R-:W-:-:S02]  /*0eb0*/  @!P3 PRMT R4, R16, 0x7632, R4 ;  /* 0x000076321004b816 */ /* 0x020fc40000000004 */
[C---:B------:R-:W-:Y:S02]  /*0ec0*/  @!P3 PRMT R5, R17.reuse, 0x7632, R5 ;  /* 0x000076321105b816 */ /* 0x040fe40000000005 */
[----:B------:R-:W5:Y:S01]  /*0ed0*/  @!P4 LDC R89, c[0x0][0x220] ;  /* 0x00008800ff59cb82 */ /* 0x000f620000000800 */
[----:B------:R-:W-:Y:S02]  /*0ee0*/  @!P3 SHF.L.U32 R16, R16, 0x10, RZ ;  /* 0x000000101010b819 */ /* 0x000fe400000006ff */
        /* <DEDUP_REMOVED lines=9> */
[----:B------:R-:W0:-:S12]  /*0f80*/  @!P0 LDC R17, c[0x0][0x220] ;  /* 0x00008800ff118b82 */ /* 0x000e180000000800 */
[----:B------:R-:W5:Y:S01]  /*0f90*/  @!P3 LDG.E.64 R4, desc[UR4][R2.64+0x1100] ;  /* 0x001100040204b981 */ /* 0x000f62000c1e1b00 */
[C---:B------:R-:W-:Y:S01]  /*0fa0*/  @!P1 PRMT R8, R34.reuse, 0x7632, R8 ;  /* 0x0000763222089816 */ /* 0x040fe20000000008 */
[----:B------:R-:W5:Y:S01]  /*0fb0*/  @!P3 LDC R95, c[0x0][0x220] ;  /* 0x00008800ff5fbb82 */ /* 0x000f620000000800 */
[C---:B------:R-:W-:Y:S02]  /*0fc0*/  @!P1 PRMT R10, R35.reuse, 0x7632, R10 ;  /* 0x00007632230a9816 */ /* 0x040fe4000000000a */
[----:B------:R-:W-:Y:S02]  /*0fd0*/  @!P1 SHF.L.U32 R9, R34, 0x10, RZ ;  /* 0x0000001022099819 */ /* 0x000fe400000006ff */
[----:B------:R-:W-:Y:S02]  /*0fe0*/  @!P1 SHF.L.U32 R11, R35, 0x10, RZ ;  /* 0x00000010230b9819 */ /* 0x000fe400000006ff */
[----:B------:R-:W-:Y:S02]  /*0ff0*/  @!P1 SHF.L.U32 R8, R8, 0x10, RZ ;  /* 0x0000001008089819 */ /* 0x000fe400000006ff */
[----:B------:R-:W-:-:S02]  /*1000*/  @!P1 SHF.L.U32 R10, R10, 0x10, RZ ;  /* 0x000000100a0a9819 */ /* 0x000fc400000006ff */
[----:B------:R-:W-:Y:S01]  /*1010*/  MOV R34, 0xff800000 ;  /* 0xff80000000227802 */ /* 0x000fe20000000f00 */
[-C--:B----4-:R-:W-:Y:S01]  /*1020*/  @!P1 FMUL R34, R8, R13.reuse ;  /* 0x0000000d08229220 */ /* 0x090fe20000400000 */
[----:B------:R-:W-:Y:S01]  /*1030*/  MOV R75, 0xff800000 ;  /* 0xff800000004b7802 */ /* 0x000fe20000000f00 */
[-C--:B------:R-:W-:Y:S01]  /*1040*/  @!P1 FMUL R75, R9, R13.reuse ;  /* 0x0000000d094b9220 */ /* 0x080fe20000400000 */
[----:B------:R-:W-:Y:S01]  /*1050*/  MOV R76, 0xff800000 ;  /* 0xff800000004c7802 */ /* 0x000fe20000000f00 */
[-C--:B------:R-:W-:Y:S01]  /*1060*/  @!P1 FMUL R76, R11, R13.reuse ;  /* 0x0000000d0b4c9220 */ /* 0x080fe20000400000 */
[----:B------:R-:W-:Y:S01]  /*1070*/  MOV R35, 0xff800000 ;  /* 0xff80000000237802 */ /* 0x000fe20000000f00 */
[----:B------:R-:W-:Y:S02]  /*1080*/  @!P1 FMUL R35, R10, R13 ;  /* 0x0000000d0a239220 */ /* 0x000fe40000400000 */
[----:B------:R-:W4:Y:S01]  /*1090*/  @!P2 LDC R13, c[0x0][0x220] ;  /* 0x00008800ff0dab82 */ /* 0x000f220000000800 */
[----:B------:R-:W-:-:S04]  /*10a0*/  IADD3 R12, R6, 0x900, RZ ;  /* 0x00000900060c7810 */ /* 0x000fc80007ffe0ff */
[----:B------:R-:W-:Y:S02]  /*10b0*/  ISETP.GE.AND P1, PT, R12, R123, PT ;  /* 0x0000007b0c00720c */ /* 0x000fe40003f26270 */
[C---:B------:R-:W-:Y:S02]  /*10c0*/  @!P2 PRMT R10, R38.reuse, 0x7632, R10 ;  /* 0x00007632260aa816 */ /* 0x040fe4000000000a */
[----:B------:R-:W-:Y:S02]  /*10d0*/  @!P2 SHF.L.U32 R11, R38, 0x10, RZ ;  /* 0x00000010260ba819 */ /* 0x000fe400000006ff */
[----:B------:R-:W-:Y:S02]  /*10e0*/  @!P2 SHF.L.U32 R10, R10, 0x10, RZ ;  /* 0x000000100a0aa819 */ /* 0x000fe400000006ff */
[----:B------:R-:W-:Y:S02]  /*10f0*/  MOV R36, 0xff800000 ;  /* 0xff80000000247802 */ /* 0x000fe40000000f00 */
[----:B------:R-:W-:-:S03]  /*1100*/  MOV R77, 0xff800000 ;  /* 0xff800000004d7802 */ /* 0x000fc60000000f00 */
[----:B------:R-:W5:Y:S01]  /*1110*/  @!P1 LDG.E.64 R8, desc[UR4][R2.64+0x1200] ;  /* 0x0012000402089981 */ /* 0x000f62000c1e1b00 */
[----:B------:R-:W-:Y:S01]  /*1120*/  @!P2 PRMT R12, R39, 0x7632, R12 ;  /* 0x00007632270ca816 */ /* 0x000fe2000000000c */
[----:B------:R-:W5:Y:S01]  /*1130*/  @!P1 LDC R99, c[0x0][0x220] ;  /* 0x00008800ff639b82 */ /* 0x000f620000000800 */
[-C--:B----4-:R-:W-:Y:S01]  /*1140*/  @!P2 FMUL R77, R11, R13.reuse ;  /* 0x0000000d0b4da220 */ /* 0x090fe20000400000 */
[----:B------:R-:W-:Y:S01]  /*1150*/  @!P2 FMUL R36, R10, R13 ;  /* 0x0000000d0a24a220 */ /* 0x000fe20000400000 */
[C---:B------:R-:W-:Y:S02]  /*1160*/  @!P0 PRMT R10, R44.reuse, 0x7632, R10 ;  /* 0x000076322c0a8816 */ /* 0x040fe4000000000a */
[C---:B------:R-:W-:Y:S02]  /*1170*/  @!P0 PRMT R11, R45.reuse, 0x7632, R11 ;  /* 0x000076322d0b8816 */ /* 0x040fe4000000000b */
[----:B------:R-:W-:Y:S02]  /*1180*/  @!P0 SHF.L.U32 R44, R44, 0x10, RZ ;  /* 0x000000102c2c8819 */ /* 0x000fe400000006ff */
[----:B------:R-:W-:-:S02]  /*1190*/  @!P0 SHF.L.U32 R45, R45, 0x10, RZ ;  /* 0x000000102d2d8819 */ /* 0x000fc400000006ff */
[----:B------:R-:W-:Y:S02]  /*11a0*/  @!P0 SHF.L.U32 R10, R10, 0x10, RZ ;  /* 0x000000100a0a8819 */ /* 0x000fe400000006ff */
        /* <DEDUP_REMOVED lines=11> */
[-C--:B------:R-:W-:Y:S01]  /*1260*/  FSETP.GT.AND P0, PT, R93, R26.reuse, PT ;  /* 0x0000001a5d00720b */ /* 0x080fe20003f04000 */
[----:B------:R-:W0:Y:S01]  /*1270*/  @!P6 LDC R17, c[0x0][0x220] ;  /* 0x00008800ff11eb82 */ /* 0x000e220000000800 */
[----:B------:R-:W-:Y:S01]  /*1280*/  MOV R78, 0xff800000 ;  /* 0xff800000004e7802 */ /* 0x000fe20000000f00 */
[-C--:B------:R-:W-:Y:S01]  /*1290*/  @!P2 FMUL R78, R39, R13.reuse ;  /* 0x0000000d274ea220 */ /* 0x080fe20000400000 */
[----:B------:R-:W-:Y:S01]  /*12a0*/  MOV R38, 0xff800000 ;  /* 0xff80000000267802 */ /* 0x000fe20000000f00 */
[----:B------:R-:W-:Y:S01]  /*12b0*/  @!P2 FMUL R38, R12, R13 ;  /* 0x0000000d0c26a220 */ /* 0x000fe20000400000 */
[----:B------:R-:W-:-:S02]  /*12c0*/  FSEL R13, R93, R26, P0 ;  /* 0x0000001a5d0d7208 */ /* 0x000fc40000000000 */
[----:B------:R-:W-:Y:S02]  /*12d0*/  IADD3 R16, R6, 0x980, RZ ;  /* 0x0000098006107810 */ /* 0x000fe40007ffe0ff */
[CC--:B------:R-:W-:Y:S02]  /*12e0*/  FSETP.GT.AND P0, PT, R13.reuse, R86.reuse, PT ;  /* 0x000000560d00720b */ /* 0x0c0fe40003f04000 */
[----:B------:R-:W-:Y:S02]  /*12f0*/  ISETP.GE.AND P2, PT, R16, R123, PT ;  /* 0x0000007b1000720c */ /* 0x000fe40003f46270 */
[----:B------:R-:W-:-:S04]  /*1300*/  FSEL R13, R13, R86, P0 ;  /* 0x000000560d0d7208 */ /* 0x000fc80000000000 */
[----:B------:R-:W-:-:S04]  /*1310*/  FSETP.GT.AND P0, PT, R13, R20, PT ;  /* 0x000000140d00720b */ /* 0x000fc80003f04000 */
[----:B------:R-:W-:-:S03]  /*1320*/  FSEL R12, R13, R20, P0 ;  /* 0x000000140d0c7208 */ /* 0x000fc60000000000 */
[----:B------:R-:W4:Y:S01]  /*1330*/  @!P2 LDG.E.64 R10, desc[UR4][R2.64+0x1300] ;  /* 0x00130004020aa981 */ /* 0x000f22000c1e1b00 */
[CC--:B------:R-:W-:Y:S01]  /*1340*/  FSETP.GT.AND P0, PT, R12.reuse, R51.reuse, PT ;  /* 0x000000330c00720b */ /* 0x0c0fe20003f04000 */
[----:B------:R-:W4:Y:S03]  /*1350*/  @!P2 LDC R103, c[0x0][0x220] ;  /* 0x00008800ff67ab82 */ /* 0x000f260000000800 */
        /* <DEDUP_REMOVED lines=29> */
[----:B--2---:R-:W-:Y:S02]  /*1530*/  @!P6 SHF.L.U32 R12, R48, 0x10, RZ ;  /* 0x00000010300ce819 */ /* 0x004fe400000006ff */
[CC--:B------:R-:W-:Y:S02]  /*1540*/  FSETP.GT.AND P0, PT, R13.reuse, R62.reuse, PT ;  /* 0x0000003e0d00720b */ /* 0x0c0fe40003f04000 */
[----:B------:R-:W-:Y:S01]  /*1550*/  MOV R87, 0xff800000 ;  /* 0xff80000000577802 */ /* 0x000fe20000000f00 */
[----:B0-----:R-:W-:Y:S01]  /*1560*/  @!P6 FMUL R87, R12, R17 ;  /* 0x000000110c57e220 */ /* 0x001fe20000400000 */
[----:B------:R-:W-:Y:S02]  /*1570*/  FSEL R13, R13, R62, P0 ;  /* 0x0000003e0d0d7208 */ /* 0x000fe40000000000 */
[----:B------:R-:W-:-:S02]  /*1580*/  @!P6 PRMT R48, R48, 0x7632, R48 ;  /* 0x000076323030e816 */ /* 0x000fc40000000030 */
[----:B------:R-:W-:Y:S02]  /*1590*/  @!P6 PRMT R12, R49, 0x7632, R12 ;  /* 0x00007632310ce816 */ /* 0x000fe4000000000c */
[-C--:B------:R-:W-:Y:S02]  /*15a0*/  FSETP.GT.AND P0, PT, R13, R84.reuse, PT ;  /* 0x000000540d00720b */ /* 0x080fe40003f04000 */
[----:B------:R-:W-:Y:S02]  /*15b0*/  @!P6 SHF.L.U32 R49, R49, 0x10, RZ ;  /* 0x000000103131e819 */ /* 0x000fe400000006ff */
[----:B------:R-:W-:Y:S02]  /*15c0*/  @!P6 SHF.L.U32 R48, R48, 0x10, RZ ;  /* 0x000000103030e819 */ /* 0x000fe400000006ff */
[----:B------:R-:W-:Y:S02]  /*15d0*/  @!P6 SHF.L.U32 R12, R12, 0x10, RZ ;  /* 0x000000100c0ce819 */ /* 0x000fe400000006ff */
[----:B------:R-:W-:-:S02]  /*15e0*/  FSEL R28, R13, R84, P0 ;  /* 0x000000540d1c7208 */ /* 0x000fc40000000000 */
[----:B------:R-:W-:Y:S01]  /*15f0*/  MOV R44, 0xff800000 ;  /* 0xff800000002c7802 */ /* 0x000fe20000000f00 */
[-C--:B------:R-:W-:Y:S01]  /*1600*/  @!P6 FMUL R44, R48, R17.reuse ;  /* 0x00000011302ce220 */ /* 0x080fe20000400000 */
[----:B------:R-:W-:Y:S01]  /*1610*/  MOV R81, 0xff800000 ;  /* 0xff80000000517802 */ /* 0x000fe20000000f00 */
[-C--:B------:R-:W-:Y:S01]  /*1620*/  @!P6 FMUL R81, R49, R17.reuse ;  /* 0x000000113151e220 */ /* 0x080fe20000400000 */
[----:B------:R-:W-:Y:S01]  /*1630*/  MOV R45, 0xff800000 ;  /* 0xff800000002d7802 */ /* 0x000fe20000000f00 */
[----:B------:R-:W-:Y:S01]  /*1640*/  @!P6 FMUL R45, R12, R17 ;  /* 0x000000110c2de220 */ /* 0x000fe20000400000 */
[----:B------:R-:W-:-:S04]  /*1650*/  FSETP.GT.AND P6, PT, R28, R63, PT ;  /* 0x0000003f1c00720b */ /* 0x000fc80003fc4000 */
[----:B------:R-:W-:-:S04]  /*1660*/  FSEL R28, R28, R63, P6 ;  /* 0x0000003f1c1c7208 */ /* 0x000fc80003000000 */
[-C--:B------:R-:W-:Y:S02]  /*1670*/  FSETP.GT.AND P6, PT, R28, R85.reuse, PT ;  /* 0x000000551c00720b */ /* 0x080fe40003fc4000 */
[----:B------:R-:W-:Y:S02]  /*1680*/  IADD3 R16, R6, 0xa00, RZ ;  /* 0x00000a0006107810 */ /* 0x000fe40007ffe0ff */
[----:B------:R-:W-:Y:S02]  /*1690*/  FSEL R17, R28, R85, P6 ;  /* 0x000000551c117208 */ /* 0x000fe40003000000 */
[----:B------:R-:W-:Y:S02]  /*16a0*/  ISETP.GE.AND P0, PT, R16, R123, PT ;  /* 0x0000007b1000720c */ /* 0x000fe40003f06270 */
[----:B------:R-:W-:Y:S02]  /*16b0*/  FSETP.GT.AND P6, PT, R17, R64, PT ;  /* 0x000000401100720b */ /* 0x000fe40003fc4000 */
[----:B---3--:R-:W-:-:S02]  /*16c0*/  @!P5 SHF.L.U32 R12, R52, 0x10, RZ ;  /* 0x00000010340cd819 */ /* 0x008fc400000006ff */
[----:B------:R-:W-:Y:S02]  /*16d0*/  FSEL R50, R17, R64, P6 ;  /* 0x0000004011327208 */ /* 0x000fe40003000000 */
[----:B------:R-:W-:Y:S02]  /*16e0*/  @!P5 PRMT R52, R52, 0x7632, R52 ;  /* 0x000076323434d816 */ /* 0x000fe40000000034 */
[----:B------:R-:W-:Y:S02]  /*16f0*/  FSETP.GT.AND P6, PT, R50, R65, PT ;  /* 0x000000413200720b */ /* 0x000fe40003fc4000 */
[C---:B------:R-:W-:Y:S01]  /*1700*/  @!P5 PRMT R16, R53.reuse, 0x7632, R16 ;  /* 0x000076323510d816 */ /* 0x040fe20000000010 */
[----:B------:R-:W0:Y:S01]  /*1710*/  @!P0 LDC R107, c[0x0][0x220] ;  /* 0x00008800ff6b8b82 */ /* 0x000e220000000800 */
[----:B------:R-:W-:Y:S01]  /*1720*/  MOV R39, 0xff800000 ;  /* 0xff80000000277802 */ /* 0x000fe20000000f00 */
[----:B-1----:R-:W-:Y:S01]  /*1730*/  @!P5 FMUL R39, R12, R55 ;  /* 0x000000370c27d220 */ /* 0x002fe20000400000 */
[----:B------:R-:W-:Y:S01]  /*1740*/  FSEL R17, R50, R65, P6 ;  /* 0x0000004132117208 */ /* 0x000fe20003000000 */
[----:B------:R-:W2:Y:S01]  /*1750*/  @!P0 LDG.E.64 R12, desc[UR4][R2.64+0x1400] ;  /* 0x00140004020c8981 */ /* 0x000ea2000c1e1b00 */
[----:B------:R-:W-:-:S02]  /*1760*/  @!P5 SHF.L.U32 R53, R53, 0x10, RZ ;  /* 0x000000103535d819 */ /* 0x000fc400000006ff */
[----:B------:R-:W-:Y:S02]  /*1770*/  @!P5 SHF.L.U32 R52, R52, 0x10, RZ ;  /* 0x000000103434d819 */ /* 0x000fe400000006ff */
[----:B------:R-:W-:Y:S02]  /*1780*/  @!P5 SHF.L.U32 R16, R16, 0x10, RZ ;  /* 0x000000101010d819 */ /* 0x000fe400000006ff */
[----:B------:R-:W-:Y:S02]  /*1790*/  IADD3 R28, R6, 0xa80, RZ ;  /* 0x00000a80061c7810 */ /* 0x000fe40007ffe0ff */
[----:B------:R-:W-:Y:S02]  /*17a0*/  FSETP.GT.AND P6, PT, R17, R0, PT ;  /* 0x000000001100720b */ /* 0x000fe40003fc4000 */
[----:B------:R-:W-:Y:S01]  /*17b0*/  MOV R46, 0xff800000 ;  /* 0xff800000002e7802 */ /* 0x000fe20000000f00 */
[-C--:B------:R-:W-:Y:S01]  /*17c0*/  @!P5 FMUL R46, R52, R55.reuse ;  /* 0x00000037342ed220 */ /* 0x080fe20000400000 */
[----:B------:R-:W-:Y:S01]  /*17d0*/  MOV R49, 0xff800000 ;  /* 0xff80000000317802 */ /* 0x000fe20000000f00 */
[-C--:B------:R-:W-:Y:S01]  /*17e0*/  @!P5 FMUL R49, R53, R55.reuse ;  /* 0x000000373531d220 */ /* 0x080fe20000400000 */
[----:B------:R-:W-:Y:S01]  /*17f0*/  MOV R48, 0xff800000 ;  /* 0xff80000000307802 */ /* 0x000fe20000000f00 */
[----:B------:R-:W-:Y:S01]  /*1800*/  @!P5 FMUL R48, R16, R55 ;  /* 0x000000371030d220 */ /* 0x000fe20000400000 */
[----:B------:R-:W-:-:S02]  /*1810*/  ISETP.GE.AND P5, PT, R28, R123, PT ;  /* 0x0000007b1c00720c */ /* 0x000fc40003fa6270 */
[----:B------:R-:W-:Y:S02]  /*1820*/  FSEL R17, R17, R0, P6 ;  /* 0x0000000011117208 */ /* 0x000fe40003000000 */
[----:B------:R-:W-:Y:S02]  /*1830*/  @!P4 SHF.L.U32 R16, R14, 0x10, RZ ;  /* 0x000000100e10c819 */ /* 0x000fe400000006ff */
[CC--:B------:R-:W-:Y:S02]  /*1840*/  FSETP.GT.AND P6, PT, R17.reuse, R66.reuse, PT ;  /* 0x000000421100720b */ /* 0x0c0fe40003fc4000 */
[----:B------:R-:W-:Y:S02]  /*1850*/  MOV R91, 0xff800000 ;  /* 0xff800000005b7802 */ /* 0x000fe40000000f00 */
[----:B------:R-:W-:Y:S01]  /*1860*/  FSEL R55, R17, R66, P6 ;  /* 0x0000004211377208 */ /* 0x000fe20003000000 */
[----:B-----5:R-:W-:Y:S02]  /*1870*/  @!P4 FMUL R91, R16, R89 ;  /* 0x00000059105bc220 */ /* 0x020fe40000400000 */
[----:B------:R-:W3:Y:S01]  /*1880*/  @!P5 LDG.E.64 R16, desc[UR4][R2.64+0x1500] ;  /* 0x001500040210d981 */ /* 0x000ee2000c1e1b00 */
[CC--:B------:R-:W-:Y:S01]  /*1890*/  FSETP.GT.AND P6, PT, R55.reuse, R22.reuse, PT ;  /* 0x000000163700720b */ /* 0x0c0fe20003fc4000 */
[----:B------:R-:W1:Y:S03]  /*18a0*/  @!P5 LDC R111, c[0x0][0x220] ;  /* 0x00008800ff6fdb82 */ /* 0x000e660000000800 */
[----:B------:R-:W-:-:S02]  /*18b0*/  FSEL R90, R55, R22, P6 ;  /* 0x00000016375a7208 */ /* 0x000fc40003000000 */
[----:B------:R-:W-:Y:S02]  /*18c0*/  @!P4 PRMT R14, R14, 0x7632, R14 ;  /* 0x000076320e0ec816 */ /* 0x000fe4000000000e */
[CC--:B------:R-:W-:Y:S02]  /*18d0*/  FSETP.GT.AND P6, PT, R90.reuse, R67.reuse, PT ;  /* 0x000000435a00720b */ /* 0x0c0fe40003fc4000 */
[C---:B------:R-:W-:Y:S02]  /*18e0*/  @!P4 PRMT R53, R15.reuse, 0x7632, R53 ;  /* 0x000076320f35c816 */ /* 0x040fe40000000035 */
[----:B------:R-:W-:Y:S02]  /*18f0*/  FSEL R90, R90, R67, P6 ;  /* 0x000000435a5a7208 */ /* 0x000fe40003000000 */
[----:B------:R-:W-:Y:S02]  /*1900*/  @!P4 SHF.L.U32 R15, R15, 0x10, RZ ;  /* 0x000000100f0fc819 */ /* 0x000fe400000006ff */
[----:B------:R-:W-:-:S02]  /*1910*/  @!P4 SHF.L.U32 R14, R14, 0x10, RZ ;  /* 0x000000100e0ec819 */ /* 0x000fc400000006ff */
        /* <DEDUP_REMOVED lines=15> */
[----:B------:R-:W-:Y:S02]  /*1a10*/  @!P3 FMUL R89, R14, R95 ;  /* 0x0000005f0e59b220 */ /* 0x000fe40000400000 */
[----:B------:R-:W5:Y:S01]  /*1a20*/  @!P4 LDG.E.64 R14, desc[UR4][R2.64+0x1600] ;  /* 0x00160004020ec981 */ /* 0x000f62000c1e1b00 */
[CC--:B------:R-:W-:Y:S01]  /*1a30*/  FSETP.GT.AND P6, PT, R54.reuse, R25.reuse, PT ;  /* 0x000000193600720b */ /* 0x0c0fe20003fc4000 */
[----:B------:R-:W5:Y:S03]  /*1a40*/  @!P4 LDC R115, c[0x0][0x220] ;  /* 0x00008800ff73cb82 */ /* 0x000f660000000800 */
[----:B------:R-:W-:-:S02]  /*1a50*/  FSEL R94, R54, R25, P6 ;  /* 0x00000019365e7208 */ /* 0x000fc40003000000 */
[----:B------:R-:W-:Y:S02]  /*1a60*/  @!P3 PRMT R4, R4, 0x7632, R4 ;  /* 0x000076320404b816 */ /* 0x000fe40000000004 */
[C---:B------:R-:W-:Y:S02]  /*1a70*/  @!P3 PRMT R55, R5.reuse, 0x7632, R55 ;  /* 0x000076320537b816 */ /* 0x040fe40000000037 */
[----:B------:R-:W-:Y:S02]  /*1a80*/  FSETP.GT.AND P6, PT, R94, R69, PT ;  /* 0x000000455e00720b */ /* 0x000fe40003fc4000 */
[----:B------:R-:W-:Y:S02]  /*1a90*/  @!P3 SHF.L.U32 R5, R5, 0x10, RZ ;  /* 0x000000100505b819 */ /* 0x000fe400000006ff */
[----:B------:R-:W-:Y:S02]  /*1aa0*/  @!P3 SHF.L.U32 R4, R4, 0x10, RZ ;  /* 0x000000100404b819 */ /* 0x000fe400000006ff */
[----:B------:R-:W-:-:S02]  /*1ab0*/  @!P3 SHF.L.U32 R55, R55, 0x10, RZ ;  /* 0x000000103737b819 */ /* 0x000fc400000006ff */
[----:B------:R-:W-:Y:S02]  /*1ac0*/  FSEL R94, R94, R69, P6 ;  /* 0x000000455e5e7208 */ /* 0x000fe40003000000 */
[----:B------:R-:W-:Y:S02]  /*1ad0*/  IADD3 R92, R6, 0xb80, RZ ;  /* 0x00000b80065c7810 */ /* 0x000fe40007ffe0ff */
[----:B------:R-:W-:Y:S01]  /*1ae0*/  MOV R53, 0xff800000 ;  /* 0xff80000000357802 */ /* 0x000fe20000000f00 */
[-C--:B------:R-:W-:Y:S01]  /*1af0*/  @!P3 FMUL R53, R4, R95.reuse ;  /* 0x0000005f0435b220 */ /* 0x080fe20000400000 */
[----:B------:R-:W-:Y:S01]  /*1b00*/  MOV R90, 0xff800000 ;  /* 0xff800000005a7802 */ /* 0x000fe20000000f00 */
[-C--:B------:R-:W-:Y:S01]  /*1b10*/  @!P3 FMUL R90, R5, R95.reuse ;  /* 0x0000005f055ab220 */ /* 0x080fe20000400000 */
[----:B------:R-:W-:Y:S01]  /*1b20*/  MOV R54, 0xff800000 ;  /* 0xff80000000367802 */ /* 0x000fe20000000f00 */
[----:B------:R-:W-:Y:S01]  /*1b30*/  @!P3 FMUL R54, R55, R95 ;  /* 0x0000005f3736b220 */ /* 0x000fe20000400000 */
[----:B------:R-:W-:-:S02]  /*1b40*/  FSETP.GT.AND P6, PT, R94, R27, PT ;  /* 0x0000001b5e00720b */ /* 0x000fc40003fc4000 */
[----:B------:R-:W-:Y:S02]  /*1b50*/  ISETP.GE.AND P3, PT, R92, R123, PT ;  /* 0x0000007b5c00720c */ /* 0x000fe40003f66270 */
[----:B------:R-:W-:-:S04]  /*1b60*/  FSEL R5, R94, R27, P6 ;  /* 0x0000001b5e057208 */ /* 0x000fc80003000000 */
[----:B------:R-:W-:-:S04]  /*1b70*/  FSETP.GT.AND P6, PT, R5, R70, PT ;  /* 0x000000460500720b */ /* 0x000fc80003fc4000 */
[----:B------:R-:W-:-:S03]  /*1b80*/  FSEL R94, R5, R70, P6 ;  /* 0x00000046055e7208 */ /* 0x000fc60003000000 */
[----:B------:R-:W5:Y:S01]  /*1b90*/  @!P3 LDG.E.64 R4, desc[UR4][R2.64+0x1700] ;  /* 0x001700040204b981 */ /* 0x000f62000c1e1b00 */
[CC--:B------:R-:W-:Y:S01]  /*1ba0*/  FSETP.GT.AND P6, PT, R94.reuse, R29.reuse, PT ;  /* 0x0000001d5e00720b */ /* 0x0c0fe20003fc4000 */
[----:B------:R-:W5:Y:S03]  /*1bb0*/  @!P3 LDC R119, c[0x0][0x220] ;  /* 0x00008800ff77bb82 */ /* 0x000f660000000800 */
[----:B------:R-:W-:-:S04]  /*1bc0*/  FSEL R98, R94, R29, P6 ;  /* 0x0000001d5e627208 */ /* 0x000fc80003000000 */
[----:B------:R-:W-:-:S04]  /*1bd0*/  FSETP.GT.AND P6, PT, R98, R71, PT ;  /* 0x000000476200720b */ /* 0x000fc80003fc4000 */
[----:B------:R-:W-:Y:S02]  /*1be0*/  FSEL R97, R98, R71, P6 ;  /* 0x0000004762617208 */ /* 0x000fe40003000000 */
[C---:B------:R-:W-:Y:S02]  /*1bf0*/  @!P1 SHF.L.U32 R92, R8.reuse, 0x10, RZ ;  /* 0x00000010085c9819 */ /* 0x040fe400000006ff */
[-C--:B------:R-:W-:Y:S02]  /*1c00*/  FSETP.GT.AND P6, PT, R97, R30.reuse, PT ;  /* 0x0000001e6100720b */ /* 0x080fe40003fc4000 */
[----:B------:R-:W-:Y:S02]  /*1c10*/  @!P1 PRMT R8, R8, 0x7632, R8 ;  /* 0x0000763208089816 */ /* 0x000fe40000000008 */
[----:B------:R-:W-:Y:S02]  /*1c20*/  @!P1 PRMT R96, R9, 0x7632, R96 ;  /* 0x0000763209609816 */ /* 0x000fe40000000060 */
[----:B------:R-:W-:-:S02]  /*1c30*/  FSEL R97, R97, R30, P6 ;  /* 0x0000001e61617208 */ /* 0x000fc40003000000 */
[----:B------:R-:W-:Y:S02]  /*1c40*/  @!P1 SHF.L.U32 R9, R9, 0x10, RZ ;  /* 0x0000001009099819 */ /* 0x000fe400000006ff */
[----:B------:R-:W-:Y:S02]  /*1c50*/  @!P1 SHF.L.U32 R8, R8, 0x10, RZ ;  /* 0x0000001008089819 */ /* 0x000fe400000006ff */
[----:B------:R-:W-:Y:S02]  /*1c60*/  @!P1 SHF.L.U32 R96, R96, 0x10, RZ ;  /* 0x0000001060609819 */ /* 0x000fe400000006ff */
[----:B------:R-:W-:Y:S01]  /*1c70*/  MOV R55, 0xff800000 ;  /* 0xff80000000377802 */ /* 0x000fe20000000f00 */
[----:B------:R-:W-:Y:S01]  /*1c80*/  @!P1 FMUL R55, R92, R99 ;  /* 0x000000635c379220 */ /* 0x000fe20000400000 */
[----:B------:R-:W-:Y:S02]  /*1c90*/  IADD3 R98, R6, 0xc00, RZ ;  /* 0x00000c0006627810 */ /* 0x000fe40007ffe0ff */
[----:B------:R-:W-:-:S02]  /*1ca0*/  FSETP.GT.AND P6, PT, R97, R72, PT ;  /* 0x000000486100720b */ /* 0x000fc40003fc4000 */
[----:B------:R-:W-:Y:S01]  /*1cb0*/  MOV R92, 0xff800000 ;  /* 0xff800000005c7802 */ /* 0x000fe20000000f00 */
[-C--:B------:R-:W-:Y:S01]  /*1cc0*/  @!P1 FMUL R92, R8, R99.reuse ;  /* 0x00000063085c9220 */ /* 0x080fe20000400000 */
[----:B------:R-:W-:Y:S01]  /*1cd0*/  MOV R95, 0xff800000 ;  /* 0xff800000005f7802 */ /* 0x000fe20000000f00 */
[-C--:B------:R-:W-:Y:S01]  /*1ce0*/  @!P1 FMUL R95, R9, R99.reuse ;  /* 0x00000063095f9220 */ /* 0x080fe20000400000 */
[----:B------:R-:W-:Y:S01]  /*1cf0*/  MOV R94, 0xff800000 ;  /* 0xff800000005e7802 */ /* 0x000fe20000000f00 */
[----:B------:R-:W-:Y:S01]  /*1d00*/  @!P1 FMUL R94, R96, R99 ;  /* 0x00000063605e9220 */ /* 0x000fe20000400000 */
[----:B------:R-:W-:Y:S02]  /*1d10*/  ISETP.GE.AND P1, PT, R98, R123, PT ;  /* 0x0000007b6200720c */ /* 0x000fe40003f26270 */
[----:B------:R-:W-:-:S04]  /*1d20*/  FSEL R98, R97, R72, P6 ;  /* 0x0000004861627208 */ /* 0x000fc80003000000 */
[----:B------:R-:W-:-:S04]  /*1d30*/  FSETP.GT.AND P6, PT, R98, R31, PT ;  /* 0x0000001f6200720b */ /* 0x000fc80003fc4000 */
[----:B------:R-:W-:-:S03]  /*1d40*/  FSEL R102, R98, R31, P6 ;  /* 0x0000001f62667208 */ /* 0x000fc60003000000 */
[----:B------:R-:W5:Y:S01]  /*1d50*/  @!P1 LDG.E.64 R8, desc[UR4][R2.64+0x1800] ;  /* 0x0018000402089981 */ /* 0x000f62000c1e1b00 */
[CC--:B------:R-:W-:Y:S01]  /*1d60*/  FSETP.GT.AND P6, PT, R102.reuse, R73.reuse, PT ;  /* 0x000000496600720b */ /* 0x0c0fe20003fc4000 */
[----:B------:R-:W5:Y:S03]  /*1d70*/  @!P1 LDC R124, c[0x0][0x220] ;  /* 0x00008800ff7c9b82 */ /* 0x000f660000000800 */
[----:B------:R-:W-:Y:S02]  /*1d80*/  FSEL R101, R102, R73, P6 ;  /* 0x0000004966657208 */ /* 0x000fe40003000000 */
[----:B----4-:R-:W-:Y:S02]  /*1d90*/  @!P2 PRMT R100, R11, 0x7632, R100 ;  /* 0x000076320b64a816 */ /* 0x010fe40000000064 */
[----:B------:R-:W-:Y:S02]  /*1da0*/  FSETP.GT.AND P6, PT, R101, R32, PT ;  /* 0x000000206500720b */ /* 0x000fe40003fc4000 */
[----:B------:R-:W-:-:S02]  /*1db0*/  @!P2 SHF.L.U32 R100, R100, 0x10, RZ ;  /* 0x000000106464a819 */ /* 0x000fc400000006ff */
[----:B------:R-:W-:Y:S02]  /*1dc0*/  FSEL R101, R101, R32, P6 ;  /* 0x0000002065657208 */ /* 0x000fe40003000000 */
[C---:B------:R-:W-:Y:S02]  /*1dd0*/  @!P2 SHF.L.U32 R97, R10.reuse, 0x10, RZ ;  /* 0x000000100a61a819 */ /* 0x040fe400000006ff */
[----:B------:R-:W-:Y:S02]  /*1de0*/  @!P2 PRMT R10, R10, 0x7632, R10 ;  /* 0x000076320a0aa816 */ /* 0x000fe4000000000a */
[----:B------:R-:W-:Y:S02]  /*1df0*/  FSETP.GT.AND P6, PT, R101, R74, PT ;  /* 0x0000004a6500720b */ /* 0x000fe40003fc4000 */
[----:B------:R-:W-:Y:S01]  /*1e00*/  MOV R98, 0xff800000 ;  /* 0xff80000000627802 */ /* 0x000fe20000000f00 */
[----:B------:R-:W-:Y:S01]  /*1e10*/  @!P2 FMUL R98, R100, R103 ;  /* 0x000000676462a220 */ /* 0x000fe20000400000 */
[----:B------:R-:W-:-:S02]  /*1e20*/  @!P2 SHF.L.U32 R11, R11, 0x10, RZ ;  /* 0x000000100b0ba819 */ /* 0x000fc400000006ff */
[----:B------:R-:W-:Y:S02]  /*1e30*/  @!P2 SHF.L.U32 R10, R10, 0x10, RZ ;  /* 0x000000100a0aa819 */ /* 0x000fe400000006ff */
[----:B------:R-:W-:Y:S02]  /*1e40*/  FSEL R100, R101, R74, P6 ;  /* 0x0000004a65647208 */ /* 0x000fe40003000000 */
[----:B------:R-:W-:Y:S01]  /*1e50*/  MOV R96, 0xff800000 ;  /* 0xff80000000607802 */ /* 0x000fe20000000f00 */
[-C--:B------:R-:W-:Y:S01]  /*1e60*/  @!P2 FMUL R96, R97, R103.reuse ;  /* 0x000000676160a220 */ /* 0x080fe20000400000 */
[----:B------:R-:W-:Y:S02]  /*1e70*/  IADD3 R102, R6, 0xc80, RZ ;  /* 0x00000c8006667810 */ /* 0x000fe40007ffe0ff */
        /* <DEDUP_REMOVED lines=54> */
[----:B0-----:R-:W-:Y:S01]  /*21e0*/  @!P0 FMUL R100, R101, R107 ;  /* 0x0000006b65648220 */ /* 0x001fe20000400000 */
        /* <DEDUP_REMOVED lines=10> */
[-C--:B------:R-:W-:Y:S02]  /*2290*/  FSETP.GT.AND P6, PT, R106, R91.reuse, PT ;  /* 0x0000005b6a00720b */ /* 0x080fe40003fc4000 */
[----:B---3--:R-:W-:Y:S02]  /*22a0*/  @!P5 SHF.L.U32 R12, R16, 0x10, RZ ;  /* 0x00000010100cd819 */ /* 0x008fe400000006ff */
[----:B------:R-:W-:Y:S02]  /*22b0*/  FSEL R107, R106, R91, P6 ;  /* 0x0000005b6a6b7208 */ /* 0x000fe40003000000 */
[----:B------:R-:W-:Y:S01]  /*22c0*/  MOV R104, 0xff800000 ;  /* 0xff80000000687802 */ /* 0x000fe20000000f00 */
[----:B-1----:R-:W-:Y:S01]  /*22d0*/  @!P5 FMUL R104, R12, R111 ;  /* 0x0000006f0c68d220 */ /* 0x002fe20000400000 */
[CC--:B------:R-:W-:Y:S01]  /*22e0*/  FSETP.GT.AND P6, PT, R107.reuse, R50.reuse, PT ;  /* 0x000000326b00720b */ /* 0x0c0fe20003fc4000 */
[----:B------:R-:W2:Y:S03]  /*22f0*/  @!P0 LDG.E.64 R12, desc[UR4][R2.64+0x1a00] ;  /* 0x001a0004020c8981 */ /* 0x000ea6000c1e1b00 */
[----:B------:R-:W-:-:S02]  /*2300*/  FSEL R109, R107, R50, P6 ;  /* 0x000000326b6d7208 */ /* 0x000fc40003000000 */
[----:B------:R-:W-:Y:S02]  /*2310*/  @!P5 PRMT R16, R16, 0x7632, R16 ;  /* 0x000076321010d816 */ /* 0x000fe40000000010 */
[-C--:B------:R-:W-:Y:S02]  /*2320*/  FSETP.GT.AND P6, PT, R109, R28.reuse, PT ;  /* 0x0000001c6d00720b */ /* 0x080fe40003fc4000 */
[----:B------:R-:W-:Y:S02]  /*2330*/  @!P5 PRMT R105, R17, 0x7632, R105 ;  /* 0x000076321169d816 */ /* 0x000fe40000000069 */
        /* <DEDUP_REMOVED lines=13> */
[----:B------:R-:W-:-:S04]  /*2410*/  FSEL R110, R109, R52, P6 ;  /* 0x000000346d6e7208 */ /* 0x000fc80003000000 */
[-C--:B------:R-:W-:Y:S02]  /*2420*/  FSETP.GT.AND P6, PT, R110, R89.reuse, PT ;  /* 0x000000596e00720b */ /* 0x080fe40003fc4000 */
[----:B-----5:R-:W-:Y:S02]  /*2430*/  @!P4 SHF.L.U32 R16, R14, 0x10, RZ ;  /* 0x000000100e10c819 */ /* 0x020fe400000006ff */
[----:B------:R-:W-:Y:S02]  /*2440*/  FSEL R110, R110, R89, P6 ;  /* 0x000000596e6e7208 */ /* 0x000fe40003000000 */
[----:B------:R-:W-:Y:S01]  /*2450*/  MOV R105, 0xff800000 ;  /* 0xff80000000697802 */ /* 0x000fe20000000f00 */
[----:B------:R-:W-:Y:S01]  /*2460*/  @!P4 FMUL R105, R16, R115 ;  /* 0x000000731069c220 */ /* 0x000fe20000400000 */
[-C--:B------:R-:W-:Y:S01]  /*2470*/  FSETP.GT.AND P6, PT, R110, R53.reuse, PT ;  /* 0x000000356e00720b */ /* 0x080fe20003fc4000 */
[----:B------:R-:W3:Y:S01]  /*2480*/  @!P5 LDG.E.64 R16, desc[UR4][R2.64+0x1b00] ;  /* 0x001b00040210d981 */ /* 0x000ee2000c1e1b00 */
[----:B------:R-:W-:Y:S01]  /*2490*/  IADD3 R114, R6, 0xe00, RZ ;  /* 0x00000e0006727810 */ /* 0x000fe20007ffe0ff */
[----:B------:R-:W0:Y:S01]  /*24a0*/  @!P5 LDC R129, c[0x0][0x220] ;  /* 0x00008800ff81db82 */ /* 0x000e220000000800 */
        /* <DEDUP_REMOVED lines=18> */
[----:B------:R-:W-:Y:S02]  /*25d0*/  @!P3 SHF.L.U32 R14, R4, 0x10, RZ ;  /* 0x00000010040eb819 */ /* 0x000fe400000006ff */
[----:B------:R-:W-:Y:S02]  /*25e0*/  FSEL R113, R114, R55, P6 ;  /* 0x0000003772717208 */ /* 0x000fe40003000000 */
[----:B------:R-:W-:Y:S01]  /*25f0*/  MOV R109, 0xff800000 ;  /* 0xff800000006d7802 */ /* 0x000fe20000000f00 */
[----:B------:R-:W-:Y:S01]  /*2600*/  @!P3 FMUL R109, R14, R119 ;  /* 0x000000770e6db220 */ /* 0x000fe20000400000 */
[-C--:B------:R-:W-:Y:S01]  /*2610*/  FSETP.GT.AND P6, PT, R113, R92.reuse, PT ;  /* 0x0000005c7100720b */ /* 0x080fe20003fc4000 */
[----:B------:R-:W5:Y:S01]  /*2620*/  @!P4 LDG.E.64 R14, desc[UR4][R2.64+0x1c00] ;  /* 0x001c0004020ec981 */ /* 0x000f62000c1e1b00 */
[----:B------:R-:W-:Y:S01]  /*2630*/  @!P3 PRMT R116, R5, 0x7632, R116 ;  /* 0x000076320574b816 */ /* 0x000fe20000000074 */
[----:B------:R-:W1:Y:S01]  /*2640*/  @!P4 LDC R131, c[0x0][0x220] ;  /* 0x00008800ff83cb82 */ /* 0x000e620000000800 */
[----:B------:R-:W-:-:S04]  /*2650*/  FSEL R118, R113, R92, P6 ;  /* 0x0000005c71767208 */ /* 0x000fc80003000000 */
[-C--:B------:R-:W-:Y:S02]  /*2660*/  FSETP.GT.AND P6, PT, R118, R95.reuse, PT ;  /* 0x0000005f7600720b */ /* 0x080fe40003fc4000 */
[----:B------:R-:W-:Y:S02]  /*2670*/  @!P3 PRMT R4, R4, 0x7632, R4 ;  /* 0x000076320404b816 */ /* 0x000fe40000000004 */
[----:B------:R-:W-:Y:S02]  /*2680*/  FSEL R117, R118, R95, P6 ;  /* 0x0000005f76757208 */ /* 0x000fe40003000000 */
[----:B------:R-:W-:Y:S02]  /*2690*/  @!P3 SHF.L.U32 R5, R5, 0x10, RZ ;  /* 0x000000100505b819 */ /* 0x000fe400000006ff */
[----:B------:R-:W-:Y:S02]  /*26a0*/  @!P3 SHF.L.U32 R4, R4, 0x10, RZ ;  /* 0x000000100404b819 */ /* 0x000fe400000006ff */
[----:B------:R-:W-:-:S02]  /*26b0*/  @!P3 SHF.L.U32 R116, R116, 0x10, RZ ;  /* 0x000000107474b819 */ /* 0x000fc400000006ff */
[-C--:B------:R-:W-:Y:S02]  /*26c0*/  FSETP.GT.AND P6, PT, R117, R94.reuse, PT ;  /* 0x0000005e7500720b */ /* 0x080fe40003fc4000 */
[----:B------:R-:W-:Y:S02]  /*26d0*/  IADD3 R118, R6, 0xe80, RZ ;  /* 0x00000e8006767810 */ /* 0x000fe40007ffe0ff */
[----:B------:R-:W-:Y:S01]  /*26e0*/  MOV R113, 0xff800000 ;  /* 0xff80000000717802 */ /* 0x000fe20000000f00 */
[-C--:B------:R-:W-:Y:S01]  /*26f0*/  @!P3 FMUL R113, R5, R119.reuse ;  /* 0x000000770571b220 */ /* 0x080fe20000400000 */
[----:B------:R-:W-:Y:S01]  /*2700*/  MOV R114, 0xff800000 ;  /* 0xff80000000727802 */ /* 0x000fe20000000f00 */
[-C--:B------:R-:W-:Y:S01]  /*2710*/  @!P3 FMUL R114, R4, R119.reuse ;  /* 0x000000770472b220 */ /* 0x080fe20000400000 */
[----:B------:R-:W-:Y:S01]  /*2720*/  MOV R115, 0xff800000 ;  /* 0xff80000000737802 */ /* 0x000fe20000000f00 */
[----:B------:R-:W-:Y:S01]  /*2730*/  @!P3 FMUL R115, R116, R119 ;  /* 0x000000777473b220 */ /* 0x000fe20000400000 */
[----:B------:R-:W-:-:S02]  /*2740*/  FSEL R5, R117, R94, P6 ;  /* 0x0000005e75057208 */ /* 0x000fc40003000000 */
[----:B------:R-:W-:Y:S02]  /*2750*/  ISETP.GE.AND P3, PT, R118, R123, PT ;  /* 0x0000007b7600720c */ /* 0x000fe40003f66270 */
[----:B------:R-:W-:-:S04]  /*2760*/  FSETP.GT.AND P6, PT, R5, R96, PT ;  /* 0x000000600500720b */ /* 0x000fc80003fc4000 */
[----:B------:R-:W-:-:S04]  /*2770*/  FSEL R118, R5, R96, P6 ;  /* 0x0000006005767208 */ /* 0x000fc80003000000 */
[----:B------:R-:W-:-:S03]  /*2780*/  FSETP.GT.AND P6, PT, R118, R97, PT ;  /* 0x000000617600720b */ /* 0x000fc60003fc4000 */
[----:B------:R-:W5:Y:S01]  /*2790*/  @!P3 LDG.E.64 R4, desc[UR4][R2.64+0x1d00] ;  /* 0x001d00040204b981 */ /* 0x000f62000c1e1b00 */
[----:B------:R-:W-:Y:S01]  /*27a0*/  FSEL R122, R118, R97, P6 ;  /* 0x00000061767a7208 */ /* 0x000fe20003000000 */
[----:B------:R-:W1:Y:S01]  /*27b0*/  @!P3 LDC R135, c[0x0][0x220] ;  /* 0x00008800ff87bb82 */ /* 0x000e620000000800 */
[----:B------:R-:W-:Y:S02]  /*27c0*/  @!P1 SHF.L.U32 R117, R8, 0x10, RZ ;  /* 0x0000001008759819 */ /* 0x000fe400000006ff */
[-C--:B------:R-:W-:Y:S02]  /*27d0*/  FSETP.GT.AND P6, PT, R122, R99.reuse, PT ;  /* 0x000000637a00720b */ /* 0x080fe40003fc4000 */
[----:B------:R-:W-:Y:S02]  /*27e0*/  @!P1 PRMT R8, R8, 0x7632, R8 ;  /* 0x0000763208089816 */ /* 0x000fe40000000008 */
[----:B------:R-:W-:Y:S02]  /*27f0*/  @!P1 PRMT R120, R9, 0x7632, R120 ;  /* 0x0000763209789816 */ /* 0x000fe40000000078 */
[----:B------:R-:W-:-:S02]  /*2800*/  FSEL R121, R122, R99, P6 ;  /* 0x000000637a797208 */ /* 0x000fc40003000000 */
[----:B------:R-:W-:Y:S02]  /*2810*/  @!P1 SHF.L.U32 R9, R9, 0x10, RZ ;  /* 0x0000001009099819 */ /* 0x000fe400000006ff */
[----:B------:R-:W-:Y:S02]  /*2820*/  @!P1 SHF.L.U32 R8, R8, 0x10, RZ ;  /* 0x0000001008089819 */ /* 0x000fe400000006ff */
[----:B------:R-:W-:Y:S02]  /*2830*/  @!P1 SHF.L.U32 R120, R120, 0x10, RZ ;  /* 0x0000001078789819 */ /* 0x000fe400000006ff */
[----:B------:R-:W-:Y:S02]  /*2840*/  FSETP.GT.AND P6, PT, R121, R98, PT ;  /* 0x000000627900720b */ /* 0x000fe40003fc4000 */
[----:B------:R-:W-:Y:S01]  /*2850*/  MOV R116, 0xff800000 ;  /* 0xff80000000747802 */ /* 0x000fe20000000f00 */
[----:B------:R-:W-:Y:S01]  /*2860*/  @!P1 FMUL R116, R117, R124 ;  /* 0x0000007c75749220 */ /* 0x000fe20000400000 */
[----:B------:R-:W-:-:S02]  /*2870*/  IADD3 R122, R6, 0xf00, RZ ;  /* 0x00000f00067a7810 */ /* 0x000fc40007ffe0ff */
[----:B------:R-:W-:Y:S01]  /*2880*/  MOV R118, 0xff800000 ;  /* 0xff80000000767802 */ /* 0x000fe20000000f00 */
[-C--:B------:R-:W-:Y:S01]  /*2890*/  @!P1 FMUL R118, R8, R124.reuse ;  /* 0x0000007c08769220 */ /* 0x080fe20000400000 */
[----:B------:R-:W-:Y:S01]  /*28a0*/  MOV R117, 0xff800000 ;  /* 0xff80000000757802 */ /* 0x000fe20000000f00 */
[-C--:B------:R-:W-:Y:S01]  /*28b0*/  @!P1 FMUL R117, R9, R124.reuse ;  /* 0x0000007c09759220 */ /* 0x080fe20000400000 */
[----:B------:R-:W-:Y:S01]  /*28c0*/  MOV R119, 0xff800000 ;  /* 0xff80000000777802 */ /* 0x000fe20000000f00 */
[----:B------:R-:W-:Y:S01]  /*28d0*/  @!P1 FMUL R119, R120, R124 ;  /* 0x0000007c78779220 */ /* 0x000fe20000400000 */
[----:B------:R-:W-:Y:S02]  /*28e0*/  FSEL R121, R121, R98, P6 ;  /* 0x0000006279797208 */ /* 0x000fe40003000000 */
[----:B------:R-:W-:Y:S02]  /*28f0*/  ISETP.GE.AND P1, PT, R122, R123, PT ;  /* 0x0000007b7a00720c */ /* 0x000fe40003f26270 */
[----:B------:R-:W-:-:S04]  /*2900*/  FSETP.GT.AND P6, PT, R121, R100, PT ;  /* 0x000000647900720b */ /* 0x000fc80003fc4000 */
[----:B------:R-:W-:-:S04]  /*2910*/  FSEL R122, R121, R100, P6 ;  /* 0x00000064797a7208 */ /* 0x000fc80003000000 */
[----:B------:R-:W-:-:S03]  /*2920*/  FSETP.GT.AND P6, PT, R122, R101, PT ;  /* 0x000000657a00720b */ /* 0x000fc60003fc4000 */
[----:B------:R-:W5:Y:S01]  /*2930*/  @!P1 LDG.E.64 R8, desc[UR4][R2.64+0x1e00] ;  /* 0x001e000402089981 */ /* 0x000f62000c1e1b00 */
[----:B------:R-:W-:Y:S01]  /*2940*/  FSEL R126, R122, R101, P6 ;  /* 0x000000657a7e7208 */ /* 0x000fe20003000000 */
[----:B------:R-:W1:Y:S03]  /*2950*/  @!P1 LDC R136, c[0x0][0x220] ;  /* 0x00008800ff889b82 */ /* 0x000e660000000800 */
[-C--:B------:R-:W-:Y:S02]  /*2960*/  FSETP.GT.AND P6, PT, R126, R103.reuse, PT ;  /* 0x000000677e00720b */ /* 0x080fe40003fc4000 */
[----:B----4-:R-:W-:Y:S02]  /*2970*/  @!P2 PRMT R122, R10, 0x7632, R122 ;  /* 0x000076320a7aa816 */ /* 0x010fe4000000007a */
[----:B------:R-:W-:Y:S02]  /*2980*/  @!P2 PRMT R124, R11, 0x7632, R124 ;  /* 0x000076320b7ca816 */ /* 0x000fe4000000007c */
[----:B------:R-:W-:-:S02]  /*2990*/  FSEL R127, R126, R103, P6 ;  /* 0x000000677e7f7208 */ /* 0x000fc40003000000 */
[----:B------:R-:W-:Y:S02]  /*29a0*/  @!P2 SHF.L.U32 R121, R10, 0x10, RZ ;  /* 0x000000100a79a819 */ /* 0x000fe400000006ff */
        /* <DEDUP_REMOVED lines=13> */
[----:B------:R-:W-:Y:S01]  /*2a80*/  FSEL R127, R127, R102, P6 ;  /* 0x000000667f7f7208 */ /* 0x000fe20003000000 */
[----:B------:R-:W4:Y:S01]  /*2a90*/  @!P0 LDC R128, c[0x0][0x220] ;  /* 0x00008800ff808b82 */ /* 0x000f220000000800 */
[----:B------:R-:W-:Y:S02]  /*2aa0*/  ISETP.GE.AND P2, PT, R126, R123, PT ;  /* 0x0000007b7e00720c */ /* 0x000fe40003f46270 */
[----:B------:R-:W-:-:S04]  /*2ab0*/  FSETP.GT.AND P6, PT, R127, R104, PT ;  /* 0x000000687f00720b */ /* 0x000fc80003fc4000 */
[----:B------:R-:W-:-:S04]  /*2ac0*/  FSEL R127, R127, R104, P6 ;  /* 0x000000687f7f7208 */ /* 0x000fc80003000000 */
[----:B------:R-:W-:-:S03]  /*2ad0*/  FSETP.GT.AND P6, PT, R127, R106, PT ;  /* 0x0000006a7f00720b */ /* 0x000fc60003fc4000 */
[----:B------:R-:W5:Y:S01]  /*2ae0*/  @!P2 LDG.E.64 R2, desc[UR4][R2.64+0x1f00] ;  /* 0x001f00040202a981 */ /* 0x000f62000c1e1b00 */
[----:B------:R-:W-:Y:S01]  /*2af0*/  FSEL R127, R127, R106, P6 ;  /* 0x0000006a7f7f7208 */ /* 0x000fe20003000000 */
[----:B------:R-:W1:Y:S03]  /*2b00*/  @!P2 LDC R137, c[0x0][0x220] ;  /* 0x00008800ff89ab82 */ /* 0x000e660000000800 */
        /* <DEDUP_REMOVED lines=36> */
[----:B------:R-:W-:Y:S01]  /*2d50*/  MOV R122, 0xff800000 ;  /* 0xff800000007a7802 */ /* 0x000fe20000000f00 */
[----:B----4-:R-:W-:Y:S01]  /*2d60*/  @!P0 FMUL R122, R124, R128 ;  /* 0x000000807c7a8220 */ /* 0x010fe20000400000 */
[----:B------:R-:W-:Y:S02]  /*2d70*/  @!P0 PRMT R123, R12, 0x7632, R123 ;  /* 0x000076320c7b8816 */ /* 0x000fe4000000007b */
[----:B------:R-:W-:-:S02]  /*2d80*/  FSEL R127, R126, R11, P6 ;  /* 0x0000000b7e7f7208 */ /* 0x000fc40003000000 */
[----:B------:R-:W-:Y:S02]  /*2d90*/  @!P0 SHF.L.U32 R123, R123, 0x10, RZ ;  /* 0x000000107b7b8819 */ /* 0x000fe400000006ff */
[----:B------:R-:W-:Y:S02]  /*2da0*/  FSETP.GT.AND P6, PT, R127, R122, PT ;  /* 0x0000007a7f00720b */ /* 0x000fe40003fc4000 */
[----:B------:R-:W-:Y:S01]  /*2db0*/  MOV R12, 0xff800000 ;  /* 0xff800000000c7802 */ /* 0x000fe20000000f00 */
[----:B------:R-:W-:Y:S01]  /*2dc0*/  @!P0 FMUL R12, R123, R128 ;  /* 0x000000807b0c8220 */ /* 0x000fe20000400000 */
[----:B------:R-:W-:Y:S02]  /*2dd0*/  FSEL R127, R127, R122, P6 ;  /* 0x0000007a7f7f7208 */ /* 0x000fe40003000000 */
[----:B------:R-:W-:Y:S02]  /*2de0*/  @!P0 SHF.L.U32 R125, R13, 0x10, RZ ;  /* 0x000000100d7d8819 */ /* 0x000fe400000006ff */
[----:B------:R-:W-:-:S02]  /*2df0*/  FSETP.GT.AND P6, PT, R127, R12, PT ;  /* 0x0000000c7f00720b */ /* 0x000fc40003fc4000 */
[----:B------:R-:W-:Y:S01]  /*2e00*/  MOV R123, 0xff800000 ;  /* 0xff800000007b7802 */ /* 0x000fe20000000f00 */
[----:B------:R-:W-:Y:S01]  /*2e10*/  @!P0 FMUL R123, R125, R128 ;  /* 0x000000807d7b8220 */ /* 0x000fe20000400000 */
[----:B------:R-:W-:Y:S02]  /*2e20*/  @!P0 PRMT R124, R13, 0x7632, R124 ;  /* 0x000076320d7c8816 */ /* 0x000fe4000000007c */
[----:B------:R-:W-:Y:S02]  /*2e30*/  FSEL R126, R127, R12, P6 ;  /* 0x0000000c7f7e7208 */ /* 0x000fe40003000000 */
[----:B------:R-:W-:Y:S02]  /*2e40*/  @!P0 SHF.L.U32 R124, R124, 0x10, RZ ;  /* 0x000000107c7c8819 */ /* 0x000fe400000006ff */
[-C--:B------:R-:W-:Y:S02]  /*2e50*/  FSETP.GT.AND P6, PT, R126, R123.reuse, PT ;  /* 0x0000007b7e00720b */ /* 0x080fe40003fc4000 */
[----:B------:R-:W-:Y:S01]  /*2e60*/  MOV R13, 0xff800000 ;  /* 0xff800000000d7802 */ /* 0x000fe20000000f00 */
[----:B------:R-:W-:Y:S01]  /*2e70*/  @!P0 FMUL R13, R124, R128 ;  /* 0x000000807c0d8220 */ /* 0x000fe20000400000 */
[----:B------:R-:W-:-:S02]  /*2e80*/  FSEL R126, R126, R123, P6 ;  /* 0x0000007b7e7e7208 */ /* 0x000fc40003000000 */
[----:B---3--:R-:W-:Y:S02]  /*2e90*/  @!P5 SHF.L.U32 R125, R16, 0x10, RZ ;  /* 0x00000010107dd819 */ /* 0x008fe400000006ff */
[----:B------:R-:W-:Y:S02]  /*2ea0*/  FSETP.GT.AND P0, PT, R126, R13, PT ;  /* 0x0000000d7e00720b */ /* 0x000fe40003f04000 */
[----:B------:R-:W-:Y:S01]  /*2eb0*/  MOV R124, 0xff800000 ;  /* 0xff800000007c7802 */ /* 0x000fe20000000f00 */
[----:B0-----:R-:W-:Y:S01]  /*2ec0*/  @!P5 FMUL R124, R125, R129 ;  /* 0x000000817d7cd220 */ /* 0x001fe20000400000 */
[----:B------:R-:W-:Y:S02]  /*2ed0*/  @!P5 PRMT R16, R16, 0x7632, R16 ;  /* 0x000076321010d816 */ /* 0x000fe40000000010 */
[----:B------:R-:W-:Y:S02]  /*2ee0*/  FSEL R127, R126, R13, P0 ;  /* 0x0000000d7e7f7208 */ /* 0x000fe40000000000 */
[----:B------:R-:W-:-:S02]  /*2ef0*/  @!P5 SHF.L.U32 R16, R16, 0x10, RZ ;  /* 0x000000101010d819 */ /* 0x000fc400000006ff */
[CC--:B------:R-:W-:Y:S02]  /*2f00*/  FSETP.GT.AND P0, PT, R127.reuse, R124.reuse, PT ;  /* 0x0000007c7f00720b */ /* 0x0c0fe40003f04000 */
[----:B------:R-:W-:Y:S01]  /*2f10*/  MOV R125, 0xff800000 ;  /* 0xff800000007d7802 */ /* 0x000fe20000000f00 */
[----:B------:R-:W-:Y:S01]  /*2f20*/  @!P5 FMUL R125, R16, R129 ;  /* 0x00000081107dd220 */ /* 0x000fe20000400000 */
[----:B------:R-:W-:Y:S02]  /*2f30*/  FSEL R128, R127, R124, P0 ;  /* 0x0000007c7f807208 */ /* 0x000fe40000000000 */
[C---:B------:R-:W-:Y:S02]  /*2f40*/  @!P5 SHF.L.U32 R126, R17.reuse, 0x10, RZ ;  /* 0x00000010117ed819 */ /* 0x040fe400000006ff */
[----:B------:R-:W-:Y:S02]  /*2f50*/  FSETP.GT.AND P0, PT, R128, R125, PT ;  /* 0x0000007d8000720b */ /* 0x000fe40003f04000 */
[----:B------:R-:W-:Y:S01]  /*2f60*/  MOV R16, 0xff800000 ;  /* 0xff80000000107802 */ /* 0x000fe20000000f00 */
[----:B------:R-:W-:Y:S01]  /*2f70*/  @!P5 FMUL R16, R126, R129 ;  /* 0x000000817e10d220 */ /* 0x000fe20000400000 */
[----:B------:R-:W-:-:S02]  /*2f80*/  @!P5 PRMT R17, R17, 0x7632, R17 ;  /* 0x000076321111d816 */ /* 0x000fc40000000011 */
[----:B------:R-:W-:Y:S02]  /*2f90*/  FSEL R127, R128, R125, P0 ;  /* 0x0000007d807f7208 */ /* 0x000fe40000000000 */
[----:B------:R-:W-:Y:S02]  /*2fa0*/  @!P5 SHF.L.U32 R17, R17, 0x10, RZ ;  /* 0x000000101111d819 */ /* 0x000fe400000006ff */
[-C--:B------:R-:W-:Y:S02]  /*2fb0*/  FSETP.GT.AND P0, PT, R127, R16.reuse, PT ;  /* 0x000000107f00720b */ /* 0x080fe40003f04000 */
[----:B------:R-:W-:Y:S01]  /*2fc0*/  MOV R126, 0xff800000 ;  /* 0xff800000007e7802 */ /* 0x000fe20000000f00 */
[----:B------:R-:W-:Y:S01]  /*2fd0*/  @!P5 FMUL R126, R17, R129 ;  /* 0x00000081117ed220 */ /* 0x000fe20000400000 */
[----:B------:R-:W-:Y:S02]  /*2fe0*/  FSEL R129, R127, R16, P0 ;  /* 0x000000107f817208 */ /* 0x000fe40000000000 */
[----:B-----5:R-:W-:-:S02]  /*2ff0*/  @!P4 PRMT R128, R14, 0x7632, R128 ;  /* 0x000076320e80c816 */ /* 0x020fc40000000080 */
[----:B------:R-:W-:Y:S02]  /*3000*/  @!P4 SHF.L.U32 R14, R14, 0x10, RZ ;  /* 0x000000100e0ec819 */ /* 0x000fe400000006ff */
[CC--:B------:R-:W-:Y:S02]  /*3010*/  FSETP.GT.AND P0, PT, R129.reuse, R126.reuse, PT ;  /* 0x0000007e8100720b */ /* 0x0c0fe40003f04000 */
[----:B------:R-:W-:Y:S01]  /*3020*/  MOV R17, 0xff800000 ;  /* 0xff80000000117802 */ /* 0x000fe20000000f00 */
[----:B-1----:R-:W-:Y:S01]  /*3030*/  @!P4 FMUL R17, R14, R131 ;  /* 0x000000830e11c220 */ /* 0x002fe20000400000 */
[----:B------:R-:W-:Y:S02]  /*3040*/  FSEL R130, R129, R126, P0 ;  /* 0x0000007e81827208 */ /* 0x000fe40000000000 */
[----:B------:R-:W-:Y:S02]  /*3050*/  @!P4 SHF.L.U32 R128, R128, 0x10, RZ ;  /* 0x000000108080c819 */ /* 0x000fe400000006ff */
[----:B------:R-:W-:-:S02]  /*3060*/  FSETP.GT.AND P0, PT, R130, R17, PT ;  /* 0x000000118200720b */ /* 0x000fc40003f04000 */
[----:B------:R-:W-:Y:S01]  /*3070*/  MOV R127, 0xff800000 ;  /* 0xff800000007f7802 */ /* 0x000fe20000000f00 */
[----:B------:R-:W-:Y:S01]  /*3080*/  @!P4 FMUL R127, R128, R131 ;  /* 0x00000083807fc220 */ /* 0x000fe20000400000 */
[----:B------:R-:W-:Y:S02]  /*3090*/  FSEL R130, R130, R17, P0 ;  /* 0x0000001182827208 */ /* 0x000fe40000000000 */
[----:B------:R-:W-:Y:S02]  /*30a0*/  @!P4 SHF.L.U32 R129, R15, 0x10, RZ ;  /* 0x000000100f81c819 */ /* 0x000fe400000006ff */
[----:B------:R-:W-:Y:S02]  /*30b0*/  FSETP.GT.AND P0, PT, R130, R127, PT ;  /* 0x0000007f8200720b */ /* 0x000fe40003f04000 */
[----:B------:R-:W-:Y:S01]  /*30c0*/  MOV R14, 0xff800000 ;  /* 0xff800000000e7802 */ /* 0x000fe20000000f00 */
[----:B------:R-:W-:Y:S01]  /*30d0*/  @!P4 FMUL R14, R129, R131 ;  /* 0x00000083810ec220 */ /* 0x000fe20000400000 */
[----:B------:R-:W-:-:S02]  /*30e0*/  @!P4 PRMT R128, R15, 0x7632, R128 ;  /* 0x000076320f80c816 */ /* 0x000fc40000000080 */
[----:B------:R-:W-:Y:S02]  /*30f0*/  FSEL R129, R130, R127, P0 ;  /* 0x0000007f82817208 */ /* 0x000fe40000000000 */
[----:B------:R-:W-:Y:S02]  /*3100*/  @!P4 SHF.L.U32 R128, R128, 0x10, RZ ;  /* 0x000000108080c819 */ /* 0x000fe400000006ff */
[CC--:B------:R-:W-:Y:S02]  /*3110*/  FSETP.GT.AND P0, PT, R129.reuse, R14.reuse, PT ;  /* 0x0000000e8100720b */ /* 0x0c0fe40003f04000 */
[----:B------:R-:W-:Y:S01]  /*3120*/  MOV R15, 0xff800000 ;  /* 0xff800000000f7802 */ /* 0x000fe20000000f00 */
[----:B------:R-:W-:Y:S01]  /*3130*/  @!P4 FMUL R15, R128, R131 ;  /* 0x00000083800fc220 */ /* 0x000fe20000400000 */
[----:B------:R-:W-:Y:S02]  /*3140*/  FSEL R134, R129, R14, P0 ;  /* 0x0000000e81867208 */ /* 0x000fe40000000000 */
[----:B------:R-:W-:-:S02]  /*3150*/  @!P3 SHF.L.U32 R130, R4, 0x10, RZ ;  /* 0x000000100482b819 */ /* 0x000fc400000006ff */
[----:B------:R-:W-:Y:S02]  /*3160*/  FSETP.GT.AND P0, PT, R134, R15, PT ;  /* 0x0000000f8600720b */ /* 0x000fe40003f04000 */
[----:B------:R-:W-:Y:S01]  /*3170*/  MOV R128, 0xff800000 ;  /* 0xff80000000807802 */ /* 0x000fe20000000f00 */
[----:B------:R-:W-:Y:S01]  /*3180*/  @!P3 FMUL R128, R130, R135 ;  /* 0x000000878280b220 */ /* 0x000fe20000400000 */
[----:B------:R-:W-:Y:S02]  /*3190*/  @!P3 PRMT R129, R4, 0x7632, R129 ;  /* 0x000076320481b816 */ /* 0x000fe40000000081 */
[----:B------:R-:W-:Y:S02]  /*31a0*/  FSEL R131, R134, R15, P0 ;  /* 0x0000000f86837208 */ /* 0x000fe40000000000 */
[----:B------:R-:W-:Y:S02]  /*31b0*/  @!P3 SHF.L.U32 R129, R129, 0x10, RZ ;  /* 0x000000108181b819 */ /* 0x000fe400000006ff */
[----:B------:R-:W-:-:S02]  /*31c0*/  FSETP.GT.AND P0, PT, R131, R128, PT ;  /* 0x000000808300720b */ /* 0x000fc40003f04000 */
[----:B------:R-:W-:Y:S01]  /*31d0*/  MOV R4, 0xff800000 ;  /* 0xff80000000047802 */ /* 0x000fe20000000f00 */
[-C--:B------:R-:W-:Y:S01]  /*31e0*/  @!P3 FMUL R4, R129, R135.reuse ;  /* 0x000000878104b220 */ /* 0x080fe20000400000 */
        /* <DEDUP_REMOVED lines=8> */
[----:B------:R-:W-:Y:S02]  /*3270*/  FSETP.GT.AND P0, PT, R134, R129, PT ;  /* 0x000000818600720b */ /* 0x000fe40003f04000 */
[----:B------:R-:W-:Y:S01]  /*3280*/  MOV R5, 0xff800000 ;  /* 0xff80000000057802 */ /* 0x000fe20000000f00 */
[----:B------:R-:W-:Y:S01]  /*3290*/  @!P3 FMUL R5, R130, R135 ;  /* 0x000000878205b220 */ /* 0x000fe20000400000 */
[----:B------:R-:W-:Y:S02]  /*32a0*/  FSEL R134, R134, R129, P0 ;  /* 0x0000008186867208 */ /* 0x000fe40000000000 */
[----:B------:R-:W-:-:S02]  /*32b0*/  @!P1 SHF.L.U32 R131, R8, 0x10, RZ ;  /* 0x0000001008839819 */ /* 0x000fc400000006ff */
[-C--:B------:R-:W-:Y:S02]  /*32c0*/  FSETP.GT.AND P0, PT, R134, R5.reuse, PT ;  /* 0x000000058600720b */ /* 0x080fe40003f04000 */
[----:B------:R-:W-:Y:S01]  /*32d0*/  MOV R130, 0xff800000 ;  /* 0xff80000000827802 */ /* 0x000fe20000000f00 */
[----:B------:R-:W-:Y:S01]  /*32e0*/  @!P1 FMUL R130, R131, R136 ;  /* 0x0000008883829220 */ /* 0x000fe20000400000 */
[----:B------:R-:W-:Y:S02]  /*32f0*/  @!P1 PRMT R8, R8, 0x7632, R8 ;  /* 0x0000763208089816 */ /* 0x000fe40000000008 */
[----:B------:R-:W-:Y:S02]  /*3300*/  FSEL R131, R134, R5, P0 ;  /* 0x0000000586837208 */ /* 0x000fe40000000000 */
[----:B------:R-:W-:Y:S02]  /*3310*/  @!P1 SHF.L.U32 R8, R8, 0x10, RZ ;  /* 0x0000001008089819 */ /* 0x000fe400000006ff */
[----:B------:R-:W-:-:S02]  /*3320*/  FSETP.GT.AND P0, PT, R131, R130, PT ;  /* 0x000000828300720b */ /* 0x000fc40003f04000 */
        /* <DEDUP_REMOVED lines=55> */
[C---:B------:R-:W-:Y:S01]  /*36a0*/  FADD R140, -R3.reuse, R93 ;  /* 0x0000005d038c7221 */ /* 0x040fe20000000100 */
[C---:B------:R-:W-:Y:S01]  /*36b0*/  FADD R146, -R3.reuse, R47 ;  /* 0x0000002f03927221 */ /* 0x040fe20000000100 */
[C---:B------:R-:W-:Y:S01]  /*36c0*/  FADD R47, -R3.reuse, R5 ;  /* 0x00000005032f7221 */ /* 0x040fe20000000100 */
[C---:B------:R-:W-:Y:S01]  /*36d0*/  FADD R26, -R3.reuse, R26 ;  /* 0x0000001a031a7221 */ /* 0x040fe20000000100 */
[-C--:B------:R-:W-:Y:S01]  /*36e0*/  FFMA.SAT R5, R140, R9.reuse, 0.5 ;  /* 0x3f0000008c057423 */ /* 0x080fe20000002009 */
[C---:B------:R-:W-:Y:S01]  /*36f0*/  FADD R144, -R3.reuse, R37 ;  /* 0x0000002503907221 */ /* 0x040fe20000000100 */
[C---:B------:R-:W-:Y:S01]  /*3700*/  FADD R142, -R3.reuse, R51 ;  /* 0x00000033038e7221 */ /* 0x040fe20000000100 */
[----:B------:R-:W-:Y:S01]  /*3710*/  FADD R37, -R3, R0 ;  /* 0x0000000003257221 */ /* 0x000fe20000000100 */
[-C--:B------:R-:W-:Y:S01]  /*3720*/  FFMA.SAT R51, R26, R9.reuse, 0.5 ;  /* 0x3f0000001a337423 */ /* 0x080fe20000002009 */
[-C--:B------:R-:W-:Y:S01]  /*3730*/  FFMA.RM R0, R5, R8.reuse, 12582913 ;  /* 0x4b40000105007423 */ /* 0x080fe20000004008 */
[C---:B------:R-:W-:Y:S01]  /*3740*/  FADD R86, -R3.reuse, R86 ;  /* 0x0000005603567221 */ /* 0x040fe20000000100 */
[C---:B------:R-:W-:Y:S01]  /*3750*/  FADD R152, -R3.reuse, R43 ;  /* 0x0000002b03987221 */ /* 0x040fe20000000100 */
[C---:B------:R-:W-:Y:S01]  /*3760*/  FADD R43, -R3.reuse, R4 ;  /* 0x00000004032b7221 */ /* 0x040fe20000000100 */
[----:B------:R-:W-:Y:S01]  /*3770*/  FADD R156, -R3, R61 ;  /* 0x0000003d039c7221 */ /* 0x000fe20000000100 */
[-C--:B------:R-:W-:Y:S01]  /*3780*/  FFMA.RM R4, R51, R8.reuse, 12582913 ;  /* 0x4b40000133047423 */ /* 0x080fe20000004008 */
[----:B------:R-:W-:Y:S01]  /*3790*/  FADD R5, R0, -12583039 ;  /* 0xcb40007f00057421 */ /* 0x000fe20000000000 */
[-C--:B------:R-:W-:Y:S01]  /*37a0*/  FFMA.SAT R61, R86, R9.reuse, 0.5 ;  /* 0x3f000000563d7423 */ /* 0x080fe20000002009 */
[C---:B------:R-:W-:Y:S01]  /*37b0*/  FADD R150, -R3.reuse, R59 ;  /* 0x0000003b03967221 */ /* 0x040fe20000000100 */
[----:B------:R-:W-:Y:S01]  /*37c0*/  FADD R154, -R3, R57 ;  /* 0x00000039039a7221 */ /* 0x000fe20000000100 */
[----:B------:R-:W-:Y:S01]  /*37d0*/  FADD R59, R4, -12583039 ;  /* 0xcb40007f043b7421 */ /* 0x000fe20000000000 */
[----:B------:R-:W-:Y:S01]  /*37e0*/  FFMA R57, R140, 1.4426950216293334961, -R5 ;  /* 0x3fb8aa3b8c397823 */ /* 0x000fe20000000805 */
[-C--:B------:R-:W-:Y:S01]  /*37f0*/  FFMA.RM R5, R61, R8.reuse, 12582913 ;  /* 0x4b4000013d057423 */ /* 0x080fe20000004008 */
[C---:B------:R-:W-:Y:S01]  /*3800*/  FADD R20, -R3.reuse, R20 ;  /* 0x0000001403147221 */ /* 0x040fe20000000100 */
[----:B------:R-:W-:Y:S01]  /*3810*/  FFMA R59, R26, 1.4426950216293334961, -R59 ;  /* 0x3fb8aa3b1a3b7823 */ /* 0x000fe2000000083b */
[----:B------:R-:W-:Y:S01]  /*3820*/  FFMA R140, R140, 1.925963033500011079e-08, R57 ;  /* 0x32a570608c8c7823 */ /* 0x000fe20000000039 */
[C---:B------:R-:W-:Y:S01]  /*3830*/  FADD R148, -R3.reuse, R41 ;  /* 0x0000002903947221 */ /* 0x040fe20000000100 */
[----:B------:R-:W-:Y:S01]  /*3840*/  FADD R160, -R3, R63 ;  /* 0x0000003f03a07221 */ /* 0x000fe20000000100 */
[----:B------:R-:W-:Y:S01]  /*3850*/  FADD R57, R5, -12583039 ;  /* 0xcb40007f05397421 */ /* 0x000fe20000000000 */
[C---:B------:R-:W-:Y:S01]  /*3860*/  FADD R164, -R3.reuse, R64 ;  /* 0x0000004003a47221 */ /* 0x040fe20000000100 */
[C---:B------:R-:W-:Y:S01]  /*3870*/  FADD R41, -R3.reuse, R22 ;  /* 0x0000001603297221 */ /* 0x040fe20000000100 */
[-C--:B------:R-:W-:Y:S01]  /*3880*/  FFMA.SAT R61, R20, R9.reuse, 0.5 ;  /* 0x3f000000143d7423 */ /* 0x080fe20000002009 */
[----:B------:R-:W-:Y:S01]  /*3890*/  FFMA.SAT R63, R142, R9, 0.5 ;  /* 0x3f0000008e3f7423 */ /* 0x000fe20000002009 */
        /* <DEDUP_REMOVED lines=110> */
[----:B------:R-:W-:Y:S01]  /*3f80*/  FFMA R3, R26, 1.925963033500011079e-08, R59 ;  /* 0x32a570601a037823 */ /* 0x000fe2000000003b */
[----:B------:R-:W-:Y:S01]  /*3f90*/  FFMA R59, R86, 1.4426950216293334961, -R57 ;  /* 0x3fb8aa3b563b7823 */ /* 0x000fe20000000839 */
[-C--:B------:R-:W-:Y:S01]  /*3fa0*/  FFMA.RM R61, R61, R8.reuse, 12582913 ;  /* 0x4b4000013d3d7423 */ /* 0x080fe20000004008 */
[----:B------:R-:W-:-:S02]  /*3fb0*/  FFMA.RM R57, R63, R8, 12582913 ;  /* 0x4b4000013f397423 */ /* 0x000fc40000004008 */
[----:B------:R-:W-:Y:S01]  /*3fc0*/  FFMA R86, R86, 1.925963033500011079e-08, R59 ;  /* 0x32a5706056567823 */ /* 0x000fe2000000003b */
[----:B------:R-:W-:Y:S01]  /*3fd0*/  FADD R59, R61, -12583039 ;  /* 0xcb40007f3d3b7421 */ /* 0x000fe20000000000 */
[----:B------:R-:W-:Y:S01]  /*3fe0*/  FADD R63, R57, -12583039 ;  /* 0xcb40007f393f7421 */ /* 0x000fe20000000000 */
[-C--:B------:R-:W-:Y:S01]  /*3ff0*/  FFMA.SAT R65, R56, R9.reuse, 0.5 ;  /* 0x3f00000038417423 */ /* 0x080fe20000002009 */
[-C--:B------:R-:W-:Y:S01]  /*4000*/  FFMA.SAT R83, R144, R9.reuse, 0.5 ;  /* 0x3f00000090537423 */ /* 0x080fe20000002009 */
[----:B------:R-:W-:Y:S01]  /*4010*/  FFMA R67, R20, 1.4426950216293334961, -R59 ;  /* 0x3fb8aa3b14437823 */ /* 0x000fe2000000083b */
[C---:B------:R-:W-:Y:S01]  /*4020*/  FFMA R63, R142.reuse, 1.4426950216293334961, -R63 ;  /* 0x3fb8aa3b8e3f7823 */ /* 0x040fe2000000083f */
[-C--:B------:R-:W-:Y:S01]  /*4030*/  FFMA.RM R26, R65, R8.reuse, 12582913 ;  /* 0x4b400001411a7423 */ /* 0x080fe20000004008 */
[-C--:B------:R-:W-:Y:S02]  /*4040*/  FFMA.RM R59, R83, R8.reuse, 12582913 ;  /* 0x4b400001533b7423 */ /* 0x080fe40000004008 */
[----:B------:R-:W-:Y:S01]  /*4050*/  FFMA R142, R142, 1.925963033500011079e-08, R63 ;  /* 0x32a570608e8e7823 */ /* 0x000fe2000000003f */
[----:B------:R-:W-:Y:S01]  /*4060*/  FADD R65, R26, -12583039 ;  /* 0xcb40007f1a417421 */ /* 0x000fe20000000000 */
[----:B------:R-:W-:Y:S01]  /*4070*/  FADD R63, R59, -12583039 ;  /* 0xcb40007f3b3f7421 */ /* 0x000fe20000000000 */
[-C--:B------:R-:W-:Y:S01]  /*4080*/  FFMA.SAT R85, R24, R9.reuse, 0.5 ;  /* 0x3f00000018557423 */ /* 0x080fe20000002009 */
[----:B------:R-:W-:Y:S01]  /*4090*/  FFMA R67, R20, 1.925963033500011079e-08, R67 ;  /* 0x32a5706014437823 */ /* 0x000fe20000000043 */
[----:B------:R-:W-:Y:S01]  /*40a0*/  FFMA R65, R56, 1.4426950216293334961, -R65 ;  /* 0x3fb8aa3b38417823 */ /* 0x000fe20000000841 */
[-C--:B------:R-:W-:Y:S01]  /*40b0*/  FFMA.SAT R93, R146, R9.reuse, 0.5 ;  /* 0x3f000000925d7423 */ /* 0x080fe20000002009 */
[----:B------:R-:W-:Y:S01]  /*40c0*/  FFMA R83, R144, 1.4426950216293334961, -R63 ;  /* 0x3fb8aa3b90537823 */ /* 0x000fe2000000083f */
[-C--:B------:R-:W-:Y:S01]  /*40d0*/  FFMA.SAT R137, R58, R9.reuse, 0.5 ;  /* 0x3f0000003a897423 */ /* 0x080fe20000002009 */
[-C--:B------:R-:W-:Y:S01]  /*40e0*/  FFMA.RM R20, R85, R8.reuse, 12582913 ;  /* 0x4b40000155147423 */ /* 0x080fe20000004008 */
[----:B------:R-:W-:Y:S01]  /*40f0*/  FFMA R65, R56, 1.925963033500011079e-08, R65 ;  /* 0x32a5706038417823 */ /* 0x000fe20000000041 */
[-C--:B------:R-:W-:Y:S01]  /*4100*/  FFMA.RM R63, R93, R8.reuse, 12582913 ;  /* 0x4b4000015d3f7423 */ /* 0x080fe20000004008 */
[----:B------:R-:W-:Y:S01]  /*4110*/  FFMA R144, R144, 1.925963033500011079e-08, R83 ;  /* 0x32a5706090907823 */ /* 0x000fe20000000053 */
[-C--:B------:R-:W-:Y:S01]  /*4120*/  FFMA.RM R56, R137, R8.reuse, 12582913 ;  /* 0x4b40000189387423 */ /* 0x080fe20000004008 */
[----:B------:R-:W-:Y:S01]  /*4130*/  FADD R83, R20, -12583039 ;  /* 0xcb40007f14537421 */ /* 0x000fe20000000000 */
[-C--:B------:R-:W-:Y:S01]  /*4140*/  FFMA.SAT R139, R148, R9.reuse, 0.5 ;  /* 0x3f000000948b7423 */ /* 0x080fe20000002009 */
[----:B------:R-:W-:Y:S01]  /*4150*/  FADD R93, R63, -12583039 ;  /* 0xcb40007f3f5d7421 */ /* 0x000fe20000000000 */
[----:B------:R-:W-:Y:S01]  /*4160*/  FADD R137, R56, -12583039 ;  /* 0xcb40007f38897421 */ /* 0x000fe20000000000 */
[----:B------:R-:W-:Y:S01]  /*4170*/  FFMA R85, R24, 1.4426950216293334961, -R83 ;  /* 0x3fb8aa3b18557823 */ /* 0x000fe20000000853 */
[-C--:B------:R-:W-:Y:S01]  /*4180*/  FFMA.RM R83, R139, R8.reuse, 12582913 ;  /* 0x4b4000018b537423 */ /* 0x080fe20000004008 */
[----:B------:R-:W-:Y:S01]  /*4190*/  FFMA R93, R146, 1.4426950216293334961, -R93 ;  /* 0x3fb8aa3b925d7823 */ /* 0x000fe2000000085d */
[----:B------:R-:W-:Y:S01]  /*41a0*/  FFMA R137, R58, 1.4426950216293334961, -R137 ;  /* 0x3fb8aa3b3a897823 */ /* 0x000fe20000000889 */
[----:B------:R-:W-:Y:S01]  /*41b0*/  FFMA R24, R24, 1.925963033500011079e-08, R85 ;  /* 0x32a5706018187823 */ /* 0x000fe20000000055 */
[----:B------:R-:W-:Y:S01]  /*41c0*/  FADD R85, R83, -12583039 ;  /* 0xcb40007f53557421 */ /* 0x000fe20000000000 */
[-C--:B------:R-:W-:Y:S01]  /*41d0*/  FFMA.SAT R139, R150, R9.reuse, 0.5 ;  /* 0x3f000000968b7423 */ /* 0x080fe20000002009 */
[----:B------:R-:W-:Y:S01]  /*41e0*/  FFMA R146, R146, 1.925963033500011079e-08, R93 ;  /* 0x32a5706092927823 */ /* 0x000fe2000000005d */
[----:B------:R-:W-:Y:S01]  /*41f0*/  FFMA.SAT R141, R88, R9, 0.5 ;  /* 0x3f000000588d7423 */ /* 0x000fe20000002009 */
[----:B------:R-:W-:Y:S01]  /*4200*/  FFMA R93, R58, 1.925963033500011079e-08, R137 ;  /* 0x32a570603a5d7823 */ /* 0x000fe20000000089 */
[----:B------:R-:W-:Y:S01]  /*4210*/  FFMA R137, R148, 1.4426950216293334961, -R85 ;  /* 0x3fb8aa3b94897823 */ /* 0x000fe20000000855 */
[-C--:B------:R-:W-:Y:S01]  /*4220*/  FFMA.RM R58, R139, R8.reuse, 12582913 ;  /* 0x4b4000018b3a7423 */ /* 0x080fe20000004008 */
[----:B------:R-:W-:-:S02]  /*4230*/  FFMA.RM R85, R141, R8, 12582913 ;  /* 0x4b4000018d557423 */ /* 0x000fc40000004008 */
[----:B------:R-:W-:Y:S01]  /*4240*/  FFMA R148, R148, 1.925963033500011079e-08, R137 ;  /* 0x32a5706094947823 */ /* 0x000fe20000000089 */
[----:B------:R-:W-:Y:S01]  /*4250*/  FADD R137, R58, -12583039 ;  /* 0xcb40007f3a897421 */ /* 0x000fe20000000000 */
[----:B------:R-:W-:-:S03]  /*4260*/  FADD R139, R85, -12583039 ;  /* 0xcb40007f558b7421 */ /* 0x000fc60000000000 */
[----:B------:R-:W-:Y:S01]  /*4270*/  FFMA R137, R150, 1.4426950216293334961, -R137 ;  /* 0x3fb8aa3b96897823 */ /* 0x000fe20000000889 */
[----:B------:R-:W-:-:S03]  /*4280*/  FFMA R139, R88, 1.4426950216293334961, -R139 ;  /* 0x3fb8aa3b588b7823 */ /* 0x000fc6000000088b */
[----:B------:R-:W-:Y:S01]  /*4290*/  FFMA R150, R150, 1.925963033500011079e-08, R137 ;  /* 0x32a5706096967823 */ /* 0x000fe20000000089 */
[----:B------:R-:W-:Y:S01]  /*42a0*/  FFMA R137, R88, 1.925963033500011079e-08, R139 ;  /* 0x32a5706058897823 */ /* 0x000fe2000000008b */
[-C--:B------:R-:W-:Y:S01]  /*42b0*/  FFMA.SAT R139, R152, R9.reuse, 0.5 ;  /* 0x3f000000988b7423 */ /* 0x080fe20000002009 */
[----:B------:R-:W-:-:S03]  /*42c0*/  FFMA.SAT R141, R154, R9, 0.5 ;  /* 0x3f0000009a8d7423 */ /* 0x000fc60000002009 */
[-C--:B------:R-:W-:Y:S01]  /*42d0*/  FFMA.RM R88, R139, R8.reuse, 12582913 ;  /* 0x4b4000018b587423 */ /* 0x080fe20000004008 */
[----:B------:R-:W-:-:S03]  /*42e0*/  FFMA.RM R139, R141, R8, 12582913 ;  /* 0x4b4000018d8b7423 */ /* 0x000fc60000004008 */
        /* <DEDUP_REMOVED lines=13> */
[----:B------:R-:W-:Y:S01]  /*43c0*/  FFMA R147, R82, 1.4426950216293334961, -R147 ;  /* 0x3fb8aa3b52937823 */ /* 0x000fe20000000893 */
[----:B------:R-:W0:Y:S02]  /*43d0*/  MUFU.EX2 R140, R140 ;  /* 0x0000008c008c7308 */ /* 0x000e240000000800 */
[----:B------:R-:W-:Y:S01]  /*43e0*/  FFMA R60, R60, 1.925963033500011079e-08, R145 ;  /* 0x32a570603c3c7823 */ /* 0x000fe20000000091 */
[----:B------:R-:W-:Y:S01]  /*43f0*/  FFMA R145, R82, 1.925963033500011079e-08, R147 ;  /* 0x32a5706052917823 */ /* 0x000fe20000000093 */
[-C--:B------:R-:W-:Y:S01]  /*4400*/  FFMA.SAT R147, R156, R9.reuse, 0.5 ;  /* 0x3f0000009c937423 */ /* 0x080fe20000002009 */
[----:B------:R-:W-:-:S03]  /*4410*/  FFMA.SAT R149, R158, R9, 0.5 ;  /* 0x3f0000009e957423 */ /* 0x000fc60000002009 */
[-C--:B------:R-:W-:Y:S01]  /*4420*/  FFMA.RM R82, R147, R8.reuse, 12582913 ;  /* 0x4b40000193527423 */ /* 0x080fe20000004008 */
[----:B------:R-:W1:Y:S01]  /*4430*/  MUFU.EX2 R2, R3 ;  /* 0x0000000300027308 */ /* 0x000e620000000800 */
[----:B------:R-:W-:Y:S02]  /*4440*/  FFMA.RM R147, R149, R8, 12582913 ;  /* 0x4b40000195937423 */ /* 0x000fe40000004008 */
[----:B------:R-:W-:Y:S01]  /*4450*/  FADD R149, R82, -12583039 ;  /* 0xcb40007f52957421 */ /* 0x000fe20000000000 */
[----:B------:R-:W-:Y:S01]  /*4460*/  SHF.L.U32 R161, R0, 0x17, RZ ;  /* 0x0000001700a17819 */ /* 0x000fe200000006ff */
[----:B------:R-:W-:Y:S02]  /*4470*/  FADD R151, R147, -12583039 ;  /* 0xcb40007f93977421 */ /* 0x000fe40000000000 */
[----:B------:R-:W-:Y:S02]  /*4480*/  FFMA R149, R156, 1.4426950216293334961, -R149 ;  /* 0x3fb8aa3b9c957823 */ /* 0x000fe40000000895 */
[----:B------:R-:W-:Y:S01]  /*4490*/  FFMA R151, R158, 1.4426950216293334961, -R151 ;  /* 0x3fb8aa3b9e977823 */ /* 0x000fe20000000897 */
[----:B0-----:R-:W-:Y:S01]  /*44a0*/  FMUL R0, R161, R140 ;  /* 0x0000008ca1007220 */ /* 0x001fe20000400000 */
[----:B------:R-:W-:Y:S01]  /*44b0*/  FFMA R156, R156, 1.925963033500011079e-08, R149 ;  /* 0x32a570609c9c7823 */ /* 0x000fe20000000095 */
[----:B------:R-:W-:Y:S01]  /*44c0*/  SHF.L.U32 R161, R4, 0x17, RZ ;  /* 0x0000001704a17819 */ /* 0x000fe200000006ff */
[----:B------:R-:W-:Y:S01]  /*44d0*/  FFMA R158, R158, 1.925963033500011079e-08, R151 ;  /* 0x32a570609e9e7823 */ /* 0x000fe20000000097 */
[-C--:B------:R-:W-:Y:S01]  /*44e0*/  FFMA.SAT R149, R62, R9.reuse, 0.5 ;  /* 0x3f0000003e957423 */ /* 0x080fe20000002009 */
[----:B------:R-:W-:-:S02]  /*44f0*/  FFMA.SAT R151, R84, R9, 0.5 ;  /* 0x3f00000054977423 */ /* 0x000fc40000002009 */
[----:B-1----:R-:W-:Y:S01]  /*4500*/  FMUL R2, R161, R2 ;  /* 0x00000002a1027220 */ /* 0x002fe20000400000 */
[-C--:B------:R-:W-:Y:S01]  /*4510*/  FFMA.RM R149, R149, R8.reuse, 12582913 ;  /* 0x4b40000195957423 */ /* 0x080fe20000004008 */
[-C--:B------:R-:W-:Y:S01]  /*4520*/  FFMA.RM R151, R151, R8.reuse, 12582913 ;  /* 0x4b40000197977423 */ /* 0x080fe20000004008 */
[----:B------:R-:W-:Y:S02]  /*4530*/  FFMA.SAT R161, R37, R9, 0.5 ;  /* 0x3f00000025a17423 */ /* 0x000fe40000002009 */
[----:B------:R-:W-:Y:S01]  /*4540*/  FADD R153, R149, -12583039 ;  /* 0xcb40007f95997421 */ /* 0x000fe20000000000 */
[----:B------:R-:W-:Y:S01]  /*4550*/  FADD R155, R151, -12583039 ;  /* 0xcb40007f979b7421 */ /* 0x000fe20000000000 */
[----:B------:R-:W-:Y:S02]  /*4560*/  FFMA.RM R140, R161, R8, 12582913 ;  /* 0x4b400001a18c7423 */ /* 0x000fe40000004008 */
[----:B------:R-:W-:Y:S01]  /*4570*/  FFMA R153, R62, 1.4426950216293334961, -R153 ;  /* 0x3fb8aa3b3e997823 */ /* 0x000fe20000000899 */
[----:B------:R-:W-:Y:S01]  /*4580*/  FFMA R155, R84, 1.4426950216293334961, -R155 ;  /* 0x3fb8aa3b549b7823 */ /* 0x000fe2000000089b */
[----:B------:R-:W-:-:S02]  /*4590*/  FADD R4, R140, -12583039 ;  /* 0xcb40007f8c047421 */ /* 0x000fc40000000000 */
[----:B------:R-:W-:Y:S01]  /*45a0*/  FFMA R62, R62, 1.925963033500011079e-08, R153 ;  /* 0x32a570603e3e7823 */ /* 0x000fe20000000099 */
[----:B------:R-:W-:Y:S01]  /*45b0*/  FFMA R153, R84, 1.925963033500011079e-08, R155 ;  /* 0x32a5706054997823 */ /* 0x000fe2000000009b */
[C---:B------:R-:W-:Y:S01]  /*45c0*/  FFMA R4, R37.reuse, 1.4426950216293334961, -R4 ;  /* 0x3fb8aa3b25047823 */ /* 0x040fe20000000804 */
[-C--:B------:R-:W-:Y:S01]  /*45d0*/  FFMA.SAT R155, R160, R9.reuse, 0.5 ;  /* 0x3f000000a09b7423 */ /* 0x080fe20000002009 */
[----:B------:R-:W-:Y:S02]  /*45e0*/  FFMA.SAT R157, R162, R9, 0.5 ;  /* 0x3f000000a29d7423 */ /* 0x000fe40000002009 */
[----:B------:R-:W-:Y:S01]  /*45f0*/  FFMA R37, R37, 1.925963033500011079e-08, R4 ;  /* 0x32a5706025257823 */ /* 0x000fe20000000004 */
[-C--:B------:R-:W-:Y:S01]  /*4600*/  FFMA.RM R84, R155, R8.reuse, 12582913 ;  /* 0x4b4000019b547423 */ /* 0x080fe20000004008 */
[----:B------:R-:W0:Y:S01]  /*4610*/  MUFU.EX2 R4, R67 ;  /* 0x0000004300047308 */ /* 0x000e220000000800 */
[----:B------:R-:W-:Y:S02]  /*4620*/  FFMA.RM R155, R157, R8, 12582913 ;  /* 0x4b4000019d9b7423 */ /* 0x000fe40000004008 */
[----:B------:R-:W-:-:S04]  /*4630*/  FADD R157, R84, -12583039 ;  /* 0xcb40007f549d7421 */ /* 0x000fc80000000000 */
[C---:B------:R-:W-:Y:S01]  /*4640*/  FFMA R157, R160.reuse, 1.4426950216293334961, -R157 ;  /* 0x3fb8aa3ba09d7823 */ /* 0x040fe2000000089d */
[----:B------:R-:W-:Y:S01]  /*4650*/  FADD R159, R155, -12583039 ;  /* 0xcb40007f9b9f7421 */ /* 0x000fe20000000000 */
[----:B------:R-:W-:Y:S02]  /*4660*/  SHF.L.U32 R61, R61, 0x17, RZ ;  /* 0x000000173d3d7819 */ /* 0x000fe400000006ff */
[----:B------:R-:W-:Y:S01]  /*4670*/  FFMA R160, R160, 1.925963033500011079e-08, R157 ;  /* 0x32a57060a0a07823 */ /* 0x000fe2000000009d */
[-C--:B------:R-:W-:Y:S01]  /*4680*/  FFMA.SAT R157, R164, R9.reuse, 0.5 ;  /* 0x3f000000a49d7423 */ /* 0x080fe20000002009 */
[C---:B------:R-:W-:Y:S01]  /*4690*/  FFMA R159, R162.reuse, 1.4426950216293334961, -R159 ;  /* 0x3fb8aa3ba29f7823 */ /* 0x040fe2000000089f */
[----:B------:R1:W2:Y:S02]  /*46a0*/  MUFU.EX2 R3, R86 ;  /* 0x0000005600037308 */ /* 0x0002a40000000800 */
[----:B------:R-:W-:Y:S01]  /*46b0*/  FFMA.RM R157, R157, R8, 12582913 ;  /* 0x4b4000019d9d7423 */ /* 0x000fe20000004008 */
[----:B0-----:R-:W-:Y:S01]  /*46c0*/  FMUL R4, R61, R4 ;  /* 0x000000043d047220 */ /* 0x001fe20000400000 */
[----:B------:R-:W-:Y:S01]  /*46d0*/  FFMA.SAT R61, R41, R9, 0.5 ;  /* 0x3f000000293d7423 */ /* 0x000fe20000002009 */
[----:B------:R-:W-:Y:S01]  /*46e0*/  FFMA R162, R162, 1.925963033500011079e-08, R159 ;  /* 0x32a57060a2a27823 */ /* 0x000fe2000000009f */
[----:B------:R-:W-:-:S02]  /*46f0*/  FADD R159, R157, -12583039 ;  /* 0xcb40007f9d9f7421 */ /* 0x000fc40000000000 */
[-C--:B------:R-:W-:Y:S02]  /*4700*/  FFMA.RM R61, R61, R8.reuse, 12582913 ;  /* 0x4b4000013d3d7423 */ /* 0x080fe40000004008 */
[----:B------:R-:W-:Y:S01]  /*4710*/  FFMA R159, R164, 1.4426950216293334961, -R159 ;  /* 0x3fb8aa3ba49f7823 */ /* 0x000fe2000000089f */
[-C--:B------:R-:W-:Y:S01]  /*4720*/  FFMA.SAT R161, R66, R9.reuse, 0.5 ;  /* 0x3f00000042a17423 */ /* 0x080fe20000002009 */
[----:B-1----:R-:W-:Y:S01]  /*4730*/  FADD R86, R61, -12583039 ;  /* 0xcb40007f3d567421 */ /* 0x002fe20000000000 */
[----:B------:R-:W-:Y:S01]  /*4740*/  SHF.L.U32 R5, R5, 0x17, RZ ;  /* 0x0000001705057819 */ /* 0x000fe200000006ff */
[----:B------:R-:W-:Y:S01]  /*4750*/  FFMA R164, R164, 1.925963033500011079e-08, R159 ;  /* 0x32a57060a4a47823 */ /* 0x000fe2000000009f */
[-C--:B------:R-:W-:Y:S01]  /*4760*/  FFMA.SAT R159, R64, R9.reuse, 0.5 ;  /* 0x3f000000409f7423 */ /* 0x080fe20000002009 */
[-C--:B------:R-:W-:Y:S01]  /*4770*/  FFMA.RM R161, R161, R8.reuse, 12582913 ;  /* 0x4b400001a1a17423 */ /* 0x080fe20000004008 */
[----:B------:R-:W-:Y:S01]  /*4780*/  FFMA R86, R41, 1.4426950216293334961, -R86 ;  /* 0x3fb8aa3b29567823 */ /* 0x000fe20000000856 */
[----:B------:R-:W0:Y:S01]  /*4790*/  MUFU.EX2 R65, R65 ;  /* 0x0000004100417308 */ /* 0x000e220000000800 */
[----:B------:R-:W-:Y:S01]  /*47a0*/  FFMA.SAT R67, R22, R9, 0.5 ;  /* 0x3f00000016437423 */ /* 0x000fe20000002009 */
[-C--:B------:R-:W-:Y:S01]  /*47b0*/  FFMA.RM R159, R159, R8.reuse, 12582913 ;  /* 0x4b4000019f9f7423 */ /* 0x080fe20000004008 */
[----:B--2---:R-:W-:Y:S01]  /*47c0*/  FMUL R3, R5, R3 ;  /* 0x0000000305037220 */ /* 0x004fe20000400000 */
[----:B------:R-:W-:Y:S01]  /*47d0*/  FADD R5, R161, -12583039 ;  /* 0xcb40007fa1057421 */ /* 0x000fe20000000000 */
[----:B------:R-:W-:Y:S01]  /*47e0*/  FFMA R41, R41, 1.925963033500011079e-08, R86 ;  /* 0x32a5706029297823 */ /* 0x000fe20000000056 */
[----:B------:R-:W-:Y:S01]  /*47f0*/  SHF.L.U32 R86, R57, 0x17, RZ ;  /* 0x0000001739567819 */ /* 0x000fe200000006ff */
[----:B------:R-:W-:Y:S01]  /*4800*/  FFMA.RM R57, R67, R8, 12582913 ;  /* 0x4b40000143397423 */ /* 0x000fe20000004008 */
[----:B------:R-:W-:Y:S01]  /*4810*/  FADD R163, R159, -12583039 ;  /* 0xcb40007f9fa37421 */ /* 0x000fe20000000000 */
[----:B------:R-:W-:-:S02]  /*4820*/  FFMA R5, R66, 1.4426950216293334961, -R5 ;  /* 0x3fb8aa3b42057823 */ /* 0x000fc40000000805 */
[----:B------:R-:W-:Y:S01]  /*4830*/  FADD R67, R57, -12583039 ;  /* 0xcb40007f39437421 */ /* 0x000fe20000000000 */
[----:B------:R-:W-:Y:S01]  /*4840*/  FFMA R163, R64, 1.4426950216293334961, -R163 ;  /* 0x3fb8aa3b40a37823 */ /* 0x000fe200000008a3 */
[----:B------:R-:W-:Y:S01]  /*4850*/  FFMA R66, R66, 1.925963033500011079e-08, R5 ;  /* 0x32a5706042427823 */ /* 0x000fe20000000005 */
[----:B------:R-:W-:Y:S01]  /*4860*/  SHF.L.U32 R26, R26, 0x17, RZ ;  /* 0x000000171a1a7819 */ /* 0x000fe200000006ff */
[----:B------:R-:W1:Y:S01]  /*4870*/  MUFU.EX2 R5, R142 ;  /* 0x0000008e00057308 */ /* 0x000e620000000800 */
[----:B------:R-:W-:Y:S01]  /*4880*/  FFMA R67, R22, 1.4426950216293334961, -R67 ;  /* 0x3fb8aa3b16437823 */ /* 0x000fe20000000843 */
[----:B------:R-:W-:Y:S01]  /*4890*/  FFMA R64, R64, 1.925963033500011079e-08, R163 ;  /* 0x32a5706040407823 */ /* 0x000fe200000000a3 */
[----:B------:R-:W-:Y:S02]  /*48a0*/  FFMA.SAT R163, R23, R9, 0.5 ;  /* 0x3f00000017a37423 */ /* 0x000fe40000002009 */
[----:B------:R-:W-:Y:S01]  /*48b0*/  FFMA R67, R22, 1.925963033500011079e-08, R67 ;  /* 0x32a5706016437823 */ /* 0x000fe20000000043 */
[----:B0-----:R-:W-:Y:S01]  /*48c0*/  FMUL R22, R26, R65 ;  /* 0x000000411a167220 */ /* 0x001fe20000400000 */
[----:B------:R-:W-:Y:S01]  /*48d0*/  FFMA.RM R65, R163, R8, 12582913 ;  /* 0x4b400001a3417423 */ /* 0x000fe20000004008 */
[----:B------:R-:W0:Y:S03]  /*48e0*/  MUFU.EX2 R24, R24 ;  /* 0x0000001800187308 */ /* 0x000e260000000800 */
[----:B------:R-:W-:Y:S01]  /*48f0*/  FADD R26, R65, -12583039 ;  /* 0xcb40007f411a7421 */ /* 0x000fe20000000000 */
[----:B------:R-:W-:-:S03]  /*4900*/  FFMA.SAT R163, R68, R9, 0.5 ;  /* 0x3f00000044a37423 */ /* 0x000fc60000002009 */
[----:B------:R-:W-:Y:S01]  /*4910*/  FFMA R26, R23, 1.4426950216293334961, -R26 ;  /* 0x3fb8aa3b171a7823 */ /* 0x000fe2000000081a */
[----:B-1----:R-:W-:-:S03]  /*4920*/  FMUL R5, R86, R5 ;  /* 0x0000000556057220 */ /* 0x002fc60000400000 */
[----:B------:R-:W-:Y:S01]  /*4930*/  FFMA R86, R23, 1.925963033500011079e-08, R26 ;  /* 0x32a5706017567823 */ /* 0x000fe2000000001a */
[----:B------:R-:W-:Y:S01]  /*4940*/  SHF.L.U32 R23, R59, 0x17, RZ ;  /* 0x000000173b177819 */ /* 0x000fe200000006ff */
[----:B------:R-:W-:Y:S01]  /*4950*/  FFMA.RM R59, R163, R8, 12582913 ;  /* 0x4b400001a33b7423 */ /* 0x000fe20000004008 */
[----:B------:R-:W-:Y:S01]  /*4960*/  SHF.L.U32 R163, R20, 0x17, RZ ;  /* 0x0000001714a37819 */ /* 0x000fe200000006ff */
[----:B------:R-:W1:Y:S02]  /*4970*/  MUFU.EX2 R144, R144 ;  /* 0x0000009000907308 */ /* 0x000e640000000800 */
[----:B------:R-:W-:Y:S02]  /*4980*/  FADD R165, R59, -12583039 ;  /* 0xcb40007f3ba57421 */ /* 0x000fe40000000000 */
[----:B0-----:R-:W-:Y:S01]  /*4990*/  FMUL R20, R163, R24 ;  /* 0x00000018a3147220 */ /* 0x001fe20000400000 */
[----:B------:R-:W-:Y:S01]  /*49a0*/  FFMA.SAT R163, R25, R9, 0.5 ;  /* 0x3f00000019a37423 */ /* 0x000fe20000002009 */
[----:B------:R-:W-:-:S03]  /*49b0*/  FFMA R165, R68, 1.4426950216293334961, -R165 ;  /* 0x3fb8aa3b44a57823 */ /* 0x000fc600000008a5 */
[-C--:B------:R-:W-:Y:S01]  /*49c0*/  FFMA.RM R142, R163, R8.reuse, 12582913 ;  /* 0x4b400001a38e7423 */ /* 0x080fe20000004008 */
[----:B------:R-:W-:Y:S01]  /*49d0*/  FFMA R68, R68, 1.925963033500011079e-08, R165 ;  /* 0x32a5706044447823 */ /* 0x000fe200000000a5 */
[----:B------:R-:W-:Y:S02]  /*49e0*/  FFMA.SAT R165, R69, R9, 0.5 ;  /* 0x3f00000045a57423 */ /* 0x000fe40000002009 */
[----:B------:R-:W-:Y:S01]  /*49f0*/  FADD R26, R142, -12583039 ;  /* 0xcb40007f8e1a7421 */ /* 0x000fe20000000000 */
[----:B------:R-:W-:Y:S01]  /*4a00*/  SHF.L.U32 R163, R63, 0x17, RZ ;  /* 0x000000173fa37819 */ /* 0x000fe200000006ff */
[----:B------:R-:W-:Y:S02]  /*4a10*/  FFMA.RM R63, R165, R8, 12582913 ;  /* 0x4b400001a53f7423 */ /* 0x000fe40000004008 */
[----:B------:R-:W-:Y:S01]  /*4a20*/  FFMA R26, R25, 1.4426950216293334961, -R26 ;  /* 0x3fb8aa3b191a7823 */ /* 0x000fe2000000081a */
[----:B-1----:R-:W-:Y:S01]  /*4a30*/  FMUL R23, R23, R144 ;  /* 0x0000009017177220 */ /* 0x002fe20000400000 */
[----:B------:R-:W0:Y:S02]  /*4a40*/  MUFU.EX2 R24, R146 ;  /* 0x0000009200187308 */ /* 0x000e240000000800 */
[----:B------:R-:W-:Y:S01]  /*4a50*/  FFMA R144, R25, 1.925963033500011079e-08, R26 ;  /* 0x32a5706019907823 */ /* 0x000fe2000000001a */
[----:B------:R-:W-:-:S04]  /*4a60*/  FADD R26, R63, -12583039 ;  /* 0xcb40007f3f1a7421 */ /* 0x000fc80000000000 */
[C---:B------:R-:W-:Y:S01]  /*4a70*/  FFMA R26, R69.reuse, 1.4426950216293334961, -R26 ;  /* 0x3fb8aa3b451a7823 */ /* 0x040fe2000000081a */
[----:B------:R1:W2:Y:S03]  /*4a80*/  MUFU.EX2 R25, R93 ;  /* 0x0000005d00197308 */ /* 0x0002a60000000800 */
[----:B------:R-:W-:-:S05]  /*4a90*/  FFMA R69, R69, 1.925963033500011079e-08, R26 ;  /* 0x32a5706045457823 */ /* 0x000fca000000001a */
[----:B------:R-:W3:Y:S01]  /*4aa0*/  MUFU.EX2 R26, R148 ;  /* 0x00000094001a7308 */ /* 0x000ee20000000800 */
[----:B0-----:R-:W-:Y:S01]  /*4ab0*/  FMUL R24, R163, R24 ;  /* 0x00000018a3187220 */ /* 0x001fe20000400000 */
[-C--:B------:R-:W-:Y:S01]  /*4ac0*/  FFMA.SAT R163, R27, R9.reuse, 0.5 ;  /* 0x3f0000001ba37423 */ /* 0x080fe20000002009 */
[----:B------:R-:W-:Y:S01]  /*4ad0*/  FFMA.SAT R165, R70, R9, 0.5 ;  /* 0x3f00000046a57423 */ /* 0x000fe20000002009 */
[----:B------:R-:W-:Y:S02]  /*4ae0*/  SHF.L.U32 R56, R56, 0x17, RZ ;  /* 0x0000001738387819 */ /* 0x000fe400000006ff */
[-C--:B-1----:R-:W-:Y:S01]  /*4af0*/  FFMA.RM R93, R163, R8.reuse, 12582913 ;  /* 0x4b400001a35d7423 */ /* 0x082fe20000004008 */
[----:B------:R-:W-:Y:S01]  /*4b00*/  SHF.L.U32 R163, R83, 0x17, RZ ;  /* 0x0000001753a37819 */ /* 0x000fe200000006ff */
[----:B------:R-:W-:Y:S01]  /*4b10*/  FFMA.RM R83, R165, R8, 12582913 ;  /* 0x4b400001a5537423 */ /* 0x000fe20000004008 */
[----:B--2---:R-:W-:Y:S01]  /*4b20*/  FMUL R25, R56, R25 ;  /* 0x0000001938197220 */ /* 0x004fe20000400000 */
[----:B------:R-:W-:-:S02]  /*4b30*/  FADD R56, R93, -12583039 ;  /* 0xcb40007f5d387421 */ /* 0x000fc40000000000 */
[----:B---3--:R-:W-:Y:S01]  /*4b40*/  FMUL R26, R163, R26 ;  /* 0x0000001aa31a7220 */ /* 0x008fe20000400000 */
[----:B------:R-:W-:Y:S01]  /*4b50*/  FADD R163, R83, -12583039 ;  /* 0xcb40007f53a37421 */ /* 0x000fe20000000000 */
[----:B------:R-:W-:-:S03]  /*4b60*/  FFMA R56, R27, 1.4426950216293334961, -R56 ;  /* 0x3fb8aa3b1b387823 */ /* 0x000fc60000000838 */
[----:B------:R-:W-:Y:S01]  /*4b70*/  FFMA R163, R70, 1.4426950216293334961, -R163 ;  /* 0x3fb8aa3b46a37823 */ /* 0x000fe200000008a3 */
[----:B------:R-:W-:-:S03]  /*4b80*/  FFMA R146, R27, 1.925963033500011079e-08, R56 ;  /* 0x32a570601b927823 */ /* 0x000fc60000000038 */
[----:B------:R-:W-:Y:S01]  /*4b90*/  FFMA R70, R70, 1.925963033500011079e-08, R163 ;  /* 0x32a5706046467823 */ /* 0x000fe200000000a3 */
[----:B------:R-:W-:Y:S01]  /*4ba0*/  FFMA.SAT R163, R29, R9, 0.5 ;  /* 0x3f0000001da37423 */ /* 0x000fe20000002009 */
[----:B------:R0:W1:Y:S03]  /*4bb0*/  MUFU.EX2 R27, R150 ;  /* 0x00000096001b7308 */ /* 0x0000660000000800 */
[----:B------:R-:W-:-:S04]  /*4bc0*/  FFMA.RM R148, R163, R8, 12582913 ;  /* 0x4b400001a3947423 */ /* 0x000fc80000004008 */
[----:B------:R-:W-:Y:S01]  /*4bd0*/  FADD R56, R148, -12583039 ;  /* 0xcb40007f94387421 */ /* 0x000fe20000000000 */
[----:B------:R-:W2:Y:S01]  /*4be0*/  MUFU.EX2 R137, R137 ;  /* 0x0000008900897308 */ /* 0x000ea20000000800 */
[----:B------:R-:W-:Y:S02]  /*4bf0*/  SHF.L.U32 R58, R58, 0x17, RZ ;  /* 0x000000173a3a7819 */ /* 0x000fe400000006ff */
[----:B------:R-:W-:-:S04]  /*4c00*/  FFMA R56, R29, 1.4426950216293334961, -R56 ;  /* 0x3fb8aa3b1d387823 */ /* 0x000fc80000000838 */
[----:B0-----:R-:W-:Y:S01]  /*4c10*/  FFMA R150, R29, 1.925963033500011079e-08, R56 ;  /* 0x32a570601d967823 */ /* 0x001fe20000000038 */
[----:B------:R-:W-:Y:S01]  /*4c20*/  FFMA.SAT R29, R71, R9, 0.5 ;  /* 0x3f000000471d7423 */ /* 0x000fe20000002009 */
[----:B-1----:R-:W-:Y:S01]  /*4c30*/  FMUL R27, R58, R27 ;  /* 0x0000001b3a1b7220 */ /* 0x002fe20000400000 */
[----:B------:R-:W-:Y:S02]  /*4c40*/  SHF.L.U32 R58, R85, 0x17, RZ ;  /* 0x00000017553a7819 */ /* 0x000fe400000006ff */
[----:B------:R-:W-:Y:S01]  /*4c50*/  FFMA.RM R85, R29, R8, 12582913 ;  /* 0x4b4000011d557423 */ /* 0x000fe20000004008 */
[----:B------:R-:W0:Y:S02]  /*4c60*/  MUFU.EX2 R56, R152 ;  /* 0x0000009800387308 */ /* 0x000e240000000800 */
[----:B--2---:R-:W-:Y:S01]  /*4c70*/  FMUL R29, R58, R137 ;  /* 0x000000893a1d7220 */ /* 0x004fe20000400000 */
[----:B------:R-:W-:Y:S01]  /*4c80*/  FADD R58, R85, -12583039 ;  /* 0xcb40007f553a7421 */ /* 0x000fe20000000000 */
[----:B------:R-:W-:-:S04]  /*4c90*/  FFMA.SAT R137, R30, R9, 0.5 ;  /* 0x3f0000001e897423 */ /* 0x000fc80000002009 */
[----:B------:R-:W1:Y:S01]  /*4ca0*/  MUFU.EX2 R154, R154 ;  /* 0x0000009a009a7308 */ /* 0x000e620000000800 */
[----:B------:R-:W-:Y:S01]  /*4cb0*/  FFMA R58, R71, 1.4426950216293334961, -R58 ;  /* 0x3fb8aa3b473a7823 */ /* 0x000fe2000000083a */
[----:B------:R-:W-:Y:S01]  /*4cc0*/  SHF.L.U32 R163, R88, 0x17, RZ ;  /* 0x0000001758a37819 */ /* 0x000fe200000006ff */
[----:B------:R-:W-:Y:S02]  /*4cd0*/  FFMA.RM R88, R137, R8, 12582913 ;  /* 0x4b40000189587423 */ /* 0x000fe40000004008 */
[----:B------:R-:W-:-:S03]  /*4ce0*/  FFMA R71, R71, 1.925963033500011079e-08, R58 ;  /* 0x32a5706047477823 */ /* 0x000fc6000000003a */
[----:B------:R-:W2:Y:S01]  /*4cf0*/  MUFU.EX2 R58, R60 ;  /* 0x0000003c003a7308 */ /* 0x000ea20000000800 */
[----:B------:R-:W-:Y:S01]  /*4d00*/  FADD R137, R88, -12583039 ;  /* 0xcb40007f58897421 */ /* 0x000fe20000000000 */
[----:B0-----:R-:W-:Y:S01]  /*4d10*/  FMUL R56, R163, R56 ;  /* 0x00000038a3387220 */ /* 0x001fe20000400000 */
[----:B------:R-:W-:Y:S02]  /*4d20*/  SHF.L.U32 R163, R139, 0x17, RZ ;  /* 0x000000178ba37819 */ /* 0x000fe400000006ff */
[----:B------:R-:W-:-:S04]  /*4d30*/  FFMA R137, R30, 1.4426950216293334961, -R137 ;  /* 0x3fb8aa3b1e897823 */ /* 0x000fc80000000889 */
[----:B------:R-:W-:Y:S01]  /*4d40*/  FFMA R137, R30, 1.925963033500011079e-08, R137 ;  /* 0x32a570601e897823 */ /* 0x000fe20000000089 */
[----:B-1----:R-:W-:Y:S01]  /*4d50*/  FMUL R30, R163, R154 ;  /* 0x0000009aa31e7220 */ /* 0x002fe20000400000 */
[----:B------:R-:W-:Y:S01]  /*4d60*/  SHF.L.U32 R163, R141, 0x17, RZ ;  /* 0x000000178da37819 */ /* 0x000fe200000006ff */
[----:B------:R-:W-:-:S04]  /*4d70*/  FFMA.SAT R165, R72, R9, 0.5 ;  /* 0x3f00000048a57423 */ /* 0x000fc80000002009 */
[----:B--2---:R-:W-:Y:S01]  /*4d80*/  FMUL R58, R163, R58 ;  /* 0x0000003aa33a7220 */ /* 0x004fe20000400000 */
[----:B------:R-:W-:Y:S01]  /*4d90*/  FFMA.SAT R163, R31, R9, 0.5 ;  /* 0x3f0000001fa37423 */ /* 0x000fe20000002009 */
[-C--:B------:R-:W-:Y:S01]  /*4da0*/  FFMA.RM R139, R165, R8.reuse, 12582913 ;  /* 0x4b400001a58b7423 */ /* 0x080fe20000004008 */
[----:B------:R-:W0:Y:S02]  /*4db0*/  MUFU.EX2 R145, R145 ;  /* 0x0000009100917308 */ /* 0x000e240000000800 */
[----:B------:R-:W-:Y:S01]  /*4dc0*/  FFMA.RM R152, R163, R8, 12582913 ;  /* 0x4b400001a3987423 */ /* 0x000fe20000004008 */
[----:B------:R-:W-:-:S03]  /*4dd0*/  FADD R165, R139, -12583039 ;  /* 0xcb40007f8ba57421 */ /* 0x000fc60000000000 */
[----:B------:R-:W-:Y:S01]  /*4de0*/  FADD R60, R152, -12583039 ;  /* 0xcb40007f983c7421 */ /* 0x000fe20000000000 */
[----:B------:R-:W-:-:S03]  /*4df0*/  FFMA R141, R72, 1.4426950216293334961, -R165 ;  /* 0x3fb8aa3b488d7823 */ /* 0x000fc600000008a5 */
[----:B------:R-:W-:Y:S01]  /*4e00*/  FFMA R60, R31, 1.4426950216293334961, -R60 ;  /* 0x3fb8aa3b1f3c7823 */ /* 0x000fe2000000083c */
[----:B------:R-:W-:Y:S01]  /*4e10*/  FFMA R141, R72, 1.925963033500011079e-08, R141 ;  /* 0x32a57060488d7823 */ /* 0x000fe2000000008d */
[----:B------:R-:W-:Y:S02]  /*4e20*/  SHF.L.U32 R72, R143, 0x17, RZ ;  /* 0x000000178f487819 */ /* 0x000fe400000006ff */
[----:B------:R-:W-:Y:S01]  /*4e30*/  FFMA R154, R31, 1.925963033500011079e-08, R60 ;  /* 0x32a570601f9a7823 */ /* 0x000fe2000000003c */
[----:B------:R-:W-:Y:S01]  /*4e40*/  FFMA.SAT R31, R73, R9, 0.5 ;  /* 0x3f000000491f7423 */ /* 0x000fe20000002009 */
[----:B------:R-:W1:Y:S03]  /*4e50*/  MUFU.EX2 R60, R156 ;  /* 0x0000009c003c7308 */ /* 0x000e660000000800 */
[----:B------:R-:W-:Y:S01]  /*4e60*/  FFMA.RM R143, R31, R8, 12582913 ;  /* 0x4b4000011f8f7423 */ /* 0x000fe20000004008 */
[----:B0-----:R-:W-:Y:S01]  /*4e70*/  FMUL R31, R72, R145 ;  /* 0x00000091481f7220 */ /* 0x001fe20000400000 */
[----:B------:R-:W-:-:S03]  /*4e80*/  FFMA.SAT R145, R32, R9, 0.5 ;  /* 0x3f00000020917423 */ /* 0x000fc60000002009 */
[----:B------:R-:W0:Y:S01]  /*4e90*/  MUFU.EX2 R158, R158 ;  /* 0x0000009e009e7308 */ /* 0x000e220000000800 */
[----:B------:R-:W-:Y:S01]  /*4ea0*/  SHF.L.U32 R163, R82, 0x17, RZ ;  /* 0x0000001752a37819 */ /* 0x000fe200000006ff */
[----:B------:R-:W-:-:S04]  /*4eb0*/  FFMA.RM R82, R145, R8, 12582913 ;  /* 0x4b40000191527423 */ /* 0x000fc80000004008 */
[----:B------:R-:W-:Y:S02]  /*4ec0*/  FADD R145, R82, -12583039 ;  /* 0xcb40007f52917421 */ /* 0x000fe40000000000 */
[----:B------:R-:W2:Y:S01]  /*4ed0*/  MUFU.EX2 R62, R62 ;  /* 0x0000003e003e7308 */ /* 0x000ea20000000800 */
[----:B-1----:R-:W-:Y:S01]  /*4ee0*/  FMUL R60, R163, R60 ;  /* 0x0000003ca33c7220 */ /* 0x002fe20000400000 */
[C---:B------:R-:W-:Y:S01]  /*4ef0*/  FFMA R145, R32.reuse, 1.4426950216293334961, -R145 ;  /* 0x3fb8aa3b20917823 */ /* 0x040fe20000000891 */
[----:B------:R-:W-:Y:S01]  /*4f00*/  SHF.L.U32 R163, R147, 0x17, RZ ;  /* 0x0000001793a37819 */ /* 0x000fe200000006ff */
[----:B------:R-:W-:Y:S02]  /*4f10*/  FADD R72, R143, -12583039 ;  /* 0xcb40007f8f487421 */ /* 0x000fe40000000000 */
[----:B------:R-:W-:Y:S02]  /*4f20*/  FFMA R145, R32, 1.925963033500011079e-08, R145 ;  /* 0x32a5706020917823 */ /* 0x000fe40000000091 */
[----:B------:R-:W-:Y:S01]  /*4f30*/  FFMA R72, R73, 1.4426950216293334961, -R72 ;  /* 0x3fb8aa3b49487823 */ /* 0x000fe20000000848 */
[----:B0-----:R-:W-:Y:S01]  /*4f40*/  FMUL R32, R163, R158 ;  /* 0x0000009ea3207220 */ /* 0x001fe20000400000 */
[----:B------:R-:W-:-:S02]  /*4f50*/  SHF.L.U32 R163, R149, 0x17, RZ ;  /* 0x0000001795a37819 */ /* 0x000fc400000006ff */
[----:B------:R-:W-:Y:S01]  /*4f60*/  FFMA R73, R73, 1.925963033500011079e-08, R72 ;  /* 0x32a5706049497823 */ /* 0x000fe20000000048 */
[-C--:B------:R-:W-:Y:S02]  /*4f70*/  FFMA.SAT R165, R74, R9.reuse, 0.5 ;  /* 0x3f0000004aa57423 */ /* 0x080fe40000002009 */
[----:B--2---:R-:W-:Y:S01]  /*4f80*/  FMUL R72, R163, R62 ;  /* 0x0000003ea3487220 */ /* 0x004fe20000400000 */
[----:B------:R-:W-:Y:S01]  /*4f90*/  FFMA.SAT R163, R33, R9, 0.5 ;  /* 0x3f00000021a37423 */ /* 0x000fe20000002009 */
[----:B------:R-:W-:-:S03]  /*4fa0*/  FFMA.RM R147, R165, R8, 12582913 ;  /* 0x4b400001a5937423 */ /* 0x000fc60000004008 */
[----:B------:R-:W-:Y:S01]  /*4fb0*/  FFMA.RM R156, R163, R8, 12582913 ;  /* 0x4b400001a39c7423 */ /* 0x000fe20000004008 */
[----:B------:R-:W0:Y:S01]  /*4fc0*/  MUFU.EX2 R153, R153 ;  /* 0x0000009900997308 */ /* 0x000e220000000800 */
[----:B------:R-:W-:Y:S02]  /*4fd0*/  FADD R165, R147, -12583039 ;  /* 0xcb40007f93a57421 */ /* 0x000fe40000000000 */
[----:B------:R-:W-:Y:S02]  /*4fe0*/  FADD R62, R156, -12583039 ;  /* 0xcb40007f9c3e7421 */ /* 0x000fe40000000000 */
[C---:B------:R-:W-:Y:S02]  /*4ff0*/  FFMA R149, R74.reuse, 1.4426950216293334961, -R165 ;  /* 0x3fb8aa3b4a957823 */ /* 0x040fe400000008a5 */
[----:B------:R-:W-:Y:S02]  /*5000*/  FFMA R62, R33, 1.4426950216293334961, -R62 ;  /* 0x3fb8aa3b213e7823 */ /* 0x000fe4000000083e */
[----:B------:R-:W-:-:S02]  /*5010*/  FFMA R149, R74, 1.925963033500011079e-08, R149 ;  /* 0x32a570604a957823 */ /* 0x000fc40000000095 */
[----:B------:R-:W-:Y:S01]  /*5020*/  FFMA R158, R33, 1.925963033500011079e-08, R62 ;  /* 0x32a57060219e7823 */ /* 0x000fe2000000003e */
[----:B------:R-:W-:Y:S01]  /*5030*/  FFMA.SAT R33, R75, R9, 0.5 ;  /* 0x3f0000004b217423 */ /* 0x000fe20000002009 */
[----:B------:R-:W-:-:S03]  /*5040*/  SHF.L.U32 R74, R151, 0x17, RZ ;  /* 0x00000017974a7819 */ /* 0x000fc600000006ff */
[----:B------:R-:W-:Y:S02]  /*5050*/  FFMA.RM R151, R33, R8, 12582913 ;  /* 0x4b40000121977423 */ /* 0x000fe40000004008 */
[----:B0-----:R-:W-:Y:S02]  /*5060*/  FMUL R33, R74, R153 ;  /* 0x000000994a217220 */ /* 0x001fe40000400000 */
[----:B------:R-:W-:-:S04]  /*5070*/  FADD R74, R151, -12583039 ;  /* 0xcb40007f974a7421 */ /* 0x000fc80000000000 */
[C---:B------:R-:W-:Y:S01]  /*5080*/  FFMA R74, R75.reuse, 1.4426950216293334961, -R74 ;  /* 0x3fb8aa3b4b4a7823 */ /* 0x040fe2000000084a */
[----:B------:R-:W0:Y:S03]  /*5090*/  MUFU.EX2 R62, R160 ;  /* 0x000000a0003e7308 */ /* 0x000e260000000800 */
[----:B------:R-:W-:-:S05]  /*50a0*/  FFMA R75, R75, 1.925963033500011079e-08, R74 ;  /* 0x32a570604b4b7823 */ /* 0x000fca000000004a */
[----:B------:R-:W1:Y:S01]  /*50b0*/  MUFU.EX2 R74, R164 ;  /* 0x000000a4004a7308 */ /* 0x000e620000000800 */
[----:B------:R-:W-:Y:S01]  /*50c0*/  FFMA.SAT R153, R34, R9, 0.5 ;  /* 0x3f00000022997423 */ /* 0x000fe20000002009 */
[----:B------:R-:W-:-:S06]  /*50d0*/  SHF.L.U32 R163, R84, 0x17, RZ ;  /* 0x0000001754a37819 */ /* 0x000fcc00000006ff */
[----:B------:R-:W2:Y:S01]  /*50e0*/  MUFU.EX2 R162, R162 ;  /* 0x000000a200a27308 */ /* 0x000ea20000000800 */
[----:B------:R-:W-:Y:S01]  /*50f0*/  FFMA.RM R84, R153, R8, 12582913 ;  /* 0x4b40000199547423 */ /* 0x000fe20000004008 */
[----:B------:R-:W-:Y:S01]  /*5100*/  SHF.L.U32 R157, R157, 0x17, RZ ;  /* 0x000000179d9d7819 */ /* 0x000fe200000006ff */
[-C--:B------:R-:W-:Y:S02]  /*5110*/  FFMA.SAT R165, R76, R9.reuse, 0.5 ;  /* 0x3f0000004ca57423 */ /* 0x080fe40000002009 */
[----:B------:R-:W-:Y:S01]  /*5120*/  FADD R153, R84, -12583039 ;  /* 0xcb40007f54997421 */ /* 0x000fe20000000000 */
[----:B0-----:R-:W-:Y:S01]  /*5130*/  FMUL R62, R163, R62 ;  /* 0x0000003ea33e7220 */ /* 0x001fe20000400000 */
[----:B------:R-:W-:Y:S01]  /*5140*/  SHF.L.U32 R163, R155, 0x17, RZ ;  /* 0x000000179ba37819 */ /* 0x000fe200000006ff */
[----:B-1----:R-:W-:Y:S01]  /*5150*/  FMUL R74, R157, R74 ;  /* 0x0000004a9d4a7220 */ /* 0x002fe20000400000 */
[C---:B------:R-:W-:Y:S01]  /*5160*/  FFMA R153, R34.reuse, 1.4426950216293334961, -R153 ;  /* 0x3fb8aa3b22997823 */ /* 0x040fe20000000899 */
[----:B------:R-:W-:Y:S01]  /*5170*/  FFMA.SAT R157, R35, R9, 0.5 ;  /* 0x3f000000239d7423 */ /* 0x000fe20000002009 */
[-C--:B------:R-:W-:Y:S01]  /*5180*/  FFMA.RM R155, R165, R8.reuse, 12582913 ;  /* 0x4b400001a59b7423 */ /* 0x080fe20000004008 */
[----:B------:R-:W0:Y:S01]  /*5190*/  MUFU.EX2 R64, R64 ;  /* 0x0000004000407308 */ /* 0x000e220000000800 */
[----:B------:R-:W-:Y:S01]  /*51a0*/  FFMA R153, R34, 1.925963033500011079e-08, R153 ;  /* 0x32a5706022997823 */ /* 0x000fe20000000099 */
[----:B------:R-:W-:Y:S01]  /*51b0*/  FFMA.RM R157, R157, R8, 12582913 ;  /* 0x4b4000019d9d7423 */ /* 0x000fe20000004008 */
[----:B--2---:R-:W-:Y:S01]  /*51c0*/  FMUL R34, R163, R162 ;  /* 0x000000a2a3227220 */ /* 0x004fe20000400000 */
[----:B------:R-:W-:-:S02]  /*51d0*/  FADD R163, R155, -12583039 ;  /* 0xcb40007f9ba37421 */ /* 0x000fc40000000000 */
[----:B------:R-:W-:Y:S02]  /*51e0*/  FADD R160, R157, -12583039 ;  /* 0xcb40007f9da07421 */ /* 0x000fe40000000000 */
[----:B------:R-:W1:Y:S01]  /*51f0*/  MUFU.EX2 R37, R37 ;  /* 0x0000002500257308 */ /* 0x000e620000000800 */
[----:B------:R-:W-:Y:S01]  /*5200*/  FFMA R163, R76, 1.4426950216293334961, -R163 ;  /* 0x3fb8aa3b4ca37823 */ /* 0x000fe200000008a3 */
[----:B------:R-:W-:-:S03]  /*5210*/  FFMA R160, R35, 1.4426950216293334961, -R160 ;  /* 0x3fb8aa3b23a07823 */ /* 0x000fc600000008a0 */
[----:B------:R-:W-:Y:S01]  /*5220*/  FFMA R76, R76, 1.925963033500011079e-08, R163 ;  /* 0x32a570604c4c7823 */ /* 0x000fe200000000a3 */
[-C--:B------:R-:W-:Y:S01]  /*5230*/  FFMA.SAT R163, R77, R9.reuse, 0.5 ;  /* 0x3f0000004da37423 */ /* 0x080fe20000002009 */
[----:B------:R-:W-:Y:S01]  /*5240*/  FFMA R160, R35, 1.925963033500011079e-08, R160 ;  /* 0x32a5706023a07823 */ /* 0x000fe200000000a0 */
[----:B------:R-:W-:Y:S02]  /*5250*/  SHF.L.U32 R35, R159, 0x17, RZ ;  /* 0x000000179f237819 */ /* 0x000fe400000006ff */
[----:B------:R-:W-:Y:S01]  /*5260*/  SHF.L.U32 R140, R140, 0x17, RZ ;  /* 0x000000178c8c7819 */ /* 0x000fe200000006ff */
[----:B------:R-:W-:Y:S01]  /*5270*/  FFMA.RM R159, R163, R8, 12582913 ;  /* 0x4b400001a39f7423 */ /* 0x000fe20000004008 */
[----:B------:R-:W-:Y:S01]  /*5280*/  FFMA.SAT R163, R36, R9, 0.5 ;  /* 0x3f00000024a37423 */ /* 0x000fe20000002009 */
[----:B------:R-:W2:Y:S01]  /*5290*/  MUFU.EX2 R66, R66 ;  /* 0x0000004200427308 */ /* 0x000ea20000000800 */
[----:B0-----:R-:W-:Y:S01]  /*52a0*/  FMUL R35, R35, R64 ;  /* 0x0000004023237220 */ /* 0x001fe20000400000 */
[----:B-1----:R-:W-:Y:S01]  /*52b0*/  FMUL R64, R140, R37 ;  /* 0x000000258c407220 */ /* 0x002fe20000400000 */
[----:B------:R-:W-:Y:S01]  /*52c0*/  FFMA.RM R140, R163, R8, 12582913 ;  /* 0x4b400001a38c7423 */ /* 0x000fe20000004008 */
[----:B------:R-:W-:-:S03]  /*52d0*/  FADD R162, R159, -12583039 ;  /* 0xcb40007f9fa27421 */ /* 0x000fc60000000000 */
[----:B------:R-:W-:Y:S01]  /*52e0*/  FADD R37, R140, -12583039 ;  /* 0xcb40007f8c257421 */ /* 0x000fe20000000000 */
[-C--:B------:R-:W-:Y:S01]  /*52f0*/  FFMA.SAT R165, R78, R9.reuse, 0.5 ;  /* 0x3f0000004ea57423 */ /* 0x080fe20000002009 */
[----:B------:R-:W-:Y:S01]  /*5300*/  FFMA R162, R77, 1.4426950216293334961, -R162 ;  /* 0x3fb8aa3b4da27823 */ /* 0x000fe200000008a2 */
[----:B------:R-:W-:Y:S01]  /*5310*/  SHF.L.U32 R163, R161, 0x17, RZ ;  /* 0x00000017a1a37819 */ /* 0x000fe200000006ff */
[C---:B------:R-:W-:Y:S01]  /*5320*/  FFMA R37, R36.reuse, 1.4426950216293334961, -R37 ;  /* 0x3fb8aa3b24257823 */ /* 0x040fe20000000825 */
[----:B------:R-:W-:Y:S01]  /*5330*/  FFMA.RM R161, R165, R8, 12582913 ;  /* 0x4b400001a5a17423 */ /* 0x000fe20000004008 */
[----:B------:R-:W-:Y:S01]  /*5340*/  FFMA R77, R77, 1.925963033500011079e-08, R162 ;  /* 0x32a570604d4d7823 */ /* 0x000fe200000000a2 */
[----:B------:R-:W-:Y:S01]  /*5350*/  SHF.L.U32 R164, R61, 0x17, RZ ;  /* 0x000000173da47819 */ /* 0x000fe200000006ff */
[----:B------:R-:W-:Y:S01]  /*5360*/  FFMA R162, R36, 1.925963033500011079e-08, R37 ;  /* 0x32a5706024a27823 */ /* 0x000fe20000000025 */
[----:B--2---:R-:W-:Y:S01]  /*5370*/  FMUL R36, R163, R66 ;  /* 0x00000042a3247220 */ /* 0x004fe20000400000 */
[----:B------:R0:W1:Y:S01]  /*5380*/  MUFU.EX2 R37, R41 ;  /* 0x0000002900257308 */ /* 0x0000620000000800 */
[----:B------:R-:W-:Y:S01]  /*5390*/  FFMA.SAT R61, R38, R9, 0.5 ;  /* 0x3f000000263d7423 */ /* 0x000fe20000002009 */
[----:B------:R-:W-:-:S03]  /*53a0*/  FADD R163, R161, -12583039 ;  /* 0xcb40007fa1a37421 */ /* 0x000fc60000000000 */
[----:B------:R-:W-:Y:S01]  /*53b0*/  FFMA.RM R61, R61, R8, 12582913 ;  /* 0x4b4000013d3d7423 */ /* 0x000fe20000004008 */
[----:B------:R-:W-:-:S03]  /*53c0*/  FFMA R163, R78, 1.4426950216293334961, -R163 ;  /* 0x3fb8aa3b4ea37823 */ /* 0x000fc600000008a3 */
[----:B0-----:R-:W-:Y:S01]  /*53d0*/  FADD R41, R61, -12583039 ;  /* 0xcb40007f3d297421 */ /* 0x001fe20000000000 */
[----:B------:R-:W-:Y:S01]  /*53e0*/  FFMA R78, R78, 1.925963033500011079e-08, R163 ;  /* 0x32a570604e4e7823 */ /* 0x000fe200000000a3 */
[----:B------:R-:W-:Y:S02]  /*53f0*/  FFMA.SAT R163, R79, R9, 0.5 ;  /* 0x3f0000004fa37423 */ /* 0x000fe40000002009 */
[C---:B------:R-:W-:Y:S02]  /*5400*/  FFMA R41, R38.reuse, 1.4426950216293334961, -R41 ;  /* 0x3fb8aa3b26297823 */ /* 0x040fe40000000829 */
[----:B------:R-:W-:Y:S01]  /*5410*/  FFMA.RM R163, R163, R8, 12582913 ;  /* 0x4b400001a3a37423 */ /* 0x000fe20000004008 */
[----:B------:R-:W0:Y:S01]  /*5420*/  MUFU.EX2 R67, R67 ;  /* 0x0000004300437308 */ /* 0x000e220000000800 */
[----:B------:R-:W-:Y:S01]  /*5430*/  FFMA R66, R38, 1.925963033500011079e-08, R41 ;  /* 0x32a5706026427823 */ /* 0x000fe20000000029 */
[----:B-1----:R-:W-:Y:S01]  /*5440*/  FMUL R37, R164, R37 ;  /* 0x00000025a4257220 */ /* 0x002fe20000400000 */
[----:B------:R-:W-:Y:S01]  /*5450*/  SHF.L.U32 R38, R57, 0x17, RZ ;  /* 0x0000001739267819 */ /* 0x000fe200000006ff */
[----:B------:R-:W-:Y:S01]  /*5460*/  FADD R57, R163, -12583039 ;  /* 0xcb40007fa3397421 */ /* 0x000fe20000000000 */
[----:B------:R-:W-:Y:S01]  /*5470*/  SHF.L.U32 R164, R65, 0x17, RZ ;  /* 0x0000001741a47819 */ /* 0x000fe200000006ff */
[----:B------:R-:W-:-:S02]  /*5480*/  FFMA.SAT R65, R40, R9, 0.5 ;  /* 0x3f00000028417423 */ /* 0x000fc40000002009 */
[----:B------:R-:W1:Y:S01]  /*5490*/  MUFU.EX2 R68, R68 ;  /* 0x0000004400447308 */ /* 0x000e620000000800 */
[----:B------:R-:W-:Y:S01]  /*54a0*/  FFMA R57, R79, 1.4426950216293334961, -R57 ;  /* 0x3fb8aa3b4f397823 */ /* 0x000fe20000000839 */
[----:B------:R-:W-:-:S03]  /*54b0*/  FFMA.RM R65, R65, R8, 12582913 ;  /* 0x4b40000141417423 */ /* 0x000fc60000004008 */
[----:B------:R-:W-:Y:S01]  /*54c0*/  FFMA R79, R79, 1.925963033500011079e-08, R57 ;  /* 0x32a570604f4f7823 */ /* 0x000fe20000000039 */
[----:B------:R-:W-:Y:S01]  /*54d0*/  FADD R57, R65, -12583039 ;  /* 0xcb40007f41397421 */ /* 0x000fe20000000000 */
[----:B------:R-:W-:Y:S01]  /*54e0*/  FFMA.SAT R165, R80, R9, 0.5 ;  /* 0x3f00000050a57423 */ /* 0x000fe20000002009 */
[----:B------:R-:W-:Y:S01]  /*54f0*/  SHF.L.U32 R59, R59, 0x17, RZ ;  /* 0x000000173b3b7819 */ /* 0x000fe200000006ff */
[----:B------:R2:W-:Y:S01]  /*5500*/  MUFU.EX2 R41, R86 ;  /* 0x0000005600297308 */ /* 0x0005e20000000800 */
[----:B------:R-:W-:Y:S01]  /*5510*/  FFMA R57, R40, 1.4426950216293334961, -R57 ;  /* 0x3fb8aa3b28397823 */ /* 0x000fe20000000839 */
[----:B0-----:R-:W-:-:S03]  /*5520*/  FMUL R38, R38, R67 ;  /* 0x0000004326267220 */ /* 0x001fc60000400000 */
[----:B------:R-:W-:Y:S01]  /*5530*/  FFMA R67, R40, 1.925963033500011079e-08, R57 ;  /* 0x32a5706028437823 */ /* 0x000fe20000000039 */
[----:B--2---:R-:W-:Y:S01]  /*5540*/  FFMA.RM R86, R165, R8, 12582913 ;  /* 0x4b400001a5567423 */ /* 0x004fe20000004008 */
[----:B-1----:R-:W-:-:S03]  /*5550*/  FMUL R40, R59, R68 ;  /* 0x000000443b287220 */ /* 0x002fc60000400000 */
[----:B------:R-:W-:Y:S01]  /*5560*/  FADD R59, R86, -12583039 ;  /* 0xcb40007f563b7421 */ /* 0x000fe20000000000 */
[----:B------:R-:W0:Y:S03]  /*5570*/  MUFU.EX2 R57, R144 ;  /* 0x0000009000397308 */ /* 0x000e260000000800 */
[----:B------:R-:W-:-:S04]  /*5580*/  FFMA R59, R80, 1.4426950216293334961, -R59 ;  /* 0x3fb8aa3b503b7823 */ /* 0x000fc8000000083b */
[----:B------:R-:W-:Y:S01]  /*5590*/  FFMA R80, R80, 1.925963033500011079e-08, R59 ;  /* 0x32a5706050507823 */ /* 0x000fe2000000003b */
[----:B------:R-:W-:Y:S01]  /*55a0*/  FFMA.SAT R59, R42, R9, 0.5 ;  /* 0x3f0000002a3b7423 */ /* 0x000fe20000002009 */
[----:B------:R-:W1:Y:S03]  /*55b0*/  MUFU.EX2 R69, R69 ;  /* 0x0000004500457308 */ /* 0x000e660000000800 */
[----:B------:R-:W-:Y:S01]  /*55c0*/  FFMA.RM R68, R59, R8, 12582913 ;  /* 0x4b4000013b447423 */ /* 0x000fe20000004008 */
[----:B------:R-:W-:-:S03]  /*55d0*/  SHF.L.U32 R142, R142, 0x17, RZ ;  /* 0x000000178e8e7819 */ /* 0x000fc600000006ff */
[----:B------:R-:W-:Y:S01]  /*55e0*/  FADD R59, R68, -12583039 ;  /* 0xcb40007f443b7421 */ /* 0x000fe20000000000 */
[----:B------:R-:W-:-:S03]  /*55f0*/  FFMA.SAT R165, R87, R9, 0.5 ;  /* 0x3f00000057a57423 */ /* 0x000fc60000002009 */
[----:B------:R-:W-:Y:S01]  /*5600*/  FFMA R59, R42, 1.4426950216293334961, -R59 ;  /* 0x3fb8aa3b2a3b7823 */ /* 0x000fe2000000083b */
[----:B0-----:R-:W-:Y:S01]  /*5610*/  FMUL R57, R142, R57 ;  /* 0x000000398e397220 */ /* 0x001fe20000400000 */
[----:B------:R-:W-:Y:S02]  /*5620*/  FFMA.RM R144, R165, R8, 12582913 ;  /* 0x4b400001a5907423 */ /* 0x000fe40000004008 */
[----:B------:R-:W-:Y:S01]  /*5630*/  FFMA R142, R42, 1.925963033500011079e-08, R59 ;  /* 0x32a570602a8e7823 */ /* 0x000fe2000000003b */
[----:B------:R-:W-:Y:S01]  /*5640*/  SHF.L.U32 R42, R63, 0x17, RZ ;  /* 0x000000173f2a7819 */ /* 0x000fe200000006ff */
[----:B------:R-:W-:-:S04]  /*5650*/  FADD R63, R144, -12583039 ;  /* 0xcb40007f903f7421 */ /* 0x000fc80000000000 */
[----:B-1----:R-:W-:Y:S01]  /*5660*/  FMUL R42, R42, R69 ;  /* 0x000000452a2a7220 */ /* 0x002fe20000400000 */
[----:B------:R-:W-:Y:S01]  /*5670*/  FFMA.SAT R69, R44, R9, 0.5 ;  /* 0x3f0000002c457423 */ /* 0x000fe20000002009 */
[----:B------:R-:W-:-:S03]  /*5680*/  FFMA R63, R87, 1.4426950216293334961, -R63 ;  /* 0x3fb8aa3b573f7823 */ /* 0x000fc6000000083f */
[----:B------:R-:W-:Y:S01]  /*5690*/  FFMA.RM R69, R69, R8, 12582913 ;  /* 0x4b40000145457423 */ /* 0x000fe20000004008 */
[----:B------:R-:W-:Y:S01]  /*56a0*/  FFMA R87, R87, 1.925963033500011079e-08, R63 ;  /* 0x32a5706057577823 */ /* 0x000fe2000000003f */
[----:B------:R-:W0:Y:S02]  /*56b0*/  MUFU.EX2 R70, R70 ;  /* 0x0000004600467308 */ /* 0x000e240000000800 */
[----:B------:R-:W-:Y:S01]  /*56c0*/  FADD R63, R69, -12583039 ;  /* 0xcb40007f453f7421 */ /* 0x000fe20000000000 */
[----:B------:R-:W-:-:S03]  /*56d0*/  FMUL R41, R164, R41 ;  /* 0x00000029a4297220 */ /* 0x000fc60000400000 */
[----:B------:R-:W-:Y:S01]  /*56e0*/  FFMA R63, R44, 1.4426950216293334961, -R63 ;  /* 0x3fb8aa3b2c3f7823 */ /* 0x000fe2000000083f */
[----:B------:R-:W-:-:S03]  /*56f0*/  SHF.L.U32 R164, R93, 0x17, RZ ;  /* 0x000000175da47819 */ /* 0x000fc600000006ff */
[----:B------:R-:W-:Y:S01]  /*5700*/  FFMA R93, R44, 1.925963033500011079e-08, R63 ;  /* 0x32a570602c5d7823 */ /* 0x000fe2000000003f */
[----:B------:R-:W-:Y:S01]  /*5710*/  FFMA.SAT R44, R81, R9, 0.5 ;  /* 0x3f000000512c7423 */ /* 0x000fe20000002009 */
[----:B------:R-:W-:-:S03]  /*5720*/  SHF.L.U32 R165, R83, 0x17, RZ ;  /* 0x0000001753a57819 */ /* 0x000fc600000006ff */
[----:B------:R-:W-:Y:S01]  /*5730*/  FFMA.RM R83, R44, R8, 12582913 ;  /* 0x4b4000012c537423 */ /* 0x000fe20000004008 */
[----:B------:R1:W-:Y:S01]  /*5740*/  MUFU.EX2 R59, R146 ;  /* 0x00000092003b7308 */ /* 0x0003e20000000800 */
[----:B0-----:R-:W-:Y:S01]  /*5750*/  FMUL R44, R165, R70 ;  /* 0x00000046a52c7220 */ /* 0x001fe20000400000 */
[----:B------:R-:W-:Y:S01]  /*5760*/  FFMA.SAT R165, R45, R9, 0.5 ;  /* 0x3f0000002da57423 */ /* 0x000fe20000002009 */
[----:B-1----:R-:W-:-:S05]  /*5770*/  FADD R146, R83, -12583039 ;  /* 0xcb40007f53927421 */ /* 0x002fca0000000000 */
[----:B------:R-:W0:Y:S01]  /*5780*/  MUFU.EX2 R63, R150 ;  /* 0x00000096003f7308 */ /* 0x000e220000000800 */
[----:B------:R-:W-:Y:S01]  /*5790*/  FFMA.RM R70, R165, R8, 12582913 ;  /* 0x4b400001a5467423 */ /* 0x000fe20000004008 */
[----:B------:R-:W-:-:S04]  /*57a0*/  FFMA R146, R81, 1.4426950216293334961, -R146 ;  /* 0x3fb8aa3b51927823 */ /* 0x000fc80000000892 */
[----:B------:R-:W-:Y:S01]  /*57b0*/  FFMA R81, R81, 1.925963033500011079e-08, R146 ;  /* 0x32a5706051517823 */ /* 0x000fe20000000092 */
[----:B------:R-:W-:Y:S01]  /*57c0*/  FADD R146, R70, -12583039 ;  /* 0xcb40007f46927421 */ /* 0x000fe20000000000 */
[----:B------:R-:W1:Y:S01]  /*57d0*/  MUFU.EX2 R71, R71 ;  /* 0x0000004700477308 */ /* 0x000e620000000800 */
[----:B------:R-:W-:Y:S02]  /*57e0*/  SHF.L.U32 R148, R148, 0x17, RZ ;  /* 0x0000001794947819 */ /* 0x000fe400000006ff */
[----:B------:R-:W-:-:S04]  /*57f0*/  FFMA R146, R45, 1.4426950216293334961, -R146 ;  /* 0x3fb8aa3b2d927823 */ /* 0x000fc80000000892 */
[----:B------:R-:W-:Y:S01]  /*5800*/  FFMA R146, R45, 1.925963033500011079e-08, R146 ;  /* 0x32a570602d927823 */ /* 0x000fe20000000092 */
[----:B------:R-:W2:Y:S01]  /*5810*/  MUFU.EX2 R137, R137 ;  /* 0x0000008900897308 */ /* 0x000ea20000000800 */
[----:B------:R-:W-:Y:S01]  /*5820*/  FFMA.SAT R45, R39, R9, 0.5 ;  /* 0x3f000000272d7423 */ /* 0x000fe20000002009 */
[----:B0-----:R-:W-:Y:S01]  /*5830*/  FMUL R63, R148, R63 ;  /* 0x0000003f943f7220 */ /* 0x001fe20000400000 */
[----:B------:R-:W-:Y:S02]  /*5840*/  SHF.L.U32 R148, R85, 0x17, RZ ;  /* 0x0000001755947819 */ /* 0x000fe400000006ff */
[----:B------:R-:W-:-:S04]  /*5850*/  FFMA.RM R85, R45, R8, 12582913 ;  /* 0x4b4000012d557423 */ /* 0x000fc80000004008 */
[----:B------:R-:W-:Y:S01]  /*5860*/  FADD R150, R85, -12583039 ;  /* 0xcb40007f55967421 */ /* 0x000fe20000000000 */
[----:B-1----:R-:W-:Y:S01]  /*5870*/  FMUL R45, R148, R71 ;  /* 0x00000047942d7220 */ /* 0x002fe20000400000 */
[----:B------:R-:W-:Y:S02]  /*5880*/  SHF.L.U32 R148, R88, 0x17, RZ ;  /* 0x0000001758947819 */ /* 0x000fe400000006ff */
[----:B------:R-:W-:Y:S01]  /*5890*/  FFMA R88, R39, 1.4426950216293334961, -R150 ;  /* 0x3fb8aa3b27587823 */ /* 0x000fe20000000896 */
[----:B------:R-:W-:-:S03]  /*58a0*/  FFMA.SAT R71, R46, R9, 0.5 ;  /* 0x3f0000002e477423 */ /* 0x000fc60000002009 */
[----:B------:R-:W-:Y:S01]  /*58b0*/  FFMA R88, R39, 1.925963033500011079e-08, R88 ;  /* 0x32a5706027587823 */ /* 0x000fe20000000058 */
[----:B--2---:R-:W-:Y:S01]  /*58c0*/  FMUL R39, R148, R137 ;  /* 0x0000008994277220 */ /* 0x004fe20000400000 */
[----:B------:R-:W-:-:S04]  /*58d0*/  FFMA.RM R137, R71, R8, 12582913 ;  /* 0x4b40000147897423 */ /* 0x000fc80000004008 */
[----:B------:R-:W-:Y:S01]  /*58e0*/  FADD R71, R137, -12583039 ;  /* 0xcb40007f89477421 */ /* 0x000fe20000000000 */
[----:B------:R-:W0:Y:S03]  /*58f0*/  MUFU.EX2 R141, R141 ;  /* 0x0000008d008d7308 */ /* 0x000e260000000800 */
[----:B------:R-:W-:-:S04]  /*5900*/  FFMA R71, R46, 1.4426950216293334961, -R71 ;  /* 0x3fb8aa3b2e477823 */ /* 0x000fc80000000847 */
[----:B------:R-:W-:Y:S01]  /*5910*/  FFMA R148, R46, 1.925963033500011079e-08, R71 ;  /* 0x32a570602e947823 */ /* 0x000fe20000000047 */
[----:B------:R-:W1:Y:S01]  /*5920*/  MUFU.EX2 R154, R154 ;  /* 0x0000009a009a7308 */ /* 0x000e620000000800 */
[----:B------:R-:W-:Y:S01]  /*5930*/  FFMA.SAT R71, R49, R9, 0.5 ;  /* 0x3f00000031477423 */ /* 0x000fe20000002009 */
[----:B------:R-:W-:-:S03]  /*5940*/  SHF.L.U32 R46, R139, 0x17, RZ ;  /* 0x000000178b2e7819 */ /* 0x000fc600000006ff */
[----:B------:R-:W-:-:S04]  /*5950*/  FFMA.RM R139, R71, R8, 12582913 ;  /* 0x4b400001478b7423 */ /* 0x000fc80000004008 */
[----:B------:R-:W-:Y:S01]  /*5960*/  FADD R150, R139, -12583039 ;  /* 0xcb40007f8b967421 */ /* 0x000fe20000000000 */
[----:B------:R-:W-:-:S03]  /*5970*/  SHF.L.U32 R71, R152, 0x17, RZ ;  /* 0x0000001798477819 */ /* 0x000fc600000006ff */
[----:B------:R-:W-:Y:S01]  /*5980*/  FFMA R150, R49, 1.4426950216293334961, -R150 ;  /* 0x3fb8aa3b31967823 */ /* 0x000fe20000000896 */
[----:B0-----:R-:W-:-:S03]  /*5990*/  FMUL R46, R46, R141 ;  /* 0x0000008d2e2e7220 */ /* 0x001fc60000400000 */
[----:B------:R-:W-:Y:S01]  /*59a0*/  FFMA R141, R49, 1.925963033500011079e-08, R150 ;  /* 0x32a57060318d7823 */ /* 0x000fe20000000096 */
[----:B-1----:R-:W-:Y:S01]  /*59b0*/  FMUL R49, R71, R154 ;  /* 0x0000009a47317220 */ /* 0x002fe20000400000 */
[----:B------:R-:W-:-:S04]  /*59c0*/  FFMA.SAT R71, R48, R9, 0.5 ;  /* 0x3f00000030477423 */ /* 0x000fc80000002009 */
[----:B------:R-:W-:-:S04]  /*59d0*/  FFMA.RM R150, R71, R8, 12582913 ;  /* 0x4b40000147967423 */ /* 0x000fc80000004008 */
[----:B------:R-:W-:Y:S01]  /*59e0*/  FADD R71, R150, -12583039 ;  /* 0xcb40007f96477421 */ /* 0x000fe20000000000 */
[----:B------:R-:W0:Y:S03]  /*59f0*/  MUFU.EX2 R73, R73 ;  /* 0x0000004900497308 */ /* 0x000e260000000800 */
[----:B------:R-:W-:-:S04]  /*5a00*/  FFMA R71, R48, 1.4426950216293334961, -R71 ;  /* 0x3fb8aa3b30477823 */ /* 0x000fc80000000847 */
[----:B------:R-:W-:Y:S02]  /*5a10*/  FFMA R152, R48, 1.925963033500011079e-08, R71 ;  /* 0x32a5706030987823 */ /* 0x000fe40000000047 */
[----:B------:R-:W1:Y:S01]  /*5a20*/  MUFU.EX2 R71, R145 ;  /* 0x0000009100477308 */ /* 0x000e620000000800 */
[----:B------:R-:W-:Y:S02]  /*5a30*/  SHF.L.U32 R48, R143, 0x17, RZ ;  /* 0x000000178f307819 */ /* 0x000fe400000006ff */
[----:B------:R-:W-:-:S03]  /*5a40*/  SHF.L.U32 R82, R82, 0x17, RZ ;  /* 0x0000001752527819 */ /* 0x000fc600000006ff */
[----:B0-----:R-:W-:Y:S01]  /*5a50*/  FMUL R48, R48, R73 ;  /* 0x0000004930307220 */ /* 0x001fe20000400000 */
[----:B------:R-:W-:Y:S01]  /*5a60*/  FFMA.SAT R73, R50, R9, 0.5 ;  /* 0x3f00000032497423 */ /* 0x000fe20000002009 */
[----:B-1----:R-:W-:-:S03]  /*5a70*/  FMUL R71, R82, R71 ;  /* 0x0000004752477220 */ /* 0x002fc60000400000 */
[----:B------:R-:W-:Y:S01]  /*5a80*/  FFMA.RM R82, R73, R8, 12582913 ;  /* 0x4b40000149527423 */ /* 0x000fe20000004008 */
[----:B------:R-:W0:Y:S03]  /*5a90*/  MUFU.EX2 R149, R149 ;  /* 0x0000009500957308 */ /* 0x000e260000000800 */
[----:B------:R-:W-:-:S04]  /*5aa0*/  FADD R73, R82, -12583039 ;  /* 0xcb40007f52497421 */ /* 0x000fc80000000000 */
[C---:B------:R-:W-:Y:S01]  /*5ab0*/  FFMA R73, R50.reuse, 1.4426950216293334961, -R73 ;  /* 0x3fb8aa3b32497823 */ /* 0x040fe20000000849 */
[----:B------:R-:W1:Y:S03]  /*5ac0*/  MUFU.EX2 R158, R158 ;  /* 0x0000009e009e7308 */ /* 0x000e660000000800 */
[----:B------:R-:W-:Y:S01]  /*5ad0*/  FFMA R145, R50, 1.925963033500011079e-08, R73 ;  /* 0x32a5706032917823 */ /* 0x000fe20000000049 */
[-C--:B------:R-:W-:Y:S01]  /*5ae0*/  FFMA.SAT R73, R28, R9.reuse, 0.5 ;  /* 0x3f0000001c497423 */ /* 0x080fe20000002009 */
[----:B------:R-:W-:Y:S01]  /*5af0*/  FFMA.SAT R165, R91, R9, 0.5 ;  /* 0x3f0000005ba57423 */ /* 0x000fe20000002009 */
[----:B------:R-:W-:Y:S02]  /*5b00*/  SHF.L.U32 R50, R147, 0x17, RZ ;  /* 0x0000001793327819 */ /* 0x000fe400000006ff */
[-C--:B------:R-:W-:Y:S01]  /*5b10*/  FFMA.RM R147, R73, R8.reuse, 12582913 ;  /* 0x4b40000149937423 */ /* 0x080fe20000004008 */
[----:B------:R-:W-:-:S03]  /*5b20*/  FFMA.RM R143, R165, R8, 12582913 ;  /* 0x4b400001a58f7423 */ /* 0x000fc60000004008 */
[----:B------:R-:W-:Y:S01]  /*5b30*/  FADD R165, R147, -12583039 ;  /* 0xcb40007f93a57421 */ /* 0x000fe20000000000 */
[----:B0-----:R-:W-:Y:S01]  /*5b40*/  FMUL R50, R50, R149 ;  /* 0x0000009532327220 */ /* 0x001fe20000400000 */
[----:B------:R-:W-:Y:S01]  /*5b50*/  SHF.L.U32 R73, R156, 0x17, RZ ;  /* 0x000000179c497819 */ /* 0x000fe200000006ff */
[----:B------:R-:W-:Y:S01]  /*5b60*/  FADD R154, R143, -12583039 ;  /* 0xcb40007f8f9a7421 */ /* 0x000fe20000000000 */
[----:B------:R-:W-:-:S03]  /*5b70*/  FFMA R149, R28, 1.4426950216293334961, -R165 ;  /* 0x3fb8aa3b1c957823 */ /* 0x000fc600000008a5 */
[----:B------:R-:W-:Y:S01]  /*5b80*/  FFMA R154, R91, 1.4426950216293334961, -R154 ;  /* 0x3fb8aa3b5b9a7823 */ /* 0x000fe2000000089a */
[----:B------:R-:W-:Y:S01]  /*5b90*/  FFMA R149, R28, 1.925963033500011079e-08, R149 ;  /* 0x32a570601c957823 */ /* 0x000fe20000000095 */
[----:B-1----:R-:W-:Y:S01]  /*5ba0*/  FMUL R28, R73, R158 ;  /* 0x0000009e491c7220 */ /* 0x002fe20000400000 */
[----:B------:R-:W-:Y:S01]  /*5bb0*/  FFMA.SAT R73, R52, R9, 0.5 ;  /* 0x3f00000034497423 */ /* 0x000fe20000002009 */
[----:B------:R-:W-:-:S03]  /*5bc0*/  FFMA R91, R91, 1.925963033500011079e-08, R154 ;  /* 0x32a570605b5b7823 */ /* 0x000fc6000000009a */
[----:B------:R-:W-:-:S04]  /*5bd0*/  FFMA.RM R154, R73, R8, 12582913 ;  /* 0x4b400001499a7423 */ /* 0x000fc80000004008 */
[----:B------:R-:W-:Y:S01]  /*5be0*/  FADD R73, R154, -12583039 ;  /* 0xcb40007f9a497421 */ /* 0x000fe20000000000 */
[----:B------:R-:W0:Y:S03]  /*5bf0*/  MUFU.EX2 R75, R75 ;  /* 0x0000004b004b7308 */ /* 0x000e260000000800 */
[----:B------:R-:W-:-:S04]  /*5c00*/  FFMA R73, R52, 1.4426950216293334961, -R73 ;  /* 0x3fb8aa3b34497823 */ /* 0x000fc80000000849 */
[----:B------:R-:W-:Y:S02]  /*5c10*/  FFMA R156, R52, 1.925963033500011079e-08, R73 ;  /* 0x32a57060349c7823 */ /* 0x000fe40000000049 */
[----:B------:R-:W1:Y:S01]  /*5c20*/  MUFU.EX2 R73, R153 ;  /* 0x0000009900497308 */ /* 0x000e620000000800 */
[----:B------:R-:W-:Y:S01]  /*5c30*/  FFMA.SAT R165, R89, R9, 0.5 ;  /* 0x3f00000059a57423 */ /* 0x000fe20000002009 */
[----:B------:R-:W-:-:S03]  /*5c40*/  SHF.L.U32 R52, R151, 0x17, RZ ;  /* 0x0000001797347819 */ /* 0x000fc600000006ff */
[----:B------:R-:W-:Y:S01]  /*5c50*/  FFMA.RM R151, R165, R8, 12582913 ;  /* 0x4b400001a5977423 */ /* 0x000fe20000004008 */
[----:B------:R-:W-:Y:S01]  /*5c60*/  SHF.L.U32 R84, R84, 0x17, RZ ;  /* 0x0000001754547819 */ /* 0x000fe200000006ff */
[----:B0-----:R-:W-:Y:S02]  /*5c70*/  FMUL R52, R52, R75 ;  /* 0x0000004b34347220 */ /* 0x001fe40000400000 */
[----:B------:R-:W-:Y:S01]  /*5c80*/  FADD R158, R151, -12583039 ;  /* 0xcb40007f979e7421 */ /* 0x000fe20000000000 */
[----:B------:R-:W-:-:S03]  /*5c90*/  FFMA.SAT R75, R53, R9, 0.5 ;  /* 0x3f000000354b7423 */ /* 0x000fc60000002009 */
[----:B------:R-:W-:Y:S01]  /*5ca0*/  FFMA R158, R89, 1.4426950216293334961, -R158 ;  /* 0x3fb8aa3b599e7823 */ /* 0x000fe2000000089e */
[----:B-1----:R-:W-:Y:S01]  /*5cb0*/  FMUL R73, R84, R73 ;  /* 0x0000004954497220 */ /* 0x002fe20000400000 */
[----:B------:R-:W-:Y:S02]  /*5cc0*/  FFMA.RM R84, R75, R8, 12582913 ;  /* 0x4b4000014b547423 */ /* 0x000fe40000004008 */
[----:B------:R-:W-:Y:S02]  /*5cd0*/  FFMA R89, R89, 1.925963033500011079e-08, R158 ;  /* 0x32a5706059597823 */ /* 0x000fe4000000009e */
[----:B------:R-:W-:Y:S01]  /*5ce0*/  FADD R158, R84, -12583039 ;  /* 0xcb40007f549e7421 */ /* 0x000fe20000000000 */
[----:B------:R-:W-:-:S03]  /*5cf0*/  FFMA.SAT R165, R90, R9, 0.5 ;  /* 0x3f0000005aa57423 */ /* 0x000fc60000002009 */
[----:B------:R-:W-:-:S04]  /*5d00*/  FFMA R158, R53, 1.4426950216293334961, -R158 ;  /* 0x3fb8aa3b359e7823 */ /* 0x000fc8000000089e */
[----:B------:R-:W-:Y:S01]  /*5d10*/  FFMA R153, R53, 1.925963033500011079e-08, R158 ;  /* 0x32a5706035997823 */ /* 0x000fe2000000009e */
[----:B------:R-:W-:Y:S01]  /*5d20*/  SHF.L.U32 R53, R155, 0x17, RZ ;  /* 0x000000179b357819 */ /* 0x000fe200000006ff */
[----:B------:R-:W-:Y:S01]  /*5d30*/  FFMA.RM R155, R165, R8, 12582913 ;  /* 0x4b400001a59b7423 */ /* 0x000fe20000004008 */
[----:B------:R-:W0:Y:S01]  /*5d40*/  MUFU.EX2 R75, R160 ;  /* 0x000000a0004b7308 */ /* 0x000e220000000800 */
[----:B------:R-:W-:Y:S01]  /*5d50*/  SHF.L.U32 R158, R157, 0x17, RZ ;  /* 0x000000179d9e7819 */ /* 0x000fe200000006ff */
[----:B------:R-:W-:Y:S01]  /*5d60*/  FFMA.SAT R157, R54, R9, 0.5 ;  /* 0x3f000000369d7423 */ /* 0x000fe20000002009 */
[----:B------:R-:W-:-:S03]  /*5d70*/  FADD R165, R155, -12583039 ;  /* 0xcb40007f9ba57421 */ /* 0x000fc60000000000 */
[----:B------:R-:W-:Y:S01]  /*5d80*/  FFMA.RM R157, R157, R8, 12582913 ;  /* 0x4b4000019d9d7423 */ /* 0x000fe20000004008 */
[C---:B------:R-:W-:Y:S01]  /*5d90*/  FFMA R165, R90.reuse, 1.4426950216293334961, -R165 ;  /* 0x3fb8aa3b5aa57823 */ /* 0x040fe200000008a5 */
[----:B------:R-:W1:Y:S03]  /*5da0*/  MUFU.EX2 R76, R76 ;  /* 0x0000004c004c7308 */ /* 0x000e660000000800 */
[----:B------:R-:W-:Y:S01]  /*5db0*/  FFMA R90, R90, 1.925963033500011079e-08, R165 ;  /* 0x32a570605a5a7823 */ /* 0x000fe200000000a5 */
[----:B------:R-:W-:-:S04]  /*5dc0*/  FADD R165, R157, -12583039 ;  /* 0xcb40007f9da57421 */ /* 0x000fc80000000000 */
[----:B------:R-:W-:Y:S01]  /*5dd0*/  FFMA R165, R54, 1.4426950216293334961, -R165 ;  /* 0x3fb8aa3b36a57823 */ /* 0x000fe200000008a5 */
[----:B0-----:R-:W-:Y:S01]  /*5de0*/  FMUL R75, R158, R75 ;  /* 0x0000004b9e4b7220 */ /* 0x001fe20000400000 */
[----:B------:R-:W0:Y:S02]  /*5df0*/  MUFU.EX2 R77, R77 ;  /* 0x0000004d004d7308 */ /* 0x000e240000000800 */
[----:B------:R-:W-:Y:S01]  /*5e00*/  FFMA R158, R54, 1.925963033500011079e-08, R165 ;  /* 0x32a57060369e7823 */ /* 0x000fe200000000a5 */
[----:B------:R-:W-:Y:S01]  /*5e10*/  FFMA.SAT R165, R55, R9, 0.5 ;  /* 0x3f00000037a57423 */ /* 0x000fe20000002009 */
[----:B------:R-:W-:-:S03]  /*5e20*/  SHF.L.U32 R54, R159, 0x17, RZ ;  /* 0x000000179f367819 */ /* 0x000fc600000006ff */
[----:B------:R-:W-:Y:S01]  /*5e30*/  FFMA.RM R159, R165, R8, 12582913 ;  /* 0x4b400001a59f7423 */ /* 0x000fe20000004008 */
[----:B------:R-:W2:Y:S01]  /*5e40*/  MUFU.EX2 R162, R162 ;  /* 0x000000a200a27308 */ /* 0x000ea20000000800 */
[----:B-1----:R-:W-:Y:S02]  /*5e50*/  FMUL R53, R53, R76 ;  /* 0x0000004c35357220 */ /* 0x002fe40000400000 */
[----:B------:R-:W-:-:S04]  /*5e60*/  FADD R76, R159, -12583039 ;  /* 0xcb40007f9f4c7421 */ /* 0x000fc80000000000 */
[C---:B------:R-:W-:Y:S01]  /*5e70*/  FFMA R76, R55.reuse, 1.4426950216293334961, -R76 ;  /* 0x3fb8aa3b374c7823 */ /* 0x040fe2000000084c */
[----:B------:R-:W-:Y:S01]  /*5e80*/  SHF.L.U32 R165, R140, 0x17, RZ ;  /* 0x000000178ca57819 */ /* 0x000fe200000006ff */
[----:B0-----:R-:W-:Y:S02]  /*5e90*/  FMUL R54, R54, R77 ;  /* 0x0000004d36367220 */ /* 0x001fe40000400000 */
[----:B------:R-:W-:Y:S02]  /*5ea0*/  FFMA R77, R55, 1.925963033500011079e-08, R76 ;  /* 0x32a57060374d7823 */ /* 0x000fe4000000004c */
[----:B------:R-:W0:Y:S01]  /*5eb0*/  MUFU.EX2 R76, R78 ;  /* 0x0000004e004c7308 */ /* 0x000e220000000800 */
[----:B--2---:R-:W-:Y:S01]  /*5ec0*/  FMUL R55, R165, R162 ;  /* 0x000000a2a5377220 */ /* 0x004fe20000400000 */
[----:B------:R-:W-:-:S06]  /*5ed0*/  FFMA.SAT R165, R92, R9, 0.5 ;  /* 0x3f0000005ca57423 */ /* 0x000fcc0000002009 */
[----:B------:R-:W1:Y:S01]  /*5ee0*/  MUFU.EX2 R66, R66 ;  /* 0x0000004200427308 */ /* 0x000e620000000800 */
[----:B------:R-:W-:Y:S01]  /*5ef0*/  FFMA.RM R140, R165, R8, 12582913 ;  /* 0x4b400001a58c7423 */ /* 0x000fe20000004008 */
[----:B------:R-:W-:-:S03]  /*5f00*/  SHF.L.U32 R161, R161, 0x17, RZ ;  /* 0x00000017a1a17819 */ /* 0x000fc600000006ff */
[----:B------:R-:W-:Y:S01]  /*5f10*/  FADD R165, R140, -12583039 ;  /* 0xcb40007f8ca57421 */ /* 0x000fe20000000000 */
[----:B------:R-:W-:-:S03]  /*5f20*/  SHF.L.U32 R61, R61, 0x17, RZ ;  /* 0x000000173d3d7819 */ /* 0x000fc600000006ff */
[----:B------:R-:W-:Y:S01]  /*5f30*/  FFMA R165, R92, 1.4426950216293334961, -R165 ;  /* 0x3fb8aa3b5ca57823 */ /* 0x000fe200000008a5 */
[----:B0-----:R-:W-:Y:S01]  /*5f40*/  FMUL R76, R161, R76 ;  /* 0x0000004ca14c7220 */ /* 0x001fe20000400000 */
[-C--:B------:R-:W-:Y:S02]  /*5f50*/  FFMA.SAT R161, R94, R9.reuse, 0.5 ;  /* 0x3f0000005ea17423 */ /* 0x080fe40000002009 */
[----:B------:R-:W-:Y:S01]  /*5f60*/  FFMA R92, R92, 1.925963033500011079e-08, R165 ;  /* 0x32a570605c5c7823 */ /* 0x000fe200000000a5 */
[----:B------:R-:W-:Y:S01]  /*5f70*/  FFMA.SAT R165, R95, R9, 0.5 ;  /* 0x3f0000005fa57423 */ /* 0x000fe20000002009 */
[----:B------:R-:W-:Y:S01]  /*5f80*/  FFMA.RM R161, R161, R8, 12582913 ;  /* 0x4b400001a1a17423 */ /* 0x000fe20000004008 */
[----:B-1----:R-:W-:Y:S02]  /*5f90*/  FMUL R61, R61, R66 ;  /* 0x000000423d3d7220 */ /* 0x002fe40000400000 */
[----:B------:R-:W-:Y:S01]  /*5fa0*/  FFMA.RM R160, R165, R8, 12582913 ;  /* 0x4b400001a5a07423 */ /* 0x000fe20000004008 */
[----:B------:R-:W0:Y:S01]  /*5fb0*/  MUFU.EX2 R66, R79 ;  /* 0x0000004f00427308 */ /* 0x000e220000000800 */
[----:B------:R-:W-:-:S02]  /*5fc0*/  FADD R165, R161, -12583039 ;  /* 0xcb40007fa1a57421 */ /* 0x000fc40000000000 */
[----:B------:R-:W-:Y:S02]  /*5fd0*/  FADD R162, R160, -12583039 ;  /* 0xcb40007fa0a27421 */ /* 0x000fe40000000000 */
[C---:B------:R-:W-:Y:S02]  /*5fe0*/  FFMA R165, R94.reuse, 1.4426950216293334961, -R165 ;  /* 0x3fb8aa3b5ea57823 */ /* 0x040fe400000008a5 */
[----:B------:R-:W-:Y:S02]  /*5ff0*/  FFMA R162, R95, 1.4426950216293334961, -R162 ;  /* 0x3fb8aa3b5fa27823 */ /* 0x000fe400000008a2 */
[----:B------:R-:W-:Y:S01]  /*6000*/  FFMA R94, R94, 1.925963033500011079e-08, R165 ;  /* 0x32a570605e5e7823 */ /* 0x000fe200000000a5 */
[----:B------:R-:W-:Y:S01]  /*6010*/  FFMA.SAT R165, R96, R9, 0.5 ;  /* 0x3f00000060a57423 */ /* 0x000fe20000002009 */
[----:B------:R-:W-:Y:S01]  /*6020*/  SHF.L.U32 R163, R163, 0x17, RZ ;  /* 0x00000017a3a37819 */ /* 0x000fe200000006ff */
[----:B------:R-:W-:Y:S01]  /*6030*/  FFMA R95, R95, 1.925963033500011079e-08, R162 ;  /* 0x32a570605f5f7823 */ /* 0x000fe200000000a2 */
[----:B------:R-:W1:Y:S01]  /*6040*/  MUFU.EX2 R67, R67 ;  /* 0x0000004300437308 */ /* 0x000e620000000800 */
[----:B------:R-:W-:-:S02]  /*6050*/  FFMA.RM R162, R165, R8, 12582913 ;  /* 0x4b400001a5a27423 */ /* 0x000fc40000004008 */
[----:B0-----:R-:W-:Y:S02]  /*6060*/  FMUL R66, R163, R66 ;  /* 0x00000042a3427220 */ /* 0x001fe40000400000 */
[----:B------:R-:W-:-:S04]  /*6070*/  FADD R163, R162, -12583039 ;  /* 0xcb40007fa2a37421 */ /* 0x000fc80000000000 */
[----:B------:R-:W-:Y:S01]  /*6080*/  FFMA R163, R96, 1.4426950216293334961, -R163 ;  /* 0x3fb8aa3b60a37823 */ /* 0x000fe200000008a3 */
[----:B------:R-:W-:-:S03]  /*6090*/  SHF.L.U32 R78, R65, 0x17, RZ ;  /* 0x00000017414e7819 */ /* 0x000fc600000006ff */
[----:B------:R-:W-:Y:S01]  /*60a0*/  FFMA R96, R96, 1.925963033500011079e-08, R163 ;  /* 0x32a5706060607823 */ /* 0x000fe200000000a3 */
[----:B------:R-:W-:Y:S01]  /*60b0*/  FFMA.SAT R163, R97, R9, 0.5 ;  /* 0x3f00000061a37423 */ /* 0x000fe20000002009 */
[----:B-1----:R-:W-:-:S03]  /*60c0*/  FMUL R65, R78, R67 ;  /* 0x000000434e417220 */ /* 0x002fc60000400000 */
[----:B------:R-:W-:Y:S01]  /*60d0*/  FFMA.RM R163, R163, R8, 12582913 ;  /* 0x4b400001a3a37423 */ /* 0x000fe20000004008 */
[----:B------:R-:W0:Y:S03]  /*60e0*/  MUFU.EX2 R67, R80 ;  /* 0x0000005000437308 */ /* 0x000e260000000800 */
[----:B------:R-:W-:-:S05]  /*60f0*/  FADD R78, R163, -12583039 ;  /* 0xcb40007fa34e7421 */ /* 0x000fca0000000000 */
[----:B------:R-:W1:Y:S01]  /*6100*/  MUFU.EX2 R142, R142 ;  /* 0x0000008e008e7308 */ /* 0x000e620000000800 */
[----:B------:R-:W-:Y:S01]  /*6110*/  FFMA R78, R97, 1.4426950216293334961, -R78 ;  /* 0x3fb8aa3b614e7823 */ /* 0x000fe2000000084e */
[----:B------:R-:W-:-:S03]  /*6120*/  FFMA.SAT R79, R99, R9, 0.5 ;  /* 0x3f000000634f7423 */ /* 0x000fc60000002009 */
[----:B------:R-:W-:Y:S01]  /*6130*/  FFMA R97, R97, 1.925963033500011079e-08, R78 ;  /* 0x32a5706061617823 */ /* 0x000fe2000000004e */
[----:B------:R-:W-:Y:S01]  /*6140*/  SHF.L.U32 R78, R86, 0x17, RZ ;  /* 0x00000017564e7819 */ /* 0x000fe200000006ff */
[----:B------:R-:W-:Y:S01]  /*6150*/  FFMA.RM R86, R79, R8, 12582913 ;  /* 0x4b4000014f567423 */ /* 0x000fe20000004008 */
[----:B------:R-:W-:-:S03]  /*6160*/  SHF.L.U32 R79, R68, 0x17, RZ ;  /* 0x00000017444f7819 */ /* 0x000fc600000006ff */
[----:B0-----:R-:W-:Y:S01]  /*6170*/  FMUL R67, R78, R67 ;  /* 0x000000434e437220 */ /* 0x001fe20000400000 */
[----:B------:R-:W-:-:S04]  /*6180*/  FADD R78, R86, -12583039 ;  /* 0xcb40007f564e7421 */ /* 0x000fc80000000000 */
[----:B------:R-:W-:Y:S01]  /*6190*/  FFMA R78, R99, 1.4426950216293334961, -R78 ;  /* 0x3fb8aa3b634e7823 */ /* 0x000fe2000000084e */
[----:B-1----:R-:W-:Y:S01]  /*61a0*/  FMUL R68, R79, R142 ;  /* 0x0000008e4f447220 */ /* 0x002fe20000400000 */
[----:B------:R-:W-:Y:S01]  /*61b0*/  FFMA.SAT R79, R98, R9, 0.5 ;  /* 0x3f000000624f7423 */ /* 0x000fe20000002009 */
[----:B------:R-:W0:Y:S01]  /*61c0*/  MUFU.EX2 R93, R93 ;  /* 0x0000005d005d7308 */ /* 0x000e220000000800 */
[----:B------:R-:W-:Y:S02]  /*61d0*/  FFMA R99, R99, 1.925963033500011079e-08, R78 ;  /* 0x32a5706063637823 */ /* 0x000fe4000000004e */
[----:B------:R-:W-:-:S05]  /*61e0*/  FFMA.RM R142, R79, R8, 12582913 ;  /* 0x4b4000014f8e7423 */ /* 0x000fca0000004008 */
[----:B------:R1:W2:Y:S01]  /*61f0*/  MUFU.EX2 R78, R87 ;  /* 0x00000057004e7308 */ /* 0x0002a20000000800 */
[----:B------:R-:W-:Y:S01]  /*6200*/  FADD R79, R142, -12583039 ;  /* 0xcb40007f8e4f7421 */ /* 0x000fe20000000000 */
[----:B------:R-:W-:-:S03]  /*6210*/  FFMA.SAT R165, R100, R9, 0.5 ;  /* 0x3f00000064a57423 */ /* 0x000fc60000002009 */
[C---:B------:R-:W-:Y:S01]  /*6220*/  FFMA R79, R98.reuse, 1.4426950216293334961, -R79 ;  /* 0x3fb8aa3b624f7823 */ /* 0x040fe2000000084f */
[----:B------:R-:W-:Y:S01]  /*6230*/  SHF.L.U32 R80, R69, 0x17, RZ ;  /* 0x0000001745507819 */ /* 0x000fe200000006ff */
[----:B-1----:R-:W-:Y:S02]  /*6240*/  FFMA.SAT R87, R101, R9, 0.5 ;  /* 0x3f00000065577423 */ /* 0x002fe40000002009 */
[----:B------:R-:W-:Y:S01]  /*6250*/  FFMA R98, R98, 1.925963033500011079e-08, R79 ;  /* 0x32a5706062627823 */ /* 0x000fe2000000004f */
[----:B------:R-:W-:Y:S01]  /*6260*/  SHF.L.U32 R79, R144, 0x17, RZ ;  /* 0x00000017904f7819 */ /* 0x000fe200000006ff */
[-C--:B------:R-:W-:Y:S01]  /*6270*/  FFMA.RM R144, R165, R8.reuse, 12582913 ;  /* 0x4b400001a5907423 */ /* 0x080fe20000004008 */
[----:B------:R-:W-:Y:S01]  /*6280*/  FFMA.RM R87, R87, R8, 12582913 ;  /* 0x4b40000157577423 */ /* 0x000fe20000004008 */
[----:B------:R-:W1:Y:S01]  /*6290*/  MUFU.EX2 R146, R146 ;  /* 0x0000009200927308 */ /* 0x000e620000000800 */
[----:B0-----:R-:W-:Y:S01]  /*62a0*/  FMUL R69, R80, R93 ;  /* 0x0000005d50457220 */ /* 0x001fe20000400000 */
[----:B--2---:R-:W-:Y:S01]  /*62b0*/  FMUL R78, R79, R78 ;  /* 0x0000004e4f4e7220 */ /* 0x004fe20000400000 */
[----:B------:R-:W-:Y:S01]  /*62c0*/  FADD R79, R144, -12583039 ;  /* 0xcb40007f904f7421 */ /* 0x000fe20000000000 */
[----:B------:R-:W-:-:S03]  /*62d0*/  FADD R80, R87, -12583039 ;  /* 0xcb40007f57507421 */ /* 0x000fc60000000000 */
[----:B------:R-:W-:Y:S01]  /*62e0*/  FFMA R79, R100, 1.4426950216293334961, -R79 ;  /* 0x3fb8aa3b644f7823 */ /* 0x000fe2000000084f */
[----:B------:R-:W-:-:S03]  /*62f0*/  FFMA R80, R101, 1.4426950216293334961, -R80 ;  /* 0x3fb8aa3b65507823 */ /* 0x000fc60000000850 */
[----:B------:R-:W-:Y:S01]  /*6300*/  FFMA R100, R100, 1.925963033500011079e-08, R79 ;  /* 0x32a5706064647823 */ /* 0x000fe2000000004f */
[----:B------:R-:W-:Y:S01]  /*6310*/  FFMA R101, R101, 1.925963033500011079e-08, R80 ;  /* 0x32a5706065657823 */ /* 0x000fe20000000050 */
[----:B------:R-:W-:Y:S01]  /*6320*/  SHF.L.U32 R80, R83, 0x17, RZ ;  /* 0x0000001753507819 */ /* 0x000fe200000006ff */
[----:B------:R0:W2:Y:S01]  /*6330*/  MUFU.EX2 R79, R81 ;  /* 0x00000051004f7308 */ /* 0x0000a20000000800 */
[----:B------:R-:W-:-:S05]  /*6340*/  SHF.L.U32 R83, R70, 0x17, RZ ;  /* 0x0000001746537819 */ /* 0x000fca00000006ff */
[----:B-1----:R-:W-:Y:S01]  /*6350*/  FMUL R70, R83, R146 ;  /* 0x0000009253467220 */ /* 0x002fe20000400000 */
[-C--:B0-----:R-:W-:Y:S01]  /*6360*/  FFMA.SAT R81, R102, R9.reuse, 0.5 ;  /* 0x3f00000066517423 */ /* 0x081fe20000002009 */
[----:B------:R-:W-:-:S03]  /*6370*/  FFMA.SAT R83, R104, R9, 0.5 ;  /* 0x3f00000068537423 */ /* 0x000fc60000002009 */
[-C--:B------:R-:W-:Y:S01]  /*6380*/  FFMA.RM R146, R81, R8.reuse, 12582913 ;  /* 0x4b40000151927423 */ /* 0x080fe20000004008 */
[----:B------:R-:W-:Y:S01]  /*6390*/  FFMA.SAT R93, R103, R9, 0.5 ;  /* 0x3f000000675d7423 */ /* 0x000fe20000002009 */
[----:B------:R-:W-:Y:S02]  /*63a0*/  FMUL R59, R164, R59 ;  /* 0x0000003ba43b7220 */ /* 0x000fe40000400000 */
[----:B------:R-:W-:Y:S01]  /*63b0*/  FADD R81, R146, -12583039 ;  /* 0xcb40007f92517421 */ /* 0x000fe20000000000 */
[-C--:B------:R-:W-:Y:S01]  /*63c0*/  FFMA.RM R164, R83, R8.reuse, 12582913 ;  /* 0x4b40000153a47423 */ /* 0x080fe20000004008 */
[----:B------:R-:W-:Y:S02]  /*63d0*/  FFMA.RM R93, R93, R8, 12582913 ;  /* 0x4b4000015d5d7423 */ /* 0x000fe40000004008 */
[----:B------:R-:W-:Y:S01]  /*63e0*/  FFMA R81, R102, 1.4426950216293334961, -R81 ;  /* 0x3fb8aa3b66517823 */ /* 0x000fe20000000851 */
[----:B--2---:R-:W-:Y:S01]  /*63f0*/  FMUL R79, R80, R79 ;  /* 0x0000004f504f7220 */ /* 0x004fe20000400000 */
[----:B------:R-:W-:Y:S01]  /*6400*/  FADD R83, R164, -12583039 ;  /* 0xcb40007fa4537421 */ /* 0x000fe20000000000 */
[----:B------:R-:W-:Y:S01]  /*6410*/  FADD R80, R93, -12583039 ;  /* 0xcb40007f5d507421 */ /* 0x000fe20000000000 */
[----:B------:R-:W-:-:S02]  /*6420*/  FFMA R102, R102, 1.925963033500011079e-08, R81 ;  /* 0x32a5706066667823 */ /* 0x000fc40000000051 */
[----:B------:R-:W0:Y:S01]  /*6430*/  MUFU.EX2 R81, R148 ;  /* 0x0000009400517308 */ /* 0x000e220000000800 */
[----:B------:R-:W-:Y:S01]  /*6440*/  FFMA R83, R104, 1.4426950216293334961, -R83 ;  /* 0x3fb8aa3b68537823 */ /* 0x000fe20000000853 */
[----:B------:R-:W-:-:S03]  /*6450*/  FFMA R80, R103, 1.4426950216293334961, -R80 ;  /* 0x3fb8aa3b67507823 */ /* 0x000fc60000000850 */
[----:B------:R-:W-:Y:S01]  /*6460*/  FFMA R104, R104, 1.925963033500011079e-08, R83 ;  /* 0x32a5706068687823 */ /* 0x000fe20000000053 */
[----:B------:R-:W-:Y:S02]  /*6470*/  FFMA R103, R103, 1.925963033500011079e-08, R80 ;  /* 0x32a5706067677823 */ /* 0x000fe40000000050 */
[----:B------:R-:W1:Y:S01]  /*6480*/  MUFU.EX2 R83, R141 ;  /* 0x0000008d00537308 */ /* 0x000e620000000800 */
[----:B------:R-:W-:-:S07]  /*6490*/  SHF.L.U32 R137, R137, 0x17, RZ ;  /* 0x0000001789897819 */ /* 0x000fce00000006ff */
[----:B------:R2:W3:Y:S01]  /*64a0*/  MUFU.EX2 R80, R88 ;  /* 0x0000005800507308 */ /* 0x0004e20000000800 */
[----:B0-----:R-:W-:Y:S01]  /*64b0*/  FMUL R81, R137, R81 ;  /* 0x0000005189517220 */ /* 0x001fe20000400000 */
[----:B------:R-:W-:Y:S01]  /*64c0*/  FFMA.SAT R137, R106, R9, 0.5 ;  /* 0x3f0000006a897423 */ /* 0x000fe20000002009 */
[----:B------:R-:W-:-:S05]  /*64d0*/  SHF.L.U32 R85, R85, 0x17, RZ ;  /* 0x0000001755557819 */ /* 0x000fca00000006ff */
[----:B------:R-:W0:Y:S01]  /*64e0*/  MUFU.EX2 R145, R145 ;  /* 0x0000009100917308 */ /* 0x000e220000000800 */
[----:B--2---:R-:W-:Y:S01]  /*64f0*/  SHF.L.U32 R88, R139, 0x17, RZ ;  /* 0x000000178b587819 */ /* 0x004fe200000006ff */
[----:B------:R-:W-:Y:S01]  /*6500*/  FFMA.SAT R141, R107, R9, 0.5 ;  /* 0x3f0000006b8d7423 */ /* 0x000fe20000002009 */
[----:B------:R-:W-:-:S03]  /*6510*/  FFMA.RM R137, R137, R8, 12582913 ;  /* 0x4b40000189897423 */ /* 0x000fc60000004008 */
[----:B-1----:R-:W-:Y:S01]  /*6520*/  FMUL R83, R88, R83 ;  /* 0x0000005358537220 */ /* 0x002fe20000400000 */
[----:B------:R-:W-:Y:S01]  /*6530*/  FFMA.RM R141, R141, R8, 12582913 ;  /* 0x4b4000018d8d7423 */ /* 0x000fe20000004008 */
[----:B------:R1:W2:Y:S01]  /*6540*/  MUFU.EX2 R88, R91 ;  /* 0x0000005b00587308 */ /* 0x0002a20000000800 */
[----:B---3--:R-:W-:Y:S01]  /*6550*/  FMUL R80, R85, R80 ;  /* 0x0000005055507220 */ /* 0x008fe20000400000 */
[----:B------:R-:W-:Y:S01]  /*6560*/  FADD R85, R137, -12583039 ;  /* 0xcb40007f89557421 */ /* 0x000fe20000000000 */
[----:B------:R-:W-:Y:S01]  /*6570*/  SHF.L.U32 R82, R82, 0x17, RZ ;  /* 0x0000001752527819 */ /* 0x000fe200000006ff */
[----:B------:R-:W-:Y:S02]  /*6580*/  FADD R148, R141, -12583039 ;  /* 0xcb40007f8d947421 */ /* 0x000fe40000000000 */
[----:B------:R-:W-:Y:S01]  /*6590*/  FFMA R85, R106, 1.4426950216293334961, -R85 ;  /* 0x3fb8aa3b6a557823 */ /* 0x000fe20000000855 */
[----:B-1----:R-:W-:Y:S01]  /*65a0*/  FFMA.SAT R91, R111, R9, 0.5 ;  /* 0x3f0000006f5b7423 */ /* 0x002fe20000002009 */
[----:B------:R-:W-:Y:S01]  /*65b0*/  FFMA R148, R107, 1.4426950216293334961, -R148 ;  /* 0x3fb8aa3b6b947823 */ /* 0x000fe20000000894 */
[----:B0-----:R-:W-:-:S02]  /*65c0*/  FMUL R82, R82, R145 ;  /* 0x0000009152527220 */ /* 0x001fc40000400000 */
[----:B------:R-:W-:Y:S01]  /*65d0*/  FFMA.RM R145, R91, R8, 12582913 ;  /* 0x4b4000015b917423 */ /* 0x000fe20000004008 */
[----:B------:R-:W-:Y:S01]  /*65e0*/  FFMA R106, R106, 1.925963033500011079e-08, R85 ;  /* 0x32a570606a6a7823 */ /* 0x000fe20000000055 */
[----:B------:R-:W-:Y:S01]  /*65f0*/  FFMA R148, R107, 1.925963033500011079e-08, R148 ;  /* 0x32a570606b947823 */ /* 0x000fe20000000094 */
[----:B------:R0:W-:Y:S01]  /*6600*/  MUFU.EX2 R85, R152 ;  /* 0x0000009800557308 */ /* 0x0001e20000000800 */
[----:B------:R-:W-:Y:S01]  /*6610*/  SHF.L.U32 R107, R143, 0x17, RZ ;  /* 0x000000178f6b7819 */ /* 0x000fe200000006ff */
[----:B0-----:R-:W-:-:S04]  /*6620*/  FADD R152, R145, -12583039 ;  /* 0xcb40007f91987421 */ /* 0x001fc80000000000 */
[----:B--2---:R-:W-:Y:S01]  /*6630*/  FMUL R88, R107, R88 ;  /* 0x000000586b587220 */ /* 0x004fe20000400000 */
[-C--:B------:R-:W-:Y:S01]  /*6640*/  FFMA.SAT R107, R110, R9.reuse, 0.5 ;  /* 0x3f0000006e6b7423 */ /* 0x080fe20000002009 */
[----:B------:R-:W-:Y:S01]  /*6650*/  FFMA R152, R111, 1.4426950216293334961, -R152 ;  /* 0x3fb8aa3b6f987823 */ /* 0x000fe20000000898 */
[----:B------:R-:W-:-:S03]  /*6660*/  FFMA.SAT R165, R108, R9, 0.5 ;  /* 0x3f0000006ca57423 */ /* 0x000fc60000002009 */
[----:B------:R-:W-:Y:S01]  /*6670*/  FFMA R111, R111, 1.925963033500011079e-08, R152 ;  /* 0x32a570606f6f7823 */ /* 0x000fe20000000098 */
[----:B------:R-:W-:Y:S01]  /*6680*/  SHF.L.U32 R152, R147, 0x17, RZ ;  /* 0x0000001793987819 */ /* 0x000fe200000006ff */
[-C--:B------:R-:W-:Y:S01]  /*6690*/  FFMA.RM R147, R107, R8.reuse, 12582913 ;  /* 0x4b4000016b937423 */ /* 0x080fe20000004008 */
[----:B------:R-:W-:Y:S01]  /*66a0*/  FFMA.RM R139, R165, R8, 12582913 ;  /* 0x4b400001a58b7423 */ /* 0x000fe20000004008 */
[----:B------:R0:W1:Y:S02]  /*66b0*/  MUFU.EX2 R91, R149 ;  /* 0x00000095005b7308 */ /* 0x0000640000000800 */
[----:B------:R-:W-:Y:S01]  /*66c0*/  FADD R107, R147, -12583039 ;  /* 0xcb40007f936b7421 */ /* 0x000fe20000000000 */
[----:B------:R-:W-:-:S03]  /*66d0*/  FADD R165, R139, -12583039 ;  /* 0xcb40007f8ba57421 */ /* 0x000fc60000000000 */
[----:B------:R-:W-:Y:S01]  /*66e0*/  FFMA R107, R110, 1.4426950216293334961, -R107 ;  /* 0x3fb8aa3b6e6b7823 */ /* 0x000fe2000000086b */
[----:B0-----:R-:W-:Y:S01]  /*66f0*/  FFMA.SAT R149, R112, R9, 0.5 ;  /* 0x3f00000070957423 */ /* 0x001fe20000002009 */
[----:B------:R-:W-:-:S03]  /*6700*/  FFMA R165, R108, 1.4426950216293334961, -R165 ;  /* 0x3fb8aa3b6ca57823 */ /* 0x000fc600000008a5 */
[-C--:B------:R-:W-:Y:S01]  /*6710*/  FFMA.RM R149, R149, R8.reuse, 12582913 ;  /* 0x4b40000195957423 */ /* 0x080fe20000004008 */
[----:B------:R-:W-:Y:S01]  /*6720*/  FFMA R110, R110, 1.925963033500011079e-08, R107 ;  /* 0x32a570606e6e7823 */ /* 0x000fe2000000006b */
[----:B------:R-:W0:Y:S02]  /*6730*/  MUFU.EX2 R89, R89 ;  /* 0x0000005900597308 */ /* 0x000e240000000800 */
[----:B------:R-:W-:Y:S01]  /*6740*/  FADD R107, R149, -12583039 ;  /* 0xcb40007f956b7421 */ /* 0x000fe20000000000 */
[----:B------:R-:W-:Y:S01]  /*6750*/  FFMA R108, R108, 1.925963033500011079e-08, R165 ;  /* 0x32a570606c6c7823 */ /* 0x000fe200000000a5 */
[-C--:B------:R-:W-:Y:S02]  /*6760*/  FFMA.SAT R165, R105, R9.reuse, 0.5 ;  /* 0x3f00000069a57423 */ /* 0x080fe40000002009 */
[----:B------:R-:W-:Y:S02]  /*6770*/  FFMA R107, R112, 1.4426950216293334961, -R107 ;  /* 0x3fb8aa3b706b7823 */ /* 0x000fe4000000086b */
[----:B------:R-:W2:Y:S01]  /*6780*/  MUFU.EX2 R153, R153 ;  /* 0x0000009900997308 */ /* 0x000ea20000000800 */
[----:B------:R-:W-:Y:S01]  /*6790*/  SHF.L.U32 R150, R150, 0x17, RZ ;  /* 0x0000001796967819 */ /* 0x000fe200000006ff */
[-C--:B------:R-:W-:Y:S01]  /*67a0*/  FFMA.RM R143, R165, R8.reuse, 12582913 ;  /* 0x4b400001a58f7423 */ /* 0x080fe20000004008 */
[----:B------:R-:W-:Y:S01]  /*67b0*/  FFMA R112, R112, 1.925963033500011079e-08, R107 ;  /* 0x32a5706070707823 */ /* 0x000fe2000000006b */
[----:B------:R-:W-:Y:S01]  /*67c0*/  FFMA.SAT R107, R109, R9, 0.5 ;  /* 0x3f0000006d6b7423 */ /* 0x000fe20000002009 */
[----:B-1----:R-:W-:Y:S01]  /*67d0*/  FMUL R91, R152, R91 ;  /* 0x0000005b985b7220 */ /* 0x002fe20000400000 */
[----:B------:R-:W-:Y:S01]  /*67e0*/  FMUL R85, R150, R85 ;  /* 0x0000005596557220 */ /* 0x000fe20000400000 */
[----:B------:R-:W-:Y:S01]  /*67f0*/  SHF.L.U32 R152, R151, 0x17, RZ ;  /* 0x0000001797987819 */ /* 0x000fe200000006ff */
[----:B------:R-:W-:Y:S01]  /*6800*/  FADD R150, R143, -12583039 ;  /* 0xcb40007f8f967421 */ /* 0x000fe20000000000 */
[----:B------:R-:W-:Y:S01]  /*6810*/  FFMA.RM R151, R107, R8, 12582913 ;  /* 0x4b4000016b977423 */ /* 0x000fe20000004008 */
[----:B------:R-:W-:-:S02]  /*6820*/  SHF.L.U32 R84, R84, 0x17, RZ ;  /* 0x0000001754547819 */ /* 0x000fc400000006ff */
[----:B------:R-:W-:Y:S01]  /*6830*/  FFMA R150, R105, 1.4426950216293334961, -R150 ;  /* 0x3fb8aa3b69967823 */ /* 0x000fe20000000896 */
[----:B0-----:R-:W-:Y:S01]  /*6840*/  FMUL R107, R152, R89 ;  /* 0x00000059986b7220 */ /* 0x001fe20000400000 */
[----:B------:R-:W-:Y:S01]  /*6850*/  FADD R152, R151, -12583039 ;  /* 0xcb40007f97987421 */ /* 0x000fe20000000000 */
[----:B------:R-:W-:Y:S01]  /*6860*/  FFMA.SAT R89, R114, R9, 0.5 ;  /* 0x3f00000072597423 */ /* 0x000fe20000002009 */
[----:B------:R-:W-:Y:S01]  /*6870*/  FFMA R150, R105, 1.925963033500011079e-08, R150 ;  /* 0x32a5706069967823 */ /* 0x000fe20000000096 */
[----:B--2---:R-:W-:Y:S01]  /*6880*/  FMUL R84, R84, R153 ;  /* 0x0000009954547220 */ /* 0x004fe20000400000 */
[----:B------:R0:W1:Y:S01]  /*6890*/  MUFU.EX2 R105, R156 ;  /* 0x0000009c00697308 */ /* 0x0000620000000800 */
[----:B------:R-:W-:Y:S01]  /*68a0*/  FFMA R152, R109, 1.4426950216293334961, -R152 ;  /* 0x3fb8aa3b6d987823 */ /* 0x000fe20000000898 */
[----:B------:R-:W-:-:S03]  /*68b0*/  FFMA.RM R153, R89, R8, 12582913 ;  /* 0x4b40000159997423 */ /* 0x000fc60000004008 */
[----:B------:R-:W-:Y:S01]  /*68c0*/  FFMA R152, R109, 1.925963033500011079e-08, R152 ;  /* 0x32a570606d987823 */ /* 0x000fe20000000098 */
[----:B------:R-:W-:Y:S02]  /*68d0*/  FADD R109, R153, -12583039 ;  /* 0xcb40007f996d7421 */ /* 0x000fe40000000000 */
[----:B------:R-:W2:Y:S02]  /*68e0*/  MUFU.EX2 R89, R90 ;  /* 0x0000005a00597308 */ /* 0x000ea40000000800 */
[----:B------:R-:W-:Y:S01]  /*68f0*/  FFMA R109, R114, 1.4426950216293334961, -R109 ;  /* 0x3fb8aa3b726d7823 */ /* 0x000fe2000000086d */
[----:B------:R-:W-:-:S03]  /*6900*/  SHF.L.U32 R154, R154, 0x17, RZ ;  /* 0x000000179a9a7819 */ /* 0x000fc600000006ff */
[----:B------:R-:W-:Y:S01]  /*6910*/  FFMA R114, R114, 1.925963033500011079e-08, R109 ;  /* 0x32a5706072727823 */ /* 0x000fe2000000006d */
[----:B------:R-:W-:Y:S01]  /*6920*/  FFMA.SAT R109, R113, R9, 0.5 ;  /* 0x3f000000716d7423 */ /* 0x000fe20000002009 */
[----:B0-----:R-:W-:Y:S01]  /*6930*/  SHF.L.U32 R156, R155, 0x17, RZ ;  /* 0x000000179b9c7819 */ /* 0x001fe200000006ff */
[----:B-1----:R-:W-:Y:S01]  /*6940*/  FMUL R105, R154, R105 ;  /* 0x000000699a697220 */ /* 0x002fe20000400000 */
[----:B------:R-:W0:Y:S01]  /*6950*/  MUFU.EX2 R158, R158 ;  /* 0x0000009e009e7308 */ /* 0x000e220000000800 */
[----:B------:R-:W-:Y:S01]  /*6960*/  FFMA.RM R154, R109, R8, 12582913 ;  /* 0x4b4000016d9a7423 */ /* 0x000fe20000004008 */
[----:B------:R-:W-:Y:S01]  /*6970*/  FFMA.SAT R155, R115, R9, 0.5 ;  /* 0x3f000000739b7423 */ /* 0x000fe20000002009 */
[----:B--2---:R-:W-:Y:S02]  /*6980*/  FMUL R89, R156, R89 ;  /* 0x000000599c597220 */ /* 0x004fe40000400000 */
[----:B------:R-:W-:-:S03]  /*6990*/  FADD R156, R154, -12583039 ;  /* 0xcb40007f9a9c7421 */ /* 0x000fc60000000000 */
[----:B------:R-:W1:Y:S01]  /*69a0*/  MUFU.EX2 R77, R77 ;  /* 0x0000004d004d7308 */ /* 0x000e620000000800 */
[----:B------:R-:W-:Y:S01]  /*69b0*/  FFMA.RM R155, R155, R8, 12582913 ;  /* 0x4b4000019b9b7423 */ /* 0x000fe20000004008 */
[----:B------:R-:W-:-:S06]  /*69c0*/  FFMA R156, R113, 1.4426950216293334961, -R156 ;  /* 0x3fb8aa3b719c7823 */ /* 0x000fcc000000089c */
[----:B------:R-:W2:Y:S01]  /*69d0*/  MUFU.EX2 R92, R92 ;  /* 0x0000005c005c7308 */ /* 0x000ea20000000800 */
[----:B------:R-:W-:Y:S01]  /*69e0*/  SHF.L.U32 R157, R157, 0x17, RZ ;  /* 0x000000179d9d7819 */ /* 0x000fe200000006ff */
[----:B------:R-:W-:Y:S01]  /*69f0*/  FFMA R113, R113, 1.925963033500011079e-08, R156 ;  /* 0x32a5706071717823 */ /* 0x000fe2000000009c */
[----:B------:R-:W-:Y:S01]  /*6a00*/  FADD R156, R155, -12583039 ;  /* 0xcb40007f9b9c7421 */ /* 0x000fe20000000000 */
[----:B------:R-:W-:Y:S02]  /*6a10*/  FFMA.SAT R109, R116, R9, 0.5 ;  /* 0x3f000000746d7423 */ /* 0x000fe40000002009 */
[----:B0-----:R-:W-:Y:S01]  /*6a20*/  FMUL R90, R157, R158 ;  /* 0x0000009e9d5a7220 */ /* 0x001fe20000400000 */
[----:B------:R-:W-:Y:S01]  /*6a30*/  FFMA R156, R115, 1.4426950216293334961, -R156 ;  /* 0x3fb8aa3b739c7823 */ /* 0x000fe2000000089c */
[----:B------:R-:W-:Y:S02]  /*6a40*/  SHF.L.U32 R158, R159, 0x17, RZ ;  /* 0x000000179f9e7819 */ /* 0x000fe400000006ff */
[----:B------:R-:W-:Y:S01]  /*6a50*/  SHF.L.U32 R157, R140, 0x17, RZ ;  /* 0x000000178c9d7819 */ /* 0x000fe200000006ff */
[----:B------:R-:W-:Y:S01]  /*6a60*/  FFMA R115, R115, 1.925963033500011079e-08, R156 ;  /* 0x32a5706073737823 */ /* 0x000fe2000000009c */
[----:B------:R-:W-:Y:S01]  /*6a70*/  FFMA.RM R156, R109, R8, 12582913 ;  /* 0x4b4000016d9c7423 */ /* 0x000fe20000004008 */
[----:B-1----:R-:W-:-:S02]  /*6a80*/  FMUL R109, R158, R77 ;  /* 0x0000004d9e6d7220 */ /* 0x002fc40000400000 */
[----:B--2---:R-:W-:Y:S01]  /*6a90*/  FMUL R77, R157, R92 ;  /* 0x0000005c9d4d7220 */ /* 0x004fe20000400000 */
[----:B------:R-:W-:Y:S01]  /*6aa0*/  FFMA.SAT R157, R118, R9, 0.5 ;  /* 0x3f000000769d7423 */ /* 0x000fe20000002009 */
[----:B------:R-:W0:Y:S03]  /*6ab0*/  MUFU.EX2 R94, R94 ;  /* 0x0000005e005e7308 */ /* 0x000e260000000800 */
[----:B------:R-:W-:-:S04]  /*6ac0*/  FFMA.RM R140, R157, R8, 12582913 ;  /* 0x4b4000019d8c7423 */ /* 0x000fc80000004008 */
[----:B------:R-:W-:Y:S01]  /*6ad0*/  FADD R157, R140, -12583039 ;  /* 0xcb40007f8c9d7421 */ /* 0x000fe20000000000 */
[----:B------:R0:W1:Y:S03]  /*6ae0*/  MUFU.EX2 R92, R95 ;  /* 0x0000005f005c7308 */ /* 0x0000660000000800 */
[----:B------:R-:W-:Y:S01]  /*6af0*/  FFMA R157, R118, 1.4426950216293334961, -R157 ;  /* 0x3fb8aa3b769d7823 */ /* 0x000fe2000000089d */
[----:B------:R-:W-:-:S03]  /*6b00*/  FADD R159, R156, -12583039 ;  /* 0xcb40007f9c9f7421 */ /* 0x000fc60000000000 */
[----:B------:R-:W-:Y:S01]  /*6b10*/  FFMA R118, R118, 1.925963033500011079e-08, R157 ;  /* 0x32a5706076767823 */ /* 0x000fe2000000009d */
[-C--:B------:R-:W-:Y:S01]  /*6b20*/  FFMA.SAT R157, R117, R9.reuse, 0.5 ;  /* 0x3f000000759d7423 */ /* 0x080fe20000002009 */
[C---:B------:R-:W-:Y:S01]  /*6b30*/  FFMA R159, R116.reuse, 1.4426950216293334961, -R159 ;  /* 0x3fb8aa3b749f7823 */ /* 0x040fe2000000089f */
[----:B------:R-:W-:Y:S02]  /*6b40*/  SHF.L.U32 R161, R161, 0x17, RZ ;  /* 0x00000017a1a17819 */ /* 0x000fe400000006ff */
[----:B------:R-:W-:Y:S01]  /*6b50*/  FFMA.RM R157, R157, R8, 12582913 ;  /* 0x4b4000019d9d7423 */ /* 0x000fe20000004008 */
[----:B------:R-:W-:Y:S01]  /*6b60*/  FFMA R116, R116, 1.925963033500011079e-08, R159 ;  /* 0x32a5706074747823 */ /* 0x000fe2000000009f */
[----:B------:R-:W-:Y:S01]  /*6b70*/  SHF.L.U32 R159, R160, 0x17, RZ ;  /* 0x00000017a09f7819 */ /* 0x000fe200000006ff */
[----:B0-----:R-:W-:Y:S01]  /*6b80*/  FMUL R95, R161, R94 ;  /* 0x0000005ea15f7220 */ /* 0x001fe20000400000 */
[----:B------:R-:W-:Y:S01]  /*6b90*/  FADD R158, R157, -12583039 ;  /* 0xcb40007f9d9e7421 */ /* 0x000fe20000000000 */
[----:B------:R-:W0:Y:S02]  /*6ba0*/  MUFU.EX2 R94, R96 ;  /* 0x00000060005e7308 */ /* 0x000e240000000800 */
[----:B-1----:R-:W-:Y:S01]  /*6bb0*/  FMUL R92, R159, R92 ;  /* 0x0000005c9f5c7220 */ /* 0x002fe20000400000 */
[----:B------:R-:W-:Y:S01]  /*6bc0*/  FFMA R158, R117, 1.4426950216293334961, -R158 ;  /* 0x3fb8aa3b759e7823 */ /* 0x000fe2000000089e */
[----:B------:R-:W-:-:S03]  /*6bd0*/  FFMA.SAT R159, R119, R9, 0.5 ;  /* 0x3f000000779f7423 */ /* 0x000fc60000002009 */
[----:B------:R-:W-:Y:S01]  /*6be0*/  FFMA R117, R117, 1.925963033500011079e-08, R158 ;  /* 0x32a5706075757823 */ /* 0x000fe2000000009e */
[-C--:B------:R-:W-:Y:S01]  /*6bf0*/  FFMA.RM R158, R159, R8.reuse, 12582913 ;  /* 0x4b4000019f9e7423 */ /* 0x080fe20000004008 */
[----:B------:R-:W-:Y:S01]  /*6c00*/  FFMA.SAT R159, R120, R9, 0.5 ;  /* 0x3f000000789f7423 */ /* 0x000fe20000002009 */
[----:B------:R-:W-:Y:S01]  /*6c10*/  SHF.L.U32 R161, R162, 0x17, RZ ;  /* 0x00000017a2a17819 */ /* 0x000fe200000006ff */
[----:B------:R-:W1:Y:S02]  /*6c20*/  MUFU.EX2 R97, R97 ;  /* 0x0000006100617308 */ /* 0x000e640000000800 */
[----:B------:R-:W-:Y:S01]  /*6c30*/  FFMA.RM R159, R159, R8, 12582913 ;  /* 0x4b4000019f9f7423 */ /* 0x000fe20000004008 */
[----:B------:R-:W-:Y:S01]  /*6c40*/  FADD R160, R158, -12583039 ;  /* 0xcb40007f9ea07421 */ /* 0x000fe20000000000 */
[----:B0-----:R-:W-:Y:S02]  /*6c50*/  FMUL R94, R161, R94 ;  /* 0x0000005ea15e7220 */ /* 0x001fe40000400000 */
[----:B------:R-:W-:Y:S01]  /*6c60*/  FADD R161, R159, -12583039 ;  /* 0xcb40007f9fa17421 */ /* 0x000fe20000000000 */
[----:B------:R-:W-:-:S03]  /*6c70*/  FFMA R160, R119, 1.4426950216293334961, -R160 ;  /* 0x3fb8aa3b77a07823 */ /* 0x000fc600000008a0 */
[C---:B------:R-:W-:Y:S01]  /*6c80*/  FFMA R161, R120.reuse, 1.4426950216293334961, -R161 ;  /* 0x3fb8aa3b78a17823 */ /* 0x040fe200000008a1 */
[----:B------:R-:W-:Y:S01]  /*6c90*/  FFMA R119, R119, 1.925963033500011079e-08, R160 ;  /* 0x32a5706077777823 */ /* 0x000fe200000000a0 */
[----:B------:R-:W-:Y:S02]  /*6ca0*/  SHF.L.U32 R160, R163, 0x17, RZ ;  /* 0x00000017a3a07819 */ /* 0x000fe400000006ff */
[----:B------:R-:W-:Y:S01]  /*6cb0*/  FFMA R120, R120, 1.925963033500011079e-08, R161 ;  /* 0x32a5706078787823 */ /* 0x000fe200000000a1 */
[----:B------:R-:W-:Y:S02]  /*6cc0*/  FFMA.SAT R161, R10, R9, 0.5 ;  /* 0x3f0000000aa17423 */ /* 0x000fe40000002009 */
[----:B-1----:R-:W-:Y:S02]  /*6cd0*/  FMUL R96, R160, R97 ;  /* 0x00000061a0607220 */ /* 0x002fe40000400000 */
        /* <DEDUP_REMOVED lines=10> */
[----:B------:R-:W-:Y:S01]  /*6d80*/  SHF.L.U32 R163, R142, 0x17, RZ ;  /* 0x000000178ea37819 */ /* 0x000fe200000006ff */
[----:B0-----:R-:W-:Y:S02]  /*6d90*/  FMUL R10, R10, R99 ;  /* 0x000000630a0a7220 */ /* 0x001fe40000400000 */
[----:B------:R-:W-:Y:S01]  /*6da0*/  FFMA R86, R121, 1.4426950216293334961, -R86 ;  /* 0x3fb8aa3b79567823 */ /* 0x000fe20000000856 */
[----:B------:R-:W-:-:S03]  /*6db0*/  FFMA.SAT R99, R11, R9, 0.5 ;  /* 0x3f0000000b637423 */ /* 0x000fc60000002009 */
[----:B------:R-:W-:Y:S01]  /*6dc0*/  FFMA R121, R121, 1.925963033500011079e-08, R86 ;  /* 0x32a5706079797823 */ /* 0x000fe20000000056 */
[----:B-1----:R-:W-:Y:S01]  /*6dd0*/  FMUL R86, R163, R98 ;  /* 0x00000062a3567220 */ /* 0x002fe20000400000 */
[----:B------:R-:W-:-:S04]  /*6de0*/  FFMA.RM R98, R99, R8, 12582913 ;  /* 0x4b40000163627423 */ /* 0x000fc80000004008 */
[----:B------:R-:W-:Y:S01]  /*6df0*/  FADD R142, R98, -12583039 ;  /* 0xcb40007f628e7421 */ /* 0x000fe20000000000 */
[----:B------:R-:W-:-:S03]  /*6e00*/  FFMA.SAT R99, R122, R9, 0.5 ;  /* 0x3f0000007a637423 */ /* 0x000fc60000002009 */
[C---:B------:R-:W-:Y:S01]  /*6e10*/  FFMA R142, R11.reuse, 1.4426950216293334961, -R142 ;  /* 0x3fb8aa3b0b8e7823 */ /* 0x040fe2000000088e */
[----:B------:R-:W0:Y:S03]  /*6e20*/  MUFU.EX2 R101, R101 ;  /* 0x0000006500657308 */ /* 0x000e260000000800 */
[----:B------:R-:W-:Y:S01]  /*6e30*/  FFMA R142, R11, 1.925963033500011079e-08, R142 ;  /* 0x32a570600b8e7823 */ /* 0x000fe2000000008e */
[----:B------:R-:W-:Y:S01]  /*6e40*/  SHF.L.U32 R11, R144, 0x17, RZ ;  /* 0x00000017900b7819 */ /* 0x000fe200000006ff */
[----:B------:R-:W-:-:S04]  /*6e50*/  FFMA.RM R144, R99, R8, 12582913 ;  /* 0x4b40000163907423 */ /* 0x000fc80000004008 */
[----:B------:R-:W-:Y:S01]  /*6e60*/  FADD R99, R144, -12583039 ;  /* 0xcb40007f90637421 */ /* 0x000fe20000000000 */
[----:B------:R-:W-:-:S03]  /*6e70*/  SHF.L.U32 R162, R87, 0x17, RZ ;  /* 0x0000001757a27819 */ /* 0x000fc600000006ff */
[----:B------:R-:W-:-:S04]  /*6e80*/  FFMA R99, R122, 1.4426950216293334961, -R99 ;  /* 0x3fb8aa3b7a637823 */ /* 0x000fc80000000863 */
[----:B------:R-:W-:Y:S01]  /*6e90*/  FFMA R122, R122, 1.925963033500011079e-08, R99 ;  /* 0x32a570607a7a7823 */ /* 0x000fe20000000063 */
[----:B------:R-:W-:Y:S01]  /*6ea0*/  FFMA.SAT R99, R12, R9, 0.5 ;  /* 0x3f0000000c637423 */ /* 0x000fe20000002009 */
[----:B0-----:R-:W-:Y:S01]  /*6eb0*/  FMUL R87, R162, R101 ;  /* 0x00000065a2577220 */ /* 0x001fe20000400000 */
[----:B------:R-:W0:Y:S02]  /*6ec0*/  MUFU.EX2 R100, R100 ;  /* 0x0000006400647308 */ /* 0x000e240000000800 */
[----:B------:R-:W-:-:S06]  /*6ed0*/  FFMA.RM R101, R99, R8, 12582913 ;  /* 0x4b40000163657423 */ /* 0x000fcc0000004008 */
[----:B------:R-:W1:Y:S01]  /*6ee0*/  MUFU.EX2 R103, R103 ;  /* 0x0000006700677308 */ /* 0x000e620000000800 */
[----:B------:R-:W-:Y:S01]  /*6ef0*/  FADD R99, R101, -12583039 ;  /* 0xcb40007f65637421 */ /* 0x000fe20000000000 */
[----:B------:R-:W-:-:S03]  /*6f00*/  FFMA.SAT R163, R123, R9, 0.5 ;  /* 0x3f0000007ba37423 */ /* 0x000fc60000002009 */
[----:B------:R-:W-:Y:S01]  /*6f10*/  FFMA R99, R12, 1.4426950216293334961, -R99 ;  /* 0x3fb8aa3b0c637823 */ /* 0x000fe20000000863 */
[----:B------:R-:W-:-:S03]  /*6f20*/  FFMA.RM R163, R163, R8, 12582913 ;  /* 0x4b400001a3a37423 */ /* 0x000fc60000004008 */
[----:B------:R-:W-:Y:S01]  /*6f30*/  FFMA R162, R12, 1.925963033500011079e-08, R99 ;  /* 0x32a570600ca27823 */ /* 0x000fe20000000063 */
[----:B------:R-:W-:Y:S01]  /*6f40*/  SHF.L.U32 R12, R93, 0x17, RZ ;  /* 0x000000175d0c7819 */ /* 0x000fe200000006ff */
[----:B0-----:R-:W-:Y:S01]  /*6f50*/  FMUL R11, R11, R100 ;  /* 0x000000640b0b7220 */ /* 0x001fe20000400000 */
[----:B------:R-:W-:-:S03]  /*6f60*/  FADD R100, R163, -12583039 ;  /* 0xcb40007fa3647421 */ /* 0x000fc60000000000 */
[----:B-1----:R-:W-:Y:S01]  /*6f70*/  FMUL R12, R12, R103 ;  /* 0x000000670c0c7220 */ /* 0x002fe20000400000 */
[----:B------:R-:W-:Y:S01]  /*6f80*/  FFMA.SAT R103, R13, R9, 0.5 ;  /* 0x3f0000000d677423 */ /* 0x000fe20000002009 */
[----:B------:R-:W-:Y:S01]  /*6f90*/  FFMA R100, R123, 1.4426950216293334961, -R100 ;  /* 0x3fb8aa3b7b647823 */ /* 0x000fe20000000864 */
[----:B------:R-:W0:Y:S02]  /*6fa0*/  MUFU.EX2 R99, R106 ;  /* 0x0000006a00637308 */ /* 0x000e240000000800 */
[----:B------:R-:W-:Y:S01]  /*6fb0*/  FFMA.RM R103, R103, R8, 12582913 ;  /* 0x4b40000167677423 */ /* 0x000fe20000004008 */
[----:B------:R-:W-:-:S03]  /*6fc0*/  FFMA R123, R123, 1.925963033500011079e-08, R100 ;  /* 0x32a570607b7b7823 */ /* 0x000fc60000000064 */
[----:B------:R-:W-:Y:S01]  /*6fd0*/  FADD R100, R103, -12583039 ;  /* 0xcb40007f67647421 */ /* 0x000fe20000000000 */
[----:B------:R-:W-:-:S03]  /*6fe0*/  SHF.L.U32 R93, R146, 0x17, RZ ;  /* 0x00000017925d7819 */ /* 0x000fc600000006ff */
[----:B------:R-:W-:-:S04]  /*6ff0*/  FFMA R100, R13, 1.4426950216293334961, -R100 ;  /* 0x3fb8aa3b0d647823 */ /* 0x000fc80000000864 */
[----:B------:R-:W-:Y:S01]  /*7000*/  FFMA R146, R13, 1.925963033500011079e-08, R100 ;  /* 0x32a570600d927823 */ /* 0x000fe20000000064 */
[----:B------:R-:W-:-:S05]  /*7010*/  SHF.L.U32 R100, R137, 0x17, RZ ;  /* 0x0000001789647819 */ /* 0x000fca00000006ff */
[----:B0-----:R-:W-:Y:S02]  /*7020*/  FMUL R99, R100, R99 ;  /* 0x0000006364637220 */ /* 0x001fe40000400000 */
[----:B------:R-:W0:Y:S01]  /*7030*/  MUFU.EX2 R100, R108 ;  /* 0x0000006c00647308 */ /* 0x000e220000000800 */
[----:B------:R-:W-:Y:S01]  /*7040*/  FFMA.SAT R137, R125, R9, 0.5 ;  /* 0x3f0000007d897423 */ /* 0x000fe20000002009 */
[----:B------:R-:W-:-:S03]  /*7050*/  SHF.L.U32 R139, R139, 0x17, RZ ;  /* 0x000000178b8b7819 */ /* 0x000fc600000006ff */
[-C--:B------:R-:W-:Y:S01]  /*7060*/  FFMA.RM R106, R137, R8.reuse, 12582913 ;  /* 0x4b400001896a7423 */ /* 0x080fe20000004008 */
[----:B------:R-:W-:Y:S02]  /*7070*/  FFMA.SAT R137, R16, R9, 0.5 ;  /* 0x3f00000010897423 */ /* 0x000fe40000002009 */
[----:B------:R-:W1:Y:S02]  /*7080*/  MUFU.EX2 R102, R102 ;  /* 0x0000006600667308 */ /* 0x000e640000000800 */
[----:B------:R-:W-:-:S06]  /*7090*/  FFMA.RM R137, R137, R8, 12582913 ;  /* 0x4b40000189897423 */ /* 0x000fcc0000004008 */
[----:B------:R-:W2:Y:S01]  /*70a0*/  MUFU.EX2 R148, R148 ;  /* 0x0000009400947308 */ /* 0x000ea20000000800 */
[----:B0-----:R-:W-:Y:S01]  /*70b0*/  FMUL R100, R139, R100 ;  /* 0x000000648b647220 */ /* 0x001fe20000400000 */
[----:B------:R-:W-:-:S04]  /*70c0*/  FADD R139, R137, -12583039 ;  /* 0xcb40007f898b7421 */ /* 0x000fc80000000000 */
[----:B------:R-:W-:Y:S01]  /*70d0*/  FFMA R139, R16, 1.4426950216293334961, -R139 ;  /* 0x3fb8aa3b108b7823 */ /* 0x000fe2000000088b */
[----:B------:R-:W-:-:S03]  /*70e0*/  SHF.L.U32 R141, R141, 0x17, RZ ;  /* 0x000000178d8d7819 */ /* 0x000fc600000006ff */
[----:B------:R-:W-:Y:S01]  /*70f0*/  FFMA R108, R16, 1.925963033500011079e-08, R139 ;  /* 0x32a57060106c7823 */ /* 0x000fe2000000008b */
[----:B------:R-:W-:Y:S01]  /*7100*/  FFMA.SAT R139, R126, R9, 0.5 ;  /* 0x3f0000007e8b7423 */ /* 0x000fe20000002009 */
[----:B-1----:R-:W-:Y:S01]  /*7110*/  FMUL R93, R93, R102 ;  /* 0x000000665d5d7220 */ /* 0x002fe20000400000 */
[----:B------:R-:W-:Y:S02]  /*7120*/  FADD R102, R106, -12583039 ;  /* 0xcb40007f6a667421 */ /* 0x000fe40000000000 */
[----:B------:R-:W-:Y:S01]  /*7130*/  FFMA.RM R139, R139, R8, 12582913 ;  /* 0x4b4000018b8b7423 */ /* 0x000fe20000004008 */
[----:B--2---:R-:W-:Y:S01]  /*7140*/  FMUL R16, R141, R148 ;  /* 0x000000948d107220 */ /* 0x004fe20000400000 */
[----:B------:R-:W-:Y:S02]  /*7150*/  FFMA R102, R125, 1.4426950216293334961, -R102 ;  /* 0x3fb8aa3b7d667823 */ /* 0x000fe40000000866 */
[----:B------:R-:W-:Y:S01]  /*7160*/  FADD R141, R139, -12583039 ;  /* 0xcb40007f8b8d7421 */ /* 0x000fe20000000000 */
[----:B------:R-:W0:Y:S03]  /*7170*/  MUFU.EX2 R104, R104 ;  /* 0x0000006800687308 */ /* 0x000e260000000800 */
[----:B------:R-:W-:Y:S01]  /*7180*/  FFMA R141, R126, 1.4426950216293334961, -R141 ;  /* 0x3fb8aa3b7e8d7823 */ /* 0x000fe2000000088d */
[----:B------:R-:W-:-:S03]  /*7190*/  FFMA R125, R125, 1.925963033500011079e-08, R102 ;  /* 0x32a570607d7d7823 */ /* 0x000fc60000000066 */
[----:B------:R-:W-:Y:S01]  /*71a0*/  FFMA R126, R126, 1.925963033500011079e-08, R141 ;  /* 0x32a570607e7e7823 */ /* 0x000fe2000000008d */
[----:B------:R-:W1:Y:S01]  /*71b0*/  MUFU.EX2 R102, R150 ;  /* 0x0000009600667308 */ /* 0x000e620000000800 */
[----:B------:R-:W-:Y:S01]  /*71c0*/  FFMA.SAT R141, R17, R9, 0.5 ;  /* 0x3f000000118d7423 */ /* 0x000fe20000002009 */
[----:B------:R-:W-:-:S06]  /*71d0*/  SHF.L.U32 R13, R164, 0x17, RZ ;  /* 0x00000017a40d7819 */ /* 0x000fcc00000006ff */
[----:B------:R-:W2:Y:S01]  /*71e0*/  MUFU.EX2 R111, R111 ;  /* 0x0000006f006f7308 */ /* 0x000ea20000000800 */
[----:B------:R-:W-:Y:S01]  /*71f0*/  FFMA.RM R141, R141, R8, 12582913 ;  /* 0x4b4000018d8d7423 */ /* 0x000fe20000004008 */
[----:B------:R-:W-:-:S03]  /*7200*/  SHF.L.U32 R143, R143, 0x17, RZ ;  /* 0x000000178f8f7819 */ /* 0x000fc600000006ff */
[----:B------:R-:W-:Y:S01]  /*7210*/  FADD R148, R141, -12583039 ;  /* 0xcb40007f8d947421 */ /* 0x000fe20000000000 */
[----:B0-----:R-:W-:Y:S01]  /*7220*/  FMUL R13, R13, R104 ;  /* 0x000000680d0d7220 */ /* 0x001fe20000400000 */
[----:B------:R-:W-:Y:S02]  /*7230*/  SHF.L.U32 R104, R145, 0x17, RZ ;  /* 0x0000001791687819 */ /* 0x000fe400000006ff */
[----:B------:R-:W-:Y:S01]  /*7240*/  FFMA R148, R17, 1.4426950216293334961, -R148 ;  /* 0x3fb8aa3b11947823 */ /* 0x000fe20000000894 */
[----:B-1----:R-:W-:-:S03]  /*7250*/  FMUL R102, R143, R102 ;  /* 0x000000668f667220 */ /* 0x002fc60000400000 */
[----:B------:R-:W-:Y:S01]  /*7260*/  FFMA R143, R17, 1.925963033500011079e-08, R148 ;  /* 0x32a57060118f7823 */ /* 0x000fe20000000094 */
[----:B--2---:R-:W-:Y:S02]  /*7270*/  FMUL R17, R104, R111 ;  /* 0x0000006f68117220 */ /* 0x004fe40000400000 */
[----:B------:R-:W0:Y:S01]  /*7280*/  MUFU.EX2 R104, R110 ;  /* 0x0000006e00687308 */ /* 0x000e220000000800 */
[----:B------:R-:W-:Y:S01]  /*7290*/  FFMA.SAT R145, R127, R9, 0.5 ;  /* 0x3f0000007f917423 */ /* 0x000fe20000002009 */
[----:B------:R-:W-:-:S03]  /*72a0*/  SHF.L.U32 R147, R147, 0x17, RZ ;  /* 0x0000001793937819 */ /* 0x000fc600000006ff */
[-C--:B------:R-:W-:Y:S01]  /*72b0*/  FFMA.RM R111, R145, R8.reuse, 12582913 ;  /* 0x4b400001916f7423 */ /* 0x080fe20000004008 */
[-C--:B------:R-:W-:Y:S02]  /*72c0*/  FFMA.SAT R145, R14, R9.reuse, 0.5 ;  /* 0x3f0000000e917423 */ /* 0x080fe40000002009 */
[----:B------:R-:W1:Y:S02]  /*72d0*/  MUFU.EX2 R112, R112 ;  /* 0x0000007000707308 */ /* 0x000e640000000800 */
[----:B------:R-:W-:Y:S01]  /*72e0*/  FFMA.RM R145, R145, R8, 12582913 ;  /* 0x4b40000191917423 */ /* 0x000fe20000004008 */
[----:B------:R-:W-:Y:S01]  /*72f0*/  FFMA.SAT R165, R124, R9, 0.5 ;  /* 0x3f0000007ca57423 */ /* 0x000fe20000002009 */
[----:B------:R-:W-:Y:S01]  /*7300*/  SHF.L.U32 R149, R149, 0x17, RZ ;  /* 0x0000001795957819 */ /* 0x000fe200000006ff */
[----:B0-----:R-:W-:Y:S01]  /*7310*/  FMUL R104, R147, R104 ;  /* 0x0000006893687220 */ /* 0x001fe20000400000 */
[----:B------:R-:W-:Y:S01]  /*7320*/  FADD R147, R145, -12583039 ;  /* 0xcb40007f91937421 */ /* 0x000fe20000000000 */
[----:B------:R-:W-:-:S03]  /*7330*/  FADD R148, R111, -12583039 ;  /* 0xcb40007f6f947421 */ /* 0x000fc60000000000 */
[C---:B------:R-:W-:Y:S01]  /*7340*/  FFMA R147, R14.reuse, 1.4426950216293334961, -R147 ;  /* 0x3fb8aa3b0e937823 */ /* 0x040fe20000000893 */
[----:B------:R-:W-:Y:S01]  /*7350*/  FFMA.RM R164, R165, R8, 12582913 ;  /* 0x4b400001a5a47423 */ /* 0x000fe20000004008 */
[----:B------:R-:W-:Y:S02]  /*7360*/  FFMA R148, R127, 1.4426950216293334961, -R148 ;  /* 0x3fb8aa3b7f947823 */ /* 0x000fe40000000894 */
[----:B------:R-:W-:Y:S01]  /*7370*/  FFMA R147, R14, 1.925963033500011079e-08, R147 ;  /* 0x32a570600e937823 */ /* 0x000fe20000000093 */
[----:B-1----:R-:W-:Y:S01]  /*7380*/  FMUL R14, R149, R112 ;  /* 0x00000070950e7220 */ /* 0x002fe20000400000 */
[----:B------:R-:W-:Y:S01]  /*7390*/  FFMA.SAT R149, R15, R9, 0.5 ;  /* 0x3f0000000f957423 */ /* 0x000fe20000002009 */
[----:B------:R-:W-:Y:S01]  /*73a0*/  FADD R165, R164, -12583039 ;  /* 0xcb40007fa4a57421 */ /* 0x000fe20000000000 */
[----:B------:R-:W-:Y:S02]  /*73b0*/  FFMA R127, R127, 1.925963033500011079e-08, R148 ;  /* 0x32a570607f7f7823 */ /* 0x000fe40000000094 */
[----:B------:R-:W-:Y:S01]  /*73c0*/  FFMA.RM R148, R149, R8, 12582913 ;  /* 0x4b40000195947423 */ /* 0x000fe20000004008 */
[----:B------:R-:W-:-:S03]  /*73d0*/  FFMA R165, R124, 1.4426950216293334961, -R165 ;  /* 0x3fb8aa3b7ca57823 */ /* 0x000fc600000008a5 */
[----:B------:R-:W-:Y:S01]  /*73e0*/  FADD R110, R148, -12583039 ;  /* 0xcb40007f946e7421 */ /* 0x000fe20000000000 */
[----:B------:R-:W-:Y:S01]  /*73f0*/  FFMA R124, R124, 1.925963033500011079e-08, R165 ;  /* 0x32a570607c7c7823 */ /* 0x000fe200000000a5 */
[----:B------:R-:W-:Y:S02]  /*7400*/  FFMA.SAT R165, R128, R9, 0.5 ;  /* 0x3f00000080a57423 */ /* 0x000fe40000002009 */
[----:B------:R-:W-:Y:S02]  /*7410*/  FFMA R110, R15, 1.4426950216293334961, -R110 ;  /* 0x3fb8aa3b0f6e7823 */ /* 0x000fe4000000086e */
[----:B------:R-:W-:Y:S02]  /*7420*/  FFMA.RM R150, R165, R8, 12582913 ;  /* 0x4b400001a5967423 */ /* 0x000fe40000004008 */
[----:B------:R-:W-:Y:S01]  /*7430*/  FFMA R149, R15, 1.925963033500011079e-08, R110 ;  /* 0x32a570600f957823 */ /* 0x000fe2000000006e */
[----:B------:R-:W-:Y:S01]  /*7440*/  SHF.L.U32 R15, R151, 0x17, RZ ;  /* 0x00000017970f7819 */ /* 0x000fe200000006ff */
[----:B------:R-:W-:Y:S01]  /*7450*/  FADD R151, R150, -12583039 ;  /* 0xcb40007f96977421 */ /* 0x000fe20000000000 */
[----:B------:R-:W0:Y:S03]  /*7460*/  MUFU.EX2 R110, R114 ;  /* 0x00000072006e7308 */ /* 0x000e260000000800 */
[----:B------:R-:W-:-:S04]  /*7470*/  FFMA R151, R128, 1.4426950216293334961, -R151 ;  /* 0x3fb8aa3b80977823 */ /* 0x000fc80000000897 */
[----:B------:R-:W-:Y:S01]  /*7480*/  FFMA R128, R128, 1.925963033500011079e-08, R151 ;  /* 0x32a5706080807823 */ /* 0x000fe20000000097 */
[----:B------:R-:W1:Y:S01]  /*7490*/  MUFU.EX2 R152, R152 ;  /* 0x0000009800987308 */ /* 0x000e620000000800 */
[----:B------:R-:W-:Y:S01]  /*74a0*/  FFMA.SAT R151, R43, R9, 0.5 ;  /* 0x3f0000002b977423 */ /* 0x000fe20000002009 */
[----:B------:R-:W-:-:S03]  /*74b0*/  SHF.L.U32 R153, R153, 0x17, RZ ;  /* 0x0000001799997819 */ /* 0x000fc600000006ff */
[----:B------:R-:W-:-:S03]  /*74c0*/  FFMA.RM R151, R151, R8, 12582913 ;  /* 0x4b40000197977423 */ /* 0x000fc60000004008 */
[----:B------:R-:W2:Y:S01]  /*74d0*/  MUFU.EX2 R113, R113 ;  /* 0x0000007100717308 */ /* 0x000ea20000000800 */
[----:B------:R-:W-:Y:S01]  /*74e0*/  FADD R112, R151, -12583039 ;  /* 0xcb40007f97707421 */ /* 0x000fe20000000000 */
[----:B0-----:R-:W-:Y:S01]  /*74f0*/  FMUL R110, R153, R110 ;  /* 0x0000006e996e7220 */ /* 0x001fe20000400000 */
[----:B------:R-:W-:Y:S02]  /*7500*/  FFMA.SAT R153, R129, R9, 0.5 ;  /* 0x3f00000081997423 */ /* 0x000fe40000002009 */
[----:B------:R-:W-:Y:S01]  /*7510*/  FFMA R112, R43, 1.4426950216293334961, -R112 ;  /* 0x3fb8aa3b2b707823 */ /* 0x000fe20000000870 */
[----:B------:R-:W-:Y:S01]  /*7520*/  SHF.L.U32 R154, R154, 0x17, RZ ;  /* 0x000000179a9a7819 */ /* 0x000fe200000006ff */
[----:B------:R-:W-:Y:S01]  /*7530*/  FFMA.RM R153, R153, R8, 12582913 ;  /* 0x4b40000199997423 */ /* 0x000fe20000004008 */
[----:B-1----:R-:W-:Y:S01]  /*7540*/  FMUL R15, R15, R152 ;  /* 0x000000980f0f7220 */ /* 0x002fe20000400000 */
[----:B------:R-:W-:Y:S02]  /*7550*/  FFMA R152, R43, 1.925963033500011079e-08, R112 ;  /* 0x32a570602b987823 */ /* 0x000fe40000000070 */
[----:B------:R-:W-:Y:S01]  /*7560*/  FADD R114, R153, -12583039 ;  /* 0xcb40007f99727421 */ /* 0x000fe20000000000 */
[----:B------:R0:W1:Y:S01]  /*7570*/  MUFU.EX2 R112, R115 ;  /* 0x0000007300707308 */ /* 0x0000620000000800 */
[----:B--2---:R-:W-:Y:S01]  /*7580*/  FMUL R43, R154, R113 ;  /* 0x000000719a2b7220 */ /* 0x004fe20000400000 */
[----:B------:R-:W-:Y:S01]  /*7590*/  FFMA.SAT R113, R47, R9, 0.5 ;  /* 0x3f0000002f717423 */ /* 0x000fe20000002009 */
[----:B------:R-:W-:-:S03]  /*75a0*/  FFMA R114, R129, 1.4426950216293334961, -R114 ;  /* 0x3fb8aa3b81727823 */ /* 0x000fc60000000872 */
[----:B------:R-:W-:Y:S01]  /*75b0*/  FFMA.RM R154, R113, R8, 12582913 ;  /* 0x4b400001719a7423 */ /* 0x000fe20000004008 */
[----:B------:R-:W-:Y:S01]  /*75c0*/  FFMA R129, R129, 1.925963033500011079e-08, R114 ;  /* 0x32a5706081817823 */ /* 0x000fe20000000072 */
[----:B------:R-:W-:Y:S02]  /*75d0*/  SHF.L.U32 R155, R155, 0x17, RZ ;  /* 0x000000179b9b7819 */ /* 0x000fe400000006ff */
[----:B------:R-:W-:Y:S01]  /*75e0*/  FADD R114, R154, -12583039 ;  /* 0xcb40007f9a727421 */ /* 0x000fe20000000000 */
[----:B0-----:R-:W-:-:S03]  /*75f0*/  FFMA.SAT R115, R130, R9, 0.5 ;  /* 0x3f00000082737423 */ /* 0x001fc60000002009 */
[----:B------:R-:W-:Y:S01]  /*7600*/  FFMA R114, R47, 1.4426950216293334961, -R114 ;  /* 0x3fb8aa3b2f727823 */ /* 0x000fe20000000872 */
[----:B-1----:R-:W-:-:S03]  /*7610*/  FMUL R112, R155, R112 ;  /* 0x000000709b707220 */ /* 0x002fc60000400000 */
[----:B------:R-:W-:Y:S01]  /*7620*/  FFMA R155, R47, 1.925963033500011079e-08, R114 ;  /* 0x32a570602f9b7823 */ /* 0x000fe20000000072 */
[----:B------:R-:W-:Y:S01]  /*7630*/  SHF.L.U32 R47, R156, 0x17, RZ ;  /* 0x000000179c2f7819 */ /* 0x000fe200000006ff */
[----:B------:R-:W-:Y:S01]  /*7640*/  FFMA.RM R156, R115, R8, 12582913 ;  /* 0x4b400001739c7423 */ /* 0x000fe20000004008 */
[----:B------:R-:W0:Y:S03]  /*7650*/  MUFU.EX2 R116, R116 ;  /* 0x0000007400747308 */ /* 0x000e260000000800 */
[----:B------:R-:W-:-:S04]  /*7660*/  FADD R115, R156, -12583039 ;  /* 0xcb40007f9c737421 */ /* 0x000fc80000000000 */
[C---:B------:R-:W-:Y:S01]  /*7670*/  FFMA R115, R130.reuse, 1.4426950216293334961, -R115 ;  /* 0x3fb8aa3b82737823 */ /* 0x040fe20000000873 */
[----:B------:R1:W2:Y:S03]  /*7680*/  MUFU.EX2 R113, R118 ;  /* 0x0000007600717308 */ /* 0x0002a60000000800 */
[----:B------:R-:W-:Y:S01]  /*7690*/  FFMA R130, R130, 1.925963033500011079e-08, R115 ;  /* 0x32a5706082827823 */ /* 0x000fe20000000073 */
[----:B------:R-:W-:Y:S01]  /*76a0*/  FFMA.SAT R115, R133, R9, 0.5 ;  /* 0x3f00000085737423 */ /* 0x000fe20000002009 */
[----:B------:R-:W-:-:S03]  /*76b0*/  SHF.L.U32 R140, R140, 0x17, RZ ;  /* 0x000000178c8c7819 */ /* 0x000fc600000006ff */
[----:B-1----:R-:W-:Y:S01]  /*76c0*/  FFMA.RM R118, R115, R8, 12582913 ;  /* 0x4b40000173767423 */ /* 0x002fe20000004008 */
[----:B0-----:R-:W-:Y:S01]  /*76d0*/  FMUL R47, R47, R116 ;  /* 0x000000742f2f7220 */ /* 0x001fe20000400000 */
[----:B------:R-:W0:Y:S01]  /*76e0*/  MUFU.EX2 R114, R117 ;  /* 0x0000007500727308 */ /* 0x000e220000000800 */
[----:B------:R-:W-:Y:S01]  /*76f0*/  FFMA.SAT R165, R131, R9, 0.5 ;  /* 0x3f00000083a57423 */ /* 0x000fe20000002009 */
[----:B------:R-:W-:Y:S01]  /*7700*/  FADD R116, R118, -12583039 ;  /* 0xcb40007f76747421 */ /* 0x000fe20000000000 */
[----:B--2---:R-:W-:-:S03]  /*7710*/  FMUL R113, R140, R113 ;  /* 0x000000718c717220 */ /* 0x004fc60000400000 */
[----:B------:R-:W-:Y:S01]  /*7720*/  FFMA R116, R133, 1.4426950216293334961, -R116 ;  /* 0x3fb8aa3b85747823 */ /* 0x000fe20000000874 */
[----:B------:R-:W-:-:S03]  /*7730*/  FFMA.RM R140, R165, R8, 12582913 ;  /* 0x4b400001a58c7423 */ /* 0x000fc60000004008 */
[----:B------:R-:W-:Y:S01]  /*7740*/  FFMA R133, R133, 1.925963033500011079e-08, R116 ;  /* 0x32a5706085857823 */ /* 0x000fe20000000074 */
[----:B------:R-:W-:Y:S01]  /*7750*/  FADD R116, R140, -12583039 ;  /* 0xcb40007f8c747421 */ /* 0x000fe20000000000 */
[----:B------:R-:W-:-:S03]  /*7760*/  SHF.L.U32 R157, R157, 0x17, RZ ;  /* 0x000000179d9d7819 */ /* 0x000fc600000006ff */
[----:B------:R-:W-:Y:S02]  /*7770*/  FFMA R116, R131, 1.4426950216293334961, -R116 ;  /* 0x3fb8aa3b83747823 */ /* 0x000fe40000000874 */
[----:B0-----:R-:W-:Y:S01]  /*7780*/  FMUL R114, R157, R114 ;  /* 0x000000729d727220 */ /* 0x001fe20000400000 */
[-C--:B------:R-:W-:Y:S01]  /*7790*/  FFMA.SAT R157, R134, R9.reuse, 0.5 ;  /* 0x3f000000869d7423 */ /* 0x080fe20000002009 */
[----:B------:R-:W-:Y:S01]  /*77a0*/  FFMA R131, R131, 1.925963033500011079e-08, R116 ;  /* 0x32a5706083837823 */ /* 0x000fe20000000074 */
[----:B------:R-:W-:Y:S01]  /*77b0*/  FFMA.SAT R117, R135, R9, 0.5 ;  /* 0x3f00000087757423 */ /* 0x000fe20000002009 */
[----:B------:R-:W0:Y:S01]  /*77c0*/  MUFU.EX2 R116, R120 ;  /* 0x0000007800747308 */ /* 0x000e220000000800 */
[----:B------:R-:W-:-:S07]  /*77d0*/  FFMA.RM R157, R157, R8, 12582913 ;  /* 0x4b4000019d9d7423 */ /* 0x000fce0000004008 */
[----:B------:R1:W2:Y:S01]  /*77e0*/  MUFU.EX2 R115, R119 ;  /* 0x0000007700737308 */ /* 0x0002a20000000800 */
[----:B------:R-:W-:Y:S01]  /*77f0*/  SHF.L.U32 R159, R159, 0x17, RZ ;  /* 0x000000179f9f7819 */ /* 0x000fe200000006ff */
[----:B-1----:R-:W-:Y:S01]  /*7800*/  FFMA.RM R119, R117, R8, 12582913 ;  /* 0x4b40000175777423 */ /* 0x002fe20000004008 */
[----:B------:R-:W-:-:S04]  /*7810*/  FADD R117, R157, -12583039 ;  /* 0xcb40007f9d757421 */ /* 0x000fc80000000000 */
[----:B------:R-:W-:Y:S01]  /*7820*/  FFMA R117, R134, 1.4426950216293334961, -R117 ;  /* 0x3fb8aa3b86757823 */ /* 0x000fe20000000875 */
[----:B0-----:R-:W-:-:S03]  /*7830*/  FMUL R116, R159, R116 ;  /* 0x000000749f747220 */ /* 0x001fc60000400000 */
[----:B------:R-:W-:Y:S01]  /*7840*/  FFMA R134, R134, 1.925963033500011079e-08, R117 ;  /* 0x32a5706086867823 */ /* 0x000fe20000000075 */
[-C--:B------:R-:W-:Y:S01]  /*7850*/  FFMA.SAT R117, R136, R9.reuse, 0.5 ;  /* 0x3f00000088757423 */ /* 0x080fe20000002009 */
[-C--:B------:R-:W-:Y:S01]  /*7860*/  FFMA.SAT R165, R138, R9.reuse, 0.5 ;  /* 0x3f0000008aa57423 */ /* 0x080fe20000002009 */
[----:B------:R-:W-:Y:S02]  /*7870*/  FFMA.SAT R159, R51, R9, 0.5 ;  /* 0x3f000000339f7423 */ /* 0x000fe40000002009 */
[----:B------:R-:W-:Y:S01]  /*7880*/  FFMA.RM R9, R117, R8, 12582913 ;  /* 0x4b40000175097423 */ /* 0x000fe20000004008 */
        /* <DEDUP_REMOVED lines=69> */
[----:B------:R-:W-:-:S04]  /*7ce0*/  FADD R117, R120, R107 ;  /* 0x0000006b78757221 */ /* 0x000fc80000000000 */
[----:B------:R-:W-:Y:S01]  /*7cf0*/  FADD R120, R117, R84 ;  /* 0x0000005475787221 */ /* 0x000fe20000000000 */
[----:B--2---:R-:W-:Y:S01]  /*7d00*/  FMUL R115, R158, R115 ;  /* 0x000000739e737220 */ /* 0x004fe20000400000 */
[----:B------:R-:W-:Y:S02]  /*7d10*/  FADD R158, R119, -12583039 ;  /* 0xcb40007f779e7421 */ /* 0x000fe40000000000 */
[----:B------:R-:W-:Y:S02]  /*7d20*/  FADD R117, R120, R89 ;  /* 0x0000005978757221 */ /* 0x000fe40000000000 */
[----:B------:R-:W-:Y:S02]  /*7d30*/  FFMA R158, R135, 1.4426950216293334961, -R158 ;  /* 0x3fb8aa3b879e7823 */ /* 0x000fe4000000089e */
[----:B------:R-:W-:Y:S02]  /*7d40*/  FADD R120, R117, R90 ;  /* 0x0000005a75787221 */ /* 0x000fe40000000000 */
[----:B------:R-:W-:-:S02]  /*7d50*/  FFMA R135, R135, 1.925963033500011079e-08, R158 ;  /* 0x32a5706087877823 */ /* 0x000fc4000000009e */
[----:B------:R-:W-:Y:S01]  /*7d60*/  FADD R120, R120, R109 ;  /* 0x0000006d78787221 */ /* 0x000fe20000000000 */
[-C--:B------:R-:W-:Y:S01]  /*7d70*/  FFMA.RM R158, R165, R8.reuse, 12582913 ;  /* 0x4b400001a59e7423 */ /* 0x080fe20000004008 */
[----:B------:R-:W-:Y:S02]  /*7d80*/  FFMA.RM R8, R159, R8, 12582913 ;  /* 0x4b4000019f087423 */ /* 0x000fe40000004008 */
        /* <DEDUP_REMOVED lines=10> */
[----:B------:R0:W1:Y:S03]  /*7e30*/  MUFU.EX2 R117, R121 ;  /* 0x0000007900757308 */ /* 0x0000660000000800 */
[----:B------:R-:W-:-:S04]  /*7e40*/  FADD R160, R160, R11 ;  /* 0x0000000ba0a07221 */ /* 0x000fc80000000000 */
        /* <DEDUP_REMOVED lines=9> */
[----:B------:R0:W-:Y:S03]  /*7ee0*/  MUFU.EX2 R121, R124 ;  /* 0x0000007c00797308 */ /* 0x0001e60000000800 */
[----:B------:R-:W-:-:S04]  /*7ef0*/  FADD R159, R159, R104 ;  /* 0x000000689f9f7221 */ /* 0x000fc80000000000 */
[----:B0-----:R-:W-:Y:S01]  /*7f00*/  FADD R124, R159, R14 ;  /* 0x0000000e9f7c7221 */ /* 0x001fe20000000000 */
[----:B------:R-:W0:Y:S03]  /*7f10*/  MUFU.EX2 R142, R142 ;  /* 0x0000008e008e7308 */ /* 0x000e260000000800 */
[----:B------:R-:W-:Y:S01]  /*7f20*/  FADD R159, R124, R15 ;  /* 0x0000000f7c9f7221 */ /* 0x000fe20000000000 */
[----:B------:R-:W-:-:S03]  /*7f30*/  SHF.L.U32 R161, R161, 0x17, RZ ;  /* 0x00000017a1a17819 */ /* 0x000fc600000006ff */
[----:B------:R-:W-:Y:S01]  /*7f40*/  FADD R124, R159, R110 ;  /* 0x0000006e9f7c7221 */ /* 0x000fe20000000000 */
[----:B------:R2:W-:Y:S01]  /*7f50*/  MUFU.EX2 R120, R123 ;  /* 0x0000007b00787308 */ /* 0x0005e20000000800 */
[----:B-1----:R-:W-:Y:S02]  /*7f60*/  FMUL R117, R161, R117 ;  /* 0x00000075a1757220 */ /* 0x002fe40000400000 */
[----:B------:R-:W-:Y:S01]  /*7f70*/  FADD R159, R124, R43 ;  /* 0x0000002b7c9f7221 */ /* 0x000fe20000000000 */
[----:B--2---:R-:W-:-:S04]  /*7f80*/  FADD R123, R9, -12583039 ;  /* 0xcb40007f097b7421 */ /* 0x004fc80000000000 */
[----:B------:R-:W1:Y:S01]  /*7f90*/  MUFU.EX2 R122, R122 ;  /* 0x0000007a007a7308 */ /* 0x000e620000000800 */
[----:B------:R-:W-:Y:S01]  /*7fa0*/  FADD R124, R159, R112 ;  /* 0x000000709f7c7221 */ /* 0x000fe20000000000 */
[----:B------:R-:W-:-:S03]  /*7fb0*/  FFMA R161, R136, 1.4426950216293334961, -R123 ;  /* 0x3fb8aa3b88a17823 */ /* 0x000fc6000000087b */
[----:B------:R-:W-:Y:S01]  /*7fc0*/  FADD R124, R124, R47 ;  /* 0x0000002f7c7c7221 */ /* 0x000fe20000000000 */
[----:B------:R-:W-:Y:S01]  /*7fd0*/  FFMA R136, R136, 1.925963033500011079e-08, R161 ;  /* 0x32a5706088887823 */ /* 0x000fe200000000a1 */
[----:B------:R-:W-:Y:S02]  /*7fe0*/  SHF.L.U32 R161, R98, 0x17, RZ ;  /* 0x0000001762a17819 */ /* 0x000fe400000006ff */
[----:B------:R-:W-:-:S03]  /*7ff0*/  FADD R159, R124, R113 ;  /* 0x000000717c9f7221 */ /* 0x000fc60000000000 */
[----:B0-----:R-:W-:Y:S01]  /*8000*/  FMUL R98, R161, R142 ;  /* 0x0000008ea1627220 */ /* 0x001fe20000400000 */
[----:B------:R-:W-:Y:S01]  /*8010*/  SHF.L.U32 R161, R144, 0x17, RZ ;  /* 0x0000001790a17819 */ /* 0x000fe200000006ff */
[----:B------:R-:W-:Y:S01]  /*8020*/  FADD R142, R159, R114 ;  /* 0x000000729f8e7221 */ /* 0x000fe20000000000 */
[----:B------:R1:W-:Y:S03]  /*8030*/  MUFU.EX2 R123, R108 ;  /* 0x0000006c007b7308 */ /* 0x0003e60000000800 */
[----:B-1----:R-:W-:-:S05]  /*8040*/  FMUL R108, R161, R122 ;  /* 0x0000007aa16c7220 */ /* 0x002fca0000400000 */
[----:B------:R0:W-:Y:S02]  /*8050*/  MUFU.EX2 R122, R127 ;  /* 0x0000007f007a7308 */ /* 0x0001e40000000800 */
[----:B0-----:R-:W-:-:S06]  /*8060*/  FADD R127, R142, R115 ;  /* 0x000000738e7f7221 */ /* 0x001fcc0000000000 */
[----:B------:R-:W0:Y:S01]  /*8070*/  MUFU.EX2 R125, R125 ;  /* 0x0000007d007d7308 */ /* 0x000e220000000800 */
[----:B------:R-:W-:-:S07]  /*8080*/  FADD R142, R127, R116 ;  /* 0x000000747f8e7221 */ /* 0x000fce0000000000 */
[----:B------:R-:W1:Y:S01]  /*8090*/  MUFU.EX2 R162, R162 ;  /* 0x000000a200a27308 */ /* 0x000e620000000800 */
[----:B------:R-:W-:Y:S01]  /*80a0*/  FADD R142, R142, R97 ;  /* 0x000000618e8e7221 */ /* 0x000fe20000000000 */
[----:B------:R-:W-:Y:S02]  /*80b0*/  SHF.L.U32 R106, R106, 0x17, RZ ;  /* 0x000000176a6a7819 */ /* 0x000fe400000006ff */
[----:B------:R-:W-:-:S04]  /*80c0*/  SHF.L.U32 R101, R101, 0x17, RZ ;  /* 0x0000001765657819 */ /* 0x000fc800000006ff */
[----:B------:R-:W2:Y:S08]  /*80d0*/  MUFU.EX2 R146, R146 ;  /* 0x0000009200927308 */ /* 0x000eb00000000800 */
[----:B------:R3:W-:Y:S01]  /*80e0*/  MUFU.EX2 R124, R149 ;  /* 0x00000095007c7308 */ /* 0x0007e20000000800 */
[----:B------:R-:W-:Y:S01]  /*80f0*/  SHF.L.U32 R163, R163, 0x17, RZ ;  /* 0x00000017a3a37819 */ /* 0x000fe200000006ff */
[----:B0-----:R-:W-:Y:S01]  /*8100*/  FMUL R125, R106, R125 ;  /* 0x0000007d6a7d7220 */ /* 0x001fe20000400000 */
[----:B---3--:R-:W-:-:S04]  /*8110*/  FADD R149, R142, R117 ;  /* 0x000000758e957221 */ /* 0x008fc80000000000 */
[----:B------:R-:W-:Y:S01]  /*8120*/  FADD R149, R149, R98 ;  /* 0x0000006295957221 */ /* 0x000fe20000000000 */
[----:B-1----:R-:W-:-:S03]  /*8130*/  FMUL R101, R101, R162 ;  /* 0x000000a265657220 */ /* 0x002fc60000400000 */
[----:B------:R-:W-:Y:S01]  /*8140*/  FADD R106, R149, R108 ;  /* 0x0000006c956a7221 */ /* 0x000fe20000000000 */
[----:B------:R-:W-:Y:S01]  /*8150*/  SHF.L.U32 R103, R103, 0x17, RZ ;  /* 0x0000001767677819 */ /* 0x000fe200000006ff */
[----:B------:R-:W-:Y:S01]  /*8160*/  FMUL R120, R163, R120 ;  /* 0x00000078a3787220 */ /* 0x000fe20000400000 */
[----:B------:R-:W-:Y:S01]  /*8170*/  SHF.L.U32 R142, R137, 0x17, RZ ;  /* 0x00000017898e7819 */ /* 0x000fe200000006ff */
[----:B------:R-:W-:Y:S01]  /*8180*/  FADD R137, R106, R101 ;  /* 0x000000656a897221 */ /* 0x000fe20000000000 */
[----:B------:R-:W0:Y:S01]  /*8190*/  MUFU.EX2 R126, R126 ;  /* 0x0000007e007e7308 */ /* 0x000e220000000800 */
[----:B------:R-:W-:Y:S01]  /*81a0*/  SHF.L.U32 R164, R164, 0x17, RZ ;  /* 0x00000017a4a47819 */ /* 0x000fe200000006ff */
[----:B--2---:R-:W-:Y:S01]  /*81b0*/  FMUL R103, R103, R146 ;  /* 0x0000009267677220 */ /* 0x004fe20000400000 */
[----:B------:R-:W-:-:S03]  /*81c0*/  FADD R106, R137, R120 ;  /* 0x00000078896a7221 */ /* 0x000fc60000000000 */
[----:B------:R-:W-:Y:S01]  /*81d0*/  FMUL R121, R164, R121 ;  /* 0x00000079a4797220 */ /* 0x000fe20000400000 */
[----:B------:R-:W-:Y:S01]  /*81e0*/  FADD R106, R106, R103 ;  /* 0x000000676a6a7221 */ /* 0x000fe20000000000 */
[----:B------:R-:W1:Y:S03]  /*81f0*/  MUFU.EX2 R143, R143 ;  /* 0x0000008f008f7308 */ /* 0x000e660000000800 */
[----:B------:R-:W-:Y:S01]  /*8200*/  FADD R106, R106, R121 ;  /* 0x000000796a6a7221 */ /* 0x000fe20000000000 */
[----:B------:R-:W-:Y:S01]  /*8210*/  FMUL R123, R142, R123 ;  /* 0x0000007b8e7b7220 */ /* 0x000fe20000400000 */
[----:B------:R-:W-:-:S03]  /*8220*/  SHF.L.U32 R139, R139, 0x17, RZ ;  /* 0x000000178b8b7819 */ /* 0x000fc600000006ff */
[----:B------:R-:W2:Y:S01]  /*8230*/  MUFU.EX2 R147, R147 ;  /* 0x0000009300937308 */ /* 0x000ea20000000800 */
[----:B------:R-:W-:Y:S01]  /*8240*/  FADD R142, R106, R125 ;  /* 0x0000007d6a8e7221 */ /* 0x000fe20000000000 */
[----:B------:R-:W-:Y:S01]  /*8250*/  SHF.L.U32 R144, R141, 0x17, RZ ;  /* 0x000000178d907819 */ /* 0x000fe200000006ff */
[----:B0-----:R-:W-:Y:S02]  /*8260*/  FMUL R126, R139, R126 ;  /* 0x0000007e8b7e7220 */ /* 0x001fe40000400000 */
[----:B------:R-:W-:Y:S01]  /*8270*/  FADD R137, R142, R123 ;  /* 0x0000007b8e897221 */ /* 0x000fe20000000000 */
[----:B------:R-:W-:Y:S02]  /*8280*/  SHF.L.U32 R111, R111, 0x17, RZ ;  /* 0x000000176f6f7819 */ /* 0x000fe400000006ff */
[----:B------:R-:W0:Y:S01]  /*8290*/  MUFU.EX2 R128, R128 ;  /* 0x0000008000807308 */ /* 0x000e220000000800 */
[----:B-1----:R-:W-:Y:S01]  /*82a0*/  FMUL R106, R144, R143 ;  /* 0x0000008f906a7220 */ /* 0x002fe20000400000 */
[----:B------:R-:W-:Y:S01]  /*82b0*/  FADD R137, R137, R126 ;  /* 0x0000007e89897221 */ /* 0x000fe20000000000 */
[----:B------:R-:W-:Y:S01]  /*82c0*/  SHF.L.U32 R142, R145, 0x17, RZ ;  /* 0x00000017918e7819 */ /* 0x000fe200000006ff */
[----:B------:R-:W-:-:S04]  /*82d0*/  FMUL R122, R111, R122 ;  /* 0x0000007a6f7a7220 */ /* 0x000fc80000400000 */
[----:B------:R-:W1:Y:S01]  /*82e0*/  MUFU.EX2 R127, R152 ;  /* 0x00000098007f7308 */ /* 0x000e620000000800 */
[----:B------:R-:W-:Y:S01]  /*82f0*/  FADD R137, R137, R106 ;  /* 0x0000006a89897221 */ /* 0x000fe20000000000 */
[----:B------:R-:W-:Y:S01]  /*8300*/  SHF.L.U32 R139, R148, 0x17, RZ ;  /* 0x00000017948b7819 */ /* 0x000fe200000006ff */
[----:B--2---:R-:W-:Y:S02]  /*8310*/  FMUL R111, R142, R147 ;  /* 0x000000938e6f7220 */ /* 0x004fe40000400000 */
[----:B------:R-:W-:-:S03]  /*8320*/  FADD R142, R137, R122 ;  /* 0x0000007a898e7221 */ /* 0x000fc60000000000 */
[----:B------:R-:W2:Y:S01]  /*8330*/  MUFU.EX2 R129, R129 ;  /* 0x0000008100817308 */ /* 0x000ea20000000800 */
[----:B------:R-:W-:Y:S01]  /*8340*/  SHF.L.U32 R141, R150, 0x17, RZ ;  /* 0x00000017968d7819 */ /* 0x000fe200000006ff */
[----:B------:R-:W-:Y:S01]  /*8350*/  FMUL R124, R139, R124 ;  /* 0x0000007c8b7c7220 */ /* 0x000fe20000400000 */
[----:B------:R-:W-:Y:S01]  /*8360*/  FADD R137, R142, R111 ;  /* 0x0000006f8e897221 */ /* 0x000fe20000000000 */
[----:B------:R-:W-:-:S04]  /*8370*/  SHF.L.U32 R144, R151, 0x17, RZ ;  /* 0x0000001797907819 */ /* 0x000fc800000006ff */
[----:B------:R-:W3:Y:S01]  /*8380*/  MUFU.EX2 R155, R155 ;  /* 0x0000009b009b7308 */ /* 0x000ee20000000800 */
[----:B------:R-:W-:Y:S01]  /*8390*/  FADD R142, R8, -12583039 ;  /* 0xcb40007f088e7421 */ /* 0x000fe20000000000 */
[----:B0-----:R-:W-:Y:S01]  /*83a0*/  FMUL R128, R141, R128 ;  /* 0x000000808d807220 */ /* 0x001fe20000400000 */
[----:B------:R-:W-:Y:S01]  /*83b0*/  FADD R137, R137, R124 ;  /* 0x0000007c89897221 */ /* 0x000fe20000000000 */
[----:B-1----:R-:W-:-:S04]  /*83c0*/  FMUL R127, R144, R127 ;  /* 0x0000007f907f7220 */ /* 0x002fc80000400000 */
[----:B------:R-:W0:Y:S01]  /*83d0*/  MUFU.EX2 R130, R130 ;  /* 0x0000008200827308 */ /* 0x000e220000000800 */
[----:B------:R-:W-:Y:S01]  /*83e0*/  SHF.L.U32 R144, R153, 0x17, RZ ;  /* 0x0000001799907819 */ /* 0x000fe200000006ff */
[----:B------:R-:W-:Y:S01]  /*83f0*/  FFMA R146, R51, 1.4426950216293334961, -R142 ;  /* 0x3fb8aa3b33927823 */ /* 0x000fe2000000088e */
[----:B------:R-:W-:Y:S01]  /*8400*/  FADD R142, R137, R128 ;  /* 0x00000080898e7221 */ /* 0x000fe20000000000 */
[----:B------:R-:W-:-:S04]  /*8410*/  SHF.L.U32 R154, R154, 0x17, RZ ;  /* 0x000000179a9a7819 */ /* 0x000fc800000006ff */
[----:B------:R-:W1:Y:S01]  /*8420*/  MUFU.EX2 R133, R133 ;  /* 0x0000008500857308 */ /* 0x000e620000000800 */
[----:B------:R-:W-:Y:S01]  /*8430*/  FFMA R146, R51, 1.925963033500011079e-08, R146 ;  /* 0x32a5706033927823 */ /* 0x000fe20000000092 */
[----:B--2---:R-:W-:Y:S01]  /*8440*/  FMUL R51, R144, R129 ;  /* 0x0000008190337220 */ /* 0x004fe20000400000 */
[----:B------:R-:W-:Y:S01]  /*8450*/  FADD R142, R142, R127 ;  /* 0x0000007f8e8e7221 */ /* 0x000fe20000000000 */
[----:B------:R-:W-:-:S04]  /*8460*/  SHF.L.U32 R137, R156, 0x17, RZ ;  /* 0x000000179c897819 */ /* 0x000fc800000006ff */
[----:B------:R-:W2:Y:S01]  /*8470*/  MUFU.EX2 R131, R131 ;  /* 0x0000008300837308 */ /* 0x000ea20000000800 */
[----:B---3--:R-:W-:Y:S01]  /*8480*/  FMUL R129, R154, R155 ;  /* 0x0000009b9a817220 */ /* 0x008fe20000400000 */
[----:B------:R-:W-:Y:S01]  /*8490*/  FADD R142, R142, R51 ;  /* 0x000000338e8e7221 */ /* 0x000fe20000000000 */
[----:B------:R-:W-:Y:S01]  /*84a0*/  FADD R139, R158, -12583039 ;  /* 0xcb40007f9e8b7421 */ /* 0x000fe20000000000 */
[----:B0-----:R-:W-:-:S04]  /*84b0*/  FMUL R130, R137, R130 ;  /* 0x0000008289827220 */ /* 0x001fc80000400000 */
[----:B------:R-:W0:Y:S01]  /*84c0*/  MUFU.EX2 R135, R135 ;  /* 0x0000008700877308 */ /* 0x000e220000000800 */
[----:B------:R-:W-:Y:S01]  /*84d0*/  SHF.L.U32 R118, R118, 0x17, RZ ;  /* 0x0000001776767819 */ /* 0x000fe200000006ff */
[----:B------:R-:W-:Y:S01]  /*84e0*/  FADD R137, R142, R129 ;  /* 0x000000818e897221 */ /* 0x000fe20000000000 */
[----:B------:R-:W-:Y:S01]  /*84f0*/  FFMA R141, R138, 1.4426950216293334961, -R139 ;  /* 0x3fb8aa3b8a8d7823 */ /* 0x000fe2000000088b */
[----:B------:R-:W-:-:S04]  /*8500*/  SHF.L.U32 R140, R140, 0x17, RZ ;  /* 0x000000178c8c7819 */ /* 0x000fc800000006ff */
[----:B------:R-:W3:Y:S01]  /*8510*/  MUFU.EX2 R134, R134 ;  /* 0x0000008600867308 */ /* 0x000ee20000000800 */
[----:B-1----:R-:W-:Y:S01]  /*8520*/  FMUL R118, R118, R133 ;  /* 0x0000008576767220 */ /* 0x002fe20000400000 */
[----:B------:R-:W-:Y:S01]  /*8530*/  FADD R137, R137, R130 ;  /* 0x0000008289897221 */ /* 0x000fe20000000000 */
[----:B------:R-:W-:-:S05]  /*8540*/  FFMA R141, R138, 1.925963033500011079e-08, R141 ;  /* 0x32a570608a8d7823 */ /* 0x000fca000000008d */
[----:B------:R1:W4:Y:S01]  /*8550*/  MUFU.EX2 R144, R136 ;  /* 0x0000008800907308 */ /* 0x0003220000000800 */
[----:B------:R-:W-:Y:S01]  /*8560*/  SHF.L.U32 R138, R119, 0x17, RZ ;  /* 0x00000017778a7819 */ /* 0x000fe200000006ff */
[----:B--2---:R-:W-:Y:S01]  /*8570*/  FMUL R119, R140, R131 ;  /* 0x000000838c777220 */ /* 0x004fe20000400000 */
[----:B------:R-:W-:-:S05]  /*8580*/  SHF.L.U32 R133, R157, 0x17, RZ ;  /* 0x000000179d857819 */ /* 0x000fca00000006ff */
[----:B------:R-:W2:Y:S01]  /*8590*/  MUFU.EX2 R139, R146 ;  /* 0x00000092008b7308 */ /* 0x000ea20000000800 */
[----:B-1----:R-:W-:Y:S01]  /*85a0*/  FADD R136, R137, R118 ;  /* 0x0000007689887221 */ /* 0x002fe20000000000 */
[----:B0-----:R-:W-:Y:S01]  /*85b0*/  FMUL R131, R138, R135 ;  /* 0x000000878a837220 */ /* 0x001fe20000400000 */
[----:B------:R-:W-:Y:S02]  /*85c0*/  SHF.L.U32 R9, R9, 0x17, RZ ;  /* 0x0000001709097819 */ /* 0x000fe400000006ff */
[----:B------:R-:W-:-:S03]  /*85d0*/  FADD R136, R136, R119 ;  /* 0x0000007788887221 */ /* 0x000fc60000000000 */
[----:B------:R-:W0:Y:S01]  /*85e0*/  MUFU.EX2 R140, R141 ;  /* 0x0000008d008c7308 */ /* 0x000e220000000800 */
[----:B---3--:R-:W-:Y:S01]  /*85f0*/  FMUL R133, R133, R134 ;  /* 0x0000008685857220 */ /* 0x008fe20000400000 */
[----:B------:R-:W-:Y:S01]  /*8600*/  FADD R136, R136, R131 ;  /* 0x0000008388887221 */ /* 0x000fe20000000000 */
[----:B------:R-:W-:Y:S01]  /*8610*/  SHF.L.U32 R8, R8, 0x17, RZ ;  /* 0x0000001708087819 */ /* 0x000fe200000006ff */
[----:B----4-:R-:W-:Y:S02]  /*8620*/  FMUL R134, R9, R144 ;  /* 0x0000009009867220 */ /* 0x010fe40000400000 */
[----:B------:R-:W-:Y:S01]  /*8630*/  FADD R9, R136, R133 ;  /* 0x0000008588097221 */ /* 0x000fe20000000000 */
[----:B------:R-:W-:Y:S01]  /*8640*/  SHF.L.U32 R135, R158, 0x17, RZ ;  /* 0x000000179e877819 */ /* 0x000fe200000006ff */
[----:B--2---:R-:W-:Y:S02]  /*8650*/  FMUL R136, R8, R139 ;  /* 0x0000008b08887220 */ /* 0x004fe40000400000 */
        /* <DEDUP_REMOVED lines=11> */
[----:B------:R-:W-:-:S04]  /*8710*/  ISETP.GE.AND P0, PT, R6, R21, PT ;  /* 0x000000150600720c */ /* 0x000fc80003f06270 */
[----:B------:R-:W-:Y:S01]  /*8720*/  ISETP.LT.OR P0, PT, R132, 0x1, P0 ;  /* 0x000000018400780c */ /* 0x000fe20000701670 */
        /* <DEDUP_REMOVED lines=15> */
[----:B------:R-:W-:Y:S05]  /*8820*/  CALL.REL.NOINC `($__internal_32_$__cuda_sm3x_div_rn_noftz_f32_slowpath) ;  /* 0x0000008000cc7944 */ /* 0x000fea0003c00000 */
[----:B------:R-:W-:-:S07]  /*8830*/  MOV R140, R0 ;  /* 0x00000000008c7202 */ /* 0x000fce0000000f00 */
.L_x_8255:
[----:B------:R-:W-:Y:S05]  /*8840*/  BSYNC B2 ;  /* 0x0000000000027941 */ /* 0x000fea0003800000 */
.L_x_8254:
        /* <DEDUP_REMOVED lines=12> */
[----:B------:R-:W-:Y:S05]  /*8910*/  CALL.REL.NOINC `($__internal_32_$__cuda_sm3x_div_rn_noftz_f32_slowpath) ;  /* 0x0000008000907944 */ /* 0x000fea0003c00000 */
[----:B------:R-:W-:-:S07]  /*8920*/  MOV R143, R0 ;  /* 0x00000000008f7202 */ /* 0x000fce0000000f00 */
.L_x_8257:
[----:B------:R-:W-:Y:S05]  /*8930*/  BSYNC B2 ;  /* 0x0000000000027941 */ /* 0x000fea0003800000 */
.L_x_8256:
        /* <DEDUP_REMOVED lines=14> */
.L_x_8259:
[----:B------:R-:W-:Y:S05]  /*8a20*/  BSYNC B2 ;  /* 0x0000000000027941 */ /* 0x000fea0003800000 */
.L_x_8258:
[----:B------:R-:W0:Y:S01]  /*8a30*/  MUFU.RCP R0, R21 ;  /* 0x0000001500007308 */ /* 0x000e220000001000 */
[----:B------:R-:W-:Y:S07]  /*8a40*/  BSSY B2, `(.L_x_8260) ;  /* 0x000000d000027945 */ /* 0x000fee0003800000 */
        /* <DEDUP_REMOVED lines=12> */
.L_x_8261:
[----:B------:R-:W-:Y:S05]  /*8b10*/  BSYNC B2 ;  /* 0x0000000000027941 */ /* 0x000fea0003800000 */
.L_x_8260:
[----:B------:R-:W-:Y:S01]  /*8b20*/  ULDC.64 UR6, c[0x0][0x210] ;  /* 0x0000840000067ab9 */ /* 0x000fe20000000a00 */
[----:B------:R-:W-:Y:S02]  /*8b30*/  F2FP.BF16.F32.PACK_AB R2, R143, R140 ;  /* 0x0000008c8f02723e */ /* 0x000fe400000010ff */
[----:B------:R-:W-:Y:S01]  /*8b40*/  IADD3 R18, P1, R18, UR6, RZ ;  /* 0x0000000612127c10 */ /* 0x000fe2000ff3e0ff */
[----:B------:R-:W-:Y:S02]  /*8b50*/  ULDC UR6, c[0x0][0x228] ;  /* 0x00008a0000067ab9 */ /* 0x000fe40000000800 */
[----:B------:R-:W-:Y:S02]  /*8b60*/  ISETP.GE.AND P0, PT, R3, UR6, PT ;  /* 0x0000000603007c0c */ /* 0x000fe4000bf06270 */
[----:B------:R-:W-:Y:S02]  /*8b70*/  IADD3.X R19, R19, UR7, RZ, P1, !PT ;  /* 0x0000000713137c10 */ /* 0x000fe40008ffe4ff */
[----:B------:R-:W-:-:S05]  /*8b80*/  F2FP.BF16.F32.PACK_AB R3, R0, R142 ;  /* 0x0000008e0003723e */ /* 0x000fca00000010ff */
[----:B------:R0:W-:Y:S04]  /*8b90*/  STG.E.64 desc[UR4][R18.64], R2 ;  /* 0x0000000212007986 */ /* 0x0001e8000c101b04 */
        /* <DEDUP_REMOVED lines=15> */
.L_x_8263:
[----:B------:R-:W-:Y:S05]  /*8c90*/  BSYNC B2 ;  /* 0x0000000000027941 */ /* 0x000fea0003800000 */
.L_x_8262:
        /* <DEDUP_REMOVED lines=14> */
.L_x_8265:
[----:B------:R-:W-:Y:S05]  /*8d80*/  BSYNC B2 ;  /* 0x0000000000027941 */ /* 0x000fea0003800000 */
.L_x_8264:
        /* <DEDUP_REMOVED lines=14> */
.L_x_8267:
[----:B------:R-:W-:Y:S05]  /*8e70*/  BSYNC B2 ;  /* 0x0000000000027941 */ /* 0x000fea0003800000 */
.L_x_8266:
        /* <DEDUP_REMOVED lines=14> */
.L_x_8269:
[----:B------:R-:W-:Y:S05]  /*8f60*/  BSYNC B2 ;  /* 0x0000000000027941 */ /* 0x000fea0003800000 */
.L_x_8268:
        /* <DEDUP_REMOVED lines=20> */
.L_x_8271:
[----:B------:R-:W-:Y:S05]  /*90b0*/  BSYNC B2 ;  /* 0x0000000000027941 */ /* 0x000fea0003800000 */
.L_x_8270:
        /* <DEDUP_REMOVED lines=14> */
.L_x_8273:
[----:B------:R-:W-:Y:S05]  /*91a0*/  BSYNC B2 ;  /* 0x0000000000027941 */ /* 0x000fea0003800000 */
.L_x_8272:
        /* <DEDUP_REMOVED lines=14> */
.L_x_8275:
[----:B------:R-:W-:Y:S05]  /*9290*/  BSYNC B2 ;  /* 0x0000000000027941 */ /* 0x000fea0003800000 */
.L_x_8274:
        /* <DEDUP_REMOVED lines=14> */
.L_x_8277:
[----:B------:R-:W-:Y:S05]  /*9380*/  BSYNC B2 ;  /* 0x0000000000027941 */ /* 0x000fea0003800000 */
.L_x_8276:
        /* <DEDUP_REMOVED lines=20> */
.L_x_8279:
[----:B------:R-:W-:Y:S05]  /*94d0*/  BSYNC B2 ;  /* 0x0000000000027941 */ /* 0x000fea0003800000 */
.L_x_8278:
        /* <DEDUP_REMOVED lines=14> */
.L_x_8281:
[----:B------:R-:W-:Y:S05]  /*95c0*/  BSYNC B2 ;  /* 0x0000000000027941 */ /* 0x000fea0003800000 */
.L_x_8280:
        /* <DEDUP_REMOVED lines=14> */
.L_x_8283:
[----:B------:R-:W-:Y:S05]  /*96b0*/  BSYNC B2 ;  /* 0x0000000000027941 */ /* 0x000fea0003800000 */
.L_x_8282:
        /* <DEDUP_REMOVED lines=14> */
.L_x_8285:
[----:B------:R-:W-:Y:S05]  /*97a0*/  BSYNC B2 ;  /* 0x0000000000027941 */ /* 0x000fea0003800000 */
.L_x_8284:
        /* <DEDUP_REMOVED lines=20> */
.L_x_8287:
[----:B------:R-:W-:Y:S05]  /*98f0*/  BSYNC B2 ;  /* 0x0000000000027941 */ /* 0x000fea0003800000 */
.L_x_8286:
        /* <DEDUP_REMOVED lines=14> */
.L_x_8289:
[----:B------:R-:W-:Y:S05]  /*99e0*/  BSYNC B2 ;  /* 0x0000000000027941 */ /* 0x000fea0003800000 */
.L_x_8288:
        /* <DEDUP_REMOVED lines=14> */
.L_x_8291:
[----:B------:R-:W-:Y:S05]  /*9ad0*/  BSYNC B2 ;  /* 0x0000000000027941 */ /* 0x000fea0003800000 */
.L_x_8290:
        /* <DEDUP_REMOVED lines=14> */
.L_x_8293:
[----:B------:R-:W-:Y:S05]  /*9bc0*/  BSYNC B2 ;  /* 0x0000000000027941 */ /* 0x000fea0003800000 */
.L_x_8292:
        /* <DEDUP_REMOVED lines=20> */
.L_x_8295:
[----:B------:R-:W-:Y:S05]  /*9d10*/  BSYNC B2 ;  /* 0x0000000000027941 */ /* 0x000fea0003800000 */
.L_x_8294:
        /* <DEDUP_REMOVED lines=14> */
.L_x_8297:
[----:B------:R-:W-:Y:S05]  /*9e00*/  BSYNC B2 ;  /* 0x0000000000027941 */ /* 0x000fea0003800000 */
.L_x_8296:
        /* <DEDUP_REMOVED lines=14> */
.L_x_8299:
[----:B------:R-:W-:Y:S05]  /*9ef0*/  BSYNC B2 ;  /* 0x0000000000027941 */ /* 0x000fea0003800000 */
.L_x_8298:
        /* <DEDUP_REMOVED lines=14> */
.L_x_8301:
[----:B------:R-:W-:Y:S05]  /*9fe0*/  BSYNC B2 ;  /* 0x0000000000027941 */ /* 0x000fea0003800000 */
.L_x_8300:
        /* <DEDUP_REMOVED lines=20> */
.L_x_8303:
[----:B------:R-:W-:Y:S05]  /*a130*/  BSYNC B2 ;  /* 0x0000000000027941 */ /* 0x000fea0003800000 */
.L_x_8302:
        /* <DEDUP_REMOVED lines=14> */
.L_x_8305:
[----:B------:R-:W-:Y:S05]  /*a220*/  BSYNC B2 ;  /* 0x0000000000027941 */ /* 0x000fea0003800000 */
.L_x_8304:
        /* <DEDUP_REMOVED lines=14> */
.L_x_8307:
[----:B------:R-:W-:Y:S05]  /*a310*/  BSYNC B2 ;  /* 0x0000000000027941 */ /* 0x000fea0003800000 */
.L_x_8306:
        /* <DEDUP_REMOVED lines=14> */
.L_x_8309:
[----:B------:R-:W-:Y:S05]  /*a400*/  BSYNC B2 ;  /* 0x0000000000027941 */ /* 0x000fea0003800000 */
.L_x_8308:
        /* <DEDUP_REMOVED lines=20> */
.L_x_8311:
[----:B------:R-:W-:Y:S05]  /*a550*/  BSYNC B2 ;  /* 0x0000000000027941 */ /* 0x000fea0003800000 */
.L_x_8310:
        /* <DEDUP_REMOVED lines=14> */
.L_x_8313:
[----:B------:R-:W-:Y:S05]  /*a640*/  BSYNC B2 ;  /* 0x0000000000027941 */ /* 0x000fea0003800000 */
.L_x_8312:
        /* <DEDUP_REMOVED lines=14> */
.L_x_8315:
[----:B------:R-:W-:Y:S05]  /*a730*/  BSYNC B2 ;  /* 0x0000000000027941 */ /* 0x000fea0003800000 */
.L_x_8314:
        /* <DEDUP_REMOVED lines=14> */
.L_x_8317:
[----:B------:R-:W-:Y:S05]  /*a820*/  BSYNC B2 ;  /* 0x0000000000027941 */ /* 0x000fea0003800000 */
.L_x_8316:
        /* <DEDUP_REMOVED lines=20> */
.L_x_8319:
[----:B------:R-:W-:Y:S05]  /*a970*/  BSYNC B2 ;  /* 0x0000000000027941 */ /* 0x000fea0003800000 */
.L_x_8318:
        /* <DEDUP_REMOVED lines=14> */
.L_x_8321:
[----:B------:R-:W-:Y:S05]  /*aa60*/  BSYNC B2 ;  /* 0x0000000000027941 */ /* 0x000fea0003800000 */
.L_x_8320:
        /* <DEDUP_REMOVED lines=14> */
.L_x_8323:
[----:B------:R-:W-:Y:S05]  /*ab50*/  BSYNC B2 ;  /* 0x0000000000027941 */ /* 0x000fea0003800000 */
.L_x_8322:
        /* <DEDUP_REMOVED lines=14> */
.L_x_8325:
[----:B------:R-:W-:Y:S05]  /*ac40*/  BSYNC B2 ;  /* 0x0000000000027941 */ /* 0x000fea0003800000 */
.L_x_8324:
        /* <DEDUP_REMOVED lines=20> */
.L_x_8327:
[----:B------:R-:W-:Y:S05]  /*ad90*/  BSYNC B2 ;  /* 0x0000000000027941 */ /* 0x000fea0003800000 */
.L_x_8326:
        /* <DEDUP_REMOVED lines=14> */
.L_x_8329:
[----:B------:R-:W-:Y:S05]  /*ae80*/  BSYNC B2 ;  /* 0x0000000000027941 */ /* 0x000fea0003800000 */
.L_x_8328:
        /* <DEDUP_REMOVED lines=14> */
.L_x_8331:
[----:B------:R-:W-:Y:S05]  /*af70*/  BSYNC B2 ;  /* 0x0000000000027941 */ /* 0x000fea0003800000 */
.L_x_8330:
        /* <DEDUP_REMOVED lines=14> */
.L_x_8333:
[----:B------:R-:W-:Y:S05]  /*b060*/  BSYNC B2 ;  /* 0x0000000000027941 */ /* 0x000fea0003800000 */
.L_x_8332:
        /* <DEDUP_REMOVED lines=20> */
.L_x_8335:
[----:B------:R-:W-:Y:S05]  /*b1b0*/  BSYNC B2 ;  /* 0x0000000000027941 */ /* 0x000fea0003800000 */
.L_x_8334:
        /* <DEDUP_REMOVED lines=14> */
.L_x_8337:
[----:B------:R-:W-:Y:S05]  /*b2a0*/  BSYNC B2 ;  /* 0x0000000000027941 */ /* 0x000fea0003800000 */
.L_x_8336:
        /* <DEDUP_REMOVED lines=14> */
.L_x_8339:
[----:B------:R-:W-:Y:S05]  /*b390*/  BSYNC B2 ;  /* 0x0000000000027941 */ /* 0x000fea0003800000 */
.L_x_8338:
        /* <DEDUP_REMOVED lines=14> */
.L_x_8341:
[----:B------:R-:W-:Y:S05]  /*b480*/  BSYNC B2 ;  /* 0x0000000000027941 */ /* 0x000fea0003800000 */
.L_x_8340:
        /* <DEDUP_REMOVED lines=20> */
.L_x_8343:
[----:B------:R-:W-:Y:S05]  /*b5d0*/  BSYNC B2 ;  /* 0x0000000000027941 */ /* 0x000fea0003800000 */
.L_x_8342:
        /* <DEDUP_REMOVED lines=14> */
.L_x_8345:
[----:B------:R-:W-:Y:S05]  /*b6c0*/  BSYNC B2 ;  /* 0x0000000000027941 */ /* 0x000fea0003800000 */
.L_x_8344:
        /* <DEDUP_REMOVED lines=14> */
.L_x_8347:
[----:B------:R-:W-:Y:S05]  /*b7b0*/  BSYNC B2 ;  /* 0x0000000000027941 */ /* 0x000fea0003800000 */
.L_x_8346:
        /* <DEDUP_REMOVED lines=14> */
.L_x_8349:
[----:B------:R-:W-:Y:S05]  /*b8a0*/  BSYNC B2 ;  /* 0x0000000000027941 */ /* 0x000fea0003800000 */
.L_x_8348:
        /* <DEDUP_REMOVED lines=20> */
.L_x_8351:
[----:B------:R-:W-:Y:S05]  /*b9f0*/  BSYNC B2 ;  /* 0x0000000000027941 */ /* 0x000fea0003800000 */
.L_x_8350:
        /* <DEDUP_REMOVED lines=14> */
.L_x_8353:
[----:B------:R-:W-:Y:S05]  /*bae0*/  BSYNC B2 ;  /* 0x0000000000027941 */ /* 0x000fea0003800000 */
.L_x_8352:
        /* <DEDUP_REMOVED lines=14> */
.L_x_8355:
[----:B------:R-:W-:Y:S05]  /*bbd0*/  BSYNC B2 ;  /* 0x0000000000027941 */ /* 0x000fea0003800000 */
.L_x_8354:
        /* <DEDUP_REMOVED lines=14> */
.L_x_8357:
[----:B------:R-:W-:Y:S05]  /*bcc0*/  BSYNC B2 ;  /* 0x0000000000027941 */ /* 0x000fea0003800000 */
.L_x_8356:
        /* <DEDUP_REMOVED lines=20> */
.L_x_8359:
[----:B------:R-:W-:Y:S05]  /*be10*/  BSYNC B2 ;  /* 0x0000000000027941 */ /* 0x000fea0003800000 */
.L_x_8358:
        /* <DEDUP_REMOVED lines=14> */
.L_x_8361:
[----:B------:R-:W-:Y:S05]  /*bf00*/  BSYNC B2 ;  /* 0x0000000000027941 */ /* 0x000fea0003800000 */
.L_x_8360:
        /* <DEDUP_REMOVED lines=14> */
.L_x_8363:
[----:B------:R-:W-:Y:S05]  /*bff0*/  BSYNC B2 ;  /* 0x0000000000027941 */ /* 0x000fea0003800000 */
.L_x_8362:
        /* <DEDUP_REMOVED lines=14> */
.L_x_8365:
[----:B------:R-:W-:Y:S05]  /*c0e0*/  BSYNC B2 ;  /* 0x0000000000027941 */ /* 0x000fea0003800000 */
.L_x_8364:
        /* <DEDUP_REMOVED lines=20> */
.L_x_8367:
[----:B------:R-:W-:Y:S05]  /*c230*/  BSYNC B2 ;  /* 0x0000000000027941 */ /* 0x000fea0003800000 */
.L_x_8366:
        /* <DEDUP_REMOVED lines=14> */
.L_x_8369:
[----:B------:R-:W-:Y:S05]  /*c320*/  BSYNC B2 ;  /* 0x0000000000027941 */ /* 0x000fea0003800000 */
.L_x_8368:
        /* <DEDUP_REMOVED lines=14> */
.L_x_8371:
[----:B------:R-:W-:Y:S05]  /*c410*/  BSYNC B2 ;  /* 0x0000000000027941 */ /* 0x000fea0003800000 */
.L_x_8370:
        /* <DEDUP_REMOVED lines=14> */
.L_x_8373:
[----:B------:R-:W-:Y:S05]  /*c500*/  BSYNC B2 ;  /* 0x0000000000027941 */ /* 0x000fea0003800000 */
.L_x_8372:
        /* <DEDUP_REMOVED lines=20> */
.L_x_8375:
[----:B------:R-:W-:Y:S05]  /*c650*/  BSYNC B2 ;  /* 0x0000000000027941 */ /* 0x000fea0003800000 */
.L_x_8374:
        /* <DEDUP_REMOVED lines=14> */
.L_x_8377:
[----:B------:R-:W-:Y:S05]  /*c740*/  BSYNC B2 ;  /* 0x0000000000027941 */ /* 0x000fea0003800000 */
.L_x_8376:
        /* <DEDUP_REMOVED lines=14> */
.L_x_8379:
[----:B------:R-:W-:Y:S05]  /*c830*/  BSYNC B2 ;  /* 0x0000000000027941 */ /* 0x000fea0003800000 */
.L_x_8378:
        /* <DEDUP_REMOVED lines=14> */
.L_x_8381:
[----:B------:R-:W-:Y:S05]  /*c920*/  BSYNC B2 ;  /* 0x0000000000027941 */ /* 0x000fea0003800000 */
.L_x_8380:
        /* <DEDUP_REMOVED lines=20> */
.L_x_8383:
[----:B------:R-:W-:Y:S05]  /*ca70*/  BSYNC B2 ;  /* 0x0000000000027941 */ /* 0x000fea0003800000 */
.L_x_8382:
        /* <DEDUP_REMOVED lines=14> */
.L_x_8385:
[----:B------:R-:W-:Y:S05]  /*cb60*/  BSYNC B2 ;  /* 0x0000000000027941 */ /* 0x000fea0003800000 */
.L_x_8384:
        /* <DEDUP_REMOVED lines=14> */
.L_x_8387:
[----:B------:R-:W-:Y:S05]  /*cc50*/  BSYNC B2 ;  /* 0x0000000000027941 */ /* 0x000fea0003800000 */
.L_x_8386:
        /* <DEDUP_REMOVED lines=14> */
.L_x_8389:
[----:B------:R-:W-:Y:S05]  /*cd40*/  BSYNC B2 ;  /* 0x0000000000027941 */ /* 0x000fea0003800000 */
.L_x_8388:
        /* <DEDUP_REMOVED lines=20> */
.L_x_8391:
[----:B------:R-:W-:Y:S05]  /*ce90*/  BSYNC B2 ;  /* 0x0000000000027941 */ /* 0x000fea0003800000 */
.L_x_8390:
        /* <DEDUP_REMOVED lines=14> */
.L_x_8393:
[----:B------:R-:W-:Y:S05]  /*cf80*/  BSYNC B2 ;  /* 0x0000000000027941 */ /* 0x000fea0003800000 */
.L_x_8392:
        /* <DEDUP_REMOVED lines=14> */
.L_x_8395:
[----:B------:R-:W-:Y:S05]  /*d070*/  BSYNC B2 ;  /* 0x0000000000027941 */ /* 0x000fea0003800000 */
.L_x_8394:
        /* <DEDUP_REMOVED lines=14> */
.L_x_8397:
[----:B------:R-:W-:Y:S05]  /*d160*/  BSYNC B2 ;  /* 0x0000000000027941 */ /* 0x000fea0003800000 */
.L_x_8396:
        /* <DEDUP_REMOVED lines=20> */
.L_x_8399:
[----:B------:R-:W-:Y:S05]  /*d2b0*/  BSYNC B2 ;  /* 0x0000000000027941 */ /* 0x000fea0003800000 */
.L_x_8398:
        /* <DEDUP_REMOVED lines=14> */
.L_x_8401:
[----:B------:R-:W-:Y:S05]  /*d3a0*/  BSYNC B2 ;  /* 0x0000000000027941 */ /* 0x000fea0003800000 */
.L_x_8400:
        /* <DEDUP_REMOVED lines=14> */
.L_x_8403:
[----:B------:R-:W-:Y:S05]  /*d490*/  BSYNC B2 ;  /* 0x0000000000027941 */ /* 0x000fea0003800000 */
.L_x_8402:
        /* <DEDUP_REMOVED lines=14> */
.L_x_8405:
[----:B------:R-:W-:Y:S05]  /*d580*/  BSYNC B2 ;  /* 0x0000000000027941 */ /* 0x000fea0003800000 */
.L_x_8404:
        /* <DEDUP_REMOVED lines=20> */
.L_x_8407:
[----:B------:R-:W-:Y:S05]  /*d6d0*/  BSYNC B2 ;  /* 0x0000000000027941 */ /* 0x000fea0003800000 */
.L_x_8406:
        /* <DEDUP_REMOVED lines=14> */
.L_x_8409:
[----:B------:R-:W-:Y:S05]  /*d7c0*/  BSYNC B2 ;  /* 0x0000000000027941 */ /* 0x000fea0003800000 */
.L_x_8408:
        /* <DEDUP_REMOVED lines=14> */
.L_x_8411:
[----:B------:R-:W-:Y:S05]  /*d8b0*/  BSYNC B2 ;  /* 0x0000000000027941 */ /* 0x000fea0003800000 */
.L_x_8410:
        /* <DEDUP_REMOVED lines=14> */
.L_x_8413:
[----:B------:R-:W-:Y:S05]  /*d9a0*/  BSYNC B2 ;  /* 0x0000000000027941 */ /* 0x000fea0003800000 */
.L_x_8412:
        /* <DEDUP_REMOVED lines=20> */
.L_x_8415:
[----:B------:R-:W-:Y:S05]  /*daf0*/  BSYNC B2 ;  /* 0x0000000000027941 */ /* 0x000fea0003800000 */
.L_x_8414:
        /* <DEDUP_REMOVED lines=14> */
.L_x_8417:
[----:B------:R-:W-:Y:S05]  /*dbe0*/  BSYNC B2 ;  /* 0x0000000000027941 */ /* 0x000fea0003800000 */
.L_x_8416:
        /* <DEDUP_REMOVED lines=14> */
.L_x_8419:
[----:B------:R-:W-:Y:S05]  /*dcd0*/  BSYNC B2 ;  /* 0x0000000000027941 */ /* 0x000fea0003800000 */
.L_x_8418:
        /* <DEDUP_REMOVED lines=14> */
.L_x_8421:
[----:B------:R-:W-:Y:S05]  /*ddc0*/  BSYNC B2 ;  /* 0x0000000000027941 */ /* 0x000fea0003800000 */
.L_x_8420:
        /* <DEDUP_REMOVED lines=20> */
.L_x_8423:
[----:B------:R-:W-:Y:S05]  /*df10*/  BSYNC B2 ;  /* 0x0000000000027941 */ /* 0x000fea0003800000 */
.L_x_8422:
        /* <DEDUP_REMOVED lines=14> */
.L_x_8425:
[----:B------:R-:W-:Y:S05]  /*e000*/  BSYNC B2 ;  /* 0x0000000000027941 */ /* 0x000fea0003800000 */
.L_x_8424:
        /* <DEDUP_REMOVED lines=14> */
.L_x_8427:
[----:B------:R-:W-:Y:S05]  /*e0f0*/  BSYNC B2 ;  /* 0x0000000000027941 */ /* 0x000fea0003800000 */
.L_x_8426:
        /* <DEDUP_REMOVED lines=14> */
.L_x_8429:
[----:B------:R-:W-:Y:S05]  /*e1e0*/  BSYNC B2 ;  /* 0x0000000000027941 */ /* 0x000fea0003800000 */
.L_x_8428:
        /* <DEDUP_REMOVED lines=20> */
.L_x_8431:
[----:B------:R-:W-:Y:S05]  /*e330*/  BSYNC B2 ;  /* 0x0000000000027941 */ /* 0x000fea0003800000 */
.L_x_8430:
        /* <DEDUP_REMOVED lines=14> */
.L_x_8433:
[----:B------:R-:W-:Y:S05]  /*e420*/  BSYNC B2 ;  /* 0x0000000000027941 */ /* 0x000fea0003800000 */
.L_x_8432:
        /* <DEDUP_REMOVED lines=14> */
.L_x_8435:
[----:B------:R-:W-:Y:S05]  /*e510*/  BSYNC B2 ;  /* 0x0000000000027941 */ /* 0x000fea0003800000 */
.L_x_8434:
        /* <DEDUP_REMOVED lines=14> */
.L_x_8437:
[----:B------:R-:W-:Y:S05]  /*e600*/  BSYNC B2 ;  /* 0x0000000000027941 */ /* 0x000fea0003800000 */
.L_x_8436:
        /* <DEDUP_REMOVED lines=20> */
.L_x_8439:
[----:B------:R-:W-:Y:S05]  /*e750*/  BSYNC B2 ;  /* 0x0000000000027941 */ /* 0x000fea0003800000 */
.L_x_8438:
        /* <DEDUP_REMOVED lines=14> */
.L_x_8441:
[----:B------:R-:W-:Y:S05]  /*e840*/  BSYNC B2 ;  /* 0x0000000000027941 */ /* 0x000fea0003800000 */
.L_x_8440:
        /* <DEDUP_REMOVED lines=14> */
.L_x_8443:
[----:B------:R-:W-:Y:S05]  /*e930*/  BSYNC B2 ;  /* 0x0000000000027941 */ /* 0x000fea0003800000 */
.L_x_8442:
        /* <DEDUP_REMOVED lines=14> */
.L_x_8445:
[----:B------:R-:W-:Y:S05]  /*ea20*/  BSYNC B2 ;  /* 0x0000000000027941 */ /* 0x000fea0003800000 */
.L_x_8444:
        /* <DEDUP_REMOVED lines=20> */
.L_x_8447:
[----:B------:R-:W-:Y:S05]  /*eb70*/  BSYNC B2 ;  /* 0x0000000000027941 */ /* 0x000fea0003800000 */
.L_x_8446:
        /* <DEDUP_REMOVED lines=14> */
.L_x_8449:
[----:B------:R-:W-:Y:S05]  /*ec60*/  BSYNC B2 ;  /* 0x0000000000027941 */ /* 0x000fea0003800000 */
.L_x_8448:
        /* <DEDUP_REMOVED lines=14> */
.L_x_8451:
[----:B------:R-:W-:Y:S05]  /*ed50*/  BSYNC B2 ;  /* 0x0000000000027941 */ /* 0x000fea0003800000 */
.L_x_8450:
        /* <DEDUP_REMOVED lines=14> */
.L_x_8453:
[----:B------:R-:W-:Y:S05]  /*ee40*/  BSYNC B2 ;  /* 0x0000000000027941 */ /* 0x000fea0003800000 */
.L_x_8452:
        /* <DEDUP_REMOVED lines=20> */
.L_x_8455:
[----:B------:R-:W-:Y:S05]  /*ef90*/  BSYNC B2 ;  /* 0x0000000000027941 */ /* 0x000fea0003800000 */
.L_x_8454:
        /* <DEDUP_REMOVED lines=14> */
.L_x_8457:
[----:B------:R-:W-:Y:S05]  /*f080*/  BSYNC B2 ;  /* 0x0000000000027941 */ /* 0x000fea0003800000 */
.L_x_8456:
        /* <DEDUP_REMOVED lines=14> */
.L_x_8459:
[----:B------:R-:W-:Y:S05]  /*f170*/  BSYNC B2 ;  /* 0x0000000000027941 */ /* 0x000fea0003800000 */
.L_x_8458:
        /* <DEDUP_REMOVED lines=14> */
.L_x_8461:
[----:B------:R-:W-:Y:S05]  /*f260*/  BSYNC B2 ;  /* 0x0000000000027941 */ /* 0x000fea0003800000 */
.L_x_8460:
        /* <DEDUP_REMOVED lines=20> */
.L_x_8463:
[----:B------:R-:W-:Y:S05]  /*f3b0*/  BSYNC B2 ;  /* 0x0000000000027941 */ /* 0x000fea0003800000 */
.L_x_8462:
        /* <DEDUP_REMOVED lines=14> */
.L_x_8465:
[----:B------:R-:W-:Y:S05]  /*f4a0*/  BSYNC B2 ;  /* 0x0000000000027941 */ /* 0x000fea0003800000 */
.L_x_8464:
        /* <DEDUP_REMOVED lines=14> */
.L_x_8467:
[----:B------:R-:W-:Y:S05]  /*f590*/  BSYNC B2 ;  /* 0x0000000000027941 */ /* 0x000fea0003800000 */
.L_x_8466:
        /* <DEDUP_REMOVED lines=14> */
.L_x_8469:
[----:B------:R-:W-:Y:S05]  /*f680*/  BSYNC B2 ;  /* 0x0000000000027941 */ /* 0x000fea0003800000 */
.L_x_8468:
        /* <DEDUP_REMOVED lines=20> */
.L_x_8471:
[----:B------:R-:W-:Y:S05]  /*f7d0*/  BSYNC B2 ;  /* 0x0000000000027941 */ /* 0x000fea0003800000 */
.L_x_8470:
        /* <DEDUP_REMOVED lines=14> */
.L_x_8473:
[----:B------:R-:W-:Y:S05]  /*f8c0*/  BSYNC B2 ;  /* 0x0000000000027941 */ /* 0x000fea0003800000 */
.L_x_8472:
        /* <DEDUP_REMOVED lines=14> */
.L_x_8475:
[----:B------:R-:W-:Y:S05]  /*f9b0*/  BSYNC B2 ;  /* 0x0000000000027941 */ /* 0x000fea0003800000 */
.L_x_8474:
        /* <DEDUP_REMOVED lines=14> */
.L_x_8477:
[----:B------:R-:W-:Y:S05]  /*faa0*/  BSYNC B2 ;  /* 0x0000000000027941 */ /* 0x000fea0003800000 */
.L_x_8476:
        /* <DEDUP_REMOVED lines=20> */
.L_x_8479:
[----:B------:R-:W-:Y:S05]  /*fbf0*/  BSYNC B2 ;  /* 0x0000000000027941 */ /* 0x000fea0003800000 */
.L_x_8478:
        /* <DEDUP_REMOVED lines=14> */
.L_x_8481:
[----:B------:R-:W-:Y:S05]  /*fce0*/  BSYNC B2 ;  /* 0x0000000000027941 */ /* 0x000fea0003800000 */
.L_x_8480:
        /* <DEDUP_REMOVED lines=14> */
.L_x_8483:
[----:B------:R-:W-:Y:S05]  /*fdd0*/  BSYNC B2 ;  /* 0x0000000000027941 */ /* 0x000fea0003800000 */
.L_x_8482:
        /* <DEDUP_REMOVED lines=14> */
.L_x_8485:
[----:B------:R-:W-:Y:S05]  /*fec0*/  BSYNC B2 ;  /* 0x0000000000027941 */ /* 0x000fea0003800000 */
.L_x_8484:
        /* <DEDUP_REMOVED lines=20> */
.L_x_8487:
[----:B------:R-:W-:Y:S05]  /*10010*/  BSYNC B2 ;  /* 0x0000000000027941 */ /* 0x000fea0003800000 */
.L_x_8486:
        /* <DEDUP_REMOVED lines=14> */
.L_x_8489:
[----:B------:R-:W-:Y:S05]  /*10100*/  BSYNC B2 ;  /* 0x0000000000027941 */ /* 0x000fea0003800000 */
.L_x_8488:
        /* <DEDUP_REMOVED lines=14> */
.L_x_8491:
[----:B------:R-:W-:Y:S05]  /*101f0*/  BSYNC B2 ;  /* 0x0000000000027941 */ /* 0x000fea0003800000 */
.L_x_8490:
        /* <DEDUP_REMOVED lines=14> */
.L_x_8493:
[----:B------:R-:W-:Y:S05]  /*102e0*/  BSYNC B2 ;  /* 0x0000000000027941 */ /* 0x000fea0003800000 */
.L_x_8492:
        /* <DEDUP_REMOVED lines=20> */
.L_x_8495:
[----:B------:R-:W-:Y:S05]  /*10430*/  BSYNC B2 ;  /* 0x0000000000027941 */ /* 0x000fea0003800000 */
.L_x_8494:
        /* <DEDUP_REMOVED lines=14> */
.L_x_8497:
[----:B------:R-:W-:Y:S05]  /*10520*/  BSYNC B2 ;  /* 0x0000000000027941 */ /* 0x000fea0003800000 */
.L_x_8496:
        /* <DEDUP_REMOVED lines=14> */
.L_x_8499:
[----:B------:R-:W-:Y:S05]  /*10610*/  BSYNC B2 ;  /* 0x0000000000027941 */ /* 0x000fea0003800000 */
.L_x_8498:
        /* <DEDUP_REMOVED lines=14> */
.L_x_8501:
[----:B------:R-:W-:Y:S05]  /*10700*/  BSYNC B2 ;  /* 0x0000000000027941 */ /* 0x000fea0003800000 */
.L_x_8500:
        /* <DEDUP_REMOVED lines=20> */
.L_x_8503:
[----:B------:R-:W-:Y:S05]  /*10850*/  BSYNC B2 ;  /* 0x0000000000027941 */ /* 0x000fea0003800000 */
.L_x_8502:
        /* <DEDUP_REMOVED lines=14> */
.L_x_8505:
[----:B------:R-:W-:Y:S05]  /*10940*/  BSYNC B2 ;  /* 0x0000000000027941 */ /* 0x000fea0003800000 */
.L_x_8504:
        /* <DEDUP_REMOVED lines=14> */
.L_x_8507:
[----:B------:R-:W-:Y:S05]  /*10a30*/  BSYNC B2 ;  /* 0x0000000000027941 */ /* 0x000fea0003800000 */
.L_x_8506:
        /* <DEDUP_REMOVED lines=13> */
.L_x_8509:
[----:B------:R-:W-:Y:S05]  /*10b10*/  BSYNC B2 ;  /* 0x0000000000027941 */ /* 0x000fea0003800000 */
.L_x_8508:
[----:B------:R-:W-:Y:S02]  /*10b20*/  F2FP.BF16.F32.PACK_AB R2, R2, R3 ;  /* 0x000000030202723e */ /* 0x000fe400000010ff */
[----:B------:R-:W-:-:S05]  /*10b30*/  F2FP.BF16.F32.PACK_AB R3, R0, R5 ;  /* 0x000000050003723e */ /* 0x000fca00000010ff */
[----:B------:R-:W-:Y:S01]  /*10b40*/  STG.E.64 desc[UR4][R18.64+0x1f00], R2 ;  /* 0x001f000212007986 */ /* 0x000fe2000c101b04 */
[----:B------:R-:W-:Y:S05]  /*10b50*/  EXIT ;  /* 0x000000000000794d */ /* 0x000fea0003800000 */
        .weak           $__internal_32_$__cuda_sm3x_div_rn_noftz_f32_slowpath
        .type           $__internal_32_$__cuda_sm3x_div_rn_noftz_f32_slowpath,@function
        .size           $__internal_32_$__cuda_sm3x_div_rn_noftz_f32_slowpath,(.L_x_11278 - $__internal_32_$__cuda_sm3x_div_rn_noftz_f32_slowpath)
$__internal_32_$__cuda_sm3x_div_rn_noftz_f32_slowpath:
        /* <DEDUP_REMOVED lines=34> */
.L_x_8511:
        /* <DEDUP_REMOVED lines=30> */
[C---:B------:R-:W-:Y:S01]  /*10f60*/  IADD3 R144, R132.reuse, 0x20, RZ ;  /* 0x0000002084907810 */ /* 0x040fe20007ffe0ff */
        /* <DEDUP_REMOVED lines=20> */
.L_x_8518:
[----:B------:R-:W-:-:S04]  /*110b0*/  LOP3.LUT R0, R0, 0x80000000, RZ, 0xc0, !PT ;  /* 0x8000000000007812 */ /* 0x000fc800078ec0ff */
[----:B------:R-:W-:Y:S01]  /*110c0*/  LOP3.LUT R0, R0, 0x7f800000, RZ, 0xfc, !PT ;  /* 0x7f80000000007812 */ /* 0x000fe200078efcff */
[----:B------:R-:W-:Y:S06]  /*110d0*/  BRA `(.L_x_8519) ;  /* 0x0000000000047947 */ /* 0x000fec0003800000 */
.L_x_8517:
[----:B------:R-:W-:-:S07]  /*110e0*/  LEA R0, R137, R0, 0x17 ;  /* 0x0000000089007211 */ /* 0x000fce00078eb8ff */
.L_x_8519:
[----:B------:R-:W-:Y:S05]  /*110f0*/  BSYNC B1 ;  /* 0x0000000000017941 */ /* 0x000fea0003800000 */
.L_x_8516:
[----:B------:R-:W-:Y:S05]  /*11100*/  BRA `(.L_x_8520) ;  /* 0x0000000000207947 */ /* 0x000fea0003800000 */
.L_x_8515:
[----:B------:R-:W-:-:S04]  /*11110*/  LOP3.LUT R0, R9, 0x80000000, R0, 0x48, !PT ;  /* 0x8000000009007812 */ /* 0x000fc800078e4800 */
[----:B------:R-:W-:Y:S01]  /*11120*/  LOP3.LUT R0, R0, 0x7f800000, RZ, 0xfc, !PT ;  /* 0x7f80000000007812 */ /* 0x000fe200078efcff */
[----:B------:R-:W-:Y:S06]  /*11130*/  BRA `(.L_x_8520) ;  /* 0x0000000000147947 */ /* 0x000fec0003800000 */
.L_x_8514:
[----:B------:R-:W-:Y:S01]  /*11140*/  LOP3.LUT R0, R9, 0x80000000, R0, 0x48, !PT ;  /* 0x8000000009007812 */ /* 0x000fe200078e4800 */
[----:B------:R-:W-:Y:S06]  /*11150*/  BRA `(.L_x_8520) ;  /* 0x00000000000c7947 */ /* 0x000fec0003800000 */
.L_x_8513:
[----:B------:R-:W0:Y:S01]  /*11160*/  MUFU.RSQ R0, -QNAN ;  /* 0xffc0000000007908 */ /* 0x000e220000001400 */
[----:B------:R-:W-:Y:S05]  /*11170*/  BRA `(.L_x_8520) ;  /* 0x0000000000047947 */ /* 0x000fea0003800000 */
.L_x_8512:
[----:B------:R-:W-:-:S07]  /*11180*/  FADD.FTZ R0, R0, R9 ;  /* 0x0000000900007221 */ /* 0x000fce0000010000 */
.L_x_8520:
[----:B------:R-:W-:Y:S05]  /*11190*/  BSYNC B0 ;  /* 0x0000000000007941 */ /* 0x000fea0003800000 */
.L_x_8510:
[----:B------:R-:W-:-:S06]  /*111a0*/  HFMA2.MMA R9, -RZ, RZ, 0, 0 ;  /* 0x00000000ff097435 */ /* 0x000fcc00000001ff */
[----:B0-----:R-:W-:Y:S05]  /*111b0*/  RET.REL.NODEC R8 `(_ZN18transformer_engine27scaled_softmax_warp_forwardI13__nv_bfloat16S1_fLi12EEEvPT0_PKT_T1_ii) ;  /* 0xfffffeec08907950 */ /* 0x001fea0003c3ffff */
.L_x_8521:
        /* <DEDUP_REMOVED lines=12> */
.L_x_11278:


//--------------------- .text._ZN18transformer_engine27scaled_softmax_warp_forwardI13__nv_bfloat16S1_fLi11EEEvPT0_PKT_T1_ii --------------------------
	.section	.text._ZN18transformer_engine27scaled_softmax_warp_forwardI13__nv_bfloat16S1_fLi11EEEvPT0_PKT_T1_ii,"ax",@progbits
	.align	128
        .global         _ZN18transformer_engine27scaled_softmax_warp_forwardI13__nv_bfloat16S1_fLi11EEEvPT0_PKT_T1_ii
        .type           _ZN18transformer_engine27scaled_softmax_warp_forwardI13__nv_bfloat16S1_fLi11EEEvPT0_PKT_T1_ii,@function
        .size           _ZN18transformer_engine27scaled_softmax_warp_forwardI13__nv_bfloat16S1_fLi11EEEvPT0_PKT_T1_ii,(.L_x_11279 - _ZN18transformer_engine27scaled_softmax_warp_forwardI13__nv_bfloat16S1_fLi11EEEvPT0_PKT_T1_ii)
        .other          _ZN18transformer_engine27scaled_softmax_warp_forwardI13__nv_bfloat16S1_fLi11EEEvPT0_PKT_T1_ii,@"STO_CUDA_ENTRY STV_DEFAULT"
_ZN18transformer_engine27scaled_softmax_warp_forwardI13__nv_bfloat16S1_fLi11EEEvPT0_PKT_T1_ii:
.text._ZN18transformer_engine27scaled_softmax_warp_forwardI13__nv_bfloat16S1_fLi11EEEvPT0_PKT_T1_ii:
        /* <DEDUP_REMOVED lines=32> */
[----:B------:R-:W-:-:S13]  /*0200*/  ISETP.GE.AND P1, PT, R0, R15, PT ;  /* 0x0000000f0000720c */ /* 0x000fda0003f26270 */
[----:B------:R-:W3:Y:S01]  /*0210*/  @!P1 LDG.E.64 R8, desc[UR4][R22.64+0x100] ;  /* 0x0001000416089981 */ /* 0x000ee2000c1e1b00 */
[----:B------:R-:W-:-:S04]  /*0220*/  IADD3 R0, R44, 0x100, RZ ;  /* 0x000001002c007810 */ /* 0x000fc80007ffe0ff */
[----:B------:R-:W-:Y:S02]  /*0230*/  ISETP.GE.AND P0, PT, R0, R15, PT ;  /* 0x0000000f0000720c */ /* 0x000fe40003f06270 */
[----:B------:R-:W-:-:S04]  /*0240*/  IADD3 R0, R44, 0x180, RZ ;  /* 0x000001802c007810 */ /* 0x000fc80007ffe0ff */
[----:B------:R-:W-:-:S07]  /*0250*/  ISETP.GE.AND P4, PT, R0, R15, PT ;  /* 0x0000000f0000720c */ /* 0x000fce0003f86270 */
[----:B------:R-:W4:Y:S01]  /*0260*/  @!P0 LDG.E.64 R16, desc[UR4][R22.64+0x200] ;  /* 0x0002000416108981 */ /* 0x000f22000c1e1b00 */
[----:B------:R-:W-:-:S04]  /*0270*/  IADD3 R0, R44, 0x200, RZ ;  /* 0x000002002c007810 */ /* 0x000fc80007ffe0ff */
[-C--:B------:R-:W-:Y:S01]  /*0280*/  ISETP.GE.AND P6, PT, R0, R15.reuse, PT ;  /* 0x0000000f0000720c */ /* 0x080fe20003fc6270 */
[----:B------:R-:W5:Y:S01]  /*0290*/  @!P4 LDG.E.64 R6, desc[UR4][R22.64+0x300] ;  /* 0x000300041606c981 */ /* 0x000f62000c1e1b00 */
[----:B------:R-:W-:Y:S01]  /*02a0*/  IADD3 R0, R44, 0x280, RZ ;  /* 0x000002802c007810 */ /* 0x000fe20007ffe0ff */
[----:B------:R-:W1:Y:S03]  /*02b0*/  @!P4 LDC R21, c[0x0][0x220] ;  /* 0x00008800ff15cb82 */ /* 0x000e660000000800 */
[----:B------:R-:W-:Y:S02]  /*02c0*/  ISETP.GE.AND P5, PT, R0, R15, PT ;  /* 0x0000000f0000720c */ /* 0x000fe40003fa6270 */
[----:B------:R-:W-:-:S05]  /*02d0*/  MOV R49, 0xff800000 ;  /* 0xff80000000317802 */ /* 0x000fca0000000f00 */
[----:B------:R-:W5:Y:S01]  /*02e0*/  @!P6 LDG.E.64 R4, desc[UR4][R22.64+0x400] ;  /* 0x000400041604e981 */ /* 0x000f62000c1e1b00 */
[----:B------:R-:W-:Y:S02]  /*02f0*/  IADD3 R10, R44, 0x300, RZ ;  /* 0x000003002c0a7810 */ /* 0x000fe40007ffe0ff */
[----:B------:R-:W-:Y:S02]  /*0300*/  MOV R64, 0xff800000 ;  /* 0xff80000000407802 */ /* 0x000fe40000000f00 */
[----:B------:R-:W-:Y:S01]  /*0310*/  MOV R48, 0xff800000 ;  /* 0xff80000000307802 */ /* 0x000fe20000000f00 */
[----:B------:R-:W5:Y:S01]  /*0320*/  @!P5 LDG.E.64 R12, desc[UR4][R22.64+0x500] ;  /* 0x00050004160cd981 */ /* 0x000f62000c1e1b00 */
[----:B------:R-:W-:Y:S02]  /*0330*/  MOV R62, 0xff800000 ;  /* 0xff800000003e7802 */ /* 0x000fe40000000f00 */
[----:B------:R-:W-:Y:S02]  /*0340*/  ISETP.GE.AND P3, PT, R10, R15, PT ;  /* 0x0000000f0a00720c */ /* 0x000fe40003f66270 */
[----:B------:R-:W-:-:S11]  /*0350*/  IADD3 R14, R44, 0x380, RZ ;  /* 0x000003802c0e7810 */ /* 0x000fd60007ffe0ff */
[----:B------:R-:W5:Y:S01]  /*0360*/  @!P3 LDG.E.64 R10, desc[UR4][R22.64+0x600] ;  /* 0x00060004160ab981 */ /* 0x000f62000c1e1b00 */
[----:B------:R-:W-:Y:S02]  /*0370*/  MOV R60, 0xff800000 ;  /* 0xff800000003c7802 */ /* 0x000fe40000000f00 */
[----:B------:R-:W-:Y:S02]  /*0380*/  MOV R65, 0xff800000 ;  /* 0xff80000000417802 */ /* 0x000fe40000000f00 */
[----:B------:R-:W-:Y:S02]  /*0390*/  MOV R40, 0xff800000 ;  /* 0xff80000000287802 */ /* 0x000fe40000000f00 */
[----:B------:R-:W-:Y:S02]  /*03a0*/  MOV R63, 0xff800000 ;  /* 0xff800000003f7802 */ /* 0x000fe40000000f00 */
[C---:B--2---:R-:W-:Y:S02]  /*03b0*/  @!P2 SHF.L.U32 R0, R2.reuse, 0x10, RZ ;  /* 0x000000100200a819 */ /* 0x044fe400000006ff */
        /* <DEDUP_REMOVED lines=8> */
[----:B------:R-:W-:Y:S02]  /*0440*/  @!P2 FMUL R62, R0, R19 ;  /* 0x00000013003ea220 */ /* 0x000fe40000400000 */
[----:B------:R-:W0:Y:S01]  /*0450*/  @!P1 LDC R19, c[0x0][0x220] ;  /* 0x00008800ff139b82 */ /* 0x000e220000000800 */
[----:B------:R-:W-:Y:S02]  /*0460*/  ISETP.GE.AND P2, PT, R14, R15, PT ;  /* 0x0000000f0e00720c */ /* 0x000fe40003f46270 */
[C---:B---3--:R-:W-:Y:S02]  /*0470*/  @!P1 PRMT R0, R8.reuse, 0x7632, R0 ;  /* 0x0000763208009816 */ /* 0x048fe40000000000 */
[----:B------:R-:W-:Y:S02]  /*0480*/  @!P1 SHF.L.U32 R8, R8, 0x10, RZ ;  /* 0x0000001008089819 */ /* 0x000fe400000006ff */
[C---:B------:R-:W-:Y:S02]  /*0490*/  @!P1 PRMT R14, R9.reuse, 0x7632, R14 ;  /* 0x00007632090e9816 */ /* 0x040fe4000000000e */
[----:B------:R-:W-:-:S02]  /*04a0*/  @!P1 SHF.L.U32 R9, R9, 0x10, RZ ;  /* 0x0000001009099819 */ /* 0x000fc400000006ff */
[----:B------:R-:W-:Y:S02]  /*04b0*/  @!P1 SHF.L.U32 R0, R0, 0x10, RZ ;  /* 0x0000001000009819 */ /* 0x000fe400000006ff */
[----:B------:R-:W-:Y:S01]  /*04c0*/  @!P1 SHF.L.U32 R14, R14, 0x10, RZ ;  /* 0x000000100e0e9819 */ /* 0x000fe200000006ff */
[----:B------:R-:W2:Y:S01]  /*04d0*/  @!P2 LDG.E.64 R2, desc[UR4][R22.64+0x700] ;  /* 0x000700041602a981 */ /* 0x000ea2000c1e1b00 */
[-C--:B0-----:R-:W-:Y:S01]  /*04e0*/  @!P1 FMUL R60, R8, R19.reuse ;  /* 0x00000013083c9220 */ /* 0x081fe20000400000 */
[----:B------:R-:W-:Y:S01]  /*04f0*/  IADD3 R8, R44, 0x400, RZ ;  /* 0x000004002c087810 */ /* 0x000fe20007ffe0ff */
[-C--:B------:R-:W-:Y:S01]  /*0500*/  @!P1 FMUL R40, R9, R19.reuse ;  /* 0x0000001309289220 */ /* 0x080fe20000400000 */
[-C--:B------:R-:W-:Y:S01]  /*0510*/  @!P1 FMUL R65, R0, R19.reuse ;  /* 0x0000001300419220 */ /* 0x080fe20000400000 */
[----:B------:R-:W-:Y:S01]  /*0520*/  @!P1 FMUL R63, R14, R19 ;  /* 0x000000130e3f9220 */ /* 0x000fe20000400000 */
[----:B------:R-:W-:Y:S01]  /*0530*/  ISETP.GE.AND P1, PT, R8, R15, PT ;  /* 0x0000000f0800720c */ /* 0x000fe20003f26270 */
[----:B------:R-:W0:-:S12]  /*0540*/  @!P0 LDC R19, c[0x0][0x220] ;  /* 0x00008800ff138b82 */ /* 0x000e180000000800 */
[----:B------:R-:W3:Y:S01]  /*0550*/  @!P1 LDG.E.64 R8, desc[UR4][R22.64+0x800] ;  /* 0x0008000416089981 */ /* 0x000ee2000c1e1b00 */
[C---:B----4-:R-:W-:Y:S02]  /*0560*/  @!P0 PRMT R14, R17.reuse, 0x7632, R14 ;  /* 0x00007632110e8816 */ /* 0x050fe4000000000e */
[----:B------:R-:W-:Y:S02]  /*0570*/  @!P0 SHF.L.U32 R17, R17, 0x10, RZ ;  /* 0x0000001011118819 */ /* 0x000fe400000006ff */
[----:B------:R-:W-:Y:S02]  /*0580*/  @!P0 PRMT R0, R16, 0x7632, R0 ;  /* 0x0000763210008816 */ /* 0x000fe40000000000 */
[----:B------:R-:W-:Y:S02]  /*0590*/  MOV R36, 0xff800000 ;  /* 0xff80000000247802 */ /* 0x000fe40000000f00 */
[----:B------:R-:W-:Y:S01]  /*05a0*/  @!P0 SHF.L.U32 R0, R0, 0x10, RZ ;  /* 0x0000001000008819 */ /* 0x000fe200000006ff */
[----:B0-----:R-:W-:-:S02]  /*05b0*/  @!P0 FMUL R36, R17, R19 ;  /* 0x0000001311248220 */ /* 0x001fc40000400000 */
[----:B------:R-:W0:Y:S01]  /*05c0*/  @!P6 LDC R17, c[0x0][0x220] ;  /* 0x00008800ff11eb82 */ /* 0x000e220000000800 */
        /* <DEDUP_REMOVED lines=8> */
[----:B-----5:R-:W-:Y:S01]  /*0650*/  @!P4 PRMT R0, R6, 0x7632, R0 ;  /* 0x000076320600c816 */ /* 0x020fe20000000000 */
[----:B------:R-:W4:Y:S01]  /*0660*/  @!P5 LDC R19, c[0x0][0x220] ;  /* 0x00008800ff13db82 */ /* 0x000f220000000800 */
[----:B------:R-:W-:-:S02]  /*0670*/  IADD3 R16, R44, 0x480, RZ ;  /* 0x000004802c107810 */ /* 0x000fc40007ffe0ff */
[----:B------:R-:W-:Y:S02]  /*0680*/  @!P4 SHF.L.U32 R6, R6, 0x10, RZ ;  /* 0x000000100606c819 */ /* 0x000fe400000006ff */
[C---:B------:R-:W-:Y:S02]  /*0690*/  @!P4 PRMT R14, R7.reuse, 0x7632, R14 ;  /* 0x00007632070ec816 */ /* 0x040fe4000000000e */
[----:B------:R-:W-:Y:S02]  /*06a0*/  @!P4 SHF.L.U32 R7, R7, 0x10, RZ ;  /* 0x000000100707c819 */ /* 0x000fe400000006ff */
[----:B------:R-:W-:Y:S02]  /*06b0*/  @!P4 SHF.L.U32 R0, R0, 0x10, RZ ;  /* 0x000000100000c819 */ /* 0x000fe400000006ff */
[----:B------:R-:W-:Y:S02]  /*06c0*/  ISETP.GE.AND P0, PT, R16, R15, PT ;  /* 0x0000000f1000720c */ /* 0x000fe40003f06270 */
[----:B------:R-:W-:Y:S01]  /*06d0*/  MOV R58, 0xff800000 ;  /* 0xff800000003a7802 */ /* 0x000fe20000000f00 */
[----:B-1----:R-:W-:Y:S01]  /*06e0*/  @!P4 FMUL R58, R6, R21 ;  /* 0x00000015063ac220 */ /* 0x002fe20000400000 */
[----:B------:R-:W-:-:S02]  /*06f0*/  @!P4 SHF.L.U32 R14, R14, 0x10, RZ ;  /* 0x000000100e0ec819 */ /* 0x000fc400000006ff */
[----:B------:R-:W-:Y:S01]  /*0700*/  MOV R57, 0xff800000 ;  /* 0xff80000000397802 */ /* 0x000fe20000000f00 */
[-C--:B------:R-:W-:Y:S01]  /*0710*/  @!P4 FMUL R57, R0, R21.reuse ;  /* 0x000000150039c220 */ /* 0x080fe20000400000 */
[----:B------:R-:W-:Y:S01]  /*0720*/  MOV R32, 0xff800000 ;  /* 0xff80000000207802 */ /* 0x000fe20000000f00 */
[-C--:B------:R-:W-:Y:S01]  /*0730*/  @!P4 FMUL R32, R7, R21.reuse ;  /* 0x000000150720c220 */ /* 0x080fe20000400000 */
[----:B------:R-:W-:Y:S02]  /*0740*/  IADD3 R6, R44, 0x500, RZ ;  /* 0x000005002c067810 */ /* 0x000fe40007ffe0ff */
[----:B------:R-:W-:Y:S01]  /*0750*/  MOV R55, 0xff800000 ;  /* 0xff80000000377802 */ /* 0x000fe20000000f00 */
[----:B------:R-:W-:Y:S01]  /*0760*/  @!P4 FMUL R55, R14, R21 ;  /* 0x000000150e37c220 */ /* 0x000fe20000400000 */
[----:B------:R-:W-:Y:S02]  /*0770*/  @!P6 PRMT R0, R4, 0x7632, R0 ;  /* 0x000076320400e816 */ /* 0x000fe40000000000 */
[----:B------:R-:W-:-:S02]  /*0780*/  @!P6 PRMT R7, R5, 0x7632, R7 ;  /* 0x000076320507e816 */ /* 0x000fc40000000007 */
[----:B------:R-:W-:Y:S02]  /*0790*/  ISETP.GE.AND P4, PT, R6, R15, PT ;  /* 0x0000000f0600720c */ /* 0x000fe40003f86270 */
[----:B------:R-:W-:Y:S02]  /*07a0*/  @!P6 SHF.L.U32 R6, R4, 0x10, RZ ;  /* 0x000000100406e819 */ /* 0x000fe400000006ff */
[----:B------:R-:W-:Y:S02]  /*07b0*/  @!P6 SHF.L.U32 R14, R5, 0x10, RZ ;  /* 0x00000010050ee819 */ /* 0x000fe400000006ff */
[----:B------:R-:W-:Y:S01]  /*07c0*/  @!P6 SHF.L.U32 R0, R0, 0x10, RZ ;  /* 0x000000100000e819 */ /* 0x000fe200000006ff */
[----:B------:R-:W5:Y:S01]  /*07d0*/  @!P0 LDG.E.64 R4, desc[UR4][R22.64+0x900] ;  /* 0x0009000416048981 */ /* 0x000f62000c1e1b00 */
        /* <DEDUP_REMOVED lines=10> */
[----:B------:R-:W0:Y:S01]  /*0880*/  @!P3 LDC R17, c[0x0][0x220] ;  /* 0x00008800ff11bb82 */ /* 0x000e220000000800 */
[----:B------:R-:W-:-:S02]  /*0890*/  @!P5 PRMT R14, R13, 0x7632, R14 ;  /* 0x000076320d0ed816 */ /* 0x000fc4000000000e */
[C---:B------:R-:W-:Y:S02]  /*08a0*/  @!P5 PRMT R0, R12.reuse, 0x7632, R0 ;  /* 0x000076320c00d816 */ /* 0x040fe40000000000 */
[----:B------:R-:W-:Y:S02]  /*08b0*/  @!P5 SHF.L.U32 R13, R13, 0x10, RZ ;  /* 0x000000100d0dd819 */ /* 0x000fe400000006ff */
[----:B------:R-:W-:Y:S01]  /*08c0*/  @!P5 SHF.L.U32 R12, R12, 0x10, RZ ;  /* 0x000000100c0cd819 */ /* 0x000fe200000006ff */
[----:B------:R-:W1:Y:S01]  /*08d0*/  @!P4 LDC R50, c[0x0][0x220] ;  /* 0x00008800ff32cb82 */ /* 0x000e620000000800 */
[----:B------:R-:W-:Y:S02]  /*08e0*/  ISETP.GE.AND P6, PT, R6, R15, PT ;  /* 0x0000000f0600720c */ /* 0x000fe40003fc6270 */
[----:B------:R-:W5:Y:S01]  /*08f0*/  @!P4 LDG.E.64 R6, desc[UR4][R22.64+0xa00] ;  /* 0x000a00041606c981 */ /* 0x000f62000c1e1b00 */
[----:B------:R-:W-:Y:S01]  /*0900*/  MOV R24, 0xff800000 ;  /* 0xff80000000187802 */ /* 0x000fe20000000f00 */
[-C--:B----4-:R-:W-:Y:S01]  /*0910*/  @!P5 FMUL R24, R13, R19.reuse ;  /* 0x000000130d18d220 */ /* 0x090fe20000400000 */
[----:B------:R-:W-:Y:S01]  /*0920*/  MOV R26, 0xff800000 ;  /* 0xff800000001a7802 */ /* 0x000fe20000000f00 */
[----:B------:R-:W-:Y:S01]  /*0930*/  @!P5 FMUL R26, R12, R19 ;  /* 0x000000130c1ad220 */ /* 0x000fe20000400000 */
[----:B------:R-:W-:Y:S01]  /*0940*/  @!P5 SHF.L.U32 R0, R0, 0x10, RZ ;  /* 0x000000100000d819 */ /* 0x000fe200000006ff */
[----:B------:R-:W4:Y:S01]  /*0950*/  @!P2 LDC R13, c[0x0][0x220] ;  /* 0x00008800ff0dab82 */ /* 0x000f220000000800 */
[----:B------:R-:W-:-:S02]  /*0960*/  @!P5 SHF.L.U32 R14, R14, 0x10, RZ ;  /* 0x000000100e0ed819 */ /* 0x000fc400000006ff */
[----:B------:R-:W-:Y:S02]  /*0970*/  IADD3 R12, R44, 0x600, RZ ;  /* 0x000006002c0c7810 */ /* 0x000fe40007ffe0ff */
[----:B------:R-:W-:Y:S01]  /*0980*/  MOV R56, 0xff800000 ;  /* 0xff80000000387802 */ /* 0x000fe20000000f00 */
[-C--:B------:R-:W-:Y:S01]  /*0990*/  @!P5 FMUL R56, R0, R19.reuse ;  /* 0x000000130038d220 */ /* 0x080fe20000400000 */
[----:B------:R-:W-:Y:S01]  /*09a0*/  MOV R41, 0xff800000 ;  /* 0xff80000000297802 */ /* 0x000fe20000000f00 */
[----:B------:R-:W-:Y:S01]  /*09b0*/  @!P5 FMUL R41, R14, R19 ;  /* 0x000000130e29d220 */ /* 0x000fe20000400000 */
[----:B------:R-:W-:Y:S01]  /*09c0*/  ISETP.GE.AND P5, PT, R12, R15, PT ;  /* 0x0000000f0c00720c */ /* 0x000fe20003fa6270 */
[----:B------:R-:W5:Y:S01]  /*09d0*/  @!P6 LDG.E.64 R46, desc[UR4][R22.64+0xb00] ;  /* 0x000b0004162ee981 */ /* 0x000f62000c1e1b00 */
[C---:B------:R-:W-:Y:S01]  /*09e0*/  @!P3 SHF.L.U32 R12, R11.reuse, 0x10, RZ ;  /* 0x000000100b0cb819 */ /* 0x040fe200000006ff */
[----:B------:R-:W1:Y:S01]  /*09f0*/  @!P6 LDC R66, c[0x0][0x220] ;  /* 0x00008800ff42eb82 */ /* 0x000e620000000800 */
[----:B------:R-:W-:-:S02]  /*0a00*/  @!P3 PRMT R11, R11, 0x7632, R11 ;  /* 0x000076320b0bb816 */ /* 0x000fc4000000000b */
[C---:B------:R-:W-:Y:S02]  /*0a10*/  @!P3 PRMT R0, R10.reuse, 0x7632, R0 ;  /* 0x000076320a00b816 */ /* 0x040fe40000000000 */
[----:B------:R-:W-:Y:S02]  /*0a20*/  @!P3 SHF.L.U32 R10, R10, 0x10, RZ ;  /* 0x000000100a0ab819 */ /* 0x000fe400000006ff */
[----:B------:R-:W-:Y:S02]  /*0a30*/  @!P3 SHF.L.U32 R11, R11, 0x10, RZ ;  /* 0x000000100b0bb819 */ /* 0x000fe400000006ff */
[----:B------:R-:W-:Y:S01]  /*0a40*/  @!P3 SHF.L.U32 R0, R0, 0x10, RZ ;  /* 0x000000100000b819 */ /* 0x000fe200000006ff */
[----:B------:R-:W5:Y:S01]  /*0a50*/  @!P5 LDG.E.64 R42, desc[UR4][R22.64+0xc00] ;  /* 0x000c0004162ad981 */ /* 0x000f62000c1e1b00 */
[----:B------:R-:W-:Y:S01]  /*0a60*/  MOV R54, 0xff800000 ;  /* 0xff80000000367802 */ /* 0x000fe20000000f00 */
[-C--:B0-----:R-:W-:Y:S01]  /*0a70*/  @!P3 FMUL R54, R10, R17.reuse ;  /* 0x000000110a36b220 */ /* 0x081fe20000400000 */
[----:B------:R-:W-:Y:S01]  /*0a80*/  MOV R37, 0xff800000 ;  /* 0xff80000000257802 */ /* 0x000fe20000000f00 */
[-C--:B------:R-:W-:Y:S01]  /*0a90*/  @!P3 FMUL R37, R11, R17.reuse ;  /* 0x000000110b25b220 */ /* 0x080fe20000400000 */
[----:B------:R-:W-:Y:S01]  /*0aa0*/  MOV R39, 0xff800000 ;  /* 0xff80000000277802 */ /* 0x000fe20000000f00 */
[----:B------:R-:W0:Y:S01]  /*0ab0*/  @!P1 LDC R11, c[0x0][0x220] ;  /* 0x00008800ff0b9b82 */ /* 0x000e220000000800 */
[----:B------:R-:W-:Y:S01]  /*0ac0*/  IADD3 R10, R44, 0x680, RZ ;  /* 0x000006802c0a7810 */ /* 0x000fe20007ffe0ff */
[-C--:B------:R-:W-:Y:S01]  /*0ad0*/  @!P3 FMUL R39, R0, R17.reuse ;  /* 0x000000110027b220 */ /* 0x080fe20000400000 */
[----:B------:R-:W-:Y:S01]  /*0ae0*/  MOV R20, 0xff800000 ;  /* 0xff80000000147802 */ /* 0x000fe20000000f00 */
[----:B------:R-:W-:Y:S01]  /*0af0*/  @!P3 FMUL R20, R12, R17 ;  /* 0x000000110c14b220 */ /* 0x000fe20000400000 */
[----:B------:R-:W-:-:S02]  /*0b00*/  ISETP.GE.AND P3, PT, R10, R15, PT ;  /* 0x0000000f0a00720c */ /* 0x000fc40003f66270 */
[----:B------:R-:W-:Y:S02]  /*0b10*/  MOV R18, 0xff800000 ;  /* 0xff80000000127802 */ /* 0x000fe40000000f00 */
[----:B------:R-:W-:Y:S02]  /*0b20*/  IADD3 R10, R44, 0x700, RZ ;  /* 0x000007002c0a7810 */ /* 0x000fe40007ffe0ff */
[----:B------:R-:W-:Y:S02]  /*0b30*/  MOV R52, 0xff800000 ;  /* 0xff80000000347802 */ /* 0x000fe40000000f00 */
[----:B------:R-:W-:Y:S02]  /*0b40*/  MOV R16, 0xff800000 ;  /* 0xff80000000107802 */ /* 0x000fe40000000f00 */
[----:B------:R-:W-:-:S03]  /*0b50*/  MOV R33, 0xff800000 ;  /* 0xff80000000217802 */ /* 0x000fc60000000f00 */
[----:B------:R-:W5:Y:S01]  /*0b60*/  @!P3 LDG.E.64 R34, desc[UR4][R22.64+0xd00] ;  /* 0x000d00041622b981 */ /* 0x000f62000c1e1b00 */
[----:B------:R-:W-:Y:S02]  /*0b70*/  MOV R14, 0xff800000 ;  /* 0xff800000000e7802 */ /* 0x000fe40000000f00 */
[----:B------:R-:W-:Y:S02]  /*0b80*/  MOV R31, 0xff800000 ;  /* 0xff800000001f7802 */ /* 0x000fe40000000f00 */
[----:B------:R-:W-:Y:S02]  /*0b90*/  MOV R12, 0xff800000 ;  /* 0xff800000000c7802 */ /* 0x000fe40000000f00 */
[----:B------:R-:W-:Y:S02]  /*0ba0*/  MOV R29, 0xff800000 ;  /* 0xff800000001d7802 */ /* 0x000fe40000000f00 */
[C---:B--2---:R-:W-:Y:S02]  /*0bb0*/  @!P2 SHF.L.U32 R0, R2.reuse, 0x10, RZ ;  /* 0x000000100200a819 */ /* 0x044fe400000006ff */
[----:B------:R-:W-:-:S03]  /*0bc0*/  @!P2 PRMT R2, R2, 0x7632, R2 ;  /* 0x000076320202a816 */ /* 0x000fc60000000002 */
[-C--:B----4-:R-:W-:Y:S01]  /*0bd0*/  @!P2 FMUL R18, R0, R13.reuse ;  /* 0x0000000d0012a220 */ /* 0x090fe20000400000 */
[C---:B------:R-:W-:Y:S02]  /*0be0*/  @!P2 PRMT R0, R3.reuse, 0x7632, R0 ;  /* 0x000076320300a816 */ /* 0x040fe40000000000 */
[----:B------:R-:W-:Y:S02]  /*0bf0*/  @!P2 SHF.L.U32 R3, R3, 0x10, RZ ;  /* 0x000000100303a819 */ /* 0x000fe400000006ff */
[----:B------:R-:W-:Y:S02]  /*0c00*/  @!P2 SHF.L.U32 R2, R2, 0x10, RZ ;  /* 0x000000100202a819 */ /* 0x000fe400000006ff */
[----:B------:R-:W-:Y:S01]  /*0c10*/  @!P2 SHF.L.U32 R0, R0, 0x10, RZ ;  /* 0x000000100000a819 */ /* 0x000fe200000006ff */
[-C--:B------:R-:W-:Y:S02]  /*0c20*/  @!P2 FMUL R16, R3, R13.reuse ;  /* 0x0000000d0310a220 */ /* 0x080fe40000400000 */
[----:B------:R-:W-:-:S02]  /*0c30*/  @!P2 FMUL R52, R2, R13 ;  /* 0x0000000d0234a220 */ /* 0x000fc40000400000 */
[----:B------:R-:W-:Y:S01]  /*0c40*/  @!P2 FMUL R33, R0, R13 ;  /* 0x0000000d0021a220 */ /* 0x000fe20000400000 */
[----:B------:R-:W-:Y:S02]  /*0c50*/  ISETP.GE.AND P2, PT, R10, R15, PT ;  /* 0x0000000f0a00720c */ /* 0x000fe40003f46270 */
[C---:B---3--:R-:W-:Y:S02]  /*0c60*/  @!P1 PRMT R0, R8.reuse, 0x7632, R0 ;  /* 0x0000763208009816 */ /* 0x048fe40000000000 */
[----:B------:R-:W-:-:S09]  /*0c70*/  @!P1 SHF.L.U32 R8, R8, 0x10, RZ ;  /* 0x0000001008089819 */ /* 0x000fd200000006ff */
[----:B------:R-:W2:Y:S01]  /*0c80*/  @!P2 LDG.E.64 R2, desc[UR4][R22.64+0xe00] ;  /* 0x000e00041602a981 */ /* 0x000ea2000c1e1b00 */
        /* <DEDUP_REMOVED lines=10> */
[----:B------:R-:W0:Y:S11]  /*0d30*/  @!P0 LDC R15, c[0x0][0x220] ;  /* 0x00008800ff0f8b82 */ /* 0x000e360000000800 */
[----:B------:R-:W3:Y:S01]  /*0d40*/  @!P1 LDG.E.64 R22, desc[UR4][R22.64+0xf00] ;  /* 0x000f000416169981 */ /* 0x000ee2000c1e1b00 */
[----:B------:R-:W-:-:S02]  /*0d50*/  MOV R8, 0xff800000 ;  /* 0xff80000000087802 */ /* 0x000fc40000000f00 */
[----:B------:R-:W-:Y:S02]  /*0d60*/  MOV R27, 0xff800000 ;  /* 0xff800000001b7802 */ /* 0x000fe40000000f00 */
[----:B------:R-:W-:Y:S02]  /*0d70*/  MOV R10, 0xff800000 ;  /* 0xff800000000a7802 */ /* 0x000fe40000000f00 */
[----:B------:R-:W-:Y:S02]  /*0d80*/  MOV R21, 0xff800000 ;  /* 0xff80000000157802 */ /* 0x000fe40000000f00 */
[----:B------:R-:W-:Y:S02]  /*0d90*/  MOV R25, 0xff800000 ;  /* 0xff80000000197802 */ /* 0x000fe40000000f00 */
[----:B-----5:R-:W-:Y:S02]  /*0da0*/  @!P0 SHF.L.U32 R9, R5, 0x10, RZ ;  /* 0x0000001005098819 */ /* 0x020fe400000006ff */
[----:B------:R-:W-:-:S03]  /*0db0*/  @!P0 PRMT R0, R4, 0x7632, R0 ;  /* 0x0000763204008816 */ /* 0x000fc60000000000 */
[-C--:B0-----:R-:W-:Y:S01]  /*0dc0*/  @!P0 FMUL R8, R9, R15.reuse ;  /* 0x0000000f09088220 */ /* 0x081fe20000400000 */
[----:B------:R-:W-:Y:S02]  /*0dd0*/  @!P0 SHF.L.U32 R4, R4, 0x10, RZ ;  /* 0x0000001004048819 */ /* 0x000fe400000006ff */
[----:B------:R-:W-:Y:S02]  /*0de0*/  @!P0 SHF.L.U32 R0, R0, 0x10, RZ ;  /* 0x0000001000008819 */ /* 0x000fe400000006ff */
[----:B------:R-:W-:Y:S01]  /*0df0*/  @!P0 PRMT R5, R5, 0x7632, R5 ;  /* 0x0000763205058816 */ /* 0x000fe20000000005 */
[-C--:B------:R-:W-:Y:S01]  /*0e00*/  @!P0 FMUL R10, R4, R15.reuse ;  /* 0x0000000f040a8220 */ /* 0x080fe20000400000 */
[----:B------:R-:W-:Y:S01]  /*0e10*/  MOV R4, 0xff800000 ;  /* 0xff80000000047802 */ /* 0x000fe20000000f00 */
[----:B------:R-:W-:Y:S01]  /*0e20*/  @!P0 FMUL R27, R0, R15 ;  /* 0x0000000f001b8220 */ /* 0x000fe20000400000 */
[----:B------:R-:W-:Y:S02]  /*0e30*/  MOV R0, 0xff800000 ;  /* 0xff80000000007802 */ /* 0x000fe40000000f00 */
[----:B------:R-:W-:-:S02]  /*0e40*/  @!P4 PRMT R9, R6, 0x7632, R9 ;  /* 0x000076320609c816 */ /* 0x000fc40000000009 */
[C---:B------:R-:W-:Y:S02]  /*0e50*/  @!P4 PRMT R13, R7.reuse, 0x7632, R13 ;  /* 0x00007632070dc816 */ /* 0x040fe4000000000d */
[----:B------:R-:W-:Y:S02]  /*0e60*/  @!P4 SHF.L.U32 R11, R6, 0x10, RZ ;  /* 0x00000010060bc819 */ /* 0x000fe400000006ff */
[----:B------:R-:W-:Y:S02]  /*0e70*/  @!P4 SHF.L.U32 R7, R7, 0x10, RZ ;  /* 0x000000100707c819 */ /* 0x000fe400000006ff */
[----:B------:R-:W-:Y:S02]  /*0e80*/  @!P4 SHF.L.U32 R9, R9, 0x10, RZ ;  /* 0x000000100909c819 */ /* 0x000fe400000006ff */
[----:B------:R-:W-:Y:S01]  /*0e90*/  @!P4 SHF.L.U32 R13, R13, 0x10, RZ ;  /* 0x000000100d0dc819 */ /* 0x000fe200000006ff */
[-C--:B-1----:R-:W-:Y:S01]  /*0ea0*/  @!P4 FMUL R4, R7, R50.reuse ;  /* 0x000000320704c220 */ /* 0x082fe20000400000 */
[----:B------:R-:W-:Y:S01]  /*0eb0*/  MOV R6, 0xff800000 ;  /* 0xff80000000067802 */ /* 0x000fe20000000f00 */
[-C--:B------:R-:W-:Y:S01]  /*0ec0*/  @!P4 FMUL R6, R11, R50.reuse ;  /* 0x000000320b06c220 */ /* 0x080fe20000400000 */
[-C--:B------:R-:W-:Y:S01]  /*0ed0*/  @!P4 FMUL R0, R9, R50.reuse ;  /* 0x000000320900c220 */ /* 0x080fe20000400000 */
[----:B------:R-:W-:Y:S01]  /*0ee0*/  @!P4 FMUL R21, R13, R50 ;  /* 0x000000320d15c220 */ /* 0x000fe20000400000 */
[----:B------:R-:W-:Y:S01]  /*0ef0*/  @!P0 SHF.L.U32 R5, R5, 0x10, RZ ;  /* 0x0000001005058819 */ /* 0x000fe200000006ff */
[----:B------:R-:W0:Y:S04]  /*0f00*/  @!P5 LDC R50, c[0x0][0x220] ;  /* 0x00008800ff32db82 */ /* 0x000e280000000800 */
[----:B------:R-:W-:Y:S01]  /*0f10*/  @!P0 FMUL R25, R5, R15 ;  /* 0x0000000f05198220 */ /* 0x000fe20000400000 */
[----:B------:R-:W-:-:S02]  /*0f20*/  @!P6 PRMT R5, R46, 0x7632, R5 ;  /* 0x000076322e05e816 */ /* 0x000fc40000000005 */
[----:B------:R-:W-:Y:S02]  /*0f30*/  @!P6 SHF.L.U32 R46, R46, 0x10, RZ ;  /* 0x000000102e2ee819 */ /* 0x000fe400000006ff */
[----:B------:R-:W-:Y:S02]  /*0f40*/  MOV R93, 0xff800000 ;  /* 0xff800000005d7802 */ /* 0x000fe40000000f00 */
[----:B------:R-:W-:Y:S01]  /*0f50*/  @!P6 SHF.L.U32 R5, R5, 0x10, RZ ;  /* 0x000000100505e819 */ /* 0x000fe200000006ff */
[-C--:B------:R-:W-:Y:S02]  /*0f60*/  @!P6 FMUL R93, R46, R66.reuse ;  /* 0x000000422e5de220 */ /* 0x080fe40000400000 */
[----:B------:R-:W1:Y:S01]  /*0f70*/  @!P3 LDC R46, c[0x0][0x220] ;  /* 0x00008800ff2ebb82 */ /* 0x000e620000000800 */
[----:B------:R-:W-:Y:S02]  /*0f80*/  @!P6 PRMT R7, R47, 0x7632, R7 ;  /* 0x000076322f07e816 */ /* 0x000fe40000000007 */
[----:B------:R-:W-:Y:S01]  /*0f90*/  MOV R19, 0xff800000 ;  /* 0xff80000000137802 */ /* 0x000fe20000000f00 */
[----:B------:R-:W-:Y:S01]  /*0fa0*/  @!P6 FMUL R19, R5, R66 ;  /* 0x000000420513e220 */ /* 0x000fe20000400000 */
[----:B------:R-:W-:-:S02]  /*0fb0*/  @!P5 PRMT R5, R42, 0x7632, R5 ;  /* 0x000076322a05d816 */ /* 0x000fc40000000005 */
[----:B------:R-:W-:Y:S02]  /*0fc0*/  @!P6 SHF.L.U32 R7, R7, 0x10, RZ ;  /* 0x000000100707e819 */ /* 0x000fe400000006ff */
[----:B------:R-:W-:Y:S02]  /*0fd0*/  @!P5 SHF.L.U32 R42, R42, 0x10, RZ ;  /* 0x000000102a2ad819 */ /* 0x000fe400000006ff */
[----:B------:R-:W-:Y:S02]  /*0fe0*/  @!P5 SHF.L.U32 R5, R5, 0x10, RZ ;  /* 0x000000100505d819 */ /* 0x000fe400000006ff */
[----:B------:R-:W-:Y:S01]  /*0ff0*/  MOV R17, 0xff800000 ;  /* 0xff80000000117802 */ /* 0x000fe20000000f00 */
[----:B------:R-:W-:Y:S01]  /*1000*/  @!P6 FMUL R17, R7, R66 ;  /* 0x000000420711e220 */ /* 0x000fe20000400000 */
[----:B------:R-:W-:Y:S01]  /*1010*/  MOV R89, 0xff800000 ;  /* 0xff80000000597802 */ /* 0x000fe20000000f00 */
[-C--:B0-----:R-:W-:Y:S01]  /*1020*/  @!P5 FMUL R89, R42, R50.reuse ;  /* 0x000000322a59d220 */ /* 0x081fe20000400000 */
[----:B------:R-:W-:Y:S01]  /*1030*/  @!P5 PRMT R7, R43, 0x7632, R7 ;  /* 0x000076322b07d816 */ /* 0x000fe20000000007 */
[----:B------:R-:W0:Y:S01]  /*1040*/  @!P2 LDC R42, c[0x0][0x220] ;  /* 0x00008800ff2aab82 */ /* 0x000e220000000800 */
[----:B------:R-:W-:Y:S01]  /*1050*/  MOV R15, 0xff800000 ;  /* 0xff800000000f7802 */ /* 0x000fe20000000f00 */
[----:B------:R-:W-:Y:S01]  /*1060*/  @!P5 FMUL R15, R5, R50 ;  /* 0x00000032050fd220 */ /* 0x000fe20000400000 */
[----:B------:R-:W-:-:S02]  /*1070*/  @!P3 SHF.L.U32 R5, R34, 0x10, RZ ;  /* 0x000000102205b819 */ /* 0x000fc400000006ff */
[----:B------:R-:W-:Y:S02]  /*1080*/  @!P3 PRMT R34, R34, 0x7632, R34 ;  /* 0x000076322222b816 */ /* 0x000fe40000000022 */
[----:B------:R-:W-:Y:S02]  /*1090*/  @!P5 SHF.L.U32 R7, R7, 0x10, RZ ;  /* 0x000000100707d819 */ /* 0x000fe400000006ff */
[----:B------:R-:W-:Y:S02]  /*10a0*/  @!P3 SHF.L.U32 R34, R34, 0x10, RZ ;  /* 0x000000102222b819 */ /* 0x000fe400000006ff */
[----:B------:R-:W-:Y:S01]  /*10b0*/  MOV R13, 0xff800000 ;  /* 0xff800000000d7802 */ /* 0x000fe20000000f00 */
[----:B------:R-:W-:Y:S01]  /*10c0*/  @!P5 FMUL R13, R7, R50 ;  /* 0x00000032070dd220 */ /* 0x000fe20000400000 */
[----:B------:R-:W-:Y:S02]  /*10d0*/  @!P3 SHF.L.U32 R7, R35, 0x10, RZ ;  /* 0x000000102307b819 */ /* 0x000fe400000006ff */
[----:B------:R-:W-:Y:S01]  /*10e0*/  MOV R11, 0xff800000 ;  /* 0xff800000000b7802 */ /* 0x000fe20000000f00 */
[-C--:B-1----:R-:W-:Y:S01]  /*10f0*/  @!P3 FMUL R11, R34, R46.reuse ;  /* 0x0000002e220bb220 */ /* 0x082fe20000400000 */
[----:B------:R-:W-:Y:S01]  /*1100*/  MOV R83, 0xff800000 ;  /* 0xff80000000537802 */ /* 0x000fe20000000f00 */
[----:B------:R-:W1:Y:S01]  /*1110*/  @!P1 LDC R34, c[0x0][0x220] ;  /* 0x00008800ff229b82 */ /* 0x000e620000000800 */
[-C--:B------:R-:W-:Y:S01]  /*1120*/  @!P3 FMUL R83, R7, R46.reuse ;  /* 0x0000002e0753b220 */ /* 0x080fe20000400000 */
[----:B------:R-:W-:Y:S01]  /*1130*/  MOV R85, 0xff800000 ;  /* 0xff80000000557802 */ /* 0x000fe20000000f00 */
[----:B------:R-:W-:Y:S01]  /*1140*/  @!P3 FMUL R85, R5, R46 ;  /* 0x0000002e0555b220 */ /* 0x000fe20000400000 */
[----:B------:R-:W-:-:S02]  /*1150*/  MOV R81, 0xff800000 ;  /* 0xff80000000517802 */ /* 0x000fc40000000f00 */
[----:B------:R-:W-:Y:S02]  /*1160*/  FSETP.GT.AND P0, PT, R49, R48, PT ;  /* 0x000000303100720b */ /* 0x000fe40003f04000 */
[----:B------:R-:W-:Y:S02]  /*1170*/  MOV R75, 0xff800000 ;  /* 0xff800000004b7802 */ /* 0x000fe40000000f00 */
[----:B------:R-:W-:Y:S02]  /*1180*/  MOV R79, 0xff800000 ;  /* 0xff800000004f7802 */ /* 0x000fe40000000f00 */
[----:B------:R-:W-:Y:S02]  /*1190*/  MOV R77, 0xff800000 ;  /* 0xff800000004d7802 */ /* 0x000fe40000000f00 */
[C---:B--2---:R-:W-:Y:S02]  /*11a0*/  @!P2 SHF.L.U32 R7, R3.reuse, 0x10, RZ ;  /* 0x000000100307a819 */ /* 0x044fe400000006ff */
[----:B------:R-:W-:-:S02]  /*11b0*/  @!P2 PRMT R3, R3, 0x7632, R3 ;  /* 0x000076320303a816 */ /* 0x000fc40000000003 */
[----:B------:R-:W-:Y:S02]  /*11c0*/  @!P2 SHF.L.U32 R5, R2, 0x10, RZ ;  /* 0x000000100205a819 */ /* 0x000fe400000006ff */
[----:B------:R-:W-:-:S03]  /*11d0*/  @!P2 SHF.L.U32 R3, R3, 0x10, RZ ;  /* 0x000000100303a819 */ /* 0x000fc600000006ff */
[-C--:B0-----:R-:W-:Y:S01]  /*11e0*/  @!P2 FMUL R81, R5, R42.reuse ;  /* 0x0000002a0551a220 */ /* 0x081fe20000400000 */
[----:B------:R-:W-:Y:S01]  /*11f0*/  MOV R5, 0xff800000 ;  /* 0xff80000000057802 */ /* 0x000fe20000000f00 */
[----:B------:R-:W-:Y:S01]  /*1200*/  @!P2 FMUL R5, R3, R42 ;  /* 0x0000002a0305a220 */ /* 0x000fe20000400000 */
[C---:B---3--:R-:W-:Y:S02]  /*1210*/  @!P1 SHF.L.U32 R3, R23.reuse, 0x10, RZ ;  /* 0x0000001017039819 */ /* 0x048fe400000006ff */
[----:B------:R-:W-:-:S04]  /*1220*/  @!P1 PRMT R23, R23, 0x7632, R23 ;  /* 0x0000763217179816 */ /* 0x000fc80000000017 */
[----:B------:R-:W-:-:S05]  /*1230*/  @!P1 SHF.L.U32 R23, R23, 0x10, RZ ;  /* 0x0000001017179819 */ /* 0x000fca00000006ff */
[----:B-1----:R-:W-:Y:S01]  /*1240*/  @!P1 FMUL R75, R23, R34 ;  /* 0x00000022174b9220 */ /* 0x002fe20000400000 */
[----:B------:R-:W-:-:S04]  /*1250*/  FSEL R23, R49, R48, P0 ;  /* 0x0000003031177208 */ /* 0x000fc80000000000 */
[CC--:B------:R-:W-:Y:S02]  /*1260*/  FSETP.GT.AND P0, PT, R23.reuse, R64.reuse, PT ;  /* 0x000000401700720b */ /* 0x0c0fe40003f04000 */
[----:B------:R-:W-:Y:S02]  /*1270*/  @!P2 PRMT R2, R2, 0x7632, R2 ;  /* 0x000076320202a816 */ /* 0x000fe40000000002 */
[----:B------:R-:W-:Y:S02]  /*1280*/  FSEL R23, R23, R64, P0 ;  /* 0x0000004017177208 */ /* 0x000fe40000000000 */
[----:B------:R-:W-:Y:S02]  /*1290*/  @!P2 SHF.L.U32 R2, R2, 0x10, RZ ;  /* 0x000000100202a819 */ /* 0x000fe400000006ff */
[----:B------:R-:W-:Y:S01]  /*12a0*/  FSETP.GT.AND P0, PT, R23, R62, PT ;  /* 0x0000003e1700720b */ /* 0x000fe20003f04000 */
[-C--:B------:R-:W-:Y:S01]  /*12b0*/  @!P2 FMUL R79, R7, R42.reuse ;  /* 0x0000002a074fa220 */ /* 0x080fe20000400000 */
[----:B------:R-:W-:Y:S01]  /*12c0*/  MOV R7, 0xff800000 ;  /* 0xff80000000077802 */ /* 0x000fe20000000f00 */
[----:B------:R-:W-:Y:S01]  /*12d0*/  @!P2 FMUL R7, R2, R42 ;  /* 0x0000002a0207a220 */ /* 0x000fe20000400000 */
[----:B------:R-:W-:-:S02]  /*12e0*/  FSEL R23, R23, R62, P0 ;  /* 0x0000003e17177208 */ /* 0x000fc40000000000 */
[----:B------:R-:W-:Y:S02]  /*12f0*/  @!P1 SHF.L.U32 R2, R22, 0x10, RZ ;  /* 0x0000001016029819 */ /* 0x000fe400000006ff */
[----:B------:R-:W-:-:S03]  /*1300*/  FSETP.GT.AND P0, PT, R23, R60, PT ;  /* 0x0000003c1700720b */ /* 0x000fc60003f04000 */
        /* <DEDUP_REMOVED lines=80> */
[CC--:B------:R-:W-:Y:S02]  /*1810*/  FSETP.GT.AND P0, PT, R2.reuse, R93.reuse, PT ;  /* 0x0000005d0200720b */ /* 0x0c0fe40003f04000 */
[----:B------:R-:W-:Y:S02]  /*1820*/  @!P6 SHF.L.U32 R47, R47, 0x10, RZ ;  /* 0x000000102f2fe819 */ /* 0x000fe400000006ff */
[----:B------:R-:W-:Y:S02]  /*1830*/  FSEL R2, R2, R93, P0 ;  /* 0x0000005d02027208 */ /* 0x000fe40000000000 */
[----:B------:R-:W-:Y:S02]  /*1840*/  MOV R91, 0xff800000 ;  /* 0xff800000005b7802 */ /* 0x000fe40000000f00 */
[----:B------:R-:W-:Y:S01]  /*1850*/  FSETP.GT.AND P0, PT, R2, R19, PT ;  /* 0x000000130200720b */ /* 0x000fe20003f04000 */
[----:B------:R-:W-:-:S03]  /*1860*/  @!P6 FMUL R91, R47, R66 ;  /* 0x000000422f5be220 */ /* 0x000fc60000400000 */
        /* <DEDUP_REMOVED lines=19> */
[CC--:B------:R-:W-:Y:S02]  /*19a0*/  FSETP.GT.AND P0, PT, R2.reuse, R11.reuse, PT ;  /* 0x0000000b0200720b */ /* 0x0c0fe40003f04000 */
[----:B------:R-:W-:Y:S02]  /*19b0*/  @!P3 SHF.L.U32 R35, R35, 0x10, RZ ;  /* 0x000000102323b819 */ /* 0x000fe400000006ff */
[----:B------:R-:W-:Y:S02]  /*19c0*/  FSEL R2, R2, R11, P0 ;  /* 0x0000000b02027208 */ /* 0x000fe40000000000 */
[----:B------:R-:W-:-:S02]  /*19d0*/  MOV R9, 0xff800000 ;  /* 0xff80000000097802 */ /* 0x000fc40000000f00 */
        /* <DEDUP_REMOVED lines=15> */
[----:B------:R-:W-:Y:S01]  /*1ad0*/  MOV R71, 0xff800000 ;  /* 0xff80000000477802 */ /* 0x000fe20000000f00 */
[----:B------:R-:W-:Y:S01]  /*1ae0*/  @!P1 FMUL R71, R3, R34 ;  /* 0x0000002203479220 */ /* 0x000fe20000400000 */
[----:B------:R-:W-:-:S02]  /*1af0*/  FSETP.GT.AND P0, PT, R2, R77, PT ;  /* 0x0000004d0200720b */ /* 0x000fc40003f04000 */
        /* <DEDUP_REMOVED lines=24> */
[----:B------:R-:W-:-:S05]  /*1c80*/  FSEL R50, R43, R34, !P0 ;  /* 0x000000222b327208 */ /* 0x000fca0004000000 */
[C---:B------:R-:W-:Y:S01]  /*1c90*/  FADD R23, -R50.reuse, R0 ;  /* 0x0000000032177221 */ /* 0x040fe20000000100 */
[----:B------:R-:W-:Y:S01]  /*1ca0*/  HFMA2.MMA R0, -RZ, RZ, 0.96630859375, -0.0022525787353515625 ;  /* 0x3bbb989dff007435 */ /* 0x000fe200000001ff */
[C---:B------:R-:W-:Y:S01]  /*1cb0*/  FADD R49, -R50.reuse, R49 ;  /* 0x0000003132317221 */ /* 0x040fe20000000100 */
[C---:B------:R-:W-:Y:S01]  /*1cc0*/  FADD R35, -R50.reuse, R52 ;  /* 0x0000003432237221 */ /* 0x040fe20000000100 */
[----:B------:R-:W-:-:S07]  /*1cd0*/  FADD R48, -R50, R48 ;  /* 0x0000003032307221 */ /* 0x000fce0000000100 */
[----:B------:R-:W-:Y:S01]  /*1ce0*/  FFMA.SAT R52, R49, R0, 0.5 ;  /* 0x3f00000031347423 */ /* 0x000fe20000002000 */
[----:B------:R-:W-:-:S03]  /*1cf0*/  FADD R47, -R50, R64 ;  /* 0x00000040322f7221 */ /* 0x000fc60000000100 */
[----:B------:R-:W-:Y:S01]  /*1d00*/  FFMA.RM R52, R52, R2, 12582913 ;  /* 0x4b40000134347423 */ /* 0x000fe20000004002 */
        /* <DEDUP_REMOVED lines=59> */
[----:B------:R-:W-:-:S04]  /*20c0*/  FADD R50, R52, -12583039 ;  /* 0xcb40007f34327421 */ /* 0x000fc80000000000 */
[----:B------:R-:W-:Y:S01]  /*20d0*/  FFMA R50, R49, 1.4426950216293334961, -R50 ;  /* 0x3fb8aa3b31327823 */ /* 0x000fe20000000832 */
[----:B------:R-:W-:-:S03]  /*20e0*/  FFMA.SAT R54, R48, R0, 0.5 ;  /* 0x3f00000030367423 */ /* 0x000fc60000002000 */
[----:B------:R-:W-:Y:S01]  /*20f0*/  FFMA R50, R49, 1.925963033500011079e-08, R50 ;  /* 0x32a5706031327823 */ /* 0x000fe20000000032 */
[----:B------:R-:W-:Y:S01]  /*2100*/  FFMA.RM R54, R54, R2, 12582913 ;  /* 0x4b40000136367423 */ /* 0x000fe20000004002 */
[----:B------:R-:W-:-:S04]  /*2110*/  SHF.L.U32 R49, R52, 0x17, RZ ;  /* 0x0000001734317819 */ /* 0x000fc800000006ff */
[----:B------:R-:W0:Y:S01]  /*2120*/  MUFU.EX2 R50, R50 ;  /* 0x0000003200327308 */ /* 0x000e220000000800 */
[----:B------:R-:W-:Y:S01]  /*2130*/  FADD R52, R54, -12583039 ;  /* 0xcb40007f36347421 */ /* 0x000fe20000000000 */
[----:B------:R-:W-:-:S03]  /*2140*/  FFMA.SAT R56, R47, R0, 0.5 ;  /* 0x3f0000002f387423 */ /* 0x000fc60000002000 */
[----:B------:R-:W-:Y:S01]  /*2150*/  FFMA R52, R48, 1.4426950216293334961, -R52 ;  /* 0x3fb8aa3b30347823 */ /* 0x000fe20000000834 */
[----:B------:R-:W-:-:S03]  /*2160*/  FFMA.RM R56, R56, R2, 12582913 ;  /* 0x4b40000138387423 */ /* 0x000fc60000004002 */
[----:B------:R-:W-:-:S06]  /*2170*/  FFMA R52, R48, 1.925963033500011079e-08, R52 ;  /* 0x32a5706030347823 */ /* 0x000fcc0000000034 */
[----:B------:R-:W1:Y:S01]  /*2180*/  MUFU.EX2 R52, R52 ;  /* 0x0000003400347308 */ /* 0x000e620000000800 */
[----:B0-----:R-:W-:Y:S01]  /*2190*/  FMUL R49, R49, R50 ;  /* 0x0000003231317220 */ /* 0x001fe20000400000 */
[----:B------:R-:W-:-:S04]  /*21a0*/  FADD R50, R56, -12583039 ;  /* 0xcb40007f38327421 */ /* 0x000fc80000000000 */
[C---:B------:R-:W-:Y:S01]  /*21b0*/  FFMA R50, R47.reuse, 1.4426950216293334961, -R50 ;  /* 0x3fb8aa3b2f327823 */ /* 0x040fe20000000832 */
[----:B------:R-:W-:Y:S01]  /*21c0*/  SHF.L.U32 R48, R54, 0x17, RZ ;  /* 0x0000001736307819 */ /* 0x000fe200000006ff */
[----:B------:R-:W-:Y:S02]  /*21d0*/  FFMA.SAT R54, R46, R0, 0.5 ;  /* 0x3f0000002e367423 */ /* 0x000fe40000002000 */
[----:B------:R-:W-:Y:S02]  /*21e0*/  FFMA R50, R47, 1.925963033500011079e-08, R50 ;  /* 0x32a570602f327823 */ /* 0x000fe40000000032 */
[----:B------:R-:W-:-:S04]  /*21f0*/  FFMA.RM R54, R54, R2, 12582913 ;  /* 0x4b40000136367423 */ /* 0x000fc80000004002 */
[----:B------:R-:W0:Y:S01]  /*2200*/  MUFU.EX2 R50, R50 ;  /* 0x0000003200327308 */ /* 0x000e220000000800 */
[----:B-1----:R-:W-:Y:S01]  /*2210*/  FMUL R48, R48, R52 ;  /* 0x0000003430307220 */ /* 0x002fe20000400000 */
[----:B------:R-:W-:Y:S01]  /*2220*/  FADD R52, R54, -12583039 ;  /* 0xcb40007f36347421 */ /* 0x000fe20000000000 */
[----:B------:R-:W-:-:S03]  /*2230*/  SHF.L.U32 R47, R56, 0x17, RZ ;  /* 0x00000017382f7819 */ /* 0x000fc600000006ff */
[----:B------:R-:W-:Y:S01]  /*2240*/  FFMA R52, R46, 1.4426950216293334961, -R52 ;  /* 0x3fb8aa3b2e347823 */ /* 0x000fe20000000834 */
[----:B------:R-:W-:-:S03]  /*2250*/  FFMA.SAT R56, R42, R0, 0.5 ;  /* 0x3f0000002a387423 */ /* 0x000fc60000002000 */
[----:B------:R-:W-:Y:S01]  /*2260*/  FFMA R52, R46, 1.925963033500011079e-08, R52 ;  /* 0x32a570602e347823 */ /* 0x000fe20000000034 */
[----:B------:R-:W-:-:S05]  /*2270*/  FFMA.RM R56, R56, R2, 12582913 ;  /* 0x4b40000138387423 */ /* 0x000fca0000004002 */
[----:B------:R-:W1:Y:S01]  /*2280*/  MUFU.EX2 R52, R52 ;  /* 0x0000003400347308 */ /* 0x000e620000000800 */
[----:B0-----:R-:W-:Y:S01]  /*2290*/  FMUL R47, R47, R50 ;  /* 0x000000322f2f7220 */ /* 0x001fe20000400000 */
[----:B------:R-:W-:-:S04]  /*22a0*/  FADD R50, R56, -12583039 ;  /* 0xcb40007f38327421 */ /* 0x000fc80000000000 */
[----:B------:R-:W-:Y:S01]  /*22b0*/  FFMA R50, R42, 1.4426950216293334961, -R50 ;  /* 0x3fb8aa3b2a327823 */ /* 0x000fe20000000832 */
[----:B------:R-:W-:-:S03]  /*22c0*/  SHF.L.U32 R46, R54, 0x17, RZ ;  /* 0x00000017362e7819 */ /* 0x000fc600000006ff */
[----:B------:R-:W-:Y:S01]  /*22d0*/  FFMA R50, R42, 1.925963033500011079e-08, R50 ;  /* 0x32a570602a327823 */ /* 0x000fe20000000032 */
[----:B------:R-:W-:-:S04]  /*22e0*/  FFMA.SAT R42, R65, R0, 0.5 ;  /* 0x3f000000412a7423 */ /* 0x000fc80000002000 */
[----:B------:R-:W-:Y:S01]  /*22f0*/  FFMA.RM R42, R42, R2, 12582913 ;  /* 0x4b4000012a2a7423 */ /* 0x000fe20000004002 */
[----:B-1----:R-:W-:-:S03]  /*2300*/  FMUL R46, R46, R52 ;  /* 0x000000342e2e7220 */ /* 0x002fc60000400000 */
[----:B------:R-:W-:Y:S01]  /*2310*/  FADD R52, R42, -12583039 ;  /* 0xcb40007f2a347421 */ /* 0x000fe20000000000 */
[----:B------:R-:W-:-:S03]  /*2320*/  FFMA.SAT R54, R40, R0, 0.5 ;  /* 0x3f00000028367423 */ /* 0x000fc60000002000 */
[----:B------:R-:W-:Y:S01]  /*2330*/  FFMA R52, R65, 1.4426950216293334961, -R52 ;  /* 0x3fb8aa3b41347823 */ /* 0x000fe20000000834 */
[----:B------:R-:W-:-:S03]  /*2340*/  FFMA.RM R54, R54, R2, 12582913 ;  /* 0x4b40000136367423 */ /* 0x000fc60000004002 */
[----:B------:R-:W-:Y:S01]  /*2350*/  FFMA R52, R65, 1.925963033500011079e-08, R52 ;  /* 0x32a5706041347823 */ /* 0x000fe20000000034 */
[----:B------:R-:W0:Y:S01]  /*2360*/  MUFU.EX2 R50, R50 ;  /* 0x0000003200327308 */ /* 0x000e220000000800 */
[----:B------:R-:W-:Y:S01]  /*2370*/  SHF.L.U32 R65, R42, 0x17, RZ ;  /* 0x000000172a417819 */ /* 0x000fe200000006ff */
[----:B------:R-:W-:-:S06]  /*2380*/  FADD R42, R54, -12583039 ;  /* 0xcb40007f362a7421 */ /* 0x000fcc0000000000 */
[----:B------:R-:W1:Y:S01]  /*2390*/  MUFU.EX2 R52, R52 ;  /* 0x0000003400347308 */ /* 0x000e620000000800 */
[----:B------:R-:W-:Y:S01]  /*23a0*/  FFMA R42, R40, 1.4426950216293334961, -R42 ;  /* 0x3fb8aa3b282a7823 */ /* 0x000fe2000000082a */
[----:B------:R-:W-:-:S03]  /*23b0*/  SHF.L.U32 R66, R56, 0x17, RZ ;  /* 0x0000001738427819 */ /* 0x000fc600000006ff */
[----:B------:R-:W-:Y:S01]  /*23c0*/  FFMA R42, R40, 1.925963033500011079e-08, R42 ;  /* 0x32a57060282a7823 */ /* 0x000fe2000000002a */
[----:B------:R-:W-:-:S04]  /*23d0*/  FFMA.SAT R40, R63, R0, 0.5 ;  /* 0x3f0000003f287423 */ /* 0x000fc80000002000 */
[----:B------:R-:W-:Y:S01]  /*23e0*/  FFMA.RM R40, R40, R2, 12582913 ;  /* 0x4b40000128287423 */ /* 0x000fe20000004002 */
[----:B0-----:R-:W-:-:S03]  /*23f0*/  FMUL R66, R66, R50 ;  /* 0x0000003242427220 */ /* 0x001fc60000400000 */
[----:B------:R-:W-:Y:S01]  /*2400*/  FADD R50, R40, -12583039 ;  /* 0xcb40007f28327421 */ /* 0x000fe20000000000 */
[----:B-1----:R-:W-:Y:S01]  /*2410*/  FMUL R65, R65, R52 ;  /* 0x0000003441417220 */ /* 0x002fe20000400000 */
[----:B------:R-:W-:Y:S02]  /*2420*/  FFMA.SAT R52, R38, R0, 0.5 ;  /* 0x3f00000026347423 */ /* 0x000fe40000002000 */
[C---:B------:R-:W-:Y:S02]  /*2430*/  FFMA R50, R63.reuse, 1.4426950216293334961, -R50 ;  /* 0x3fb8aa3b3f327823 */ /* 0x040fe40000000832 */
[----:B------:R-:W-:Y:S02]  /*2440*/  FFMA.RM R52, R52, R2, 12582913 ;  /* 0x4b40000134347423 */ /* 0x000fe40000004002 */
[----:B------:R-:W-:Y:S01]  /*2450*/  FFMA R50, R63, 1.925963033500011079e-08, R50 ;  /* 0x32a570603f327823 */ /* 0x000fe20000000032 */
[----:B------:R-:W0:Y:S01]  /*2460*/  MUFU.EX2 R42, R42 ;  /* 0x0000002a002a7308 */ /* 0x000e220000000800 */
[----:B------:R-:W-:Y:S01]  /*2470*/  SHF.L.U32 R63, R40, 0x17, RZ ;  /* 0x00000017283f7819 */ /* 0x000fe200000006ff */
[----:B------:R-:W-:-:S04]  /*2480*/  FADD R40, R52, -12583039 ;  /* 0xcb40007f34287421 */ /* 0x000fc80000000000 */
[C---:B------:R-:W-:Y:S02]  /*2490*/  FFMA R40, R38.reuse, 1.4426950216293334961, -R40 ;  /* 0x3fb8aa3b26287823 */ /* 0x040fe40000000828 */
[----:B------:R-:W1:Y:S02]  /*24a0*/  MUFU.EX2 R50, R50 ;  /* 0x0000003200327308 */ /* 0x000e640000000800 */
[----:B------:R-:W-:Y:S01]  /*24b0*/  FFMA R40, R38, 1.925963033500011079e-08, R40 ;  /* 0x32a5706026287823 */ /* 0x000fe20000000028 */
[----:B------:R-:W-:Y:S01]  /*24c0*/  FFMA.SAT R38, R61, R0, 0.5 ;  /* 0x3f0000003d267423 */ /* 0x000fe20000002000 */
[----:B------:R-:W-:-:S03]  /*24d0*/  SHF.L.U32 R64, R54, 0x17, RZ ;  /* 0x0000001736407819 */ /* 0x000fc600000006ff */
[----:B------:R-:W-:Y:S02]  /*24e0*/  FFMA.RM R38, R38, R2, 12582913 ;  /* 0x4b40000126267423 */ /* 0x000fe40000004002 */
[----:B0-----:R-:W-:Y:S02]  /*24f0*/  FMUL R64, R64, R42 ;  /* 0x0000002a40407220 */ /* 0x001fe40000400000 */
[----:B------:R-:W-:-:S04]  /*2500*/  FADD R42, R38, -12583039 ;  /* 0xcb40007f262a7421 */ /* 0x000fc80000000000 */
[----:B------:R-:W-:Y:S01]  /*2510*/  FFMA R42, R61, 1.4426950216293334961, -R42 ;  /* 0x3fb8aa3b3d2a7823 */ /* 0x000fe2000000082a */
[----:B-1----:R-:W-:Y:S01]  /*2520*/  FMUL R63, R63, R50 ;  /* 0x000000323f3f7220 */ /* 0x002fe20000400000 */
[----:B------:R-:W-:Y:S02]  /*2530*/  FFMA.SAT R50, R36, R0, 0.5 ;  /* 0x3f00000024327423 */ /* 0x000fe40000002000 */
[----:B------:R-:W-:Y:S02]  /*2540*/  FFMA R42, R61, 1.925963033500011079e-08, R42 ;  /* 0x32a570603d2a7823 */ /* 0x000fe4000000002a */
[----:B------:R-:W-:Y:S01]  /*2550*/  FFMA.RM R50, R50, R2, 12582913 ;  /* 0x4b40000132327423 */ /* 0x000fe20000004002 */
[----:B------:R-:W0:Y:S01]  /*2560*/  MUFU.EX2 R40, R40 ;  /* 0x0000002800287308 */ /* 0x000e220000000800 */
[----:B------:R-:W-:Y:S02]  /*2570*/  SHF.L.U32 R61, R38, 0x17, RZ ;  /* 0x00000017263d7819 */ /* 0x000fe400000006ff */
[----:B------:R-:W-:-:S05]  /*2580*/  FADD R38, R50, -12583039 ;  /* 0xcb40007f32267421 */ /* 0x000fca0000000000 */
        /* <DEDUP_REMOVED lines=269> */
[----:B------:R-:W-:Y:S01]  /*3660*/  SHF.L.U32 R21, R4, 0x17, RZ ;  /* 0x0000001704157819 */ /* 0x000fe200000006ff */
[----:B------:R-:W-:-:S04]  /*3670*/  FADD R4, R10, -12583039 ;  /* 0xcb40007f0a047421 */ /* 0x000fc80000000000 */
[----:B------:R-:W-:-:S04]  /*3680*/  FFMA R4, R93, 1.4426950216293334961, -R4 ;  /* 0x3fb8aa3b5d047823 */ /* 0x000fc80000000804 */
[----:B------:R-:W-:-:S04]  /*3690*/  FFMA R4, R93, 1.925963033500011079e-08, R4 ;  /* 0x32a570605d047823 */ /* 0x000fc80000000004 */
[----:B------:R-:W0:Y:S01]  /*36a0*/  MUFU.EX2 R93, R4 ;  /* 0x00000004005d7308 */ /* 0x000e220000000800 */
[----:B------:R-:W-:-:S05]  /*36b0*/  SHF.L.U32 R20, R10, 0x17, RZ ;  /* 0x000000170a147819 */ /* 0x000fca00000006ff */
[----:B0-----:R-:W-:Y:S01]  /*36c0*/  FMUL R20, R20, R93 ;  /* 0x0000005d14147220 */ /* 0x001fe20000400000 */
[----:B------:R-:W-:-:S04]  /*36d0*/  FFMA.SAT R93, R91, R0, 0.5 ;  /* 0x3f0000005b5d7423 */ /* 0x000fc80000002000 */
[----:B------:R-:W-:-:S04]  /*36e0*/  FFMA.RM R93, R93, R2, 12582913 ;  /* 0x4b4000015d5d7423 */ /* 0x000fc80000004002 */
        /* <DEDUP_REMOVED lines=12> */
[----:B------:R-:W-:-:S07]  /*37b0*/  SHF.L.U32 R16, R91, 0x17, RZ ;  /* 0x000000175b107819 */ /* 0x000fce00000006ff */
[----:B------:R-:W1:Y:S01]  /*37c0*/  MUFU.EX2 R6, R6 ;  /* 0x0000000600067308 */ /* 0x000e620000000800 */
[----:B0-----:R-:W-:Y:S01]  /*37d0*/  FMUL R16, R16, R89 ;  /* 0x0000005910107220 */ /* 0x001fe20000400000 */
[----:B------:R-:W-:-:S06]  /*37e0*/  FFMA.SAT R89, R87, R0, 0.5 ;  /* 0x3f00000057597423 */ /* 0x000fcc0000002000 */
[----:B------:R-:W0:Y:S01]  /*37f0*/  MUFU.EX2 R8, R8 ;  /* 0x0000000800087308 */ /* 0x000e220000000800 */
[----:B------:R-:W-:Y:S01]  /*3800*/  FFMA.RM R89, R89, R2, 12582913 ;  /* 0x4b40000159597423 */ /* 0x000fe20000004002 */
[----:B------:R-:W-:-:S03]  /*3810*/  SHF.L.U32 R22, R12, 0x17, RZ ;  /* 0x000000170c167819 */ /* 0x000fc600000006ff */
[----:B------:R-:W-:Y:S02]  /*3820*/  FADD R4, R89, -12583039 ;  /* 0xcb40007f59047421 */ /* 0x000fe40000000000 */
[----:B-1----:R-:W-:Y:S02]  /*3830*/  FMUL R22, R22, R6 ;  /* 0x0000000616167220 */ /* 0x002fe40000400000 */
[----:B------:R-:W-:Y:S01]  /*3840*/  FFMA R4, R87, 1.4426950216293334961, -R4 ;  /* 0x3fb8aa3b57047823 */ /* 0x000fe20000000804 */
[----:B------:R-:W-:-:S03]  /*3850*/  FFMA.SAT R6, R19, R0, 0.5 ;  /* 0x3f00000013067423 */ /* 0x000fc60000002000 */
[----:B------:R-:W-:Y:S01]  /*3860*/  FFMA R4, R87, 1.925963033500011079e-08, R4 ;  /* 0x32a5706057047823 */ /* 0x000fe20000000004 */
[----:B------:R-:W-:Y:S01]  /*3870*/  FFMA.RM R6, R6, R2, 12582913 ;  /* 0x4b40000106067423 */ /* 0x000fe20000004002 */
[----:B0-----:R-:W-:Y:S02]  /*3880*/  FMUL R21, R21, R8 ;  /* 0x0000000815157220 */ /* 0x001fe40000400000 */
[----:B------:R-:W0:Y:S01]  /*3890*/  MUFU.EX2 R87, R4 ;  /* 0x0000000400577308 */ /* 0x000e220000000800 */
[----:B------:R-:W-:-:S04]  /*38a0*/  FADD R8, R6, -12583039 ;  /* 0xcb40007f06087421 */ /* 0x000fc80000000000 */
[----:B------:R-:W-:Y:S01]  /*38b0*/  FFMA R8, R19, 1.4426950216293334961, -R8 ;  /* 0x3fb8aa3b13087823 */ /* 0x000fe20000000808 */
[----:B------:R-:W-:-:S03]  /*38c0*/  SHF.L.U32 R14, R89, 0x17, RZ ;  /* 0x00000017590e7819 */ /* 0x000fc600000006ff */
[----:B------:R-:W-:-:S06]  /*38d0*/  FFMA R8, R19, 1.925963033500011079e-08, R8 ;  /* 0x32a5706013087823 */ /* 0x000fcc0000000008 */
[----:B------:R-:W1:Y:S01]  /*38e0*/  MUFU.EX2 R8, R8 ;  /* 0x0000000800087308 */ /* 0x000e620000000800 */
[----:B0-----:R-:W-:Y:S01]  /*38f0*/  FMUL R14, R14, R87 ;  /* 0x000000570e0e7220 */ /* 0x001fe20000400000 */
[----:B------:R-:W-:Y:S01]  /*3900*/  FFMA.SAT R87, R85, R0, 0.5 ;  /* 0x3f00000055577423 */ /* 0x000fe20000002000 */
[----:B------:R-:W-:-:S03]  /*3910*/  SHF.L.U32 R19, R6, 0x17, RZ ;  /* 0x0000001706137819 */ /* 0x000fc600000006ff */
[----:B------:R-:W-:Y:S01]  /*3920*/  FFMA.RM R87, R87, R2, 12582913 ;  /* 0x4b40000157577423 */ /* 0x000fe20000004002 */
[----:B------:R-:W-:-:S03]  /*3930*/  FFMA.SAT R6, R17, R0, 0.5 ;  /* 0x3f00000011067423 */ /* 0x000fc60000002000 */
[----:B------:R-:W-:Y:S01]  /*3940*/  FADD R4, R87, -12583039 ;  /* 0xcb40007f57047421 */ /* 0x000fe20000000000 */
[----:B------:R-:W-:-:S03]  /*3950*/  FFMA.RM R6, R6, R2, 12582913 ;  /* 0x4b40000106067423 */ /* 0x000fc60000004002 */
[----:B------:R-:W-:Y:S01]  /*3960*/  FFMA R4, R85, 1.4426950216293334961, -R4 ;  /* 0x3fb8aa3b55047823 */ /* 0x000fe20000000804 */
[----:B-1----:R-:W-:Y:S01]  /*3970*/  FMUL R19, R19, R8 ;  /* 0x0000000813137220 */ /* 0x002fe20000400000 */
[C---:B------:R-:W-:Y:S02]  /*3980*/  FADD R8, R6.reuse, -12583039 ;  /* 0xcb40007f06087421 */ /* 0x040fe40000000000 */
[----:B------:R-:W-:Y:S01]  /*3990*/  FFMA R4, R85, 1.925963033500011079e-08, R4 ;  /* 0x32a5706055047823 */ /* 0x000fe20000000004 */
[----:B------:R-:W-:Y:S01]  /*39a0*/  FFMA.SAT R93, R15, R0, 0.5 ;  /* 0x3f0000000f5d7423 */ /* 0x000fe20000002000 */
[----:B------:R-:W-:Y:S02]  /*39b0*/  FFMA R8, R17, 1.4426950216293334961, -R8 ;  /* 0x3fb8aa3b11087823 */ /* 0x000fe40000000808 */
[----:B------:R-:W0:Y:S01]  /*39c0*/  MUFU.EX2 R85, R4 ;  /* 0x0000000400557308 */ /* 0x000e220000000800 */
[----:B------:R-:W-:Y:S01]  /*39d0*/  FFMA.RM R93, R93, R2, 12582913 ;  /* 0x4b4000015d5d7423 */ /* 0x000fe20000004002 */
[----:B------:R-:W-:Y:S01]  /*39e0*/  FFMA R8, R17, 1.925963033500011079e-08, R8 ;  /* 0x32a5706011087823 */ /* 0x000fe20000000008 */
[----:B------:R-:W-:-:S02]  /*39f0*/  SHF.L.U32 R17, R6, 0x17, RZ ;  /* 0x0000001706117819 */ /* 0x000fc400000006ff */
[----:B------:R-:W-:Y:S01]  /*3a00*/  FADD R6, R93, -12583039 ;  /* 0xcb40007f5d067421 */ /* 0x000fe20000000000 */
[----:B------:R-:W-:-:S03]  /*3a10*/  SHF.L.U32 R12, R87, 0x17, RZ ;  /* 0x00000017570c7819 */ /* 0x000fc600000006ff */
[----:B------:R-:W-:-:S04]  /*3a20*/  FFMA R6, R15, 1.4426950216293334961, -R6 ;  /* 0x3fb8aa3b0f067823 */ /* 0x000fc80000000806 */
[----:B------:R-:W-:Y:S01]  /*3a30*/  FFMA R6, R15, 1.925963033500011079e-08, R6 ;  /* 0x32a570600f067823 */ /* 0x000fe20000000006 */
[----:B0-----:R-:W-:Y:S01]  /*3a40*/  FMUL R12, R12, R85 ;  /* 0x000000550c0c7220 */ /* 0x001fe20000400000 */
[----:B------:R-:W-:-:S04]  /*3a50*/  FFMA.SAT R85, R83, R0, 0.5 ;  /* 0x3f00000053557423 */ /* 0x000fc80000002000 */
[----:B------:R-:W0:Y:S01]  /*3a60*/  MUFU.EX2 R6, R6 ;  /* 0x0000000600067308 */ /* 0x000e220000000800 */
[----:B------:R-:W-:-:S04]  /*3a70*/  FFMA.RM R85, R85, R2, 12582913 ;  /* 0x4b40000155557423 */ /* 0x000fc80000004002 */
[----:B------:R-:W-:Y:S01]  /*3a80*/  FADD R4, R85, -12583039 ;  /* 0xcb40007f55047421 */ /* 0x000fe20000000000 */
[----:B------:R-:W-:Y:S01]  /*3a90*/  FFMA.SAT R91, R13, R0, 0.5 ;  /* 0x3f0000000d5b7423 */ /* 0x000fe20000002000 */
[----:B------:R-:W-:Y:S02]  /*3aa0*/  SHF.L.U32 R15, R93, 0x17, RZ ;  /* 0x000000175d0f7819 */ /* 0x000fe400000006ff */
[----:B------:R-:W-:Y:S01]  /*3ab0*/  FFMA R4, R83, 1.4426950216293334961, -R4 ;  /* 0x3fb8aa3b53047823 */ /* 0x000fe20000000804 */
[----:B------:R-:W-:-:S03]  /*3ac0*/  FFMA.RM R91, R91, R2, 12582913 ;  /* 0x4b4000015b5b7423 */ /* 0x000fc60000004002 */
[----:B------:R-:W-:Y:S01]  /*3ad0*/  FFMA R4, R83, 1.925963033500011079e-08, R4 ;  /* 0x32a5706053047823 */ /* 0x000fe20000000004 */
[----:B0-----:R-:W-:Y:S01]  /*3ae0*/  FMUL R15, R15, R6 ;  /* 0x000000060f0f7220 */ /* 0x001fe20000400000 */
[----:B------:R-:W-:Y:S02]  /*3af0*/  FADD R6, R91, -12583039 ;  /* 0xcb40007f5b067421 */ /* 0x000fe40000000000 */
[----:B------:R-:W0:Y:S02]  /*3b00*/  MUFU.EX2 R83, R4 ;  /* 0x0000000400537308 */ /* 0x000e240000000800 */
[----:B------:R-:W-:-:S04]  /*3b10*/  FFMA R6, R13, 1.4426950216293334961, -R6 ;  /* 0x3fb8aa3b0d067823 */ /* 0x000fc80000000806 */
[----:B------:R-:W-:Y:S01]  /*3b20*/  FFMA R6, R13, 1.925963033500011079e-08, R6 ;  /* 0x32a570600d067823 */ /* 0x000fe20000000006 */
[----:B------:R-:W-:-:S05]  /*3b30*/  SHF.L.U32 R10, R85, 0x17, RZ ;  /* 0x00000017550a7819 */ /* 0x000fca00000006ff */
[----:B------:R-:W1:Y:S01]  /*3b40*/  MUFU.EX2 R6, R6 ;  /* 0x0000000600067308 */ /* 0x000e620000000800 */
[----:B0-----:R-:W-:Y:S01]  /*3b50*/  FMUL R10, R10, R83 ;  /* 0x000000530a0a7220 */ /* 0x001fe20000400000 */
[-C--:B------:R-:W-:Y:S01]  /*3b60*/  FFMA.SAT R83, R81, R0.reuse, 0.5 ;  /* 0x3f00000051537423 */ /* 0x080fe20000002000 */
[----:B------:R-:W-:-:S03]  /*3b70*/  FFMA.SAT R89, R11, R0, 0.5 ;  /* 0x3f0000000b597423 */ /* 0x000fc60000002000 */
[-C--:B------:R-:W-:Y:S01]  /*3b80*/  FFMA.RM R83, R83, R2.reuse, 12582913 ;  /* 0x4b40000153537423 */ /* 0x080fe20000004002 */
[----:B------:R-:W-:Y:S01]  /*3b90*/  SHF.L.U32 R13, R91, 0x17, RZ ;  /* 0x000000175b0d7819 */ /* 0x000fe200000006ff */
[----:B------:R-:W-:Y:S02]  /*3ba0*/  FFMA.RM R89, R89, R2, 12582913 ;  /* 0x4b40000159597423 */ /* 0x000fe40000004002 */
[----:B------:R-:W-:Y:S01]  /*3bb0*/  FADD R4, R83, -12583039 ;  /* 0xcb40007f53047421 */ /* 0x000fe20000000000 */
[----:B------:R-:W0:Y:S03]  /*3bc0*/  MUFU.EX2 R8, R8 ;  /* 0x0000000800087308 */ /* 0x000e260000000800 */
[----:B------:R-:W-:Y:S01]  /*3bd0*/  FFMA R4, R81, 1.4426950216293334961, -R4 ;  /* 0x3fb8aa3b51047823 */ /* 0x000fe20000000804 */
[----:B-1----:R-:W-:Y:S01]  /*3be0*/  FMUL R13, R13, R6 ;  /* 0x000000060d0d7220 */ /* 0x002fe20000400000 */
[----:B------:R-:W-:-:S02]  /*3bf0*/  FADD R6, R89, -12583039 ;  /* 0xcb40007f59067421 */ /* 0x000fc40000000000 */
[----:B------:R-:W-:Y:S02]  /*3c00*/  FFMA R4, R81, 1.925963033500011079e-08, R4 ;  /* 0x32a5706051047823 */ /* 0x000fe40000000004 */
[C---:B------:R-:W-:Y:S02]  /*3c10*/  FFMA R6, R11.reuse, 1.4426950216293334961, -R6 ;  /* 0x3fb8aa3b0b067823 */ /* 0x040fe40000000806 */
[----:B------:R-:W1:Y:S02]  /*3c20*/  MUFU.EX2 R81, R4 ;  /* 0x0000000400517308 */ /* 0x000e640000000800 */
[----:B------:R-:W-:-:S06]  /*3c30*/  FFMA R6, R11, 1.925963033500011079e-08, R6 ;  /* 0x32a570600b067823 */ /* 0x000fcc0000000006 */
[----:B------:R-:W2:Y:S01]  /*3c40*/  MUFU.EX2 R6, R6 ;  /* 0x0000000600067308 */ /* 0x000ea20000000800 */
[----:B0-----:R-:W-:Y:S01]  /*3c50*/  FMUL R17, R17, R8 ;  /* 0x0000000811117220 */ /* 0x001fe20000400000 */
[----:B------:R-:W-:Y:S01]  /*3c60*/  SHF.L.U32 R8, R83, 0x17, RZ ;  /* 0x0000001753087819 */ /* 0x000fe200000006ff */
[----:B------:R-:W-:Y:S01]  /*3c70*/  FFMA.SAT R87, R9, R0, 0.5 ;  /* 0x3f00000009577423 */ /* 0x000fe20000002000 */
[----:B------:R-:W-:-:S03]  /*3c80*/  SHF.L.U32 R11, R89, 0x17, RZ ;  /* 0x00000017590b7819 */ /* 0x000fc600000006ff */
[----:B-1----:R-:W-:Y:S01]  /*3c90*/  FMUL R8, R8, R81 ;  /* 0x0000005108087220 */ /* 0x002fe20000400000 */
[----:B------:R-:W-:Y:S01]  /*3ca0*/  FFMA.SAT R81, R79, R0, 0.5 ;  /* 0x3f0000004f517423 */ /* 0x000fe20000002000 */
[----:B------:R-:W-:-:S03]  /*3cb0*/  FFMA.RM R87, R87, R2, 12582913 ;  /* 0x4b40000157577423 */ /* 0x000fc60000004002 */
[----:B------:R-:W-:Y:S01]  /*3cc0*/  FFMA.RM R81, R81, R2, 12582913 ;  /* 0x4b40000151517423 */ /* 0x000fe20000004002 */
[----:B--2---:R-:W-:Y:S01]  /*3cd0*/  FMUL R11, R11, R6 ;  /* 0x000000060b0b7220 */ /* 0x004fe20000400000 */
[----:B------:R-:W-:Y:S02]  /*3ce0*/  FADD R6, R87, -12583039 ;  /* 0xcb40007f57067421 */ /* 0x000fe40000000000 */
[----:B------:R-:W-:Y:S02]  /*3cf0*/  FADD R4, R81, -12583039 ;  /* 0xcb40007f51047421 */ /* 0x000fe40000000000 */
[----:B------:R-:W-:Y:S02]  /*3d00*/  FFMA R6, R9, 1.4426950216293334961, -R6 ;  /* 0x3fb8aa3b09067823 */ /* 0x000fe40000000806 */
[----:B------:R-:W-:Y:S02]  /*3d10*/  FFMA R4, R79, 1.4426950216293334961, -R4 ;  /* 0x3fb8aa3b4f047823 */ /* 0x000fe40000000804 */
[----:B------:R-:W-:-:S02]  /*3d20*/  FFMA R6, R9, 1.925963033500011079e-08, R6 ;  /* 0x32a5706009067823 */ /* 0x000fc40000000006 */
[----:B------:R-:W-:Y:S01]  /*3d30*/  FFMA R4, R79, 1.925963033500011079e-08, R4 ;  /* 0x32a570604f047823 */ /* 0x000fe20000000004 */
[----:B------:R-:W-:-:S04]  /*3d40*/  FFMA.SAT R79, R5, R0, 0.5 ;  /* 0x3f000000054f7423 */ /* 0x000fc80000002000 */
[----:B------:R-:W-:Y:S01]  /*3d50*/  FFMA.RM R79, R79, R2, 12582913 ;  /* 0x4b4000014f4f7423 */ /* 0x000fe20000004002 */
[----:B------:R-:W0:Y:S03]  /*3d60*/  MUFU.EX2 R6, R6 ;  /* 0x0000000600067308 */ /* 0x000e260000000800 */
[----:B------:R-:W-:Y:S01]  /*3d70*/  FADD R70, R79, -12583039 ;  /* 0xcb40007f4f467421 */ /* 0x000fe20000000000 */
[----:B------:R-:W-:-:S03]  /*3d80*/  FFMA.SAT R85, R7, R0, 0.5 ;  /* 0x3f00000007557423 */ /* 0x000fc60000002000 */
[----:B------:R-:W-:Y:S01]  /*3d90*/  FFMA R70, R5, 1.4426950216293334961, -R70 ;  /* 0x3fb8aa3b05467823 */ /* 0x000fe20000000846 */
[----:B------:R-:W-:-:S03]  /*3da0*/  SHF.L.U32 R9, R87, 0x17, RZ ;  /* 0x0000001757097819 */ /* 0x000fc600000006ff */
[----:B------:R-:W-:Y:S01]  /*3db0*/  FFMA R70, R5, 1.925963033500011079e-08, R70 ;  /* 0x32a5706005467823 */ /* 0x000fe20000000046 */
[----:B------:R-:W-:Y:S01]  /*3dc0*/  FFMA.RM R85, R85, R2, 12582913 ;  /* 0x4b40000155557423 */ /* 0x000fe20000004002 */
[----:B0-----:R-:W-:-:S04]  /*3dd0*/  FMUL R9, R9, R6 ;  /* 0x0000000609097220 */ /* 0x001fc80000400000 */
[----:B------:R-:W0:Y:S01]  /*3de0*/  MUFU.EX2 R70, R70 ;  /* 0x0000004600467308 */ /* 0x000e220000000800 */
[----:B------:R-:W-:-:S04]  /*3df0*/  FADD R6, R85, -12583039 ;  /* 0xcb40007f55067421 */ /* 0x000fc80000000000 */
[----:B------:R-:W-:Y:S01]  /*3e00*/  FFMA R6, R7, 1.4426950216293334961, -R6 ;  /* 0x3fb8aa3b07067823 */ /* 0x000fe20000000806 */
[----:B------:R-:W-:-:S03]  /*3e10*/  SHF.L.U32 R5, R79, 0x17, RZ ;  /* 0x000000174f057819 */ /* 0x000fc600000006ff */
[----:B------:R-:W-:Y:S01]  /*3e20*/  FFMA R6, R7, 1.925963033500011079e-08, R6 ;  /* 0x32a5706007067823 */ /* 0x000fe20000000006 */
[----:B------:R-:W-:Y:S01]  /*3e30*/  FFMA.SAT R79, R3, R0, 0.5 ;  /* 0x3f000000034f7423 */ /* 0x000fe20000002000 */
[----:B------:R-:W-:Y:S01]  /*3e40*/  MUFU.EX2 R4, R4 ;  /* 0x0000000400047308 */ /* 0x000fe20000000800 */
[----:B0-----:R-:W-:-:S07]  /*3e50*/  FMUL R5, R5, R70 ;  /* 0x0000004605057220 */ /* 0x001fce0000400000 */
[----:B------:R-:W0:Y:S01]  /*3e60*/  MUFU.EX2 R6, R6 ;  /* 0x0000000600067308 */ /* 0x000e220000000800 */
[----:B------:R-:W-:-:S04]  /*3e70*/  FFMA.RM R70, R79, R2, 12582913 ;  /* 0x4b4000014f467423 */ /* 0x000fc80000004002 */
[----:B------:R-:W-:Y:S01]  /*3e80*/  FADD R72, R70, -12583039 ;  /* 0xcb40007f46487421 */ /* 0x000fe20000000000 */
[----:B------:R-:W-:-:S03]  /*3e90*/  SHF.L.U32 R7, R85, 0x17, RZ ;  /* 0x0000001755077819 */ /* 0x000fc600000006ff */
[----:B------:R-:W-:Y:S01]  /*3ea0*/  FFMA R72, R3, 1.4426950216293334961, -R72 ;  /* 0x3fb8aa3b03487823 */ /* 0x000fe20000000848 */
[----:B------:R-:W-:-:S03]  /*3eb0*/  SHF.L.U32 R81, R81, 0x17, RZ ;  /* 0x0000001751517819 */ /* 0x000fc600000006ff */
[----:B------:R-:W-:Y:S01]  /*3ec0*/  FFMA R72, R3, 1.925963033500011079e-08, R72 ;  /* 0x32a5706003487823 */ /* 0x000fe20000000048 */
[-C--:B------:R-:W-:Y:S01]  /*3ed0*/  FFMA.SAT R3, R71, R0.reuse, 0.5 ;  /* 0x3f00000047037423 */ /* 0x080fe20000002000 */
[----:B------:R-:W-:Y:S01]  /*3ee0*/  FFMA.SAT R79, R75, R0, 0.5 ;  /* 0x3f0000004b4f7423 */ /* 0x000fe20000002000 */
[----:B0-----:R-:W-:Y:S01]  /*3ef0*/  FMUL R7, R7, R6 ;  /* 0x0000000607077220 */ /* 0x001fe20000400000 */
[----:B------:R-:W-:Y:S01]  /*3f00*/  FMUL R6, R81, R4 ;  /* 0x0000000451067220 */ /* 0x000fe20000400000 */
[----:B------:R-:W-:Y:S01]  /*3f10*/  FFMA.SAT R81, R77, R0, 0.5 ;  /* 0x3f0000004d517423 */ /* 0x000fe20000002000 */
[-C--:B------:R-:W-:Y:S01]  /*3f20*/  FFMA.RM R74, R3, R2.reuse, 12582913 ;  /* 0x4b400001034a7423 */ /* 0x080fe20000004002 */
[-C--:B------:R-:W-:Y:S02]  /*3f30*/  FFMA.RM R0, R79, R2.reuse, 12582913 ;  /* 0x4b4000014f007423 */ /* 0x080fe40000004002 */
[----:B------:R-:W-:Y:S01]  /*3f40*/  FFMA.RM R81, R81, R2, 12582913 ;  /* 0x4b40000151517423 */ /* 0x000fe20000004002 */
[----:B------:R-:W-:-:S04]  /*3f50*/  FADD R2, R74, -12583039 ;  /* 0xcb40007f4a027421 */ /* 0x000fc80000000000 */
[----:B------:R-:W-:-:S04]  /*3f60*/  FFMA R2, R71, 1.4426950216293334961, -R2 ;  /* 0x3fb8aa3b47027823 */ /* 0x000fc80000000802 */
[----:B------:R-:W-:Y:S01]  /*3f70*/  FFMA R71, R71, 1.925963033500011079e-08, R2 ;  /* 0x32a5706047477823 */ /* 0x000fe20000000002 */
[----:B------:R-:W-:Y:S01]  /*3f80*/  FADD R2, R0, -12583039 ;  /* 0xcb40007f00027421 */ /* 0x000fe20000000000 */
[----:B------:R-:W-:-:S03]  /*3f90*/  FADD R3, RZ, R49 ;  /* 0x00000031ff037221 */ /* 0x000fc60000000000 */
[----:B------:R-:W-:-:S04]  /*3fa0*/  FFMA R2, R75, 1.4426950216293334961, -R2 ;  /* 0x3fb8aa3b4b027823 */ /* 0x000fc80000000802 */
[----:B------:R-:W-:Y:S01]  /*3fb0*/  FFMA R75, R75, 1.925963033500011079e-08, R2 ;  /* 0x32a570604b4b7823 */ /* 0x000fe20000000002 */
        /* <DEDUP_REMOVED lines=43> */
[----:B------:R-:W-:-:S03]  /*4270*/  FADD R4, R81, -12583039 ;  /* 0xcb40007f51047421 */ /* 0x000fc60000000000 */
[----:B------:R-:W-:Y:S01]  /*4280*/  FADD R2, R3, R20 ;  /* 0x0000001403027221 */ /* 0x000fe20000000000 */
[----:B------:R-:W-:-:S03]  /*4290*/  FFMA R4, R77, 1.4426950216293334961, -R4 ;  /* 0x3fb8aa3b4d047823 */ /* 0x000fc60000000804 */
[----:B------:R-:W-:Y:S01]  /*42a0*/  FADD R3, R2, R19 ;  /* 0x0000001302037221 */ /* 0x000fe20000000000 */
[----:B------:R-:W-:-:S03]  /*42b0*/  FFMA R77, R77, 1.925963033500011079e-08, R4 ;  /* 0x32a570604d4d7823 */ /* 0x000fc60000000004 */
        /* <DEDUP_REMOVED lines=9> */
[----:B------:R-:W-:Y:S01]  /*4350*/  FADD R2, R3, R12 ;  /* 0x0000000c03027221 */ /* 0x000fe20000000000 */
[----:B------:R-:W0:Y:S03]  /*4360*/  MUFU.EX2 R77, R72 ;  /* 0x00000048004d7308 */ /* 0x000e260000000800 */
[----:B------:R-:W-:-:S04]  /*4370*/  FADD R3, R2, R11 ;  /* 0x0000000b02037221 */ /* 0x000fc80000000000 */
[----:B------:R-:W-:Y:S01]  /*4380*/  FADD R2, R3, R10 ;  /* 0x0000000a03027221 */ /* 0x000fe20000000000 */
[----:B------:R-:W-:-:S03]  /*4390*/  SHF.L.U32 R70, R70, 0x17, RZ ;  /* 0x0000001746467819 */ /* 0x000fc600000006ff */
[----:B------:R-:W-:Y:S01]  /*43a0*/  FADD R3, R2, R9 ;  /* 0x0000000902037221 */ /* 0x000fe20000000000 */
[----:B------:R-:W1:Y:S03]  /*43b0*/  MUFU.EX2 R71, R71 ;  /* 0x0000004700477308 */ /* 0x000e660000000800 */
[----:B------:R-:W-:Y:S01]  /*43c0*/  FADD R2, R3, R8 ;  /* 0x0000000803027221 */ /* 0x000fe20000000000 */
[----:B0-----:R-:W-:-:S03]  /*43d0*/  FMUL R3, R70, R77 ;  /* 0x0000004d46037220 */ /* 0x001fc60000400000 */
[----:B------:R-:W-:Y:S01]  /*43e0*/  FADD R77, R2, R7 ;  /* 0x00000007024d7221 */ /* 0x000fe20000000000 */
[----:B------:R-:W0:Y:S03]  /*43f0*/  MUFU.EX2 R75, R75 ;  /* 0x0000004b004b7308 */ /* 0x000e260000000800 */
[----:B------:R-:W-:Y:S01]  /*4400*/  FADD R2, R77, R6 ;  /* 0x000000064d027221 */ /* 0x000fe20000000000 */
[----:B------:R-:W-:-:S03]  /*4410*/  SHF.L.U32 R74, R74, 0x17, RZ ;  /* 0x000000174a4a7819 */ /* 0x000fc600000006ff */
[----:B------:R-:W-:Y:S01]  /*4420*/  FADD R77, R2, R5 ;  /* 0x00000005024d7221 */ /* 0x000fe20000000000 */
[----:B------:R-:W-:-:S03]  /*4430*/  SHF.L.U32 R0, R0, 0x17, RZ ;  /* 0x0000001700007819 */ /* 0x000fc600000006ff */
[----:B------:R-:W-:Y:S01]  /*4440*/  FADD R70, R77, R4 ;  /* 0x000000044d467221 */ /* 0x000fe20000000000 */
[----:B-1----:R-:W-:-:S03]  /*4450*/  FMUL R2, R74, R71 ;  /* 0x000000474a027220 */ /* 0x002fc60000400000 */
[----:B------:R-:W-:Y:S01]  /*4460*/  FADD R71, R70, R3 ;  /* 0x0000000346477221 */ /* 0x000fe20000000000 */
        /* <DEDUP_REMOVED lines=26> */
[----:B------:R-:W-:Y:S05]  /*4610*/  CALL.REL.NOINC `($__internal_33_$__cuda_sm3x_div_rn_noftz_f32_slowpath) ;  /* 0x0000003c00507944 */ /* 0x000fea0003c00000 */
[----:B------:R-:W-:-:S07]  /*4620*/  MOV R77, R49 ;  /* 0x00000031004d7202 */ /* 0x000fce0000000f00 */
.L_x_8523:
[----:B------:R-:W-:Y:S05]  /*4630*/  BSYNC B2 ;  /* 0x0000000000027941 */ /* 0x000fea0003800000 */
.L_x_8522:
        /* <DEDUP_REMOVED lines=11> */
[----:B------:R-:W-:Y:S05]  /*46f0*/  CALL.REL.NOINC `($__internal_33_$__cuda_sm3x_div_rn_noftz_f32_slowpath) ;  /* 0x0000003c00187944 */ /* 0x000fea0003c00000 */
[----:B------:R-:W-:-:S07]  /*4700*/  MOV R78, R49 ;  /* 0x00000031004e7202 */ /* 0x000fce0000000f00 */
.L_x_8525:
[----:B------:R-:W-:Y:S05]  /*4710*/  BSYNC B2 ;  /* 0x0000000000027941 */ /* 0x000fea0003800000 */
.L_x_8524:
        /* <DEDUP_REMOVED lines=13> */
.L_x_8527:
[----:B------:R-:W-:Y:S05]  /*47f0*/  BSYNC B2 ;  /* 0x0000000000027941 */ /* 0x000fea0003800000 */
.L_x_8526:
        /* <DEDUP_REMOVED lines=8> */
[----:B------:R-:W-:Y:S01]  /*4880*/  IADD3 R47, R44, 0x80, RZ ;  /* 0x000000802c2f7810 */ /* 0x000fe20007ffe0ff */
[----:B-1----:R-:W-:Y:S06]  /*4890*/  @!P0 BRA `(.L_x_8529) ;  /* 0x00000000000c8947 */ /* 0x002fec0003800000 */
[----:B------:R-:W-:Y:S02]  /*48a0*/  MOV R49, R46 ;  /* 0x0000002e00317202 */ /* 0x000fe40000000f00 */
[----:B------:R-:W-:-:S07]  /*48b0*/  MOV R70, 0x48d0 ;  /* 0x000048d000467802 */ /* 0x000fce0000000f00 */
[----:B------:R-:W-:Y:S05]  /*48c0*/  CALL.REL.NOINC `($__internal_33_$__cuda_sm3x_div_rn_noftz_f32_slowpath) ;  /* 0x0000003800a47944 */ /* 0x000fea0003c00000 */
.L_x_8529:
[----:B------:R-:W-:Y:S05]  /*48d0*/  BSYNC B2 ;  /* 0x0000000000027941 */ /* 0x000fea0003800000 */
.L_x_8528:
[----:B------:R-:W-:Y:S01]  /*48e0*/  ULDC.64 UR6, c[0x0][0x210] ;  /* 0x0000840000067ab9 */ /* 0x000fe20000000a00 */
[----:B------:R-:W-:Y:S02]  /*48f0*/  F2FP.BF16.F32.PACK_AB R48, R78, R77 ;  /* 0x0000004d4e30723e */ /* 0x000fe400000010ff */
[----:B------:R-:W-:Y:S01]  /*4900*/  IADD3 R46, P1, R73, UR6, RZ ;  /* 0x00000006492e7c10 */ /* 0x000fe2000ff3e0ff */
[----:B------:R-:W-:Y:S01]  /*4910*/  ULDC UR6, c[0x0][0x228] ;  /* 0x00008a0000067ab9 */ /* 0x000fe20000000800 */
[----:B------:R-:W-:Y:S02]  /*4920*/  F2FP.BF16.F32.PACK_AB R49, R49, R69 ;  /* 0x000000453131723e */ /* 0x000fe400000010ff */
[----:B------:R-:W-:Y:S02]  /*4930*/  ISETP.GE.AND P0, PT, R47, UR6, PT ;  /* 0x000000062f007c0c */ /* 0x000fe4000bf06270 */
[----:B------:R-:W-:-:S05]  /*4940*/  IADD3.X R47, R67, UR7, RZ, P1, !PT ;  /* 0x00000007432f7c10 */ /* 0x000fca0008ffe4ff */
        /* <DEDUP_REMOVED lines=15> */
.L_x_8531:
[----:B------:R-:W-:Y:S05]  /*4a40*/  BSYNC B2 ;  /* 0x0000000000027941 */ /* 0x000fea0003800000 */
.L_x_8530:
        /* <DEDUP_REMOVED lines=13> */
.L_x_8533:
[----:B------:R-:W-:Y:S05]  /*4b20*/  BSYNC B2 ;  /* 0x0000000000027941 */ /* 0x000fea0003800000 */
.L_x_8532:
        /* <DEDUP_REMOVED lines=13> */
.L_x_8535:
[----:B------:R-:W-:Y:S05]  /*4c00*/  BSYNC B2 ;  /* 0x0000000000027941 */ /* 0x000fea0003800000 */
.L_x_8534:
        /* <DEDUP_REMOVED lines=12> */
[----:B------:R-:W-:Y:S05]  /*4cd0*/  CALL.REL.NOINC `($__internal_33_$__cuda_sm3x_div_rn_noftz_f32_slowpath) ;  /* 0x0000003400a07944 */ /* 0x000fea0003c00000 */
.L_x_8537:
[----:B------:R-:W-:Y:S05]  /*4ce0*/  BSYNC B2 ;  /* 0x0000000000027941 */ /* 0x000fea0003800000 */
.L_x_8536:
        /* <DEDUP_REMOVED lines=19> */
.L_x_8539:
[----:B------:R-:W-:Y:S05]  /*4e20*/  BSYNC B2 ;  /* 0x0000000000027941 */ /* 0x000fea0003800000 */
.L_x_8538:
        /* <DEDUP_REMOVED lines=13> */
.L_x_8541:
[----:B------:R-:W-:Y:S05]  /*4f00*/  BSYNC B2 ;  /* 0x0000000000027941 */ /* 0x000fea0003800000 */
.L_x_8540:
        /* <DEDUP_REMOVED lines=13> */
.L_x_8543:
[----:B------:R-:W-:Y:S05]  /*4fe0*/  BSYNC B2 ;  /* 0x0000000000027941 */ /* 0x000fea0003800000 */
.L_x_8542:
        /* <DEDUP_REMOVED lines=13> */
.L_x_8545:
[----:B------:R-:W-:Y:S05]  /*50c0*/  BSYNC B2 ;  /* 0x0000000000027941 */ /* 0x000fea0003800000 */
.L_x_8544:
        /* <DEDUP_REMOVED lines=19> */
.L_x_8547:
[----:B------:R-:W-:Y:S05]  /*5200*/  BSYNC B2 ;  /* 0x0000000000027941 */ /* 0x000fea0003800000 */
.L_x_8546:
        /* <DEDUP_REMOVED lines=13> */
.L_x_8549:
[----:B------:R-:W-:Y:S05]  /*52e0*/  BSYNC B2 ;  /* 0x0000000000027941 */ /* 0x000fea0003800000 */
.L_x_8548:
        /* <DEDUP_REMOVED lines=13> */
.L_x_8551:
[----:B------:R-:W-:Y:S05]  /*53c0*/  BSYNC B2 ;  /* 0x0000000000027941 */ /* 0x000fea0003800000 */
.L_x_8550:
        /* <DEDUP_REMOVED lines=13> */
.L_x_8553:
[----:B------:R-:W-:Y:S05]  /*54a0*/  BSYNC B2 ;  /* 0x0000000000027941 */ /* 0x000fea0003800000 */
.L_x_8552:
        /* <DEDUP_REMOVED lines=19> */
.L_x_8555:
[----:B------:R-:W-:Y:S05]  /*55e0*/  BSYNC B2 ;  /* 0x0000000000027941 */ /* 0x000fea0003800000 */
.L_x_8554:
        /* <DEDUP_REMOVED lines=13> */
.L_x_8557:
[----:B------:R-:W-:Y:S05]  /*56c0*/  BSYNC B2 ;  /* 0x0000000000027941 */ /* 0x000fea0003800000 */
.L_x_8556:
        /* <DEDUP_REMOVED lines=13> */
.L_x_8559:
[----:B------:R-:W-:Y:S05]  /*57a0*/  BSYNC B2 ;  /* 0x0000000000027941 */ /* 0x000fea0003800000 */
.L_x_8558:
        /* <DEDUP_REMOVED lines=13> */
.L_x_8561:
[----:B------:R-:W-:Y:S05]  /*5880*/  BSYNC B2 ;  /* 0x0000000000027941 */ /* 0x000fea0003800000 */
.L_x_8560:
        /* <DEDUP_REMOVED lines=19> */
.L_x_8563:
[----:B------:R-:W-:Y:S05]  /*59c0*/  BSYNC B2 ;  /* 0x0000000000027941 */ /* 0x000fea0003800000 */
.L_x_8562:
        /* <DEDUP_REMOVED lines=13> */
.L_x_8565:
[----:B------:R-:W-:Y:S05]  /*5aa0*/  BSYNC B2 ;  /* 0x0000000000027941 */ /* 0x000fea0003800000 */
.L_x_8564:
        /* <DEDUP_REMOVED lines=13> */
.L_x_8567:
[----:B------:R-:W-:Y:S05]  /*5b80*/  BSYNC B2 ;  /* 0x0000000000027941 */ /* 0x000fea0003800000 */
.L_x_8566:
        /* <DEDUP_REMOVED lines=13> */
.L_x_8569:
[----:B------:R-:W-:Y:S05]  /*5c60*/  BSYNC B2 ;  /* 0x0000000000027941 */ /* 0x000fea0003800000 */
.L_x_8568:
        /* <DEDUP_REMOVED lines=17> */
[----:B------:R-:W-:Y:S05]  /*5d80*/  CALL.REL.NOINC `($__internal_33_$__cuda_sm3x_div_rn_noftz_f32_slowpath) ;  /* 0x0000002400747944 */ /* 0x000fea0003c00000 */
[----:B------:R-:W-:-:S07]  /*5d90*/  MOV R41, R49 ;  /* 0x0000003100297202 */ /* 0x000fce0000000f00 */
.L_x_8571:
[----:B------:R-:W-:Y:S05]  /*5da0*/  BSYNC B2 ;  /* 0x0000000000027941 */ /* 0x000fea0003800000 */
.L_x_8570:
        /* <DEDUP_REMOVED lines=13> */
.L_x_8573:
[----:B------:R-:W-:Y:S05]  /*5e80*/  BSYNC B2 ;  /* 0x0000000000027941 */ /* 0x000fea0003800000 */
.L_x_8572:
        /* <DEDUP_REMOVED lines=13> */
.L_x_8575:
[----:B------:R-:W-:Y:S05]  /*5f60*/  BSYNC B2 ;  /* 0x0000000000027941 */ /* 0x000fea0003800000 */
.L_x_8574:
        /* <DEDUP_REMOVED lines=13> */
.L_x_8577:
[----:B------:R-:W-:Y:S05]  /*6040*/  BSYNC B2 ;  /* 0x0000000000027941 */ /* 0x000fea0003800000 */
.L_x_8576:
        /* <DEDUP_REMOVED lines=19> */
.L_x_8579:
[----:B------:R-:W-:Y:S05]  /*6180*/  BSYNC B2 ;  /* 0x0000000000027941 */ /* 0x000fea0003800000 */
.L_x_8578:
        /* <DEDUP_REMOVED lines=13> */
.L_x_8581:
[----:B------:R-:W-:Y:S05]  /*6260*/  BSYNC B2 ;  /* 0x0000000000027941 */ /* 0x000fea0003800000 */
.L_x_8580:
        /* <DEDUP_REMOVED lines=13> */
.L_x_8583:
[----:B------:R-:W-:Y:S05]  /*6340*/  BSYNC B2 ;  /* 0x0000000000027941 */ /* 0x000fea0003800000 */
.L_x_8582:
        /* <DEDUP_REMOVED lines=13> */
.L_x_8585:
[----:B------:R-:W-:Y:S05]  /*6420*/  BSYNC B2 ;  /* 0x0000000000027941 */ /* 0x000fea0003800000 */
.L_x_8584:
        /* <DEDUP_REMOVED lines=19> */
.L_x_8587:
[----:B------:R-:W-:Y:S05]  /*6560*/  BSYNC B2 ;  /* 0x0000000000027941 */ /* 0x000fea0003800000 */
.L_x_8586:
        /* <DEDUP_REMOVED lines=13> */
.L_x_8589:
[----:B------:R-:W-:Y:S05]  /*6640*/  BSYNC B2 ;  /* 0x0000000000027941 */ /* 0x000fea0003800000 */
.L_x_8588:
        /* <DEDUP_REMOVED lines=13> */
.L_x_8591:
[----:B------:R-:W-:Y:S05]  /*6720*/  BSYNC B2 ;  /* 0x0000000000027941 */ /* 0x000fea0003800000 */
.L_x_8590:
        /* <DEDUP_REMOVED lines=13> */
.L_x_8593:
[----:B------:R-:W-:Y:S05]  /*6800*/  BSYNC B2 ;  /* 0x0000000000027941 */ /* 0x000fea0003800000 */
.L_x_8592:
        /* <DEDUP_REMOVED lines=19> */
.L_x_8595:
[----:B------:R-:W-:Y:S05]  /*6940*/  BSYNC B2 ;  /* 0x0000000000027941 */ /* 0x000fea0003800000 */
.L_x_8594:
        /* <DEDUP_REMOVED lines=13> */
.L_x_8597:
[----:B------:R-:W-:Y:S05]  /*6a20*/  BSYNC B2 ;  /* 0x0000000000027941 */ /* 0x000fea0003800000 */
.L_x_8596:
        /* <DEDUP_REMOVED lines=13> */
.L_x_8599:
[----:B------:R-:W-:Y:S05]  /*6b00*/  BSYNC B2 ;  /* 0x0000000000027941 */ /* 0x000fea0003800000 */
.L_x_8598:
        /* <DEDUP_REMOVED lines=13> */
.L_x_8601:
[----:B------:R-:W-:Y:S05]  /*6be0*/  BSYNC B2 ;  /* 0x0000000000027941 */ /* 0x000fea0003800000 */
.L_x_8600:
        /* <DEDUP_REMOVED lines=19> */
.L_x_8603:
[----:B------:R-:W-:Y:S05]  /*6d20*/  BSYNC B2 ;  /* 0x0000000000027941 */ /* 0x000fea0003800000 */
.L_x_8602:
        /* <DEDUP_REMOVED lines=13> */
.L_x_8605:
[----:B------:R-:W-:Y:S05]  /*6e00*/  BSYNC B2 ;  /* 0x0000000000027941 */ /* 0x000fea0003800000 */
.L_x_8604:
        /* <DEDUP_REMOVED lines=13> */
.L_x_8607:
[----:B------:R-:W-:Y:S05]  /*6ee0*/  BSYNC B2 ;  /* 0x0000000000027941 */ /* 0x000fea0003800000 */
.L_x_8606:
        /* <DEDUP_REMOVED lines=13> */
.L_x_8609:
[----:B------:R-:W-:Y:S05]  /*6fc0*/  BSYNC B2 ;  /* 0x0000000000027941 */ /* 0x000fea0003800000 */
.L_x_8608:
        /* <DEDUP_REMOVED lines=19> */
.L_x_8611:
[----:B------:R-:W-:Y:S05]  /*7100*/  BSYNC B2 ;  /* 0x0000000000027941 */ /* 0x000fea0003800000 */
.L_x_8610:
        /* <DEDUP_REMOVED lines=13> */
.L_x_8613:
[----:B------:R-:W-:Y:S05]  /*71e0*/  BSYNC B2 ;  /* 0x0000000000027941 */ /* 0x000fea0003800000 */
.L_x_8612:
        /* <DEDUP_REMOVED lines=13> */
.L_x_8615:
[----:B------:R-:W-:Y:S05]  /*72c0*/  BSYNC B2 ;  /* 0x0000000000027941 */ /* 0x000fea0003800000 */
.L_x_8614:
        /* <DEDUP_REMOVED lines=13> */
.L_x_8617:
[----:B------:R-:W-:Y:S05]  /*73a0*/  BSYNC B2 ;  /* 0x0000000000027941 */ /* 0x000fea0003800000 */
.L_x_8616:
        /* <DEDUP_REMOVED lines=19> */
.L_x_8619:
[----:B------:R-:W-:Y:S05]  /*74e0*/  BSYNC B2 ;  /* 0x0000000000027941 */ /* 0x000fea0003800000 */
.L_x_8618:
        /* <DEDUP_REMOVED lines=13> */
.L_x_8621:
[----:B------:R-:W-:Y:S05]  /*75c0*/  BSYNC B2 ;  /* 0x0000000000027941 */ /* 0x000fea0003800000 */
.L_x_8620:
        /* <DEDUP_REMOVED lines=13> */
.L_x_8623:
[----:B------:R-:W-:Y:S05]  /*76a0*/  BSYNC B2 ;  /* 0x0000000000027941 */ /* 0x000fea0003800000 */
.L_x_8622:
        /* <DEDUP_REMOVED lines=13> */
.L_x_8625:
[----:B------:R-:W-:Y:S05]  /*7780*/  BSYNC B2 ;  /* 0x0000000000027941 */ /* 0x000fea0003800000 */
.L_x_8624:
        /* <DEDUP_REMOVED lines=19> */
.L_x_8627:
[----:B------:R-:W-:Y:S05]  /*78c0*/  BSYNC B2 ;  /* 0x0000000000027941 */ /* 0x000fea0003800000 */
.L_x_8626:
        /* <DEDUP_REMOVED lines=13> */
.L_x_8629:
[----:B------:R-:W-:Y:S05]  /*79a0*/  BSYNC B2 ;  /* 0x0000000000027941 */ /* 0x000fea0003800000 */
.L_x_8628:
        /* <DEDUP_REMOVED lines=13> */
.L_x_8631:
[----:B------:R-:W-:Y:S05]  /*7a80*/  BSYNC B2 ;  /* 0x0000000000027941 */ /* 0x000fea0003800000 */
.L_x_8630:
        /* <DEDUP_REMOVED lines=13> */
.L_x_8633:
[----:B------:R-:W-:Y:S05]  /*7b60*/  BSYNC B2 ;  /* 0x0000000000027941 */ /* 0x000fea0003800000 */
.L_x_8632:
        /* <DEDUP_REMOVED lines=19> */
.L_x_8635:
[----:B------:R-:W-:Y:S05]  /*7ca0*/  BSYNC B2 ;  /* 0x0000000000027941 */ /* 0x000fea0003800000 */
.L_x_8634:
        /* <DEDUP_REMOVED lines=13> */
.L_x_8637:
[----:B------:R-:W-:Y:S05]  /*7d80*/  BSYNC B2 ;  /* 0x0000000000027941 */ /* 0x000fea0003800000 */
.L_x_8636:
        /* <DEDUP_REMOVED lines=13> */
.L_x_8639:
[----:B------:R-:W-:Y:S05]  /*7e60*/  BSYNC B2 ;  /* 0x0000000000027941 */ /* 0x000fea0003800000 */
.L_x_8638:
        /* <DEDUP_REMOVED lines=13> */
.L_x_8641:
[----:B------:R-:W-:Y:S05]  /*7f40*/  BSYNC B2 ;  /* 0x0000000000027941 */ /* 0x000fea0003800000 */
.L_x_8640:
        /* <DEDUP_REMOVED lines=19> */
.L_x_8643:
[----:B------:R-:W-:Y:S05]  /*8080*/  BSYNC B2 ;  /* 0x0000000000027941 */ /* 0x000fea0003800000 */
.L_x_8642:
        /* <DEDUP_REMOVED lines=13> */
.L_x_8645:
[----:B------:R-:W-:Y:S05]  /*8160*/  BSYNC B2 ;  /* 0x0000000000027941 */ /* 0x000fea0003800000 */
.L_x_8644:
        /* <DEDUP_REMOVED lines=13> */
.L_x_8647:
[----:B------:R-:W-:Y:S05]  /*8240*/  BSYNC B2 ;  /* 0x0000000000027941 */ /* 0x000fea0003800000 */
.L_x_8646:
        /* <DEDUP_REMOVED lines=12> */
.L_x_8649:
[----:B------:R-:W-:Y:S05]  /*8310*/  BSYNC B2 ;  /* 0x0000000000027941 */ /* 0x000fea0003800000 */
.L_x_8648:
[----:B------:R-:W-:Y:S02]  /*8320*/  F2FP.BF16.F32.PACK_AB R2, R4, R5 ;  /* 0x000000050402723e */ /* 0x000fe400000010ff */
[----:B------:R-:W-:-:S05]  /*8330*/  F2FP.BF16.F32.PACK_AB R3, R49, R3 ;  /* 0x000000033103723e */ /* 0x000fca00000010ff */
[----:B------:R-:W-:Y:S01]  /*8340*/  STG.E.64 desc[UR4][R46.64+0xf00], R2 ;  /* 0x000f00022e007986 */ /* 0x000fe2000c101b04 */
[----:B------:R-:W-:Y:S05]  /*8350*/  EXIT ;  /* 0x000000000000794d */ /* 0x000fea0003800000 */
        .weak           $__internal_33_$__cuda_sm3x_div_rn_noftz_f32_slowpath
        .type           $__internal_33_$__cuda_sm3x_div_rn_noftz_f32_slowpath,@function
        .size           $__internal_33_$__cuda_sm3x_div_rn_noftz_f32_slowpath,(.L_x_11279 - $__internal_33_$__cuda_sm3x_div_rn_noftz_f32_slowpath)
$__internal_33_$__cuda_sm3x_div_rn_noftz_f32_slowpath:
        /* <DEDUP_REMOVED lines=35> */
.L_x_8651:
[----:B------:R-:W-:Y:S01]  /*8590*/  LEA R75, R72, 0xc0800000, 0x17 ;  /* 0xc0800000484b7811 */ /* 0x000fe200078eb8ff */
[----:B------:R-:W-:Y:S01]  /*85a0*/  BSSY B1, `(.L_x_8656) ;  /* 0x0000036000017945 */ /* 0x000fe20003800000 */
[----:B------:R-:W-:Y:S02]  /*85b0*/  IADD3 R74, R74, -0x7f, RZ ;  /* 0xffffff814a4a7810 */ /* 0x000fe40007ffe0ff */
[----:B------:R-:W-:-:S03]  /*85c0*/  IADD3 R80, -R75, R80, RZ ;  /* 0x000000504b507210 */ /* 0x000fc60007ffe1ff */
[----:B------:R-:W-:Y:S01]  /*85d0*/  IMAD R49, R74, -0x800000, R49 ;  /* 0xff8000004a317824 */ /* 0x000fe200078e0231 */
[----:B------:R-:W0:Y:S01]  /*85e0*/  MUFU.RCP R75, R80 ;  /* 0x00000050004b7308 */ /* 0x000e220000001000 */
[----:B------:R-:W-:Y:S01]  /*85f0*/  FADD.FTZ R76, -R80, -RZ ;  /* 0x800000ff504c7221 */ /* 0x000fe20000010100 */
[----:B------:R-:W-:-:S04]  /*8600*/  IADD3 R74, R74, 0x7f, -R72 ;  /* 0x0000007f4a4a7810 */ /* 0x000fc80007ffe848 */
[----:B------:R-:W-:Y:S01]  /*8610*/  IADD3 R74, R74, R71, RZ ;  /* 0x000000474a4a7210 */ /* 0x000fe20007ffe0ff */
        /* <DEDUP_REMOVED lines=24> */
[----:B------:R-:W-:Y:S02]  /*87a0*/  ISETP.NE.AND P2, PT, R75, RZ, PT ;  /* 0x000000ff4b00720c */ /* 0x000fe40003f45270 */
        /* <DEDUP_REMOVED lines=17> */
.L_x_8658:
[----:B------:R-:W-:-:S04]  /*88c0*/  LOP3.LUT R49, R49, 0x80000000, RZ, 0xc0, !PT ;  /* 0x8000000031317812 */ /* 0x000fc800078ec0ff */
[----:B------:R-:W-:Y:S01]  /*88d0*/  LOP3.LUT R49, R49, 0x7f800000, RZ, 0xfc, !PT ;  /* 0x7f80000031317812 */ /* 0x000fe200078efcff */
[----:B------:R-:W-:Y:S06]  /*88e0*/  BRA `(.L_x_8659) ;  /* 0x0000000000047947 */ /* 0x000fec0003800000 */
.L_x_8657:
[----:B------:R-:W-:-:S07]  /*88f0*/  LEA R49, R74, R49, 0x17 ;  /* 0x000000314a317211 */ /* 0x000fce00078eb8ff */
.L_x_8659:
[----:B------:R-:W-:Y:S05]  /*8900*/  BSYNC B1 ;  /* 0x0000000000017941 */ /* 0x000fea0003800000 */
.L_x_8656:
[----:B------:R-:W-:Y:S05]  /*8910*/  BRA `(.L_x_8660) ;  /* 0x0000000000207947 */ /* 0x000fea0003800000 */
.L_x_8655:
[----:B------:R-:W-:-:S04]  /*8920*/  LOP3.LUT R49, R80, 0x80000000, R49, 0x48, !PT ;  /* 0x8000000050317812 */ /* 0x000fc800078e4831 */
[----:B------:R-:W-:Y:S01]  /*8930*/  LOP3.LUT R49, R49, 0x7f800000, RZ, 0xfc, !PT ;  /* 0x7f80000031317812 */ /* 0x000fe200078efcff */
[----:B------:R-:W-:Y:S06]  /*8940*/  BRA `(.L_x_8660) ;  /* 0x0000000000147947 */ /* 0x000fec0003800000 */
.L_x_8654:
[----:B------:R-:W-:Y:S01]  /*8950*/  LOP3.LUT R49, R80, 0x80000000, R49, 0x48, !PT ;  /* 0x8000000050317812 */ /* 0x000fe200078e4831 */
[----:B------:R-:W-:Y:S06]  /*8960*/  BRA `(.L_x_8660) ;  /* 0x00000000000c7947 */ /* 0x000fec0003800000 */
.L_x_8653:
[----:B------:R-:W0:Y:S01]  /*8970*/  MUFU.RSQ R49, -QNAN ;  /* 0xffc0000000317908 */ /* 0x000e220000001400 */
[----:B------:R-:W-:Y:S05]  /*8980*/  BRA `(.L_x_8660) ;  /* 0x0000000000047947 */ /* 0x000fea0003800000 */
.L_x_8652:
[----:B------:R-:W-:-:S07]  /*8990*/  FADD.FTZ R49, R49, R68 ;  /* 0x0000004431317221 */ /* 0x000fce0000010000 */
.L_x_8660:
[----:B------:R-:W-:Y:S05]  /*89a0*/  BSYNC B0 ;  /* 0x0000000000007941 */ /* 0x000fea0003800000 */
.L_x_8650:
[----:B------:R-:W-:-:S06]  /*89b0*/  HFMA2.MMA R71, -RZ, RZ, 0, 0 ;  /* 0x00000000ff477435 */ /* 0x000fcc00000001ff */
[----:B0-----:R-:W-:Y:S05]  /*89c0*/  RET.REL.NODEC R70 `(_ZN18transformer_engine27scaled_softmax_warp_forwardI13__nv_bfloat16S1_fLi11EEEvPT0_PKT_T1_ii) ;  /* 0xffffff74468c7950 */ /* 0x001fea0003c3ffff */
.L_x_8661:
        /* <DEDUP_REMOVED lines=11> */
.L_x_11279:


//--------------------- .text._ZN18transformer_engine27scaled_softmax_warp_forwardI13__nv_bfloat16S1_fLi10EEEvPT0_PKT_T1_ii --------------------------
	.section	.text._ZN18transformer_engine27scaled_softmax_warp_forwardI13__nv_bfloat16S1_fLi10EEEvPT0_PKT_T1_ii,"ax",@progbits
	.align	128
        .global         _ZN18transformer_engine27scaled_softmax_warp_forwardI13__nv_bfloat16S1_fLi10EEEvPT0_PKT_T1_ii
        .type           _ZN18transformer_engine27scaled_softmax_warp_forwardI13__nv_bfloat16S1_fLi10EEEvPT0_PKT_T1_ii,@function
        .size           _ZN18transformer_engine27scaled_softmax_warp_forwardI13__nv_bfloat16S1_fLi10EEEvPT0_PKT_T1_ii,(.L_x_11280 - _ZN18transformer_engine27scaled_softmax_warp_forwardI13__nv_bfloat16S1_fLi10EEEvPT0_PKT_T1_ii)
        .other          _ZN18transformer_engine27scaled_softmax_warp_forwardI13__nv_bfloat16S1_fLi10EEEvPT0_PKT_T1_ii,@"STO_CUDA_ENTRY STV_DEFAULT"
_ZN18transformer_engine27scaled_softmax_warp_forwardI13__nv_bfloat16S1_fLi10EEEvPT0_PKT_T1_ii:
.text._ZN18transformer_engine27scaled_softmax_warp_forwardI13__nv_bfloat16S1_fLi10EEEvPT0_PKT_T1_ii:
        /* <DEDUP_REMOVED lines=8> */
[----:B------:R-:W0:Y:S01]  /*0080*/  LDC R5, c[0x0][0x4] ;  /* 0x00000100ff057b82 */ /* 0x000e220000000800 */
[----:B--2---:R-:W-:-:S03]  /*0090*/  UIMAD UR4, UR4, UR5, UR6 ;  /* 0x00000005040472a4 */ /* 0x004fc6000f8e0206 */
[----:B------:R-:W-:Y:S01]  /*00a0*/  ULDC UR6, c[0x0][0x228] ;  /* 0x00008a0000067ab9 */ /* 0x000fe20000000800 */
[----:B-1----:R-:W-:Y:S01]  /*00b0*/  SHF.L.U32 R20, R20, 0x2, RZ ;  /* 0x0000000214147819 */ /* 0x002fe200000006ff */
[----:B---3--:R-:W-:-:S03]  /*00c0*/  UIMAD UR4, UR4, UR7, UR8 ;  /* 0x00000007040472a4 */ /* 0x008fc6000f8e0208 */
[----:B------:R-:W-:-:S03]  /*00d0*/  SHF.R.S32.HI R21, RZ, 0x1f, R20 ;  /* 0x0000001fff157819 */ /* 0x000fc60000011414 */
[----:B0-----:R-:W-:Y:S01]  /*00e0*/  IMAD R5, R5, UR4, R0 ;  /* 0x0000000405057c24 */ /* 0x001fe2000f8e0200 */
[----:B------:R-:W-:-:S03]  /*00f0*/  ULDC UR4, c[0x0][0x224] ;  /* 0x0000890000047ab9 */ /* 0x000fc60000000800 */
[C---:B------:R-:W-:Y:S01]  /*0100*/  IMAD.WIDE.U32 R2, R5.reuse, UR6, R20 ;  /* 0x0000000605027c25 */ /* 0x040fe2000f8e0014 */
[----:B------:R-:W-:Y:S01]  /*0110*/  IADD3 R24, -R5, UR4, RZ ;  /* 0x0000000405187c10 */ /* 0x000fe2000fffe1ff */
[----:B------:R-:W-:-:S03]  /*0120*/  USHF.R.S32.HI UR4, URZ, 0x1f, UR6 ;  /* 0x0000001f3f047899 */ /* 0x000fc60008011406 */
[----:B------:R-:W-:Y:S02]  /*0130*/  ISETP.GT.AND P0, PT, R24, RZ, PT ;  /* 0x000000ff1800720c */ /* 0x000fe40003f04270 */
[----:B------:R-:W-:Y:S01]  /*0140*/  SHF.L.U32 R46, R2, 0x1, RZ ;  /* 0x00000001022e7819 */ /* 0x000fe200000006ff */
[----:B------:R-:W-:Y:S01]  /*0150*/  IMAD R23, R5, UR4, R3 ;  /* 0x0000000405177c24 */ /* 0x000fe2000f8e0203 */
[----:B------:R-:W-:Y:S01]  /*0160*/  SEL R19, RZ, UR6, !P0 ;  /* 0x00000006ff137c07 */ /* 0x000fe2000c000000 */
[----:B------:R-:W-:Y:S02]  /*0170*/  ULDC.64 UR4, c[0x0][0x218] ;  /* 0x0000860000047ab9 */ /* 0x000fe40000000a00 */
[----:B------:R-:W-:Y:S02]  /*0180*/  IADD3 R4, P0, R46, UR4, RZ ;  /* 0x000000042e047c10 */ /* 0x000fe4000ff1e0ff */
[----:B------:R-:W-:Y:S02]  /*0190*/  ISETP.GE.AND P6, PT, R20, R19, PT ;  /* 0x000000131400720c */ /* 0x000fe40003fc6270 */
[----:B------:R-:W-:-:S04]  /*01a0*/  SHF.L.U64.HI R23, R2, 0x1, R23 ;  /* 0x0000000102177819 */ /* 0x000fc80000010217 */
[----:B------:R-:W-:Y:S01]  /*01b0*/  IADD3.X R5, R23, UR5, RZ, P0, !PT ;  /* 0x0000000517057c10 */ /* 0x000fe200087fe4ff */
[----:B------:R-:W-:-:S06]  /*01c0*/  ULDC.64 UR4, c[0x0][0x208] ;  /* 0x0000820000047ab9 */ /* 0x000fcc0000000a00 */
[----:B------:R-:W2:Y:S01]  /*01d0*/  @!P6 LDG.E.64 R16, desc[UR4][R4.64] ;  /* 0x000000040410e981 */ /* 0x000ea2000c1e1b00 */
[----:B------:R-:W-:Y:S01]  /*01e0*/  IADD3 R0, R20, 0x80, RZ ;  /* 0x0000008014007810 */ /* 0x000fe20007ffe0ff */
[----:B------:R-:W0:Y:S03]  /*01f0*/  @!P6 LDC R27, c[0x0][0x220] ;  /* 0x00008800ff1beb82 */ /* 0x000e260000000800 */
[----:B------:R-:W-:-:S13]  /*0200*/  ISETP.GE.AND P0, PT, R0, R19, PT ;  /* 0x000000130000720c */ /* 0x000fda0003f06270 */
[----:B------:R-:W3:Y:S01]  /*0210*/  @!P0 LDG.E.64 R14, desc[UR4][R4.64+0x100] ;  /* 0x00010004040e8981 */ /* 0x000ee2000c1e1b00 */
[----:B------:R-:W-:-:S04]  /*0220*/  IADD3 R0, R20, 0x100, RZ ;  /* 0x0000010014007810 */ /* 0x000fc80007ffe0ff */
[----:B------:R-:W-:-:S13]  /*0230*/  ISETP.GE.AND P1, PT, R0, R19, PT ;  /* 0x000000130000720c */ /* 0x000fda0003f26270 */
[----:B------:R-:W4:Y:S01]  /*0240*/  @!P1 LDG.E.64 R12, desc[UR4][R4.64+0x200] ;  /* 0x00020004040c9981 */ /* 0x000f22000c1e1b00 */
[----:B------:R-:W-:-:S04]  /*0250*/  IADD3 R0, R20, 0x180, RZ ;  /* 0x0000018014007810 */ /* 0x000fc80007ffe0ff */
[----:B------:R-:W-:-:S13]  /*0260*/  ISETP.GE.AND P2, PT, R0, R19, PT ;  /* 0x000000130000720c */ /* 0x000fda0003f46270 */
[----:B------:R-:W5:Y:S01]  /*0270*/  @!P2 LDG.E.64 R10, desc[UR4][R4.64+0x300] ;  /* 0x00030004040aa981 */ /* 0x000f62000c1e1b00 */
        /* <DEDUP_REMOVED lines=32> */
[C---:B---3--:R-:W-:Y:S01]  /*0480*/  @!P0 PRMT R0, R14.reuse, 0x7632, R0 ;  /* 0x000076320e008816 */ /* 0x048fe20000000000 */
[----:B------:R-:W1:Y:S01]  /*0490*/  @!P6 LDC R39, c[0x0][0x220] ;  /* 0x00008800ff27eb82 */ /* 0x000e620000000800 */
[C---:B------:R-:W-:Y:S02]  /*04a0*/  @!P0 PRMT R16, R15.reuse, 0x7632, R16 ;  /* 0x000076320f108816 */ /* 0x040fe40000000010 */
[----:B------:R-:W-:Y:S02]  /*04b0*/  @!P0 SHF.L.U32 R14, R14, 0x10, RZ ;  /* 0x000000100e0e8819 */ /* 0x000fe400000006ff */
[----:B------:R-:W-:Y:S02]  /*04c0*/  @!P0 SHF.L.U32 R15, R15, 0x10, RZ ;  /* 0x000000100f0f8819 */ /* 0x000fe400000006ff */
[----:B------:R-:W-:Y:S01]  /*04d0*/  @!P0 SHF.L.U32 R0, R0, 0x10, RZ ;  /* 0x0000001000008819 */ /* 0x000fe200000006ff */
[-C--:B0-----:R-:W-:Y:S01]  /*04e0*/  @!P0 FMUL R35, R14, R17.reuse ;  /* 0x000000110e238220 */ /* 0x081fe20000400000 */
[----:B------:R-:W-:Y:S01]  /*04f0*/  @!P0 SHF.L.U32 R16, R16, 0x10, RZ ;  /* 0x0000001010108819 */ /* 0x000fe200000006ff */
[-C--:B------:R-:W-:Y:S01]  /*0500*/  @!P0 FMUL R31, R15, R17.reuse ;  /* 0x000000110f1f8220 */ /* 0x080fe20000400000 */
[----:B------:R-:W-:Y:S01]  /*0510*/  MOV R34, 0xff800000 ;  /* 0xff80000000227802 */ /* 0x000fe20000000f00 */
[-C--:B------:R-:W-:Y:S01]  /*0520*/  @!P0 FMUL R22, R0, R17.reuse ;  /* 0x0000001100168220 */ /* 0x080fe20000400000 */
[----:B------:R-:W-:Y:S01]  /*0530*/  MOV R30, 0xff800000 ;  /* 0xff800000001e7802 */ /* 0x000fe20000000f00 */
[----:B------:R-:W-:Y:S01]  /*0540*/  @!P0 FMUL R32, R16, R17 ;  /* 0x0000001110208220 */ /* 0x000fe20000400000 */
[----:B------:R-:W-:Y:S01]  /*0550*/  FSETP.GT.AND P0, PT, R36, R37, PT ;  /* 0x000000252400720b */ /* 0x000fe20003f04000 */
[----:B------:R-:W0:Y:S01]  /*0560*/  @!P1 LDC R17, c[0x0][0x220] ;  /* 0x00008800ff119b82 */ /* 0x000e220000000800 */
[----:B------:R-:W-:-:S02]  /*0570*/  MOV R29, 0xff800000 ;  /* 0xff800000001d7802 */ /* 0x000fc40000000f00 */
[----:B------:R-:W-:Y:S02]  /*0580*/  FSEL R15, R36, R37, P0 ;  /* 0x00000025240f7208 */ /* 0x000fe40000000000 */
[----:B------:R-:W-:Y:S02]  /*0590*/  MOV R28, 0xff800000 ;  /* 0xff800000001c7802 */ /* 0x000fe40000000f00 */
[CC--:B------:R-:W-:Y:S02]  /*05a0*/  FSETP.GT.AND P0, PT, R15.reuse, R38.reuse, PT ;  /* 0x000000260f00720b */ /* 0x0c0fe40003f04000 */
[----:B------:R-:W-:Y:S02]  /*05b0*/  MOV R27, 0xff800000 ;  /* 0xff800000001b7802 */ /* 0x000fe40000000f00 */
[----:B------:R-:W-:Y:S02]  /*05c0*/  FSEL R0, R15, R38, P0 ;  /* 0x000000260f007208 */ /* 0x000fe40000000000 */
[----:B------:R-:W-:-:S02]  /*05d0*/  MOV R26, 0xff800000 ;  /* 0xff800000001a7802 */ /* 0x000fc40000000f00 */
[CC--:B------:R-:W-:Y:S02]  /*05e0*/  FSETP.GT.AND P0, PT, R0.reuse, R25.reuse, PT ;  /* 0x000000190000720b */ /* 0x0c0fe40003f04000 */
[----:B------:R-:W-:Y:S02]  /*05f0*/  MOV R19, 0xff800000 ;  /* 0xff80000000137802 */ /* 0x000fe40000000f00 */
[----:B------:R-:W-:Y:S02]  /*0600*/  FSEL R0, R0, R25, P0 ;  /* 0x0000001900007208 */ /* 0x000fe40000000000 */
[----:B------:R-:W-:Y:S02]  /*0610*/  MOV R18, 0xff800000 ;  /* 0xff80000000127802 */ /* 0x000fe40000000f00 */
[----:B------:R-:W-:Y:S02]  /*0620*/  FSETP.GT.AND P0, PT, R0, R35, PT ;  /* 0x000000230000720b */ /* 0x000fe40003f04000 */
[----:B------:R-:W-:-:S02]  /*0630*/  MOV R16, 0xff800000 ;  /* 0xff80000000107802 */ /* 0x000fc40000000f00 */
[----:B------:R-:W-:-:S04]  /*0640*/  FSEL R15, R0, R35, P0 ;  /* 0x00000023000f7208 */ /* 0x000fc80000000000 */
[----:B------:R-:W-:-:S04]  /*0650*/  FSETP.GT.AND P0, PT, R15, R22, PT ;  /* 0x000000160f00720b */ /* 0x000fc80003f04000 */
[----:B------:R-:W-:-:S04]  /*0660*/  FSEL R0, R15, R22, P0 ;  /* 0x000000160f007208 */ /* 0x000fc80000000000 */
[----:B------:R-:W-:-:S04]  /*0670*/  FSETP.GT.AND P0, PT, R0, R31, PT ;  /* 0x0000001f0000720b */ /* 0x000fc80003f04000 */
[----:B------:R-:W-:Y:S02]  /*0680*/  FSEL R15, R0, R31, P0 ;  /* 0x0000001f000f7208 */ /* 0x000fe40000000000 */
[C---:B----4-:R-:W-:Y:S02]  /*0690*/  @!P1 PRMT R0, R12.reuse, 0x7632, R0 ;  /* 0x000076320c009816 */ /* 0x050fe40000000000 */
[----:B------:R-:W-:Y:S02]  /*06a0*/  @!P1 SHF.L.U32 R12, R12, 0x10, RZ ;  /* 0x000000100c0c9819 */ /* 0x000fe400000006ff */
[CC--:B------:R-:W-:Y:S02]  /*06b0*/  FSETP.GT.AND P0, PT, R15.reuse, R32.reuse, PT ;  /* 0x000000200f00720b */ /* 0x0c0fe40003f04000 */
[----:B------:R-:W-:Y:S01]  /*06c0*/  @!P1 SHF.L.U32 R0, R0, 0x10, RZ ;  /* 0x0000001000009819 */ /* 0x000fe200000006ff */
[-C--:B0-----:R-:W-:Y:S01]  /*06d0*/  @!P1 FMUL R33, R12, R17.reuse ;  /* 0x000000110c219220 */ /* 0x081fe20000400000 */
[----:B------:R-:W-:Y:S01]  /*06e0*/  FSEL R14, R15, R32, P0 ;  /* 0x000000200f0e7208 */ /* 0x000fe20000000000 */
[----:B------:R-:W0:Y:S02]  /*06f0*/  @!P2 LDC R12, c[0x0][0x220] ;  /* 0x00008800ff0cab82 */ /* 0x000e240000000800 */
[----:B------:R-:W-:Y:S01]  /*0700*/  @!P1 FMUL R34, R0, R17 ;  /* 0x0000001100229220 */ /* 0x000fe20000400000 */
[----:B------:R-:W-:-:S02]  /*0710*/  FSETP.GT.AND P0, PT, R14, R33, PT ;  /* 0x000000210e00720b */ /* 0x000fc40003f04000 */
[C---:B------:R-:W-:Y:S02]  /*0720*/  @!P1 SHF.L.U32 R0, R13.reuse, 0x10, RZ ;  /* 0x000000100d009819 */ /* 0x040fe400000006ff */
[----:B------:R-:W-:Y:S02]  /*0730*/  FSEL R15, R14, R33, P0 ;  /* 0x000000210e0f7208 */ /* 0x000fe40000000000 */
[----:B------:R-:W-:Y:S01]  /*0740*/  @!P1 PRMT R13, R13, 0x7632, R13 ;  /* 0x000076320d0d9816 */ /* 0x000fe2000000000d */
[----:B------:R-:W-:Y:S01]  /*0750*/  @!P1 FMUL R30, R0, R17 ;  /* 0x00000011001e9220 */ /* 0x000fe20000400000 */
[-C--:B------:R-:W-:Y:S02]  /*0760*/  FSETP.GT.AND P0, PT, R15, R34.reuse, PT ;  /* 0x000000220f00720b */ /* 0x080fe40003f04000 */
[----:B------:R-:W-:Y:S02]  /*0770*/  @!P1 SHF.L.U32 R13, R13, 0x10, RZ ;  /* 0x000000100d0d9819 */ /* 0x000fe400000006ff */
[----:B------:R-:W-:-:S02]  /*0780*/  FSEL R15, R15, R34, P0 ;  /* 0x000000220f0f7208 */ /* 0x000fc40000000000 */
[----:B------:R-:W-:Y:S01]  /*0790*/  MOV R14, 0xff800000 ;  /* 0xff800000000e7802 */ /* 0x000fe20000000f00 */
[----:B------:R-:W-:Y:S01]  /*07a0*/  @!P1 FMUL R29, R13, R17 ;  /* 0x000000110d1d9220 */ /* 0x000fe20000400000 */
[CC--:B------:R-:W-:Y:S02]  /*07b0*/  FSETP.GT.AND P0, PT, R15.reuse, R30.reuse, PT ;  /* 0x0000001e0f00720b */ /* 0x0c0fe40003f04000 */
[C---:B-----5:R-:W-:Y:S02]  /*07c0*/  @!P2 SHF.L.U32 R13, R10.reuse, 0x10, RZ ;  /* 0x000000100a0da819 */ /* 0x060fe400000006ff */
[----:B------:R-:W-:Y:S02]  /*07d0*/  FSEL R0, R15, R30, P0 ;  /* 0x0000001e0f007208 */ /* 0x000fe40000000000 */
[----:B------:R-:W-:Y:S01]  /*07e0*/  @!P2 PRMT R10, R10, 0x7632, R10 ;  /* 0x000076320a0aa816 */ /* 0x000fe2000000000a */
[----:B0-----:R-:W-:Y:S01]  /*07f0*/  @!P2 FMUL R28, R13, R12 ;  /* 0x0000000c0d1ca220 */ /* 0x001fe20000400000 */
[----:B------:R-:W-:-:S02]  /*0800*/  FSETP.GT.AND P0, PT, R0, R29, PT ;  /* 0x0000001d0000720b */ /* 0x000fc40003f04000 */
[----:B------:R-:W-:Y:S02]  /*0810*/  @!P2 SHF.L.U32 R13, R10, 0x10, RZ ;  /* 0x000000100a0da819 */ /* 0x000fe400000006ff */
[----:B------:R-:W-:Y:S02]  /*0820*/  FSEL R15, R0, R29, P0 ;  /* 0x0000001d000f7208 */ /* 0x000fe40000000000 */
[----:B------:R-:W0:Y:S01]  /*0830*/  @!P3 LDC R0, c[0x0][0x220] ;  /* 0x00008800ff00bb82 */ /* 0x000e220000000800 */
[----:B------:R-:W-:Y:S01]  /*0840*/  @!P2 FMUL R27, R13, R12 ;  /* 0x0000000c0d1ba220 */ /* 0x000fe20000400000 */
[-C--:B------:R-:W-:Y:S02]  /*0850*/  FSETP.GT.AND P0, PT, R15, R28.reuse, PT ;  /* 0x0000001c0f00720b */ /* 0x080fe40003f04000 */
[----:B------:R-:W-:Y:S02]  /*0860*/  @!P2 SHF.L.U32 R13, R11, 0x10, RZ ;  /* 0x000000100b0da819 */ /* 0x000fe400000006ff */
[----:B------:R-:W-:-:S02]  /*0870*/  FSEL R10, R15, R28, P0 ;  /* 0x0000001c0f0a7208 */ /* 0x000fc40000000000 */
[----:B------:R-:W-:Y:S01]  /*0880*/  @!P2 PRMT R11, R11, 0x7632, R11 ;  /* 0x000076320b0ba816 */ /* 0x000fe2000000000b */
[-C--:B------:R-:W-:Y:S01]  /*0890*/  @!P2 FMUL R26, R13, R12.reuse ;  /* 0x0000000c0d1aa220 */ /* 0x080fe20000400000 */
[CC--:B------:R-:W-:Y:S02]  /*08a0*/  FSETP.GT.AND P0, PT, R10.reuse, R27.reuse, PT ;  /* 0x0000001b0a00720b */ /* 0x0c0fe40003f04000 */
[----:B------:R-:W-:Y:S02]  /*08b0*/  @!P2 SHF.L.U32 R11, R11, 0x10, RZ ;  /* 0x000000100b0ba819 */ /* 0x000fe400000006ff */
[----:B------:R-:W-:Y:S02]  /*08c0*/  FSEL R13, R10, R27, P0 ;  /* 0x0000001b0a0d7208 */ /* 0x000fe40000000000 */
[----:B------:R-:W-:Y:S01]  /*08d0*/  @!P3 PRMT R10, R8, 0x7632, R10 ;  /* 0x00007632080ab816 */ /* 0x000fe2000000000a */
[----:B------:R-:W-:Y:S01]  /*08e0*/  @!P2 FMUL R19, R11, R12 ;  /* 0x0000000c0b13a220 */ /* 0x000fe20000400000 */
[----:B------:R-:W-:-:S02]  /*08f0*/  FSETP.GT.AND P0, PT, R13, R26, PT ;  /* 0x0000001a0d00720b */ /* 0x000fc40003f04000 */
[----:B------:R-:W-:Y:S02]  /*0900*/  @!P3 SHF.L.U32 R11, R8, 0x10, RZ ;  /* 0x00000010080bb819 */ /* 0x000fe400000006ff */
[----:B------:R-:W-:Y:S01]  /*0910*/  FSEL R12, R13, R26, P0 ;  /* 0x0000001a0d0c7208 */ /* 0x000fe20000000000 */
[----:B------:R-:W3:Y:S01]  /*0920*/  @!P4 LDC R8, c[0x0][0x220] ;  /* 0x00008800ff08cb82 */ /* 0x000ee20000000800 */
[----:B------:R-:W-:Y:S01]  /*0930*/  @!P3 SHF.L.U32 R13, R10, 0x10, RZ ;  /* 0x000000100a0db819 */ /* 0x000fe200000006ff */
[-C--:B0-----:R-:W-:Y:S01]  /*0940*/  @!P3 FMUL R18, R11, R0.reuse ;  /* 0x000000000b12b220 */ /* 0x081fe20000400000 */
[CC--:B------:R-:W-:Y:S02]  /*0950*/  FSETP.GT.AND P0, PT, R12.reuse, R19.reuse, PT ;  /* 0x000000130c00720b */ /* 0x0c0fe40003f04000 */
[----:B------:R-:W-:Y:S01]  /*0960*/  MOV R17, 0xff800000 ;  /* 0xff80000000117802 */ /* 0x000fe20000000f00 */
[----:B------:R-:W-:Y:S01]  /*0970*/  @!P3 FMUL R17, R13, R0 ;  /* 0x000000000d11b220 */ /* 0x000fe20000400000 */
[----:B------:R-:W-:-:S02]  /*0980*/  FSEL R15, R12, R19, P0 ;  /* 0x000000130c0f7208 */ /* 0x000fc40000000000 */
[----:B------:R-:W-:Y:S02]  /*0990*/  @!P3 SHF.L.U32 R11, R9, 0x10, RZ ;  /* 0x00000010090bb819 */ /* 0x000fe400000006ff */
[----:B------:R-:W-:Y:S02]  /*09a0*/  FSETP.GT.AND P0, PT, R15, R18, PT ;  /* 0x000000120f00720b */ /* 0x000fe40003f04000 */
[----:B------:R-:W-:Y:S01]  /*09b0*/  @!P3 PRMT R9, R9, 0x7632, R9 ;  /* 0x000076320909b816 */ /* 0x000fe20000000009 */
[----:B------:R-:W-:Y:S01]  /*09c0*/  @!P3 FMUL R16, R11, R0 ;  /* 0x000000000b10b220 */ /* 0x000fe20000400000 */
        /* <DEDUP_REMOVED lines=8> */
[----:B------:R-:W-:Y:S01]  /*0a50*/  @!P4 PRMT R6, R6, 0x7632, R6 ;  /* 0x000076320606c816 */ /* 0x000fe20000000006 */
[----:B---3--:R-:W-:Y:S01]  /*0a60*/  @!P4 FMUL R14, R9, R8 ;  /* 0x00000008090ec220 */ /* 0x008fe20000400000 */
[----:B------:R-:W-:-:S02]  /*0a70*/  FSEL R0, R11, R16, P0 ;  /* 0x000000100b007208 */ /* 0x000fc40000000000 */
[----:B------:R-:W-:Y:S02]  /*0a80*/  @!P4 SHF.L.U32 R9, R6, 0x10, RZ ;  /* 0x000000100609c819 */ /* 0x000fe400000006ff */
[CC--:B------:R-:W-:Y:S02]  /*0a90*/  FSETP.GT.AND P0, PT, R0.reuse, R15.reuse, PT ;  /* 0x0000000f0000720b */ /* 0x0c0fe40003f04000 */
[----:B------:R-:W-:Y:S01]  /*0aa0*/  MOV R13, 0xff800000 ;  /* 0xff800000000d7802 */ /* 0x000fe20000000f00 */
[----:B------:R-:W-:Y:S01]  /*0ab0*/  @!P4 FMUL R13, R9, R8 ;  /* 0x00000008090dc220 */ /* 0x000fe20000400000 */
[----:B------:R-:W-:Y:S02]  /*0ac0*/  FSEL R11, R0, R15, P0 ;  /* 0x0000000f000b7208 */ /* 0x000fe40000000000 */
[----:B------:R-:W0:Y:S01]  /*0ad0*/  @!P5 LDC R0, c[0x0][0x220] ;  /* 0x00008800ff00db82 */ /* 0x000e220000000800 */
[----:B------:R-:W-:Y:S02]  /*0ae0*/  @!P4 SHF.L.U32 R9, R7, 0x10, RZ ;  /* 0x000000100709c819 */ /* 0x000fe400000006ff */
[----:B------:R-:W-:-:S02]  /*0af0*/  FSETP.GT.AND P0, PT, R11, R14, PT ;  /* 0x0000000e0b00720b */ /* 0x000fc40003f04000 */
[----:B------:R-:W-:Y:S01]  /*0b00*/  MOV R12, 0xff800000 ;  /* 0xff800000000c7802 */ /* 0x000fe20000000f00 */
[----:B------:R-:W-:Y:S01]  /*0b10*/  @!P4 FMUL R12, R9, R8 ;  /* 0x00000008090cc220 */ /* 0x000fe20000400000 */
[----:B------:R-:W-:Y:S02]  /*0b20*/  FSEL R6, R11, R14, P0 ;  /* 0x0000000e0b067208 */ /* 0x000fe40000000000 */
[----:B------:R-:W-:Y:S02]  /*0b30*/  @!P4 PRMT R7, R7, 0x7632, R7 ;  /* 0x000076320707c816 */ /* 0x000fe40000000007 */
[CC--:B------:R-:W-:Y:S02]  /*0b40*/  FSETP.GT.AND P0, PT, R6.reuse, R13.reuse, PT ;  /* 0x0000000d0600720b */ /* 0x0c0fe40003f04000 */
[----:B------:R-:W-:Y:S02]  /*0b50*/  @!P4 SHF.L.U32 R7, R7, 0x10, RZ ;  /* 0x000000100707c819 */ /* 0x000fe400000006ff */
[----:B------:R-:W-:-:S02]  /*0b60*/  FSEL R9, R6, R13, P0 ;  /* 0x0000000d06097208 */ /* 0x000fc40000000000 */
[----:B------:R-:W-:Y:S01]  /*0b70*/  MOV R11, 0xff800000 ;  /* 0xff800000000b7802 */ /* 0x000fe20000000f00 */
[----:B------:R-:W-:Y:S01]  /*0b80*/  @!P4 FMUL R11, R7, R8 ;  /* 0x00000008070bc220 */ /* 0x000fe20000400000 */
[CC--:B------:R-:W-:Y:S02]  /*0b90*/  FSETP.GT.AND P0, PT, R9.reuse, R12.reuse, PT ;  /* 0x0000000c0900720b */ /* 0x0c0fe40003f04000 */
[----:B------:R-:W-:Y:S02]  /*0ba0*/  @!P5 SHF.L.U32 R7, R2, 0x10, RZ ;  /* 0x000000100207d819 */ /* 0x000fe400000006ff */
[----:B------:R-:W-:Y:S02]  /*0bb0*/  FSEL R6, R9, R12, P0 ;  /* 0x0000000c09067208 */ /* 0x000fe40000000000 */
[----:B------:R-:W-:Y:S01]  /*0bc0*/  MOV R10, 0xff800000 ;  /* 0xff800000000a7802 */ /* 0x000fe20000000f00 */
[----:B0-----:R-:W-:Y:S01]  /*0bd0*/  @!P5 FMUL R10, R7, R0 ;  /* 0x00000000070ad220 */ /* 0x001fe20000400000 */
[----:B------:R-:W-:-:S02]  /*0be0*/  FSETP.GT.AND P0, PT, R6, R11, PT ;  /* 0x0000000b0600720b */ /* 0x000fc40003f04000 */
[----:B------:R-:W-:Y:S02]  /*0bf0*/  @!P5 PRMT R2, R2, 0x7632, R2 ;  /* 0x000076320202d816 */ /* 0x000fe40000000002 */
[----:B------:R-:W-:Y:S02]  /*0c00*/  FSEL R41, R6, R11, P0 ;  /* 0x0000000b06297208 */ /* 0x000fe40000000000 */
[----:B------:R-:W-:Y:S02]  /*0c10*/  @!P5 SHF.L.U32 R7, R2, 0x10, RZ ;  /* 0x000000100207d819 */ /* 0x000fe400000006ff */
[----:B------:R-:W-:Y:S02]  /*0c20*/  FSETP.GT.AND P0, PT, R41, R10, PT ;  /* 0x0000000a2900720b */ /* 0x000fe40003f04000 */
[----:B------:R-:W-:Y:S01]  /*0c30*/  MOV R9, 0xff800000 ;  /* 0xff80000000097802 */ /* 0x000fe20000000f00 */
[----:B------:R-:W-:Y:S01]  /*0c40*/  @!P5 FMUL R9, R7, R0 ;  /* 0x000000000709d220 */ /* 0x000fe20000400000 */
[----:B------:R-:W-:-:S02]  /*0c50*/  FSEL R2, R41, R10, P0 ;  /* 0x0000000a29027208 */ /* 0x000fc40000000000 */
[----:B------:R-:W-:Y:S02]  /*0c60*/  @!P5 SHF.L.U32 R7, R3, 0x10, RZ ;  /* 0x000000100307d819 */ /* 0x000fe400000006ff */
[CC--:B------:R-:W-:Y:S02]  /*0c70*/  FSETP.GT.AND P0, PT, R2.reuse, R9.reuse, PT ;  /* 0x000000090200720b */ /* 0x0c0fe40003f04000 */
[----:B------:R-:W-:Y:S01]  /*0c80*/  MOV R8, 0xff800000 ;  /* 0xff80000000087802 */ /* 0x000fe20000000f00 */
[----:B------:R-:W-:Y:S01]  /*0c90*/  @!P5 FMUL R8, R7, R0 ;  /* 0x000000000708d220 */ /* 0x000fe20000400000 */
[----:B------:R-:W-:Y:S02]  /*0ca0*/  @!P5 PRMT R3, R3, 0x7632, R3 ;  /* 0x000076320303d816 */ /* 0x000fe40000000003 */
[----:B------:R-:W-:Y:S02]  /*0cb0*/  FSEL R41, R2, R9, P0 ;  /* 0x0000000902297208 */ /* 0x000fe40000000000 */
[----:B------:R-:W-:-:S02]  /*0cc0*/  @!P5 SHF.L.U32 R3, R3, 0x10, RZ ;  /* 0x000000100303d819 */ /* 0x000fc400000006ff */
[----:B------:R-:W-:Y:S02]  /*0cd0*/  FSETP.GT.AND P0, PT, R41, R8, PT ;  /* 0x000000082900720b */ /* 0x000fe40003f04000 */
[----:B------:R-:W-:Y:S01]  /*0ce0*/  MOV R7, 0xff800000 ;  /* 0xff80000000077802 */ /* 0x000fe20000000f00 */
[----:B------:R-:W-:Y:S01]  /*0cf0*/  @!P5 FMUL R7, R3, R0 ;  /* 0x000000000307d220 */ /* 0x000fe20000400000 */
[----:B------:R-:W-:Y:S02]  /*0d00*/  FSEL R2, R41, R8, P0 ;  /* 0x0000000829027208 */ /* 0x000fe40000000000 */
[----:B------:R-:W-:Y:S02]  /*0d10*/  MOV R6, 0xff800000 ;  /* 0xff80000000067802 */ /* 0x000fe40000000f00 */
[----:B------:R-:W-:-:S04]  /*0d20*/  FSETP.GT.AND P0, PT, R2, R7, PT ;  /* 0x000000070200720b */ /* 0x000fc80003f04000 */
[----:B------:R-:W-:Y:S02]  /*0d30*/  FSEL R3, R2, R7, P0 ;  /* 0x0000000702037208 */ /* 0x000fe40000000000 */
[----:B------:R-:W-:Y:S02]  /*0d40*/  MOV R2, 0xff800000 ;  /* 0xff80000000027802 */ /* 0x000fe40000000f00 */
[C---:B--2---:R-:W-:Y:S02]  /*0d50*/  @!P6 SHF.L.U32 R0, R4.reuse, 0x10, RZ ;  /* 0x000000100400e819 */ /* 0x044fe400000006ff */
[----:B------:R-:W-:-:S03]  /*0d60*/  @!P6 PRMT R4, R4, 0x7632, R4 ;  /* 0x000076320404e816 */ /* 0x000fc60000000004 */
[-C--:B-1----:R-:W-:Y:S01]  /*0d70*/  @!P6 FMUL R6, R0, R39.reuse ;  /* 0x000000270006e220 */ /* 0x082fe20000400000 */
[----:B------:R-:W-:Y:S02]  /*0d80*/  @!P6 SHF.L.U32 R4, R4, 0x10, RZ ;  /* 0x000000100404e819 */ /* 0x000fe400000006ff */
[----:B------:R-:W-:Y:S02]  /*0d90*/  @!P6 SHF.L.U32 R0, R5, 0x10, RZ ;  /* 0x000000100500e819 */ /* 0x000fe400000006ff */
[-C--:B------:R-:W-:Y:S01]  /*0da0*/  FSETP.GT.AND P0, PT, R3, R6.reuse, PT ;  /* 0x000000060300720b */ /* 0x080fe20003f04000 */
[-C--:B------:R-:W-:Y:S01]  /*0db0*/  @!P6 FMUL R2, R4, R39.reuse ;  /* 0x000000270402e220 */ /* 0x080fe20000400000 */
[----:B------:R-:W-:Y:S02]  /*0dc0*/  @!P6 PRMT R5, R5, 0x7632, R5 ;  /* 0x000076320505e816 */ /* 0x000fe40000000005 */
[----:B------:R-:W-:Y:S02]  /*0dd0*/  FSEL R41, R3, R6, P0 ;  /* 0x0000000603297208 */ /* 0x000fe40000000000 */
[----:B------:R-:W-:Y:S01]  /*0de0*/  MOV R3, 0xff800000 ;  /* 0xff80000000037802 */ /* 0x000fe20000000f00 */
[----:B------:R-:W-:Y:S01]  /*0df0*/  @!P6 FMUL R3, R0, R39 ;  /* 0x000000270003e220 */ /* 0x000fe20000400000 */
[----:B------:R-:W-:-:S02]  /*0e00*/  FSETP.GT.AND P0, PT, R41, R2, PT ;  /* 0x000000022900720b */ /* 0x000fc40003f04000 */
[----:B------:R-:W-:Y:S02]  /*0e10*/  @!P6 SHF.L.U32 R0, R5, 0x10, RZ ;  /* 0x000000100500e819 */ /* 0x000fe400000006ff */
[----:B------:R-:W-:Y:S02]  /*0e20*/  FSEL R40, R41, R2, P0 ;  /* 0x0000000229287208 */ /* 0x000fe40000000000 */
[----:B------:R-:W-:Y:S01]  /*0e30*/  MOV R4, 0xff800000 ;  /* 0xff80000000047802 */ /* 0x000fe20000000f00 */
[----:B------:R-:W-:Y:S01]  /*0e40*/  @!P6 FMUL R4, R0, R39 ;  /* 0x000000270004e220 */ /* 0x000fe20000400000 */
        /* <DEDUP_REMOVED lines=20> */
[----:B------:R-:W-:-:S03]  /*0f90*/  ISETP.GE.AND P0, PT, R20, UR6, PT ;  /* 0x0000000614007c0c */ /* 0x000fc6000bf06270 */
        /* <DEDUP_REMOVED lines=32> */
[----:B------:R-:W-:Y:S01]  /*11a0*/  MOV R5, 0x437c0000 ;  /* 0x437c000000057802 */ /* 0x000fe20000000f00 */
[-C--:B------:R-:W-:Y:S01]  /*11b0*/  FFMA.SAT R40, R36, R0.reuse, 0.5 ;  /* 0x3f00000024287423 */ /* 0x080fe20000002000 */
[----:B------:R-:W-:Y:S01]  /*11c0*/  FFMA.SAT R42, R37, R0, 0.5 ;  /* 0x3f000000252a7423 */ /* 0x000fe20000002000 */
[----:B------:R-:W-:-:S02]  /*11d0*/  ISETP.LT.OR P0, PT, R24, 0x1, P0 ;  /* 0x000000011800780c */ /* 0x000fc40000701670 */
[-C--:B------:R-:W-:Y:S01]  /*11e0*/  FFMA.RM R41, R40, R5.reuse, 12582913 ;  /* 0x4b40000128297423 */ /* 0x080fe20000004005 */
[----:B------:R-:W-:-:S03]  /*11f0*/  FFMA.RM R39, R42, R5, 12582913 ;  /* 0x4b4000012a277423 */ /* 0x000fc60000004005 */
[----:B------:R-:W-:Y:S01]  /*1200*/  FADD R43, R41, -12583039 ;  /* 0xcb40007f292b7421 */ /* 0x000fe20000000000 */
[----:B------:R-:W-:Y:S01]  /*1210*/  FADD R40, R39, -12583039 ;  /* 0xcb40007f27287421 */ /* 0x000fe20000000000 */
[----:B------:R-:W-:Y:S02]  /*1220*/  SHF.L.U32 R44, R41, 0x17, RZ ;  /* 0x00000017292c7819 */ /* 0x000fe400000006ff */
[C---:B------:R-:W-:Y:S01]  /*1230*/  FFMA R43, R36.reuse, 1.4426950216293334961, -R43 ;  /* 0x3fb8aa3b242b7823 */ /* 0x040fe2000000082b */
[----:B------:R-:W-:Y:S01]  /*1240*/  FFMA R40, R37, 1.4426950216293334961, -R40 ;  /* 0x3fb8aa3b25287823 */ /* 0x000fe20000000828 */
[----:B------:R-:W-:Y:S02]  /*1250*/  SHF.L.U32 R39, R39, 0x17, RZ ;  /* 0x0000001727277819 */ /* 0x000fe400000006ff */
[----:B------:R-:W-:Y:S01]  /*1260*/  FFMA R43, R36, 1.925963033500011079e-08, R43 ;  /* 0x32a57060242b7823 */ /* 0x000fe2000000002b */
[----:B------:R-:W-:Y:S01]  /*1270*/  FFMA.SAT R36, R38, R0, 0.5 ;  /* 0x3f00000026247423 */ /* 0x000fe20000002000 */
[----:B------:R-:W-:-:S02]  /*1280*/  FFMA R42, R37, 1.925963033500011079e-08, R40 ;  /* 0x32a57060252a7823 */ /* 0x000fc40000000028 */
[----:B------:R-:W0:Y:S01]  /*1290*/  MUFU.EX2 R37, R43 ;  /* 0x0000002b00257308 */ /* 0x000e220000000800 */
[----:B------:R-:W-:-:S04]  /*12a0*/  FFMA.RM R36, R36, R5, 12582913 ;  /* 0x4b40000124247423 */ /* 0x000fc80000004005 */
[----:B------:R-:W-:-:S03]  /*12b0*/  FADD R45, R36, -12583039 ;  /* 0xcb40007f242d7421 */ /* 0x000fc60000000000 */
[----:B------:R-:W1:Y:S01]  /*12c0*/  MUFU.EX2 R42, R42 ;  /* 0x0000002a002a7308 */ /* 0x000e620000000800 */
[----:B------:R-:W-:-:S04]  /*12d0*/  FFMA R45, R38, 1.4426950216293334961, -R45 ;  /* 0x3fb8aa3b262d7823 */ /* 0x000fc8000000082d */
[----:B------:R-:W-:Y:S01]  /*12e0*/  FFMA R40, R38, 1.925963033500011079e-08, R45 ;  /* 0x32a5706026287823 */ /* 0x000fe2000000002d */
[----:B------:R-:W-:Y:S01]  /*12f0*/  FFMA.SAT R38, R25, R0, 0.5 ;  /* 0x3f00000019267423 */ /* 0x000fe20000002000 */
[----:B0-----:R-:W-:-:S03]  /*1300*/  FMUL R41, R44, R37 ;  /* 0x000000252c297220 */ /* 0x001fc60000400000 */
[----:B------:R-:W-:Y:S01]  /*1310*/  FFMA.RM R38, R38, R5, 12582913 ;  /* 0x4b40000126267423 */ /* 0x000fe20000004005 */
[----:B------:R-:W0:Y:S03]  /*1320*/  MUFU.EX2 R40, R40 ;  /* 0x0000002800287308 */ /* 0x000e260000000800 */
[C---:B------:R-:W-:Y:S01]  /*1330*/  FADD R44, R38.reuse, -12583039 ;  /* 0xcb40007f262c7421 */ /* 0x040fe20000000000 */
[----:B------:R-:W-:-:S03]  /*1340*/  SHF.L.U32 R38, R38, 0x17, RZ ;  /* 0x0000001726267819 */ /* 0x000fc600000006ff */
[----:B------:R-:W-:-:S04]  /*1350*/  FFMA R44, R25, 1.4426950216293334961, -R44 ;  /* 0x3fb8aa3b192c7823 */ /* 0x000fc8000000082c */
[----:B------:R-:W-:Y:S01]  /*1360*/  FFMA R43, R25, 1.925963033500011079e-08, R44 ;  /* 0x32a57060192b7823 */ /* 0x000fe2000000002c */
[----:B------:R-:W-:Y:S01]  /*1370*/  FFMA.SAT R44, R35, R0, 0.5 ;  /* 0x3f000000232c7423 */ /* 0x000fe20000002000 */
[----:B-1----:R-:W-:-:S03]  /*1380*/  FMUL R25, R39, R42 ;  /* 0x0000002a27197220 */ /* 0x002fc60000400000 */
[-C--:B------:R-:W-:Y:S01]  /*1390*/  FFMA.RM R37, R44, R5.reuse, 12582913 ;  /* 0x4b4000012c257423 */ /* 0x080fe20000004005 */
[----:B------:R-:W1:Y:S01]  /*13a0*/  MUFU.EX2 R43, R43 ;  /* 0x0000002b002b7308 */ /* 0x000e620000000800 */
[----:B------:R-:W-:Y:S02]  /*13b0*/  FFMA.SAT R44, R22, R0, 0.5 ;  /* 0x3f000000162c7423 */ /* 0x000fe40000002000 */
[----:B------:R-:W-:Y:S02]  /*13c0*/  FADD R42, R37, -12583039 ;  /* 0xcb40007f252a7421 */ /* 0x000fe40000000000 */
[----:B------:R-:W-:Y:S02]  /*13d0*/  FFMA.RM R39, R44, R5, 12582913 ;  /* 0x4b4000012c277423 */ /* 0x000fe40000004005 */
[----:B------:R-:W-:-:S04]  /*13e0*/  FFMA R42, R35, 1.4426950216293334961, -R42 ;  /* 0x3fb8aa3b232a7823 */ /* 0x000fc8000000082a */
[----:B------:R-:W-:Y:S01]  /*13f0*/  FFMA R42, R35, 1.925963033500011079e-08, R42 ;  /* 0x32a57060232a7823 */ /* 0x000fe2000000002a */
[----:B------:R-:W-:-:S05]  /*1400*/  SHF.L.U32 R35, R36, 0x17, RZ ;  /* 0x0000001724237819 */ /* 0x000fca00000006ff */
[----:B0-----:R-:W-:Y:S01]  /*1410*/  FMUL R36, R35, R40 ;  /* 0x0000002823247220 */ /* 0x001fe20000400000 */
[C---:B------:R-:W-:Y:S01]  /*1420*/  FADD R35, R39.reuse, -12583039 ;  /* 0xcb40007f27237421 */ /* 0x040fe20000000000 */
[----:B------:R-:W0:Y:S01]  /*1430*/  MUFU.EX2 R42, R42 ;  /* 0x0000002a002a7308 */ /* 0x000e220000000800 */
[----:B------:R-:W-:Y:S02]  /*1440*/  SHF.L.U32 R39, R39, 0x17, RZ ;  /* 0x0000001727277819 */ /* 0x000fe400000006ff */
[----:B------:R-:W-:-:S04]  /*1450*/  FFMA R35, R22, 1.4426950216293334961, -R35 ;  /* 0x3fb8aa3b16237823 */ /* 0x000fc80000000823 */
[----:B------:R-:W-:Y:S01]  /*1460*/  FFMA R44, R22, 1.925963033500011079e-08, R35 ;  /* 0x32a57060162c7823 */ /* 0x000fe20000000023 */
[----:B-1----:R-:W-:Y:S01]  /*1470*/  FMUL R22, R38, R43 ;  /* 0x0000002b26167220 */ /* 0x002fe20000400000 */
[----:B------:R-:W-:-:S04]  /*1480*/  FFMA.SAT R38, R31, R0, 0.5 ;  /* 0x3f0000001f267423 */ /* 0x000fc80000002000 */
[----:B------:R-:W-:Y:S01]  /*1490*/  FFMA.RM R35, R38, R5, 12582913 ;  /* 0x4b40000126237423 */ /* 0x000fe20000004005 */
[----:B------:R-:W1:Y:S03]  /*14a0*/  MUFU.EX2 R44, R44 ;  /* 0x0000002c002c7308 */ /* 0x000e660000000800 */
[----:B------:R-:W-:-:S04]  /*14b0*/  FADD R38, R35, -12583039 ;  /* 0xcb40007f23267421 */ /* 0x000fc80000000000 */
[----:B------:R-:W-:-:S04]  /*14c0*/  FFMA R38, R31, 1.4426950216293334961, -R38 ;  /* 0x3fb8aa3b1f267823 */ /* 0x000fc80000000826 */
[----:B------:R-:W-:Y:S01]  /*14d0*/  FFMA R40, R31, 1.925963033500011079e-08, R38 ;  /* 0x32a570601f287823 */ /* 0x000fe20000000026 */
[----:B------:R-:W-:Y:S01]  /*14e0*/  FFMA.SAT R38, R32, R0, 0.5 ;  /* 0x3f00000020267423 */ /* 0x000fe20000002000 */
[----:B------:R-:W-:-:S03]  /*14f0*/  SHF.L.U32 R31, R37, 0x17, RZ ;  /* 0x00000017251f7819 */ /* 0x000fc600000006ff */
[----:B------:R-:W-:Y:S01]  /*1500*/  FFMA.RM R38, R38, R5, 12582913 ;  /* 0x4b40000126267423 */ /* 0x000fe20000004005 */
[----:B------:R-:W2:Y:S01]  /*1510*/  MUFU.EX2 R40, R40 ;  /* 0x0000002800287308 */ /* 0x000ea20000000800 */
[----:B0-----:R-:W-:Y:S01]  /*1520*/  FMUL R31, R31, R42 ;  /* 0x0000002a1f1f7220 */ /* 0x001fe20000400000 */
[----:B------:R-:W-:Y:S01]  /*1530*/  FFMA.SAT R42, R33, R0, 0.5 ;  /* 0x3f000000212a7423 */ /* 0x000fe20000002000 */
[C---:B------:R-:W-:Y:S01]  /*1540*/  FADD R37, R38.reuse, -12583039 ;  /* 0xcb40007f26257421 */ /* 0x040fe20000000000 */
[----:B------:R-:W-:-:S03]  /*1550*/  SHF.L.U32 R38, R38, 0x17, RZ ;  /* 0x0000001726267819 */ /* 0x000fc600000006ff */
[----:B------:R-:W-:-:S04]  /*1560*/  FFMA R37, R32, 1.4426950216293334961, -R37 ;  /* 0x3fb8aa3b20257823 */ /* 0x000fc80000000825 */
[----:B------:R-:W-:Y:S01]  /*1570*/  FFMA R43, R32, 1.925963033500011079e-08, R37 ;  /* 0x32a57060202b7823 */ /* 0x000fe20000000025 */
[-C--:B------:R-:W-:Y:S01]  /*1580*/  FFMA.RM R37, R42, R5.reuse, 12582913 ;  /* 0x4b4000012a257423 */ /* 0x080fe20000004005 */
[----:B-1----:R-:W-:Y:S01]  /*1590*/  FMUL R32, R39, R44 ;  /* 0x0000002c27207220 */ /* 0x002fe20000400000 */
[----:B------:R-:W-:Y:S02]  /*15a0*/  FFMA.SAT R44, R34, R0, 0.5 ;  /* 0x3f000000222c7423 */ /* 0x000fe40000002000 */
[C---:B------:R-:W-:Y:S01]  /*15b0*/  FADD R42, R37.reuse, -12583039 ;  /* 0xcb40007f252a7421 */ /* 0x040fe20000000000 */
[----:B------:R-:W0:Y:S01]  /*15c0*/  MUFU.EX2 R43, R43 ;  /* 0x0000002b002b7308 */ /* 0x000e220000000800 */
[----:B------:R-:W-:Y:S01]  /*15d0*/  FFMA.RM R39, R44, R5, 12582913 ;  /* 0x4b4000012c277423 */ /* 0x000fe20000004005 */
[----:B------:R-:W-:Y:S01]  /*15e0*/  SHF.L.U32 R37, R37, 0x17, RZ ;  /* 0x0000001725257819 */ /* 0x000fe200000006ff */
[----:B------:R-:W-:-:S04]  /*15f0*/  FFMA R42, R33, 1.4426950216293334961, -R42 ;  /* 0x3fb8aa3b212a7823 */ /* 0x000fc8000000082a */
[----:B------:R-:W-:Y:S01]  /*1600*/  FFMA R42, R33, 1.925963033500011079e-08, R42 ;  /* 0x32a57060212a7823 */ /* 0x000fe2000000002a */
[----:B------:R-:W-:Y:S01]  /*1610*/  SHF.L.U32 R33, R35, 0x17, RZ ;  /* 0x0000001723217819 */ /* 0x000fe200000006ff */
[C---:B------:R-:W-:Y:S01]  /*1620*/  FADD R35, R39.reuse, -12583039 ;  /* 0xcb40007f27237421 */ /* 0x040fe20000000000 */
[----:B------:R-:W-:-:S03]  /*1630*/  SHF.L.U32 R39, R39, 0x17, RZ ;  /* 0x0000001727277819 */ /* 0x000fc600000006ff */
[C---:B------:R-:W-:Y:S01]  /*1640*/  FFMA R35, R34.reuse, 1.4426950216293334961, -R35 ;  /* 0x3fb8aa3b22237823 */ /* 0x040fe20000000823 */
[----:B------:R-:W1:Y:S01]  /*1650*/  MUFU.EX2 R42, R42 ;  /* 0x0000002a002a7308 */ /* 0x000e620000000800 */
[----:B--2---:R-:W-:Y:S02]  /*1660*/  FMUL R33, R33, R40 ;  /* 0x0000002821217220 */ /* 0x004fe40000400000 */
[----:B------:R-:W-:Y:S01]  /*1670*/  FFMA R44, R34, 1.925963033500011079e-08, R35 ;  /* 0x32a57060222c7823 */ /* 0x000fe20000000023 */
[----:B0-----:R-:W-:Y:S01]  /*1680*/  FMUL R34, R38, R43 ;  /* 0x0000002b26227220 */ /* 0x001fe20000400000 */
[----:B------:R-:W-:-:S04]  /*1690*/  FFMA.SAT R38, R30, R0, 0.5 ;  /* 0x3f0000001e267423 */ /* 0x000fc80000002000 */
[-C--:B------:R-:W-:Y:S01]  /*16a0*/  FFMA.RM R35, R38, R5.reuse, 12582913 ;  /* 0x4b40000126237423 */ /* 0x080fe20000004005 */
[----:B------:R-:W0:Y:S01]  /*16b0*/  MUFU.EX2 R44, R44 ;  /* 0x0000002c002c7308 */ /* 0x000e220000000800 */
[----:B------:R-:W-:Y:S02]  /*16c0*/  FFMA.SAT R38, R29, R0, 0.5 ;  /* 0x3f0000001d267423 */ /* 0x000fe40000002000 */
[C---:B------:R-:W-:Y:S01]  /*16d0*/  FADD R43, R35.reuse, -12583039 ;  /* 0xcb40007f232b7421 */ /* 0x040fe20000000000 */
[----:B------:R-:W-:Y:S01]  /*16e0*/  SHF.L.U32 R35, R35, 0x17, RZ ;  /* 0x0000001723237819 */ /* 0x000fe200000006ff */
[----:B------:R-:W-:Y:S02]  /*16f0*/  FFMA.RM R38, R38, R5, 12582913 ;  /* 0x4b40000126267423 */ /* 0x000fe40000004005 */
[----:B------:R-:W-:Y:S02]  /*1700*/  FFMA R43, R30, 1.4426950216293334961, -R43 ;  /* 0x3fb8aa3b1e2b7823 */ /* 0x000fe4000000082b */
[C---:B------:R-:W-:Y:S01]  /*1710*/  FADD R48, R38.reuse, -12583039 ;  /* 0xcb40007f26307421 */ /* 0x040fe20000000000 */
[----:B------:R-:W-:Y:S01]  /*1720*/  SHF.L.U32 R38, R38, 0x17, RZ ;  /* 0x0000001726267819 */ /* 0x000fe200000006ff */
[----:B------:R-:W-:Y:S01]  /*1730*/  FFMA R40, R30, 1.925963033500011079e-08, R43 ;  /* 0x32a570601e287823 */ /* 0x000fe2000000002b */
[----:B-1----:R-:W-:Y:S01]  /*1740*/  FMUL R30, R37, R42 ;  /* 0x0000002a251e7220 */ /* 0x002fe20000400000 */
[----:B------:R-:W-:Y:S01]  /*1750*/  FFMA.SAT R42, R28, R0, 0.5 ;  /* 0x3f0000001c2a7423 */ /* 0x000fe20000002000 */
[----:B------:R-:W-:-:S03]  /*1760*/  FFMA R48, R29, 1.4426950216293334961, -R48 ;  /* 0x3fb8aa3b1d307823 */ /* 0x000fc60000000830 */
[----:B------:R-:W-:Y:S01]  /*1770*/  FFMA.RM R37, R42, R5, 12582913 ;  /* 0x4b4000012a257423 */ /* 0x000fe20000004005 */
[----:B------:R-:W-:Y:S01]  /*1780*/  FFMA R43, R29, 1.925963033500011079e-08, R48 ;  /* 0x32a570601d2b7823 */ /* 0x000fe20000000030 */
[----:B0-----:R-:W-:Y:S01]  /*1790*/  FMUL R29, R39, R44 ;  /* 0x0000002c271d7220 */ /* 0x001fe20000400000 */
[----:B------:R-:W0:Y:S01]  /*17a0*/  MUFU.EX2 R40, R40 ;  /* 0x0000002800287308 */ /* 0x000e220000000800 */
[C---:B------:R-:W-:Y:S01]  /*17b0*/  FADD R39, R37.reuse, -12583039 ;  /* 0xcb40007f25277421 */ /* 0x040fe20000000000 */
[----:B------:R-:W-:-:S03]  /*17c0*/  SHF.L.U32 R37, R37, 0x17, RZ ;  /* 0x0000001725257819 */ /* 0x000fc600000006ff */
[----:B------:R-:W-:-:S03]  /*17d0*/  FFMA R39, R28, 1.4426950216293334961, -R39 ;  /* 0x3fb8aa3b1c277823 */ /* 0x000fc60000000827 */
[----:B------:R-:W1:Y:S01]  /*17e0*/  MUFU.EX2 R43, R43 ;  /* 0x0000002b002b7308 */ /* 0x000e620000000800 */
[----:B------:R-:W-:Y:S01]  /*17f0*/  FFMA R42, R28, 1.925963033500011079e-08, R39 ;  /* 0x32a570601c2a7823 */ /* 0x000fe20000000027 */
[----:B------:R-:W-:-:S04]  /*1800*/  FFMA.SAT R28, R27, R0, 0.5 ;  /* 0x3f0000001b1c7423 */ /* 0x000fc80000002000 */
[----:B------:R-:W-:Y:S02]  /*1810*/  FFMA.RM R39, R28, R5, 12582913 ;  /* 0x4b4000011c277423 */ /* 0x000fe40000004005 */
[----:B------:R-:W2:Y:S01]  /*1820*/  MUFU.EX2 R42, R42 ;  /* 0x0000002a002a7308 */ /* 0x000ea20000000800 */
[----:B0-----:R-:W-:Y:S01]  /*1830*/  FMUL R28, R35, R40 ;  /* 0x00000028231c7220 */ /* 0x001fe20000400000 */
[C---:B------:R-:W-:Y:S01]  /*1840*/  FADD R44, R39.reuse, -12583039 ;  /* 0xcb40007f272c7421 */ /* 0x040fe20000000000 */
[----:B------:R-:W-:-:S03]  /*1850*/  SHF.L.U32 R39, R39, 0x17, RZ ;  /* 0x0000001727277819 */ /* 0x000fc600000006ff */
[----:B------:R-:W-:-:S04]  /*1860*/  FFMA R44, R27, 1.4426950216293334961, -R44 ;  /* 0x3fb8aa3b1b2c7823 */ /* 0x000fc8000000082c */
[----:B------:R-:W-:Y:S01]  /*1870*/  FFMA R44, R27, 1.925963033500011079e-08, R44 ;  /* 0x32a570601b2c7823 */ /* 0x000fe2000000002c */
[----:B-1----:R-:W-:Y:S01]  /*1880*/  FMUL R27, R38, R43 ;  /* 0x0000002b261b7220 */ /* 0x002fe20000400000 */
        /* <DEDUP_REMOVED lines=11> */
[----:B--2---:R-:W-:Y:S01]  /*1940*/  FMUL R26, R37, R42 ;  /* 0x0000002a251a7220 */ /* 0x004fe20000400000 */
        /* <DEDUP_REMOVED lines=47> */
[----:B------:R-:W-:-:S04]  /*1c40*/  FADD R44, R39, -12583039 ;  /* 0xcb40007f272c7421 */ /* 0x000fc80000000000 */
[----:B------:R-:W-:-:S04]  /*1c50*/  FFMA R40, R13, 1.4426950216293334961, -R44 ;  /* 0x3fb8aa3b0d287823 */ /* 0x000fc8000000082c */
[----:B------:R-:W-:Y:S01]  /*1c60*/  FFMA R40, R13, 1.925963033500011079e-08, R40 ;  /* 0x32a570600d287823 */ /* 0x000fe20000000028 */
[----:B-1----:R-:W-:Y:S01]  /*1c70*/  FMUL R13, R38, R43 ;  /* 0x0000002b260d7220 */ /* 0x002fe20000400000 */
[----:B------:R-:W-:-:S04]  /*1c80*/  FFMA.SAT R38, R12, R0, 0.5 ;  /* 0x3f0000000c267423 */ /* 0x000fc80000002000 */
[-C--:B------:R-:W-:Y:S01]  /*1c90*/  FFMA.RM R35, R38, R5.reuse, 12582913 ;  /* 0x4b40000126237423 */ /* 0x080fe20000004005 */
[----:B------:R-:W-:Y:S01]  /*1ca0*/  FFMA.SAT R38, R11, R0, 0.5 ;  /* 0x3f0000000b267423 */ /* 0x000fe20000002000 */
[----:B------:R-:W0:Y:S02]  /*1cb0*/  MUFU.EX2 R40, R40 ;  /* 0x0000002800287308 */ /* 0x000e240000000800 */
[----:B------:R-:W-:Y:S01]  /*1cc0*/  FADD R43, R35, -12583039 ;  /* 0xcb40007f232b7421 */ /* 0x000fe20000000000 */
[----:B------:R-:W-:-:S03]  /*1cd0*/  FFMA.RM R38, R38, R5, 12582913 ;  /* 0x4b40000126267423 */ /* 0x000fc60000004005 */
[----:B------:R-:W-:Y:S01]  /*1ce0*/  FFMA R43, R12, 1.4426950216293334961, -R43 ;  /* 0x3fb8aa3b0c2b7823 */ /* 0x000fe2000000082b */
[C---:B------:R-:W-:Y:S01]  /*1cf0*/  FADD R44, R38.reuse, -12583039 ;  /* 0xcb40007f262c7421 */ /* 0x040fe20000000000 */
[----:B------:R-:W-:Y:S02]  /*1d00*/  SHF.L.U32 R38, R38, 0x17, RZ ;  /* 0x0000001726267819 */ /* 0x000fe400000006ff */
[----:B------:R-:W-:Y:S01]  /*1d10*/  FFMA R43, R12, 1.925963033500011079e-08, R43 ;  /* 0x32a570600c2b7823 */ /* 0x000fe2000000002b */
[----:B------:R-:W-:Y:S01]  /*1d20*/  FFMA R44, R11, 1.4426950216293334961, -R44 ;  /* 0x3fb8aa3b0b2c7823 */ /* 0x000fe2000000082c */
[----:B--2---:R-:W-:Y:S01]  /*1d30*/  FMUL R12, R37, R42 ;  /* 0x0000002a250c7220 */ /* 0x004fe20000400000 */
[----:B------:R-:W-:Y:S01]  /*1d40*/  SHF.L.U32 R37, R39, 0x17, RZ ;  /* 0x0000001727257819 */ /* 0x000fe200000006ff */
[----:B------:R-:W-:Y:S01]  /*1d50*/  FFMA.SAT R42, R10, R0, 0.5 ;  /* 0x3f0000000a2a7423 */ /* 0x000fe20000002000 */
[----:B------:R-:W-:Y:S01]  /*1d60*/  FFMA R39, R11, 1.925963033500011079e-08, R44 ;  /* 0x32a570600b277823 */ /* 0x000fe2000000002c */
[----:B------:R-:W1:Y:S02]  /*1d70*/  MUFU.EX2 R43, R43 ;  /* 0x0000002b002b7308 */ /* 0x000e640000000800 */
[----:B0-----:R-:W-:Y:S01]  /*1d80*/  FMUL R11, R37, R40 ;  /* 0x00000028250b7220 */ /* 0x001fe20000400000 */
[----:B------:R-:W-:Y:S01]  /*1d90*/  FFMA.SAT R40, R9, R0, 0.5 ;  /* 0x3f00000009287423 */ /* 0x000fe20000002000 */
[----:B------:R-:W-:-:S03]  /*1da0*/  FFMA.RM R37, R42, R5, 12582913 ;  /* 0x4b4000012a257423 */ /* 0x000fc60000004005 */
[----:B------:R-:W-:Y:S01]  /*1db0*/  FFMA.RM R40, R40, R5, 12582913 ;  /* 0x4b40000128287423 */ /* 0x000fe20000004005 */
[----:B------:R-:W0:Y:S01]  /*1dc0*/  MUFU.EX2 R39, R39 ;  /* 0x0000002700277308 */ /* 0x000e220000000800 */
[C---:B------:R-:W-:Y:S01]  /*1dd0*/  FADD R45, R37.reuse, -12583039 ;  /* 0xcb40007f252d7421 */ /* 0x040fe20000000000 */
[----:B------:R-:W-:Y:S01]  /*1de0*/  SHF.L.U32 R37, R37, 0x17, RZ ;  /* 0x0000001725257819 */ /* 0x000fe200000006ff */
[----:B------:R-:W-:Y:S02]  /*1df0*/  FADD R44, R40, -12583039 ;  /* 0xcb40007f282c7421 */ /* 0x000fe40000000000 */
[C---:B------:R-:W-:Y:S02]  /*1e00*/  FFMA R45, R10.reuse, 1.4426950216293334961, -R45 ;  /* 0x3fb8aa3b0a2d7823 */ /* 0x040fe4000000082d */
[----:B------:R-:W-:Y:S02]  /*1e10*/  FFMA R44, R9, 1.4426950216293334961, -R44 ;  /* 0x3fb8aa3b092c7823 */ /* 0x000fe4000000082c */
[----:B------:R-:W-:Y:S01]  /*1e20*/  FFMA R42, R10, 1.925963033500011079e-08, R45 ;  /* 0x32a570600a2a7823 */ /* 0x000fe2000000002d */
[----:B------:R-:W-:Y:S01]  /*1e30*/  SHF.L.U32 R10, R35, 0x17, RZ ;  /* 0x00000017230a7819 */ /* 0x000fe200000006ff */
[----:B------:R-:W-:-:S04]  /*1e40*/  FFMA R44, R9, 1.925963033500011079e-08, R44 ;  /* 0x32a57060092c7823 */ /* 0x000fc8000000002c */
[----:B------:R-:W2:Y:S01]  /*1e50*/  MUFU.EX2 R42, R42 ;  /* 0x0000002a002a7308 */ /* 0x000ea20000000800 */
[----:B-1----:R-:W-:Y:S01]  /*1e60*/  FMUL R10, R10, R43 ;  /* 0x0000002b0a0a7220 */ /* 0x002fe20000400000 */
[----:B0-----:R-:W-:Y:S01]  /*1e70*/  FMUL R9, R38, R39 ;  /* 0x0000002726097220 */ /* 0x001fe20000400000 */
[----:B------:R-:W-:-:S04]  /*1e80*/  FFMA.SAT R38, R8, R0, 0.5 ;  /* 0x3f00000008267423 */ /* 0x000fc80000002000 */
[----:B------:R-:W-:Y:S01]  /*1e90*/  FFMA.RM R39, R38, R5, 12582913 ;  /* 0x4b40000126277423 */ /* 0x000fe20000004005 */
[----:B------:R-:W0:Y:S03]  /*1ea0*/  MUFU.EX2 R44, R44 ;  /* 0x0000002c002c7308 */ /* 0x000e260000000800 */
[----:B------:R-:W-:-:S04]  /*1eb0*/  FADD R35, R39, -12583039 ;  /* 0xcb40007f27237421 */ /* 0x000fc80000000000 */
[----:B------:R-:W-:-:S04]  /*1ec0*/  FFMA R35, R8, 1.4426950216293334961, -R35 ;  /* 0x3fb8aa3b08237823 */ /* 0x000fc80000000823 */
[----:B------:R-:W-:Y:S01]  /*1ed0*/  FFMA R43, R8, 1.925963033500011079e-08, R35 ;  /* 0x32a57060082b7823 */ /* 0x000fe20000000023 */
[----:B------:R-:W-:-:S04]  /*1ee0*/  FFMA.SAT R8, R7, R0, 0.5 ;  /* 0x3f00000007087423 */ /* 0x000fc80000002000 */
[----:B------:R-:W-:Y:S01]  /*1ef0*/  FFMA.RM R35, R8, R5, 12582913 ;  /* 0x4b40000108237423 */ /* 0x000fe20000004005 */
[----:B--2---:R-:W-:Y:S01]  /*1f00*/  FMUL R8, R37, R42 ;  /* 0x0000002a25087220 */ /* 0x004fe20000400000 */
[----:B------:R-:W-:Y:S01]  /*1f10*/  SHF.L.U32 R37, R40, 0x17, RZ ;  /* 0x0000001728257819 */ /* 0x000fe200000006ff */
[-C--:B------:R-:W-:Y:S01]  /*1f20*/  FFMA.SAT R40, R6, R0.reuse, 0.5 ;  /* 0x3f00000006287423 */ /* 0x080fe20000002000 */
[C---:B------:R-:W-:Y:S01]  /*1f30*/  FADD R38, R35.reuse, -12583039 ;  /* 0xcb40007f23267421 */ /* 0x040fe20000000000 */
[----:B------:R-:W-:Y:S01]  /*1f40*/  FFMA.SAT R42, R2, R0, 0.5 ;  /* 0x3f000000022a7423 */ /* 0x000fe20000002000 */
[----:B------:R-:W1:Y:S01]  /*1f50*/  MUFU.EX2 R43, R43 ;  /* 0x0000002b002b7308 */ /* 0x000e620000000800 */
[----:B------:R-:W-:Y:S01]  /*1f60*/  SHF.L.U32 R50, R35, 0x17, RZ ;  /* 0x0000001723327819 */ /* 0x000fe200000006ff */
[----:B------:R-:W-:-:S04]  /*1f70*/  FFMA R38, R7, 1.4426950216293334961, -R38 ;  /* 0x3fb8aa3b07267823 */ /* 0x000fc80000000826 */
[----:B------:R-:W-:Y:S01]  /*1f80*/  FFMA R38, R7, 1.925963033500011079e-08, R38 ;  /* 0x32a5706007267823 */ /* 0x000fe20000000026 */
[----:B0-----:R-:W-:Y:S01]  /*1f90*/  FMUL R7, R37, R44 ;  /* 0x0000002c25077220 */ /* 0x001fe20000400000 */
[----:B------:R-:W-:Y:S01]  /*1fa0*/  FFMA.RM R37, R40, R5, 12582913 ;  /* 0x4b40000128257423 */ /* 0x000fe20000004005 */
[----:B------:R-:W-:-:S03]  /*1fb0*/  FFMA.SAT R44, R4, R0, 0.5 ;  /* 0x3f000000042c7423 */ /* 0x000fc60000002000 */
[C---:B------:R-:W-:Y:S01]  /*1fc0*/  FADD R45, R37.reuse, -12583039 ;  /* 0xcb40007f252d7421 */ /* 0x040fe20000000000 */
[----:B------:R-:W-:-:S03]  /*1fd0*/  SHF.L.U32 R37, R37, 0x17, RZ ;  /* 0x0000001725257819 */ /* 0x000fc600000006ff */
[----:B------:R-:W-:-:S04]  /*1fe0*/  FFMA R45, R6, 1.4426950216293334961, -R45 ;  /* 0x3fb8aa3b062d7823 */ /* 0x000fc8000000082d */
[----:B------:R-:W-:Y:S01]  /*1ff0*/  FFMA R40, R6, 1.925963033500011079e-08, R45 ;  /* 0x32a5706006287823 */ /* 0x000fe2000000002d */
[----:B------:R-:W-:Y:S01]  /*2000*/  SHF.L.U32 R6, R39, 0x17, RZ ;  /* 0x0000001727067819 */ /* 0x000fe200000006ff */
[----:B------:R-:W-:-:S04]  /*2010*/  FFMA.RM R39, R42, R5, 12582913 ;  /* 0x4b4000012a277423 */ /* 0x000fc80000004005 */
[----:B------:R-:W-:Y:S01]  /*2020*/  FADD R45, R39, -12583039 ;  /* 0xcb40007f272d7421 */ /* 0x000fe20000000000 */
[----:B-1----:R-:W-:-:S03]  /*2030*/  FMUL R6, R6, R43 ;  /* 0x0000002b06067220 */ /* 0x002fc60000400000 */
[----:B------:R-:W-:-:S04]  /*2040*/  FFMA R45, R2, 1.4426950216293334961, -R45 ;  /* 0x3fb8aa3b022d7823 */ /* 0x000fc8000000082d */
[----:B------:R-:W-:Y:S01]  /*2050*/  FFMA R42, R2, 1.925963033500011079e-08, R45 ;  /* 0x32a57060022a7823 */ /* 0x000fe2000000002d */
[----:B------:R-:W-:-:S04]  /*2060*/  FFMA.SAT R2, R3, R0, 0.5 ;  /* 0x3f00000003027423 */ /* 0x000fc80000002000 */
[-C--:B------:R-:W-:Y:S01]  /*2070*/  FFMA.RM R0, R2, R5.reuse, 12582913 ;  /* 0x4b40000102007423 */ /* 0x080fe20000004005 */
[----:B------:R-:W-:Y:S02]  /*2080*/  FFMA.RM R2, R44, R5, 12582913 ;  /* 0x4b4000012c027423 */ /* 0x000fe40000004005 */
[----:B------:R-:W0:Y:S01]  /*2090*/  MUFU.EX2 R5, R38 ;  /* 0x0000002600057308 */ /* 0x000e220000000800 */
[----:B------:R-:W-:-:S04]  /*20a0*/  FADD R44, R0, -12583039 ;  /* 0xcb40007f002c7421 */ /* 0x000fc80000000000 */
[----:B------:R-:W-:-:S04]  /*20b0*/  FFMA R44, R3, 1.4426950216293334961, -R44 ;  /* 0x3fb8aa3b032c7823 */ /* 0x000fc8000000082c */
[----:B------:R-:W-:Y:S01]  /*20c0*/  FFMA R44, R3, 1.925963033500011079e-08, R44 ;  /* 0x32a57060032c7823 */ /* 0x000fe2000000002c */
[----:B------:R-:W-:-:S04]  /*20d0*/  FADD R3, R2, -12583039 ;  /* 0xcb40007f02037421 */ /* 0x000fc80000000000 */
[----:B------:R-:W-:Y:S01]  /*20e0*/  FFMA R3, R4, 1.4426950216293334961, -R3 ;  /* 0x3fb8aa3b04037823 */ /* 0x000fe20000000803 */
[----:B------:R-:W-:Y:S01]  /*20f0*/  MUFU.EX2 R44, R44 ;  /* 0x0000002c002c7308 */ /* 0x000fe20000000800 */
[----:B0-----:R-:W-:Y:S02]  /*2100*/  FMUL R5, R50, R5 ;  /* 0x0000000532057220 */ /* 0x001fe40000400000 */
[----:B------:R-:W-:Y:S01]  /*2110*/  FFMA R43, R4, 1.925963033500011079e-08, R3 ;  /* 0x32a57060042b7823 */ /* 0x000fe20000000003 */
[----:B------:R-:W-:-:S04]  /*2120*/  FADD R4, RZ, R41 ;  /* 0x00000029ff047221 */ /* 0x000fc80000000000 */
[----:B------:R-:W-:Y:S01]  /*2130*/  FADD R3, R4, R25 ;  /* 0x0000001904037221 */ /* 0x000fe20000000000 */
[----:B------:R-:W-:Y:S03]  /*2140*/  MUFU.EX2 R43, R43 ;  /* 0x0000002b002b7308 */ /* 0x000fe60000000800 */
        /* <DEDUP_REMOVED lines=18> */
[----:B------:R0:W1:Y:S02]  /*2270*/  MUFU.EX2 R4, R40 ;  /* 0x0000002800047308 */ /* 0x0000640000000800 */
[----:B------:R-:W-:-:S04]  /*2280*/  FADD R48, R3, R12 ;  /* 0x0000000c03307221 */ /* 0x000fc80000000000 */
[----:B------:R-:W-:Y:S02]  /*2290*/  FADD R45, R48, R11 ;  /* 0x0000000b302d7221 */ /* 0x000fe40000000000 */
[----:B------:R-:W2:Y:S01]  /*22a0*/  MUFU.EX2 R3, R42 ;  /* 0x0000002a00037308 */ /* 0x000ea20000000800 */
[----:B0-----:R-:W-:Y:S01]  /*22b0*/  SHF.L.U32 R40, R39, 0x17, RZ ;  /* 0x0000001727287819 */ /* 0x001fe200000006ff */
[----:B------:R-:W-:-:S04]  /*22c0*/  FADD R48, R45, R10 ;  /* 0x0000000a2d307221 */ /* 0x000fc80000000000 */
[----:B------:R-:W-:Y:S01]  /*22d0*/  FADD R35, R48, R9 ;  /* 0x0000000930237221 */ /* 0x000fe20000000000 */
[----:B-1----:R-:W-:-:S03]  /*22e0*/  FMUL R4, R37, R4 ;  /* 0x0000000425047220 */ /* 0x002fc60000400000 */
[----:B------:R-:W-:Y:S01]  /*22f0*/  FADD R38, R35, R8 ;  /* 0x0000000823267221 */ /* 0x000fe20000000000 */
[----:B------:R-:W-:-:S03]  /*2300*/  SHF.L.U32 R37, R0, 0x17, RZ ;  /* 0x0000001700257819 */ /* 0x000fc600000006ff */
[----:B------:R-:W-:Y:S01]  /*2310*/  FADD R35, R38, R7 ;  /* 0x0000000726237221 */ /* 0x000fe20000000000 */
[----:B--2---:R-:W-:-:S03]  /*2320*/  FMUL R3, R40, R3 ;  /* 0x0000000328037220 */ /* 0x004fc60000400000 */
[----:B------:R-:W-:-:S04]  /*2330*/  FADD R38, R35, R6 ;  /* 0x0000000623267221 */ /* 0x000fc80000000000 */
[----:B------:R-:W-:Y:S01]  /*2340*/  FADD R35, R38, R5 ;  /* 0x0000000526237221 */ /* 0x000fe20000000000 */
[----:B------:R-:W-:Y:S01]  /*2350*/  SHF.L.U32 R38, R2, 0x17, RZ ;  /* 0x0000001702267819 */ /* 0x000fe200000006ff */
[----:B------:R-:W-:Y:S02]  /*2360*/  FMUL R2, R37, R44 ;  /* 0x0000002c25027220 */ /* 0x000fe40000400000 */
[----:B------:R-:W-:-:S04]  /*2370*/  FADD R0, R35, R4 ;  /* 0x0000000423007221 */ /* 0x000fc80000000000 */
[----:B------:R-:W-:Y:S01]  /*2380*/  FADD R35, R0, R3 ;  /* 0x0000000300237221 */ /* 0x000fe20000000000 */
[----:B------:R-:W-:-:S03]  /*2390*/  FMUL R0, R38, R43 ;  /* 0x0000002b26007220 */ /* 0x000fc60000400000 */
        /* <DEDUP_REMOVED lines=23> */
[----:B------:R-:W-:Y:S05]  /*2510*/  CALL.REL.NOINC `($__internal_34_$__cuda_sm3x_div_rn_noftz_f32_slowpath) ;  /* 0x0000001c00907944 */ /* 0x000fea0003c00000 */
[----:B------:R-:W-:-:S07]  /*2520*/  MOV R45, R38 ;  /* 0x00000026002d7202 */ /* 0x000fce0000000f00 */
.L_x_8663:
[----:B------:R-:W-:Y:S05]  /*2530*/  BSYNC B2 ;  /* 0x0000000000027941 */ /* 0x000fea0003800000 */
.L_x_8662:
        /* <DEDUP_REMOVED lines=11> */
[----:B------:R-:W-:Y:S05]  /*25f0*/  CALL.REL.NOINC `($__internal_34_$__cuda_sm3x_div_rn_noftz_f32_slowpath) ;  /* 0x0000001c00587944 */ /* 0x000fea0003c00000 */
[----:B------:R-:W-:-:S07]  /*2600*/  MOV R37, R38 ;  /* 0x0000002600257202 */ /* 0x000fce0000000f00 */
.L_x_8665:
[----:B------:R-:W-:Y:S05]  /*2610*/  BSYNC B2 ;  /* 0x0000000000027941 */ /* 0x000fea0003800000 */
.L_x_8664:
        /* <DEDUP_REMOVED lines=13> */
.L_x_8667:
[----:B------:R-:W-:Y:S05]  /*26f0*/  BSYNC B2 ;  /* 0x0000000000027941 */ /* 0x000fea0003800000 */
.L_x_8666:
        /* <DEDUP_REMOVED lines=13> */
.L_x_8669:
[----:B------:R-:W-:Y:S05]  /*27d0*/  BSYNC B2 ;  /* 0x0000000000027941 */ /* 0x000fea0003800000 */
.L_x_8668:
        /* <DEDUP_REMOVED lines=22> */
.L_x_8671:
[----:B------:R-:W-:Y:S05]  /*2940*/  BSYNC B2 ;  /* 0x0000000000027941 */ /* 0x000fea0003800000 */
.L_x_8670:
        /* <DEDUP_REMOVED lines=13> */
.L_x_8673:
[----:B------:R-:W-:Y:S05]  /*2a20*/  BSYNC B2 ;  /* 0x0000000000027941 */ /* 0x000fea0003800000 */
.L_x_8672:
        /* <DEDUP_REMOVED lines=13> */
.L_x_8675:
[----:B------:R-:W-:Y:S05]  /*2b00*/  BSYNC B2 ;  /* 0x0000000000027941 */ /* 0x000fea0003800000 */
.L_x_8674:
        /* <DEDUP_REMOVED lines=13> */
.L_x_8677:
[----:B------:R-:W-:Y:S05]  /*2be0*/  BSYNC B2 ;  /* 0x0000000000027941 */ /* 0x000fea0003800000 */
.L_x_8676:
        /* <DEDUP_REMOVED lines=19> */
.L_x_8679:
[----:B------:R-:W-:Y:S05]  /*2d20*/  BSYNC B2 ;  /* 0x0000000000027941 */ /* 0x000fea0003800000 */
.L_x_8678:
        /* <DEDUP_REMOVED lines=13> */
.L_x_8681:
[----:B------:R-:W-:Y:S05]  /*2e00*/  BSYNC B2 ;  /* 0x0000000000027941 */ /* 0x000fea0003800000 */
.L_x_8680:
        /* <DEDUP_REMOVED lines=13> */
.L_x_8683:
[----:B------:R-:W-:Y:S05]  /*2ee0*/  BSYNC B2 ;  /* 0x0000000000027941 */ /* 0x000fea0003800000 */
.L_x_8682:
        /* <DEDUP_REMOVED lines=13> */
.L_x_8685:
[----:B------:R-:W-:Y:S05]  /*2fc0*/  BSYNC B2 ;  /* 0x0000000000027941 */ /* 0x000fea0003800000 */
.L_x_8684:
        /* <DEDUP_REMOVED lines=19> */
.L_x_8687:
[----:B------:R-:W-:Y:S05]  /*3100*/  BSYNC B2 ;  /* 0x0000000000027941 */ /* 0x000fea0003800000 */
.L_x_8686:
        /* <DEDUP_REMOVED lines=13> */
.L_x_8689:
[----:B------:R-:W-:Y:S05]  /*31e0*/  BSYNC B2 ;  /* 0x0000000000027941 */ /* 0x000fea0003800000 */
.L_x_8688:
        /* <DEDUP_REMOVED lines=13> */
.L_x_8691:
[----:B------:R-:W-:Y:S05]  /*32c0*/  BSYNC B2 ;  /* 0x0000000000027941 */ /* 0x000fea0003800000 */
.L_x_8690:
        /* <DEDUP_REMOVED lines=12> */
[----:B------:R-:W-:Y:S05]  /*3390*/  CALL.REL.NOINC `($__internal_34_$__cuda_sm3x_div_rn_noftz_f32_slowpath) ;  /* 0x0000000c00f07944 */ /* 0x000fea0003c00000 */
.L_x_8693:
[----:B------:R-:W-:Y:S05]  /*33a0*/  BSYNC B2 ;  /* 0x0000000000027941 */ /* 0x000fea0003800000 */
.L_x_8692:
        /* <DEDUP_REMOVED lines=19> */
.L_x_8695:
[----:B------:R-:W-:Y:S05]  /*34e0*/  BSYNC B2 ;  /* 0x0000000000027941 */ /* 0x000fea0003800000 */
.L_x_8694:
        /* <DEDUP_REMOVED lines=13> */
.L_x_8697:
[----:B------:R-:W-:Y:S05]  /*35c0*/  BSYNC B2 ;  /* 0x0000000000027941 */ /* 0x000fea0003800000 */
.L_x_8696:
        /* <DEDUP_REMOVED lines=13> */
.L_x_8699:
[----:B------:R-:W-:Y:S05]  /*36a0*/  BSYNC B2 ;  /* 0x0000000000027941 */ /* 0x000fea0003800000 */
.L_x_8698:
        /* <DEDUP_REMOVED lines=13> */
.L_x_8701:
[----:B------:R-:W-:Y:S05]  /*3780*/  BSYNC B2 ;  /* 0x0000000000027941 */ /* 0x000fea0003800000 */
.L_x_8700:
        /* <DEDUP_REMOVED lines=19> */
.L_x_8703:
[----:B------:R-:W-:Y:S05]  /*38c0*/  BSYNC B2 ;  /* 0x0000000000027941 */ /* 0x000fea0003800000 */
.L_x_8702:
        /* <DEDUP_REMOVED lines=13> */
.L_x_8705:
[----:B------:R-:W-:Y:S05]  /*39a0*/  BSYNC B2 ;  /* 0x0000000000027941 */ /* 0x000fea0003800000 */
.L_x_8704:
        /* <DEDUP_REMOVED lines=13> */
.L_x_8707:
[----:B------:R-:W-:Y:S05]  /*3a80*/  BSYNC B2 ;  /* 0x0000000000027941 */ /* 0x000fea0003800000 */
.L_x_8706:
        /* <DEDUP_REMOVED lines=13> */
.L_x_8709:
[----:B------:R-:W-:Y:S05]  /*3b60*/  BSYNC B2 ;  /* 0x0000000000027941 */ /* 0x000fea0003800000 */
.L_x_8708:
        /* <DEDUP_REMOVED lines=19> */
.L_x_8711:
[----:B------:R-:W-:Y:S05]  /*3ca0*/  BSYNC B2 ;  /* 0x0000000000027941 */ /* 0x000fea0003800000 */
.L_x_8710:
        /* <DEDUP_REMOVED lines=13> */
.L_x_8713:
[----:B------:R-:W-:Y:S05]  /*3d80*/  BSYNC B2 ;  /* 0x0000000000027941 */ /* 0x000fea0003800000 */
.L_x_8712:
        /* <DEDUP_REMOVED lines=13> */
.L_x_8715:
[----:B------:R-:W-:Y:S05]  /*3e60*/  BSYNC B2 ;  /* 0x0000000000027941 */ /* 0x000fea0003800000 */
.L_x_8714:
        /* <DEDUP_REMOVED lines=13> */
.L_x_8717:
[----:B------:R-:W-:Y:S05]  /*3f40*/  BSYNC B2 ;  /* 0x0000000000027941 */ /* 0x000fea0003800000 */
.L_x_8716:
        /* <DEDUP_REMOVED lines=19> */
.L_x_8719:
[----:B------:R-:W-:Y:S05]  /*4080*/  BSYNC B2 ;  /* 0x0000000000027941 */ /* 0x000fea0003800000 */
.L_x_8718:
        /* <DEDUP_REMOVED lines=13> */
.L_x_8721:
[----:B------:R-:W-:Y:S05]  /*4160*/  BSYNC B2 ;  /* 0x0000000000027941 */ /* 0x000fea0003800000 */
.L_x_8720:
        /* <DEDUP_REMOVED lines=13> */
.L_x_8723:
[----:B------:R-:W-:Y:S05]  /*4240*/  BSYNC B2 ;  /* 0x0000000000027941 */ /* 0x000fea0003800000 */
.L_x_8722:
        /* <DEDUP_REMOVED lines=12> */
.L_x_8725:
[----:B------:R-:W-:Y:S05]  /*4310*/  BSYNC B2 ;  /* 0x0000000000027941 */ /* 0x000fea0003800000 */
.L_x_8724:
[----:B------:R-:W-:Y:S02]  /*4320*/  F2FP.BF16.F32.PACK_AB R2, R4, R5 ;  /* 0x000000050402723e */ /* 0x000fe400000010ff */
[----:B------:R-:W-:-:S05]  /*4330*/  F2FP.BF16.F32.PACK_AB R3, R38, R3 ;  /* 0x000000032603723e */ /* 0x000fca00000010ff */
[----:B------:R-:W-:Y:S01]  /*4340*/  STG.E.64 desc[UR4][R22.64+0x700], R2 ;  /* 0x0007000216007986 */ /* 0x000fe2000c101b04 */
[----:B------:R-:W-:Y:S05]  /*4350*/  EXIT ;  /* 0x000000000000794d */ /* 0x000fea0003800000 */
        .weak           $__internal_34_$__cuda_sm3x_div_rn_noftz_f32_slowpath
        .type           $__internal_34_$__cuda_sm3x_div_rn_noftz_f32_slowpath,@function
        .size           $__internal_34_$__cuda_sm3x_div_rn_noftz_f32_slowpath,(.L_x_11280 - $__internal_34_$__cuda_sm3x_div_rn_noftz_f32_slowpath)
$__internal_34_$__cuda_sm3x_div_rn_noftz_f32_slowpath:
[----:B------:R-:W-:Y:S01]  /*4360*/  SHF.R.U32.HI R38, RZ, 0x17, R35 ;  /* 0x00000017ff267819 */ /* 0x000fe20000011623 */
[----:B------:R-:W-:Y:S01]  /*4370*/  BSSY B0, `(.L_x_8726) ;  /* 0x0000066000007945 */ /* 0x000fe20003800000 */
[----:B------:R-:W-:Y:S02]  /*4380*/  SHF.R.U32.HI R42, RZ, 0x17, R41 ;  /* 0x00000017ff2a7819 */ /* 0x000fe40000011629 */
[----:B------:R-:W-:Y:S02]  /*4390*/  LOP3.LUT R38, R38, 0xff, RZ, 0xc0, !PT ;  /* 0x000000ff26267812 */ /* 0x000fe400078ec0ff */
[----:B------:R-:W-:Y:S02]  /*43a0*/  LOP3.LUT R42, R42, 0xff, RZ, 0xc0, !PT ;  /* 0x000000ff2a2a7812 */ /* 0x000fe400078ec0ff */
[----:B------:R-:W-:Y:S02]  /*43b0*/  IADD3 R39, R38, -0x1, RZ ;  /* 0xffffffff26277810 */ /* 0x000fe40007ffe0ff */
[----:B------:R-:W-:-:S02]  /*43c0*/  MOV R40, R35 ;  /* 0x0000002300287202 */ /* 0x000fc40000000f00 */
[----:B------:R-:W-:Y:S02]  /*43d0*/  ISETP.GT.U32.AND P0, PT, R39, 0xfd, PT ;  /* 0x000000fd2700780c */ /* 0x000fe40003f04070 */
[----:B------:R-:W-:-:S04]  /*43e0*/  IADD3 R39, R42, -0x1, RZ ;  /* 0xffffffff2a277810 */ /* 0x000fc80007ffe0ff */
        /* <DEDUP_REMOVED lines=19> */
[----:B------:R-:W-:-:S04]  /*4520*/  IADD3 R39, R42, -0x1, RZ ;  /* 0xffffffff2a277810 */ /* 0x000fc80007ffe0ff */
[----:B------:R-:W-:Y:S02]  /*4530*/  ISETP.GE.AND P0, PT, R39, RZ, PT ;  /* 0x000000ff2700720c */ /* 0x000fe40003f06270 */
[----:B------:R-:W-:-:S04]  /*4540*/  IADD3 R39, R38, -0x1, RZ ;  /* 0xffffffff26277810 */ /* 0x000fc80007ffe0ff */
[----:B------:R-:W-:-:S07]  /*4550*/  ISETP.GE.AND P1, PT, R39, RZ, PT ;  /* 0x000000ff2700720c */ /* 0x000fce0003f26270 */
[----:B------:R-:W-:Y:S01]  /*4560*/  @P0 MOV R43, RZ ;  /* 0x000000ff002b0202 */ /* 0x000fe20000000f00 */
[----:B------:R-:W-:Y:S01]  /*4570*/  @!P0 FFMA R41, R41, 1.84467440737095516160e+19, RZ ;  /* 0x5f80000029298823 */ /* 0x000fe200000000ff */
[----:B------:R-:W-:-:S04]  /*4580*/  @!P0 MOV R43, 0xffffffc0 ;  /* 0xffffffc0002b8802 */ /* 0x000fc80000000f00 */
[----:B------:R-:W-:Y:S01]  /*4590*/  @!P1 FFMA R40, R35, 1.84467440737095516160e+19, RZ ;  /* 0x5f80000023289823 */ /* 0x000fe200000000ff */
[----:B------:R-:W-:-:S07]  /*45a0*/  @!P1 IADD3 R43, R43, 0x40, RZ ;  /* 0x000000402b2b9810 */ /* 0x000fce0007ffe0ff */
.L_x_8727:
        /* <DEDUP_REMOVED lines=39> */
[----:B------:R-:W-:Y:S02]  /*4820*/  SHF.L.U32 R38, R39, R38, RZ ;  /* 0x0000002627267219 */ /* 0x000fe400000006ff */
        /* <DEDUP_REMOVED lines=11> */
.L_x_8734:
[----:B------:R-:W-:-:S04]  /*48e0*/  LOP3.LUT R41, R41, 0x80000000, RZ, 0xc0, !PT ;  /* 0x8000000029297812 */ /* 0x000fc800078ec0ff */
[----:B------:R-:W-:Y:S01]  /*48f0*/  LOP3.LUT R41, R41, 0x7f800000, RZ, 0xfc, !PT ;  /* 0x7f80000029297812 */ /* 0x000fe200078efcff */
[----:B------:R-:W-:Y:S06]  /*4900*/  BRA `(.L_x_8735) ;  /* 0x0000000000047947 */ /* 0x000fec0003800000 */
.L_x_8733:
[----:B------:R-:W-:-:S07]  /*4910*/  LEA R41, R43, R41, 0x17 ;  /* 0x000000292b297211 */ /* 0x000fce00078eb8ff */
.L_x_8735:
[----:B------:R-:W-:Y:S05]  /*4920*/  BSYNC B1 ;  /* 0x0000000000017941 */ /* 0x000fea0003800000 */
.L_x_8732:
[----:B------:R-:W-:Y:S01]  /*4930*/  MOV R38, R41 ;  /* 0x0000002900267202 */ /* 0x000fe20000000f00 */
[----:B------:R-:W-:Y:S06]  /*4940*/  BRA `(.L_x_8736) ;  /* 0x0000000000207947 */ /* 0x000fec0003800000 */
.L_x_8731:
[----:B------:R-:W-:-:S04]  /*4950*/  LOP3.LUT R40, R40, 0x80000000, R41, 0x48, !PT ;  /* 0x8000000028287812 */ /* 0x000fc800078e4829 */
[----:B------:R-:W-:Y:S01]  /*4960*/  LOP3.LUT R38, R40, 0x7f800000, RZ, 0xfc, !PT ;  /* 0x7f80000028267812 */ /* 0x000fe200078efcff */
[----:B------:R-:W-:Y:S06]  /*4970*/  BRA `(.L_x_8736) ;  /* 0x0000000000147947 */ /* 0x000fec0003800000 */
.L_x_8730:
[----:B------:R-:W-:Y:S01]  /*4980*/  LOP3.LUT R38, R40, 0x80000000, R41, 0x48, !PT ;  /* 0x8000000028267812 */ /* 0x000fe200078e4829 */
[----:B------:R-:W-:Y:S06]  /*4990*/  BRA `(.L_x_8736) ;  /* 0x00000000000c7947 */ /* 0x000fec0003800000 */
.L_x_8729:
[----:B------:R-:W0:Y:S01]  /*49a0*/  MUFU.RSQ R38, -QNAN ;  /* 0xffc0000000267908 */ /* 0x000e220000001400 */
[----:B------:R-:W-:Y:S05]  /*49b0*/  BRA `(.L_x_8736) ;  /* 0x0000000000047947 */ /* 0x000fea0003800000 */
.L_x_8728:
[----:B------:R-:W-:-:S07]  /*49c0*/  FADD.FTZ R38, R41, R35 ;  /* 0x0000002329267221 */ /* 0x000fce0000010000 */
.L_x_8736:
[----:B------:R-:W-:Y:S05]  /*49d0*/  BSYNC B0 ;  /* 0x0000000000007941 */ /* 0x000fea0003800000 */
.L_x_8726:
[----:B------:R-:W-:Y:S01]  /*49e0*/  HFMA2.MMA R41, -RZ, RZ, 0, 0 ;  /* 0x00000000ff297435 */ /* 0x000fe200000001ff */
[----:B------:R-:W-:-:S05]  /*49f0*/  MOV R40, R24 ;  /* 0x0000001800287202 */ /* 0x000fca0000000f00 */
[----:B0-----:R-:W-:Y:S05]  /*4a00*/  RET.REL.NODEC R40 `(_ZN18transformer_engine27scaled_softmax_warp_forwardI13__nv_bfloat16S1_fLi10EEEvPT0_PKT_T1_ii) ;  /* 0xffffffb4287c7950 */ /* 0x001fea0003c3ffff */
.L_x_8737:
        /* <DEDUP_REMOVED lines=15> */
.L_x_11280:


//--------------------- .text._ZN18transformer_engine27scaled_softmax_warp_forwardI13__nv_bfloat16S1_fLi9EEEvPT0_PKT_T1_ii --------------------------
	.section	.text._ZN18transformer_engine27scaled_softmax_warp_forwardI13__nv_bfloat16S1_fLi9EEEvPT0_PKT_T1_ii,"ax",@progbits
	.align	128
        .global         _ZN18transformer_engine27scaled_softmax_warp_forwardI13__nv_bfloat16S1_fLi9EEEvPT0_PKT_T1_ii
        .type           _ZN18transformer_engine27scaled_softmax_warp_forwardI13__nv_bfloat16S1_fLi9EEEvPT0_PKT_T1_ii,@function
        .size           _ZN18transformer_engine27scaled_softmax_warp_forwardI13__nv_bfloat16S1_fLi9EEEvPT0_PKT_T1_ii,(.L_x_11281 - _ZN18transformer_engine27scaled_softmax_warp_forwardI13__nv_bfloat16S1_fLi9EEEvPT0_PKT_T1_ii)
        .other          _ZN18transformer_engine27scaled_softmax_warp_forwardI13__nv_bfloat16S1_fLi9EEEvPT0_PKT_T1_ii,@"STO_CUDA_ENTRY STV_DEFAULT"
_ZN18transformer_engine27scaled_softmax_warp_forwardI13__nv_bfloat16S1_fLi9EEEvPT0_PKT_T1_ii:
.text._ZN18transformer_engine27scaled_softmax_warp_forwardI13__nv_bfloat16S1_fLi9EEEvPT0_PKT_T1_ii:
        /* <DEDUP_REMOVED lines=39> */
[----:B------:R1:W5:Y:S01]  /*0270*/  @!P0 LDG.E.64 R2, desc[UR4][R12.64+0x300] ;  /* 0x000300040c028981 */ /* 0x000362000c1e1b00 */
        /* <DEDUP_REMOVED lines=8> */
[----:B-1----:R-:W-:Y:S02]  /*0300*/  MOV R12, 0xff800000 ;  /* 0xff800000000c7802 */ /* 0x002fe40000000f00 */
[----:B------:R-:W-:Y:S02]  /*0310*/  MOV R22, 0xff800000 ;  /* 0xff80000000167802 */ /* 0x000fe40000000f00 */
[----:B------:R-:W-:Y:S02]  /*0320*/  MOV R24, 0xff800000 ;  /* 0xff80000000187802 */ /* 0x000fe40000000f00 */
[----:B--2---:R-:W-:-:S02]  /*0330*/  @!P3 PRMT R0, R4, 0x7632, R0 ;  /* 0x000076320400b816 */ /* 0x004fc40000000000 */
[----:B------:R-:W-:Y:S02]  /*0340*/  @!P3 SHF.L.U32 R4, R4, 0x10, RZ ;  /* 0x000000100404b819 */ /* 0x000fe400000006ff */
[----:B------:R-:W-:-:S03]  /*0350*/  @!P3 SHF.L.U32 R0, R0, 0x10, RZ ;  /* 0x000000100000b819 */ /* 0x000fc600000006ff */
[-C--:B0-----:R-:W-:Y:S02]  /*0360*/  @!P3 FMUL R11, R4, R23.reuse ;  /* 0x00000017040bb220 */ /* 0x081fe40000400000 */
[----:B------:R-:W0:Y:S01]  /*0370*/  @!P2 LDC R4, c[0x0][0x220] ;  /* 0x00008800ff04ab82 */ /* 0x000e220000000800 */
[-C--:B------:R-:W-:Y:S01]  /*0380*/  @!P3 FMUL R36, R0, R23.reuse ;  /* 0x000000170024b220 */ /* 0x080fe20000400000 */
[C---:B------:R-:W-:Y:S02]  /*0390*/  @!P3 SHF.L.U32 R0, R5.reuse, 0x10, RZ ;  /* 0x000000100500b819 */ /* 0x040fe400000006ff */
[----:B------:R-:W-:Y:S02]  /*03a0*/  @!P3 PRMT R5, R5, 0x7632, R5 ;  /* 0x000076320505b816 */ /* 0x000fe40000000005 */
[----:B------:R-:W-:Y:S01]  /*03b0*/  FSETP.GT.AND P4, PT, R11, R36, PT ;  /* 0x000000240b00720b */ /* 0x000fe20003f84000 */
[----:B------:R-:W-:Y:S01]  /*03c0*/  @!P3 FMUL R18, R0, R23 ;  /* 0x000000170012b220 */ /* 0x000fe20000400000 */
[----:B------:R-:W-:-:S02]  /*03d0*/  @!P3 SHF.L.U32 R5, R5, 0x10, RZ ;  /* 0x000000100505b819 */ /* 0x000fc400000006ff */
[----:B------:R-:W-:Y:S02]  /*03e0*/  FSEL R13, R11, R36, P4 ;  /* 0x000000240b0d7208 */ /* 0x000fe40002000000 */
[----:B------:R-:W-:Y:S01]  /*03f0*/  MOV R0, 0xff800000 ;  /* 0xff80000000007802 */ /* 0x000fe20000000f00 */
[----:B------:R-:W-:Y:S01]  /*0400*/  @!P3 FMUL R20, R5, R23 ;  /* 0x000000170514b220 */ /* 0x000fe20000400000 */
[CC--:B------:R-:W-:Y:S02]  /*0410*/  FSETP.GT.AND P4, PT, R13.reuse, R18.reuse, PT ;  /* 0x000000120d00720b */ /* 0x0c0fe40003f84000 */
[C---:B---3--:R-:W-:Y:S02]  /*0420*/  @!P2 SHF.L.U32 R5, R8.reuse, 0x10, RZ ;  /* 0x000000100805a819 */ /* 0x048fe400000006ff */
[----:B------:R-:W-:Y:S02]  /*0430*/  FSEL R13, R13, R18, P4 ;  /* 0x000000120d0d7208 */ /* 0x000fe40002000000 */
[----:B------:R-:W-:-:S02]  /*0440*/  @!P2 PRMT R8, R8, 0x7632, R8 ;  /* 0x000076320808a816 */ /* 0x000fc40000000008 */
[----:B------:R-:W-:Y:S01]  /*0450*/  FSETP.GT.AND P3, PT, R13, R20, PT ;  /* 0x000000140d00720b */ /* 0x000fe20003f64000 */
[----:B0-----:R-:W-:Y:S01]  /*0460*/  @!P2 FMUL R32, R5, R4 ;  /* 0x000000040520a220 */ /* 0x001fe20000400000 */
[----:B------:R-:W-:Y:S02]  /*0470*/  @!P2 SHF.L.U32 R5, R8, 0x10, RZ ;  /* 0x000000100805a819 */ /* 0x000fe400000006ff */
[----:B------:R-:W-:Y:S01]  /*0480*/  FSEL R13, R13, R20, P3 ;  /* 0x000000140d0d7208 */ /* 0x000fe20001800000 */
[----:B------:R-:W0:Y:S02]  /*0490*/  @!P1 LDC R8, c[0x0][0x220] ;  /* 0x00008800ff089b82 */ /* 0x000e240000000800 */
[----:B------:R-:W-:Y:S01]  /*04a0*/  @!P2 FMUL R0, R5, R4 ;  /* 0x000000040500a220 */ /* 0x000fe20000400000 */
[----:B------:R-:W-:Y:S02]  /*04b0*/  FSETP.GT.AND P3, PT, R13, R32, PT ;  /* 0x000000200d00720b */ /* 0x000fe40003f64000 */
[----:B------:R-:W-:-:S02]  /*04c0*/  MOV R5, 0xff800000 ;  /* 0xff80000000057802 */ /* 0x000fc40000000f00 */
[----:B------:R-:W-:Y:S02]  /*04d0*/  FSEL R23, R13, R32, P3 ;  /* 0x000000200d177208 */ /* 0x000fe40001800000 */
[----:B------:R-:W-:Y:S02]  /*04e0*/  @!P2 SHF.L.U32 R13, R9, 0x10, RZ ;  /* 0x00000010090da819 */ /* 0x000fe400000006ff */
[----:B------:R-:W-:Y:S02]  /*04f0*/  FSETP.GT.AND P3, PT, R23, R0, PT ;  /* 0x000000001700720b */ /* 0x000fe40003f64000 */
[----:B------:R-:W-:Y:S01]  /*0500*/  @!P2 PRMT R9, R9, 0x7632, R9 ;  /* 0x000076320909a816 */ /* 0x000fe20000000009 */
[----:B------:R-:W-:Y:S01]  /*0510*/  @!P2 FMUL R5, R13, R4 ;  /* 0x000000040d05a220 */ /* 0x000fe20000400000 */
[----:B------:R-:W-:Y:S02]  /*0520*/  FSEL R10, R23, R0, P3 ;  /* 0x00000000170a7208 */ /* 0x000fe40001800000 */
[----:B------:R-:W-:-:S02]  /*0530*/  @!P2 SHF.L.U32 R9, R9, 0x10, RZ ;  /* 0x000000100909a819 */ /* 0x000fc400000006ff */
[----:B------:R-:W-:-:S03]  /*0540*/  FSETP.GT.AND P3, PT, R10, R5, PT ;  /* 0x000000050a00720b */ /* 0x000fc60003f64000 */
[----:B------:R-:W-:Y:S01]  /*0550*/  @!P2 FMUL R30, R9, R4 ;  /* 0x00000004091ea220 */ /* 0x000fe20000400000 */
[----:B------:R-:W-:Y:S02]  /*0560*/  FSEL R13, R10, R5, P3 ;  /* 0x000000050a0d7208 */ /* 0x000fe40001800000 */
[C---:B----4-:R-:W-:Y:S02]  /*0570*/  @!P1 SHF.L.U32 R9, R6.reuse, 0x10, RZ ;  /* 0x0000001006099819 */ /* 0x050fe400000006ff */
[----:B------:R-:W-:Y:S02]  /*0580*/  FSETP.GT.AND P2, PT, R13, R30, PT ;  /* 0x0000001e0d00720b */ /* 0x000fe40003f44000 */
[----:B------:R-:W-:Y:S02]  /*0590*/  @!P1 PRMT R6, R6, 0x7632, R6 ;  /* 0x0000763206069816 */ /* 0x000fe40000000006 */
[----:B------:R-:W-:Y:S01]  /*05a0*/  MOV R4, 0xff800000 ;  /* 0xff80000000047802 */ /* 0x000fe20000000f00 */
[----:B0-----:R-:W-:Y:S01]  /*05b0*/  @!P1 FMUL R4, R9, R8 ;  /* 0x0000000809049220 */ /* 0x001fe20000400000 */
[----:B------:R-:W-:-:S02]  /*05c0*/  FSEL R13, R13, R30, P2 ;  /* 0x0000001e0d0d7208 */ /* 0x000fc40001000000 */
[----:B------:R-:W-:Y:S02]  /*05d0*/  @!P1 SHF.L.U32 R9, R6, 0x10, RZ ;  /* 0x0000001006099819 */ /* 0x000fe400000006ff */
[----:B------:R-:W-:Y:S02]  /*05e0*/  FSETP.GT.AND P2, PT, R13, R4, PT ;  /* 0x000000040d00720b */ /* 0x000fe40003f44000 */
[----:B------:R-:W-:Y:S01]  /*05f0*/  MOV R6, 0xff800000 ;  /* 0xff80000000067802 */ /* 0x000fe20000000f00 */
[----:B------:R-:W-:Y:S01]  /*0600*/  @!P1 FMUL R28, R9, R8 ;  /* 0x00000008091c9220 */ /* 0x000fe20000400000 */
[----:B------:R-:W-:Y:S01]  /*0610*/  FSEL R23, R13, R4, P2 ;  /* 0x000000040d177208 */ /* 0x000fe20001000000 */
[----:B------:R-:W0:Y:S01]  /*0620*/  @!P0 LDC R9, c[0x0][0x220] ;  /* 0x00008800ff098b82 */ /* 0x000e220000000800 */
[----:B------:R-:W-:Y:S02]  /*0630*/  @!P1 SHF.L.U32 R13, R7, 0x10, RZ ;  /* 0x00000010070d9819 */ /* 0x000fe400000006ff */
[----:B------:R-:W-:-:S02]  /*0640*/  FSETP.GT.AND P2, PT, R23, R28, PT ;  /* 0x0000001c1700720b */ /* 0x000fc40003f44000 */
[----:B------:R-:W-:Y:S01]  /*0650*/  @!P1 PRMT R7, R7, 0x7632, R7 ;  /* 0x0000763207079816 */ /* 0x000fe20000000007 */
[----:B------:R-:W-:Y:S01]  /*0660*/  @!P1 FMUL R6, R13, R8 ;  /* 0x000000080d069220 */ /* 0x000fe20000400000 */
[----:B------:R-:W-:Y:S02]  /*0670*/  FSEL R23, R23, R28, P2 ;  /* 0x0000001c17177208 */ /* 0x000fe40001000000 */
[----:B------:R-:W-:Y:S02]  /*0680*/  @!P1 SHF.L.U32 R7, R7, 0x10, RZ ;  /* 0x0000001007079819 */ /* 0x000fe400000006ff */
[----:B------:R-:W-:Y:S02]  /*0690*/  FSETP.GT.AND P2, PT, R23, R6, PT ;  /* 0x000000061700720b */ /* 0x000fe40003f44000 */
[----:B-----5:R-:W-:Y:S01]  /*06a0*/  @!P0 SHF.L.U32 R10, R2, 0x10, RZ ;  /* 0x00000010020a8819 */ /* 0x020fe200000006ff */
[----:B------:R-:W-:Y:S01]  /*06b0*/  @!P1 FMUL R26, R7, R8 ;  /* 0x00000008071a9220 */ /* 0x000fe20000400000 */
[----:B------:R-:W-:-:S02]  /*06c0*/  FSEL R23, R23, R6, P2 ;  /* 0x0000000617177208 */ /* 0x000fc40001000000 */
[----:B------:R-:W-:Y:S02]  /*06d0*/  MOV R8, 0xff800000 ;  /* 0xff80000000087802 */ /* 0x000fe40000000f00 */
[CC--:B------:R-:W-:Y:S02]  /*06e0*/  FSETP.GT.AND P1, PT, R23.reuse, R26.reuse, PT ;  /* 0x0000001a1700720b */ /* 0x0c0fe40003f24000 */
[----:B------:R-:W-:Y:S02]  /*06f0*/  @!P0 PRMT R2, R2, 0x7632, R2 ;  /* 0x0000763202028816 */ /* 0x000fe40000000002 */
[----:B------:R-:W-:Y:S01]  /*0700*/  FSEL R23, R23, R26, P1 ;  /* 0x0000001a17177208 */ /* 0x000fe20000800000 */
[----:B0-----:R-:W-:Y:S01]  /*0710*/  @!P0 FMUL R8, R10, R9 ;  /* 0x000000090a088220 */ /* 0x001fe20000400000 */
[----:B------:R-:W-:-:S04]  /*0720*/  @!P0 SHF.L.U32 R2, R2, 0x10, RZ ;  /* 0x0000001002028819 */ /* 0x000fc800000006ff */
[-C--:B------:R-:W-:Y:S01]  /*0730*/  FSETP.GT.AND P1, PT, R23, R8.reuse, PT ;  /* 0x000000081700720b */ /* 0x080fe20003f24000 */
[-C--:B------:R-:W-:Y:S01]  /*0740*/  @!P0 FMUL R12, R2, R9.reuse ;  /* 0x00000009020c8220 */ /* 0x080fe20000400000 */
[----:B------:R-:W-:Y:S02]  /*0750*/  @!P0 SHF.L.U32 R2, R3, 0x10, RZ ;  /* 0x0000001003028819 */ /* 0x000fe400000006ff */
[----:B------:R-:W-:Y:S02]  /*0760*/  FSEL R23, R23, R8, P1 ;  /* 0x0000000817177208 */ /* 0x000fe40000800000 */
[----:B------:R-:W-:Y:S01]  /*0770*/  @!P0 PRMT R3, R3, 0x7632, R3 ;  /* 0x0000763203038816 */ /* 0x000fe20000000003 */
[----:B------:R-:W-:Y:S01]  /*0780*/  @!P0 FMUL R22, R2, R9 ;  /* 0x0000000902168220 */ /* 0x000fe20000400000 */
[----:B------:R-:W-:Y:S02]  /*0790*/  FSETP.GT.AND P1, PT, R23, R12, PT ;  /* 0x0000000c1700720b */ /* 0x000fe40003f24000 */
[----:B------:R-:W-:-:S02]  /*07a0*/  @!P0 SHF.L.U32 R2, R3, 0x10, RZ ;  /* 0x0000001003028819 */ /* 0x000fc400000006ff */
[----:B------:R-:W-:-:S03]  /*07b0*/  FSEL R23, R23, R12, P1 ;  /* 0x0000000c17177208 */ /* 0x000fc60000800000 */
[----:B------:R-:W-:Y:S01]  /*07c0*/  @!P0 FMUL R24, R2, R9 ;  /* 0x0000000902188220 */ /* 0x000fe20000400000 */
[----:B------:R-:W-:Y:S01]  /*07d0*/  FSETP.GT.AND P1, PT, R23, R22, PT ;  /* 0x000000161700720b */ /* 0x000fe20003f24000 */
[----:B------:R-:W-:-:S03]  /*07e0*/  HFMA2.MMA R9, -RZ, RZ, 0.96630859375, -0.0022525787353515625 ;  /* 0x3bbb989dff097435 */ /* 0x000fc600000001ff */
        /* <DEDUP_REMOVED lines=18> */
[----:B------:R-:W-:Y:S02]  /*0910*/  MOV R10, 0x437c0000 ;  /* 0x437c0000000a7802 */ /* 0x000fe40000000f00 */
[----:B------:R-:W-:Y:S01]  /*0920*/  ISETP.GE.AND P0, PT, R14, R21, PT ;  /* 0x000000150e00720c */ /* 0x000fe20003f06270 */
        /* <DEDUP_REMOVED lines=8> */
[-C--:B------:R-:W-:Y:S01]  /*09b0*/  FFMA.RM R5, R5, R10.reuse, 12582913 ;  /* 0x4b40000105057423 */ /* 0x080fe2000000400a */
        /* <DEDUP_REMOVED lines=9> */
[----:B------:R-:W-:Y:S01]  /*0a50*/  FADD R3, R5, -12583039 ;  /* 0xcb40007f05037421 */ /* 0x000fe20000000000 */
[-C--:B------:R-:W-:Y:S01]  /*0a60*/  FFMA.SAT R11, R36, R9.reuse, 0.5 ;  /* 0x3f000000240b7423 */ /* 0x080fe20000002009 */
[-C--:B------:R-:W-:Y:S01]  /*0a70*/  FFMA.SAT R23, R32, R9.reuse, 0.5 ;  /* 0x3f00000020177423 */ /* 0x080fe20000002009 */
[----:B------:R-:W-:Y:S01]  /*0a80*/  ISETP.LT.OR P0, PT, R19, 0x1, P0 ;  /* 0x000000011300780c */ /* 0x000fe20000701670 */
[----:B------:R-:W-:Y:S01]  /*0a90*/  FFMA R7, R34, 1.4426950216293334961, -R3 ;  /* 0x3fb8aa3b22077823 */ /* 0x000fe20000000803 */
[----:B------:R-:W-:Y:S01]  /*0aa0*/  FFMA.RM R3, R11, R10, 12582913 ;  /* 0x4b4000010b037423 */ /* 0x000fe2000000400a */
[----:B------:R-:W-:-:S02]  /*0ab0*/  FFMA.SAT R11, R18, R9, 0.5 ;  /* 0x3f000000120b7423 */ /* 0x000fc40000002009 */
[----:B------:R-:W-:Y:S01]  /*0ac0*/  FFMA R34, R34, 1.925963033500011079e-08, R7 ;  /* 0x32a5706022227823 */ /* 0x000fe20000000007 */
[----:B------:R-:W-:-:S03]  /*0ad0*/  FADD R7, R3, -12583039 ;  /* 0xcb40007f03077421 */ /* 0x000fc60000000000 */
[----:B------:R-:W0:Y:S01]  /*0ae0*/  MUFU.EX2 R27, R34 ;  /* 0x00000022001b7308 */ /* 0x000e220000000800 */
[----:B------:R-:W-:-:S04]  /*0af0*/  FFMA R7, R36, 1.4426950216293334961, -R7 ;  /* 0x3fb8aa3b24077823 */ /* 0x000fc80000000807 */
[----:B------:R-:W-:Y:S01]  /*0b00*/  FFMA R7, R36, 1.925963033500011079e-08, R7 ;  /* 0x32a5706024077823 */ /* 0x000fe20000000007 */
[----:B------:R-:W-:Y:S01]  /*0b10*/  SHF.L.U32 R36, R5, 0x17, RZ ;  /* 0x0000001705247819 */ /* 0x000fe200000006ff */
[----:B------:R-:W-:-:S04]  /*0b20*/  FFMA.RM R5, R11, R10, 12582913 ;  /* 0x4b4000010b057423 */ /* 0x000fc8000000400a */
[----:B------:R-:W1:Y:S01]  /*0b30*/  MUFU.EX2 R7, R7 ;  /* 0x0000000700077308 */ /* 0x000e620000000800 */
[----:B------:R-:W-:-:S04]  /*0b40*/  FADD R11, R5, -12583039 ;  /* 0xcb40007f050b7421 */ /* 0x000fc80000000000 */
[----:B------:R-:W-:Y:S01]  /*0b50*/  FFMA R11, R18, 1.4426950216293334961, -R11 ;  /* 0x3fb8aa3b120b7823 */ /* 0x000fe2000000080b */
[----:B0-----:R-:W-:Y:S01]  /*0b60*/  FMUL R27, R36, R27 ;  /* 0x0000001b241b7220 */ /* 0x001fe20000400000 */
[----:B------:R-:W-:Y:S01]  /*0b70*/  SHF.L.U32 R36, R3, 0x17, RZ ;  /* 0x0000001703247819 */ /* 0x000fe200000006ff */
[----:B------:R-:W-:Y:S01]  /*0b80*/  FFMA.SAT R3, R20, R9, 0.5 ;  /* 0x3f00000014037423 */ /* 0x000fe20000002009 */
[----:B------:R-:W-:-:S03]  /*0b90*/  FFMA R13, R18, 1.925963033500011079e-08, R11 ;  /* 0x32a57060120d7823 */ /* 0x000fc6000000000b */
[----:B------:R-:W-:-:S04]  /*0ba0*/  FFMA.RM R3, R3, R10, 12582913 ;  /* 0x4b40000103037423 */ /* 0x000fc8000000400a */
[----:B------:R-:W-:Y:S01]  /*0bb0*/  FADD R11, R3, -12583039 ;  /* 0xcb40007f030b7421 */ /* 0x000fe20000000000 */
[----:B-1----:R-:W-:Y:S02]  /*0bc0*/  FMUL R18, R36, R7 ;  /* 0x0000000724127220 */ /* 0x002fe40000400000 */
[----:B------:R0:W1:Y:S01]  /*0bd0*/  MUFU.EX2 R7, R13 ;  /* 0x0000000d00077308 */ /* 0x0000620000000800 */
[----:B------:R-:W-:-:S04]  /*0be0*/  FFMA R11, R20, 1.4426950216293334961, -R11 ;  /* 0x3fb8aa3b140b7823 */ /* 0x000fc8000000080b */
[----:B------:R-:W-:Y:S01]  /*0bf0*/  FFMA R11, R20, 1.925963033500011079e-08, R11 ;  /* 0x32a57060140b7823 */ /* 0x000fe2000000000b */
[----:B------:R-:W-:Y:S01]  /*0c00*/  SHF.L.U32 R20, R5, 0x17, RZ ;  /* 0x0000001705147819 */ /* 0x000fe200000006ff */
[----:B------:R-:W-:Y:S01]  /*0c10*/  FFMA.RM R5, R23, R10, 12582913 ;  /* 0x4b40000117057423 */ /* 0x000fe2000000400a */
[----:B0-----:R-:W-:-:S03]  /*0c20*/  FFMA.SAT R13, R0, R9, 0.5 ;  /* 0x3f000000000d7423 */ /* 0x001fc60000002009 */
[----:B------:R-:W0:Y:S01]  /*0c30*/  MUFU.EX2 R11, R11 ;  /* 0x0000000b000b7308 */ /* 0x000e220000000800 */
[----:B-1----:R-:W-:Y:S01]  /*0c40*/  FMUL R20, R20, R7 ;  /* 0x0000000714147220 */ /* 0x002fe20000400000 */
[----:B------:R-:W-:-:S04]  /*0c50*/  FADD R7, R5, -12583039 ;  /* 0xcb40007f05077421 */ /* 0x000fc80000000000 */
[----:B------:R-:W-:-:S04]  /*0c60*/  FFMA R7, R32, 1.4426950216293334961, -R7 ;  /* 0x3fb8aa3b20077823 */ /* 0x000fc80000000807 */
[----:B------:R-:W-:Y:S01]  /*0c70*/  FFMA R7, R32, 1.925963033500011079e-08, R7 ;  /* 0x32a5706020077823 */ /* 0x000fe20000000007 */
[----:B------:R-:W-:Y:S01]  /*0c80*/  SHF.L.U32 R32, R3, 0x17, RZ ;  /* 0x0000001703207819 */ /* 0x000fe200000006ff */
[----:B------:R-:W-:-:S04]  /*0c90*/  FFMA.RM R3, R13, R10, 12582913 ;  /* 0x4b4000010d037423 */ /* 0x000fc8000000400a */
[----:B------:R-:W1:Y:S01]  /*0ca0*/  MUFU.EX2 R7, R7 ;  /* 0x0000000700077308 */ /* 0x000e620000000800 */
[----:B0-----:R-:W-:Y:S01]  /*0cb0*/  FMUL R13, R32, R11 ;  /* 0x0000000b200d7220 */ /* 0x001fe20000400000 */
[----:B------:R-:W-:Y:S01]  /*0cc0*/  FADD R23, R3, -12583039 ;  /* 0xcb40007f03177421 */ /* 0x000fe20000000000 */
[----:B------:R-:W-:Y:S01]  /*0cd0*/  SHF.L.U32 R32, R5, 0x17, RZ ;  /* 0x0000001705207819 */ /* 0x000fe200000006ff */
[----:B------:R-:W-:Y:S02]  /*0ce0*/  FFMA.SAT R5, R2, R9, 0.5 ;  /* 0x3f00000002057423 */ /* 0x000fe40000002009 */
[C---:B------:R-:W-:Y:S02]  /*0cf0*/  FFMA R23, R0.reuse, 1.4426950216293334961, -R23 ;  /* 0x3fb8aa3b00177823 */ /* 0x040fe40000000817 */
[----:B------:R-:W-:Y:S02]  /*0d00*/  FFMA.RM R5, R5, R10, 12582913 ;  /* 0x4b40000105057423 */ /* 0x000fe4000000400a */
[----:B------:R-:W-:-:S06]  /*0d10*/  FFMA R11, R0, 1.925963033500011079e-08, R23 ;  /* 0x32a57060000b7823 */ /* 0x000fcc0000000017 */
[----:B------:R-:W0:Y:S01]  /*0d20*/  MUFU.EX2 R11, R11 ;  /* 0x0000000b000b7308 */ /* 0x000e220000000800 */
[----:B-1----:R-:W-:Y:S01]  /*0d30*/  FMUL R0, R32, R7 ;  /* 0x0000000720007220 */ /* 0x002fe20000400000 */
[----:B------:R-:W-:-:S04]  /*0d40*/  FADD R7, R5, -12583039 ;  /* 0xcb40007f05077421 */ /* 0x000fc80000000000 */
[----:B------:R-:W-:-:S04]  /*0d50*/  FFMA R7, R2, 1.4426950216293334961, -R7 ;  /* 0x3fb8aa3b02077823 */ /* 0x000fc80000000807 */
[----:B------:R-:W-:Y:S01]  /*0d60*/  FFMA R23, R2, 1.925963033500011079e-08, R7 ;  /* 0x32a5706002177823 */ /* 0x000fe20000000007 */
[----:B------:R-:W-:Y:S01]  /*0d70*/  FFMA.SAT R7, R30, R9, 0.5 ;  /* 0x3f0000001e077423 */ /* 0x000fe20000002009 */
[----:B------:R-:W-:Y:S02]  /*0d80*/  SHF.L.U32 R2, R3, 0x17, RZ ;  /* 0x0000001703027819 */ /* 0x000fe400000006ff */
[----:B------:R-:W1:Y:S01]  /*0d90*/  MUFU.EX2 R3, R23 ;  /* 0x0000001700037308 */ /* 0x000e620000000800 */
[----:B------:R-:W-:Y:S02]  /*0da0*/  FFMA.RM R7, R7, R10, 12582913 ;  /* 0x4b40000107077423 */ /* 0x000fe4000000400a */
[----:B0-----:R-:W-:Y:S02]  /*0db0*/  FMUL R2, R2, R11 ;  /* 0x0000000b02027220 */ /* 0x001fe40000400000 */
[----:B------:R-:W-:-:S04]  /*0dc0*/  FADD R25, R7, -12583039 ;  /* 0xcb40007f07197421 */ /* 0x000fc80000000000 */
[----:B------:R-:W-:-:S04]  /*0dd0*/  FFMA R25, R30, 1.4426950216293334961, -R25 ;  /* 0x3fb8aa3b1e197823 */ /* 0x000fc80000000819 */
[----:B------:R-:W-:Y:S01]  /*0de0*/  FFMA R11, R30, 1.925963033500011079e-08, R25 ;  /* 0x32a570601e0b7823 */ /* 0x000fe20000000019 */
[----:B------:R-:W-:Y:S01]  /*0df0*/  FFMA.SAT R25, R4, R9, 0.5 ;  /* 0x3f00000004197423 */ /* 0x000fe20000002009 */
[----:B------:R-:W-:-:S03]  /*0e00*/  SHF.L.U32 R30, R5, 0x17, RZ ;  /* 0x00000017051e7819 */ /* 0x000fc600000006ff */
[----:B------:R-:W-:Y:S01]  /*0e10*/  FFMA.RM R5, R25, R10, 12582913 ;  /* 0x4b40000119057423 */ /* 0x000fe2000000400a */
[----:B------:R-:W0:Y:S01]  /*0e20*/  MUFU.EX2 R11, R11 ;  /* 0x0000000b000b7308 */ /* 0x000e220000000800 */
[----:B-1----:R-:W-:Y:S01]  /*0e30*/  FMUL R3, R30, R3 ;  /* 0x000000031e037220 */ /* 0x002fe20000400000 */
[----:B------:R-:W-:Y:S01]  /*0e40*/  SHF.L.U32 R30, R7, 0x17, RZ ;  /* 0x00000017071e7819 */ /* 0x000fe200000006ff */
[----:B------:R-:W-:Y:S01]  /*0e50*/  FADD R25, R5, -12583039 ;  /* 0xcb40007f05197421 */ /* 0x000fe20000000000 */
[----:B------:R-:W-:-:S03]  /*0e60*/  FFMA.SAT R7, R28, R9, 0.5 ;  /* 0x3f0000001c077423 */ /* 0x000fc60000002009 */
[----:B------:R-:W-:Y:S01]  /*0e70*/  FFMA R25, R4, 1.4426950216293334961, -R25 ;  /* 0x3fb8aa3b04197823 */ /* 0x000fe20000000819 */
[----:B------:R-:W-:-:S03]  /*0e80*/  FFMA.RM R7, R7, R10, 12582913 ;  /* 0x4b40000107077423 */ /* 0x000fc6000000400a */
[----:B------:R-:W-:Y:S01]  /*0e90*/  FFMA R23, R4, 1.925963033500011079e-08, R25 ;  /* 0x32a5706004177823 */ /* 0x000fe20000000019 */
[----:B0-----:R-:W-:Y:S01]  /*0ea0*/  FMUL R4, R30, R11 ;  /* 0x0000000b1e047220 */ /* 0x001fe20000400000 */
[----:B------:R-:W-:-:S04]  /*0eb0*/  FADD R11, R7, -12583039 ;  /* 0xcb40007f070b7421 */ /* 0x000fc80000000000 */
[----:B------:R-:W0:Y:S01]  /*0ec0*/  MUFU.EX2 R23, R23 ;  /* 0x0000001700177308 */ /* 0x000e220000000800 */
[----:B------:R-:W-:-:S04]  /*0ed0*/  FFMA R11, R28, 1.4426950216293334961, -R11 ;  /* 0x3fb8aa3b1c0b7823 */ /* 0x000fc8000000080b */
[----:B------:R-:W-:Y:S01]  /*0ee0*/  FFMA R25, R28, 1.925963033500011079e-08, R11 ;  /* 0x32a570601c197823 */ /* 0x000fe2000000000b */
[----:B------:R-:W-:Y:S01]  /*0ef0*/  FFMA.SAT R11, R6, R9, 0.5 ;  /* 0x3f000000060b7423 */ /* 0x000fe20000002009 */
[----:B------:R-:W-:-:S03]  /*0f00*/  SHF.L.U32 R28, R5, 0x17, RZ ;  /* 0x00000017051c7819 */ /* 0x000fc600000006ff */
[----:B------:R-:W-:Y:S01]  /*0f10*/  FFMA.RM R11, R11, R10, 12582913 ;  /* 0x4b4000010b0b7423 */ /* 0x000fe2000000400a */
[----:B------:R-:W1:Y:S03]  /*0f20*/  MUFU.EX2 R25, R25 ;  /* 0x0000001900197308 */ /* 0x000e660000000800 */
[C---:B------:R-:W-:Y:S01]  /*0f30*/  FADD R29, R11.reuse, -12583039 ;  /* 0xcb40007f0b1d7421 */ /* 0x040fe20000000000 */
[----:B0-----:R-:W-:Y:S01]  /*0f40*/  FMUL R5, R28, R23 ;  /* 0x000000171c057220 */ /* 0x001fe20000400000 */
[----:B------:R-:W-:Y:S01]  /*0f50*/  SHF.L.U32 R30, R11, 0x17, RZ ;  /* 0x000000170b1e7819 */ /* 0x000fe200000006ff */
[----:B------:R-:W-:Y:S01]  /*0f60*/  FFMA.SAT R11, R8, R9, 0.5 ;  /* 0x3f000000080b7423 */ /* 0x000fe20000002009 */
[----:B------:R-:W-:-:S04]  /*0f70*/  FFMA R29, R6, 1.4426950216293334961, -R29 ;  /* 0x3fb8aa3b061d7823 */ /* 0x000fc8000000081d */
[----:B------:R-:W-:Y:S01]  /*0f80*/  FFMA R23, R6, 1.925963033500011079e-08, R29 ;  /* 0x32a5706006177823 */ /* 0x000fe2000000001d */
[----:B------:R-:W-:Y:S01]  /*0f90*/  FFMA.SAT R29, R26, R9, 0.5 ;  /* 0x3f0000001a1d7423 */ /* 0x000fe20000002009 */
[----:B------:R-:W-:-:S03]  /*0fa0*/  SHF.L.U32 R6, R7, 0x17, RZ ;  /* 0x0000001707067819 */ /* 0x000fc600000006ff */
[----:B------:R-:W-:Y:S01]  /*0fb0*/  FFMA.RM R28, R29, R10, 12582913 ;  /* 0x4b4000011d1c7423 */ /* 0x000fe2000000400a */
[----:B------:R-:W0:Y:S01]  /*0fc0*/  MUFU.EX2 R23, R23 ;  /* 0x0000001700177308 */ /* 0x000e220000000800 */
[----:B-1----:R-:W-:Y:S02]  /*0fd0*/  FMUL R6, R6, R25 ;  /* 0x0000001906067220 */ /* 0x002fe40000400000 */
[C---:B------:R-:W-:Y:S01]  /*0fe0*/  FADD R7, R28.reuse, -12583039 ;  /* 0xcb40007f1c077421 */ /* 0x040fe20000000000 */
[----:B------:R-:W-:-:S03]  /*0ff0*/  SHF.L.U32 R31, R28, 0x17, RZ ;  /* 0x000000171c1f7819 */ /* 0x000fc600000006ff */
[----:B------:R-:W-:-:S04]  /*1000*/  FFMA R7, R26, 1.4426950216293334961, -R7 ;  /* 0x3fb8aa3b1a077823 */ /* 0x000fc80000000807 */
[----:B------:R-:W-:-:S04]  /*1010*/  FFMA R29, R26, 1.925963033500011079e-08, R7 ;  /* 0x32a570601a1d7823 */ /* 0x000fc80000000007 */
[----:B------:R1:W2:Y:S01]  /*1020*/  MUFU.EX2 R26, R29 ;  /* 0x0000001d001a7308 */ /* 0x0002a20000000800 */
[----:B0-----:R-:W-:Y:S01]  /*1030*/  FMUL R7, R30, R23 ;  /* 0x000000171e077220 */ /* 0x001fe20000400000 */
[----:B------:R-:W-:-:S04]  /*1040*/  FFMA.RM R23, R11, R10, 12582913 ;  /* 0x4b4000010b177423 */ /* 0x000fc8000000400a */
[C---:B------:R-:W-:Y:S01]  /*1050*/  FADD R11, R23.reuse, -12583039 ;  /* 0xcb40007f170b7421 */ /* 0x040fe20000000000 */
[----:B------:R-:W-:Y:S01]  /*1060*/  SHF.L.U32 R32, R23, 0x17, RZ ;  /* 0x0000001717207819 */ /* 0x000fe200000006ff */
[----:B-1----:R-:W-:Y:S02]  /*1070*/  FFMA.SAT R29, R22, R9, 0.5 ;  /* 0x3f000000161d7423 */ /* 0x002fe40000002009 */
[----:B------:R-:W-:-:S04]  /*1080*/  FFMA R11, R8, 1.4426950216293334961, -R11 ;  /* 0x3fb8aa3b080b7823 */ /* 0x000fc8000000080b */
[----:B------:R-:W-:Y:S01]  /*1090*/  FFMA R25, R8, 1.925963033500011079e-08, R11 ;  /* 0x32a5706008197823 */ /* 0x000fe2000000000b */
[-C--:B------:R-:W-:Y:S01]  /*10a0*/  FFMA.SAT R11, R12, R9.reuse, 0.5 ;  /* 0x3f0000000c0b7423 */ /* 0x080fe20000002009 */
[----:B--2---:R-:W-:Y:S01]  /*10b0*/  FMUL R8, R31, R26 ;  /* 0x0000001a1f087220 */ /* 0x004fe20000400000 */
[----:B------:R-:W-:Y:S02]  /*10c0*/  FFMA.SAT R9, R24, R9, 0.5 ;  /* 0x3f00000018097423 */ /* 0x000fe40000002009 */
[-C--:B------:R-:W-:Y:S02]  /*10d0*/  FFMA.RM R11, R11, R10.reuse, 12582913 ;  /* 0x4b4000010b0b7423 */ /* 0x080fe4000000400a */
[----:B------:R-:W-:Y:S02]  /*10e0*/  FFMA.RM R28, R9, R10, 12582913 ;  /* 0x4b400001091c7423 */ /* 0x000fe4000000400a */
[----:B------:R-:W-:-:S04]  /*10f0*/  FADD R31, R11, -12583039 ;  /* 0xcb40007f0b1f7421 */ /* 0x000fc80000000000 */
[----:B------:R-:W-:-:S04]  /*1100*/  FFMA R31, R12, 1.4426950216293334961, -R31 ;  /* 0x3fb8aa3b0c1f7823 */ /* 0x000fc8000000081f */
[----:B------:R-:W-:Y:S01]  /*1110*/  FFMA R26, R12, 1.925963033500011079e-08, R31 ;  /* 0x32a570600c1a7823 */ /* 0x000fe2000000001f */
[----:B------:R-:W-:-:S04]  /*1120*/  FFMA.RM R12, R29, R10, 12582913 ;  /* 0x4b4000011d0c7423 */ /* 0x000fc8000000400a */
[----:B------:R-:W-:-:S04]  /*1130*/  FADD R9, R12, -12583039 ;  /* 0xcb40007f0c097421 */ /* 0x000fc80000000000 */
[----:B------:R-:W-:-:S04]  /*1140*/  FFMA R9, R22, 1.4426950216293334961, -R9 ;  /* 0x3fb8aa3b16097823 */ /* 0x000fc80000000809 */
[----:B------:R-:W-:Y:S01]  /*1150*/  FFMA R22, R22, 1.925963033500011079e-08, R9 ;  /* 0x32a5706016167823 */ /* 0x000fe20000000009 */
[----:B------:R-:W-:-:S04]  /*1160*/  FADD R9, R28, -12583039 ;  /* 0xcb40007f1c097421 */ /* 0x000fc80000000000 */
[C---:B------:R-:W-:Y:S01]  /*1170*/  FFMA R9, R24.reuse, 1.4426950216293334961, -R9 ;  /* 0x3fb8aa3b18097823 */ /* 0x040fe20000000809 */
[----:B------:R-:W-:Y:S03]  /*1180*/  MUFU.EX2 R22, R22 ;  /* 0x0000001600167308 */ /* 0x000fe60000000800 */
[----:B------:R-:W-:Y:S01]  /*1190*/  FFMA R24, R24, 1.925963033500011079e-08, R9 ;  /* 0x32a5706018187823 */ /* 0x000fe20000000009 */
[----:B------:R-:W-:-:S04]  /*11a0*/  FADD R9, RZ, R27 ;  /* 0x0000001bff097221 */ /* 0x000fc80000000000 */
[----:B------:R-:W-:Y:S01]  /*11b0*/  FADD R9, R9, R18 ;  /* 0x0000001209097221 */ /* 0x000fe20000000000 */
[----:B------:R-:W-:Y:S03]  /*11c0*/  MUFU.EX2 R24, R24 ;  /* 0x0000001800187308 */ /* 0x000fe60000000800 */
[----:B------:R-:W-:-:S04]  /*11d0*/  FADD R10, R9, R20 ;  /* 0x00000014090a7221 */ /* 0x000fc80000000000 */
[----:B------:R-:W-:Y:S01]  /*11e0*/  FADD R29, R10, R13 ;  /* 0x0000000d0a1d7221 */ /* 0x000fe20000000000 */
[----:B------:R0:W1:Y:S03]  /*11f0*/  MUFU.EX2 R9, R25 ;  /* 0x0000001900097308 */ /* 0x0000660000000800 */
[----:B------:R-:W-:-:S04]  /*1200*/  FADD R29, R29, R0 ;  /* 0x000000001d1d7221 */ /* 0x000fc80000000000 */
[----:B------:R-:W-:Y:S01]  /*1210*/  FADD R30, R29, R2 ;  /* 0x000000021d1e7221 */ /* 0x000fe20000000000 */
[----:B------:R-:W2:Y:S01]  /*1220*/  MUFU.EX2 R10, R26 ;  /* 0x0000001a000a7308 */ /* 0x000ea20000000800 */
[----:B0-----:R-:W-:Y:S02]  /*1230*/  SHF.L.U32 R25, R28, 0x17, RZ ;  /* 0x000000171c197819 */ /* 0x001fe400000006ff */
[----:B------:R-:W-:-:S04]  /*1240*/  FADD R29, R30, R3 ;  /* 0x000000031e1d7221 */ /* 0x000fc80000000000 */
[----:B------:R-:W-:Y:S01]  /*1250*/  FADD R30, R29, R4 ;  /* 0x000000041d1e7221 */ /* 0x000fe20000000000 */
[----:B-1----:R-:W-:-:S03]  /*1260*/  FMUL R9, R32, R9 ;  /* 0x0000000920097220 */ /* 0x002fc60000400000 */
[----:B------:R-:W-:-:S04]  /*1270*/  FADD R23, R30, R5 ;  /* 0x000000051e177221 */ /* 0x000fc80000000000 */
[----:B------:R-:W-:Y:S01]  /*1280*/  FADD R30, R23, R6 ;  /* 0x00000006171e7221 */ /* 0x000fe20000000000 */
[----:B------:R-:W-:-:S03]  /*1290*/  SHF.L.U32 R23, R11, 0x17, RZ ;  /* 0x000000170b177819 */ /* 0x000fc600000006ff */
[----:B------:R-:W-:Y:S02]  /*12a0*/  FADD R11, R30, R7 ;  /* 0x000000071e0b7221 */ /* 0x000fe40000000000 */
[----:B--2---:R-:W-:Y:S02]  /*12b0*/  FMUL R10, R23, R10 ;  /* 0x0000000a170a7220 */ /* 0x004fe40000400000 */
[----:B------:R-:W-:Y:S01]  /*12c0*/  FADD R26, R11, R8 ;  /* 0x000000080b1a7221 */ /* 0x000fe20000000000 */
[----:B------:R-:W-:Y:S01]  /*12d0*/  SHF.L.U32 R11, R12, 0x17, RZ ;  /* 0x000000170c0b7819 */ /* 0x000fe200000006ff */
[----:B------:R-:W-:Y:S02]  /*12e0*/  FMUL R12, R25, R24 ;  /* 0x00000018190c7220 */ /* 0x000fe40000400000 */
[----:B------:R-:W-:Y:S02]  /*12f0*/  FADD R23, R26, R9 ;  /* 0x000000091a177221 */ /* 0x000fe40000000000 */
[----:B------:R-:W-:-:S02]  /*1300*/  FMUL R11, R11, R22 ;  /* 0x000000160b0b7220 */ /* 0x000fc40000400000 */
        /* <DEDUP_REMOVED lines=24> */
[----:B------:R-:W-:Y:S05]  /*1490*/  CALL.REL.NOINC `($__internal_35_$__cuda_sm3x_div_rn_noftz_f32_slowpath) ;  /* 0x0000000c00b07944 */ /* 0x000fea0003c00000 */
[----:B------:R-:W-:-:S07]  /*14a0*/  MOV R30, R23 ;  /* 0x00000017001e7202 */ /* 0x000fce0000000f00 */
.L_x_8739:
[----:B------:R-:W-:Y:S05]  /*14b0*/  BSYNC B2 ;  /* 0x0000000000027941 */ /* 0x000fea0003800000 */
.L_x_8738:
        /* <DEDUP_REMOVED lines=11> */
[----:B------:R-:W-:Y:S05]  /*1570*/  CALL.REL.NOINC `($__internal_35_$__cuda_sm3x_div_rn_noftz_f32_slowpath) ;  /* 0x0000000c00787944 */ /* 0x000fea0003c00000 */
[----:B------:R-:W-:-:S07]  /*1580*/  MOV R21, R23 ;  /* 0x0000001700157202 */ /* 0x000fce0000000f00 */
.L_x_8741:
[----:B------:R-:W-:Y:S05]  /*1590*/  BSYNC B2 ;  /* 0x0000000000027941 */ /* 0x000fea0003800000 */
.L_x_8740:
        /* <DEDUP_REMOVED lines=13> */
.L_x_8743:
[----:B------:R-:W-:Y:S05]  /*1670*/  BSYNC B2 ;  /* 0x0000000000027941 */ /* 0x000fea0003800000 */
.L_x_8742:
        /* <DEDUP_REMOVED lines=12> */
[----:B------:R-:W-:Y:S05]  /*1740*/  CALL.REL.NOINC `($__internal_35_$__cuda_sm3x_div_rn_noftz_f32_slowpath) ;  /* 0x0000000c00047944 */ /* 0x000fea0003c00000 */
.L_x_8745:
[----:B------:R-:W-:Y:S05]  /*1750*/  BSYNC B2 ;  /* 0x0000000000027941 */ /* 0x000fea0003800000 */
.L_x_8744:
[----:B------:R-:W-:Y:S02]  /*1760*/  ULDC.64 UR6, c[0x0][0x210] ;  /* 0x0000840000067ab9 */ /* 0x000fe40000000a00 */
[----:B------:R-:W-:Y:S01]  /*1770*/  IADD3 R32, P1, R16, UR6, RZ ;  /* 0x0000000610207c10 */ /* 0x000fe2000ff3e0ff */
[----:B------:R-:W-:Y:S01]  /*1780*/  ULDC UR6, c[0x0][0x228] ;  /* 0x00008a0000067ab9 */ /* 0x000fe20000000800 */
[----:B------:R-:W-:Y:S02]  /*1790*/  F2FP.BF16.F32.PACK_AB R16, R21, R30 ;  /* 0x0000001e1510723e */ /* 0x000fe400000010ff */
[----:B------:R-:W-:Y:S02]  /*17a0*/  ISETP.GE.AND P0, PT, R20, UR6, PT ;  /* 0x0000000614007c0c */ /* 0x000fe4000bf06270 */
[----:B------:R-:W-:Y:S02]  /*17b0*/  IADD3.X R33, R17, UR7, RZ, P1, !PT ;  /* 0x0000000711217c10 */ /* 0x000fe40008ffe4ff */
[----:B------:R-:W-:-:S05]  /*17c0*/  F2FP.BF16.F32.PACK_AB R17, R23, R18 ;  /* 0x000000121711723e */ /* 0x000fca00000010ff */
[----:B------:R0:W-:Y:S04]  /*17d0*/  STG.E.64 desc[UR4][R32.64], R16 ;  /* 0x0000001020007986 */ /* 0x0001e8000c101b04 */
        /* <DEDUP_REMOVED lines=14> */
.L_x_8747:
[----:B------:R-:W-:Y:S05]  /*18c0*/  BSYNC B2 ;  /* 0x0000000000027941 */ /* 0x000fea0003800000 */
.L_x_8746:
        /* <DEDUP_REMOVED lines=13> */
.L_x_8749:
[----:B------:R-:W-:Y:S05]  /*19a0*/  BSYNC B2 ;  /* 0x0000000000027941 */ /* 0x000fea0003800000 */
.L_x_8748:
        /* <DEDUP_REMOVED lines=13> */
.L_x_8751:
[----:B------:R-:W-:Y:S05]  /*1a80*/  BSYNC B2 ;  /* 0x0000000000027941 */ /* 0x000fea0003800000 */
.L_x_8750:
        /* <DEDUP_REMOVED lines=13> */
.L_x_8753:
[----:B------:R-:W-:Y:S05]  /*1b60*/  BSYNC B2 ;  /* 0x0000000000027941 */ /* 0x000fea0003800000 */
.L_x_8752:
        /* <DEDUP_REMOVED lines=17> */
[----:B------:R-:W-:Y:S05]  /*1c80*/  CALL.REL.NOINC `($__internal_35_$__cuda_sm3x_div_rn_noftz_f32_slowpath) ;  /* 0x0000000400b47944 */ /* 0x000fea0003c00000 */
[----:B------:R-:W-:-:S07]  /*1c90*/  MOV R0, R23 ;  /* 0x0000001700007202 */ /* 0x000fce0000000f00 */
.L_x_8755:
[----:B------:R-:W-:Y:S05]  /*1ca0*/  BSYNC B2 ;  /* 0x0000000000027941 */ /* 0x000fea0003800000 */
.L_x_8754:
        /* <DEDUP_REMOVED lines=13> */
.L_x_8757:
[----:B------:R-:W-:Y:S05]  /*1d80*/  BSYNC B2 ;  /* 0x0000000000027941 */ /* 0x000fea0003800000 */
.L_x_8756:
        /* <DEDUP_REMOVED lines=13> */
.L_x_8759:
[----:B------:R-:W-:Y:S05]  /*1e60*/  BSYNC B2 ;  /* 0x0000000000027941 */ /* 0x000fea0003800000 */
.L_x_8758:
[----:B------:R-:W1:Y:S01]  /*1e70*/  MUFU.RCP R4, R19 ;  /* 0x0000001300047308 */ /* 0x000e620000001000 */
[----:B------:R-:W-:Y:S01]  /*1e80*/  BSSY B2, `(.L_x_8760) ;  /* 0x000000c000027945 */ /* 0x000fe20003800000 */
[----:B------:R-:W-:-:S06]  /*1e90*/  IADD3 R14, R14, 0x180, RZ ;  /* 0x000001800e0e7810 */ /* 0x000fcc0007ffe0ff */
        /* <DEDUP_REMOVED lines=9> */
[----:B------:R-:W-:Y:S05]  /*1f30*/  CALL.REL.NOINC `($__internal_35_$__cuda_sm3x_div_rn_noftz_f32_slowpath) ;  /* 0x0000000400087944 */ /* 0x000fea0003c00000 */
.L_x_8761:
[----:B------:R-:W-:Y:S05]  /*1f40*/  BSYNC B2 ;  /* 0x0000000000027941 */ /* 0x000fea0003800000 */
.L_x_8760:
        /* <DEDUP_REMOVED lines=19> */
.L_x_8763:
[----:B------:R-:W-:Y:S05]  /*2080*/  BSYNC B2 ;  /* 0x0000000000027941 */ /* 0x000fea0003800000 */
.L_x_8762:
        /* <DEDUP_REMOVED lines=13> */
.L_x_8765:
[----:B------:R-:W-:Y:S05]  /*2160*/  BSYNC B2 ;  /* 0x0000000000027941 */ /* 0x000fea0003800000 */
.L_x_8764:
        /* <DEDUP_REMOVED lines=13> */
.L_x_8767:
[----:B------:R-:W-:Y:S05]  /*2240*/  BSYNC B2 ;  /* 0x0000000000027941 */ /* 0x000fea0003800000 */
.L_x_8766:
        /* <DEDUP_REMOVED lines=12> */
.L_x_8769:
[----:B------:R-:W-:Y:S05]  /*2310*/  BSYNC B2 ;  /* 0x0000000000027941 */ /* 0x000fea0003800000 */
.L_x_8768:
[----:B------:R-:W-:Y:S02]  /*2320*/  F2FP.BF16.F32.PACK_AB R22, R3, R0 ;  /* 0x000000000316723e */ /* 0x000fe400000010ff */
[----:B------:R-:W-:-:S05]  /*2330*/  F2FP.BF16.F32.PACK_AB R23, R23, R2 ;  /* 0x000000021717723e */ /* 0x000fca00000010ff */
[----:B------:R-:W-:Y:S01]  /*2340*/  STG.E.64 desc[UR4][R32.64+0x300], R22 ;  /* 0x0003001620007986 */ /* 0x000fe2000c101b04 */
[----:B------:R-:W-:Y:S05]  /*2350*/  EXIT ;  /* 0x000000000000794d */ /* 0x000fea0003800000 */
        .weak           $__internal_35_$__cuda_sm3x_div_rn_noftz_f32_slowpath
        .type           $__internal_35_$__cuda_sm3x_div_rn_noftz_f32_slowpath,@function
        .size           $__internal_35_$__cuda_sm3x_div_rn_noftz_f32_slowpath,(.L_x_11281 - $__internal_35_$__cuda_sm3x_div_rn_noftz_f32_slowpath)
$__internal_35_$__cuda_sm3x_div_rn_noftz_f32_slowpath:
        /* <DEDUP_REMOVED lines=37> */
.L_x_8771:
[----:B------:R-:W-:Y:S01]  /*25b0*/  LEA R31, R23, 0xc0800000, 0x17 ;  /* 0xc0800000171f7811 */ /* 0x000fe200078eb8ff */
[----:B------:R-:W-:Y:S01]  /*25c0*/  BSSY B1, `(.L_x_8776) ;  /* 0x0000036000017945 */ /* 0x000fe20003800000 */
[----:B------:R-:W-:Y:S02]  /*25d0*/  IADD3 R28, R28, -0x7f, RZ ;  /* 0xffffff811c1c7810 */ /* 0x000fe40007ffe0ff */
[----:B------:R-:W-:-:S03]  /*25e0*/  IADD3 R31, -R31, R24, RZ ;  /* 0x000000181f1f7210 */ /* 0x000fc60007ffe1ff */
[C---:B------:R-:W-:Y:S01]  /*25f0*/  IMAD R26, R28.reuse, -0x800000, R27 ;  /* 0xff8000001c1a7824 */ /* 0x040fe200078e021b */
        /* <DEDUP_REMOVED lines=46> */
.L_x_8778:
[----:B------:R-:W-:-:S04]  /*28e0*/  LOP3.LUT R26, R26, 0x80000000, RZ, 0xc0, !PT ;  /* 0x800000001a1a7812 */ /* 0x000fc800078ec0ff */
[----:B------:R-:W-:Y:S01]  /*28f0*/  LOP3.LUT R26, R26, 0x7f800000, RZ, 0xfc, !PT ;  /* 0x7f8000001a1a7812 */ /* 0x000fe200078efcff */
[----:B------:R-:W-:Y:S06]  /*2900*/  BRA `(.L_x_8779) ;  /* 0x0000000000047947 */ /* 0x000fec0003800000 */
.L_x_8777:
[----:B------:R-:W-:-:S07]  /*2910*/  LEA R26, R29, R26, 0x17 ;  /* 0x0000001a1d1a7211 */ /* 0x000fce00078eb8ff */
.L_x_8779:
[----:B------:R-:W-:Y:S05]  /*2920*/  BSYNC B1 ;  /* 0x0000000000017941 */ /* 0x000fea0003800000 */
.L_x_8776:
[----:B------:R-:W-:Y:S01]  /*2930*/  MOV R23, R26 ;  /* 0x0000001a00177202 */ /* 0x000fe20000000f00 */
[----:B------:R-:W-:Y:S06]  /*2940*/  BRA `(.L_x_8780) ;  /* 0x0000000000207947 */ /* 0x000fec0003800000 */
.L_x_8775:
[----:B------:R-:W-:-:S04]  /*2950*/  LOP3.LUT R24, R24, 0x80000000, R27, 0x48, !PT ;  /* 0x8000000018187812 */ /* 0x000fc800078e481b */
[----:B------:R-:W-:Y:S01]  /*2960*/  LOP3.LUT R23, R24, 0x7f800000, RZ, 0xfc, !PT ;  /* 0x7f80000018177812 */ /* 0x000fe200078efcff */
[----:B------:R-:W-:Y:S06]  /*2970*/  BRA `(.L_x_8780) ;  /* 0x0000000000147947 */ /* 0x000fec0003800000 */
.L_x_8774:
[----:B------:R-:W-:Y:S01]  /*2980*/  LOP3.LUT R23, R24, 0x80000000, R27, 0x48, !PT ;  /* 0x8000000018177812 */ /* 0x000fe200078e481b */
[----:B------:R-:W-:Y:S06]  /*2990*/  BRA `(.L_x_8780) ;  /* 0x00000000000c7947 */ /* 0x000fec0003800000 */
.L_x_8773:
[----:B------:R-:W0:Y:S01]  /*29a0*/  MUFU.RSQ R23, -QNAN ;  /* 0xffc0000000177908 */ /* 0x000e220000001400 */
[----:B------:R-:W-:Y:S05]  /*29b0*/  BRA `(.L_x_8780) ;  /* 0x0000000000047947 */ /* 0x000fea0003800000 */
.L_x_8772:
[----:B------:R-:W-:-:S07]  /*29c0*/  FADD.FTZ R23, R27, R19 ;  /* 0x000000131b177221 */ /* 0x000fce0000010000 */
.L_x_8780:
[----:B------:R-:W-:Y:S05]  /*29d0*/  BSYNC B0 ;  /* 0x0000000000007941 */ /* 0x000fea0003800000 */
.L_x_8770:
[----:B------:R-:W-:Y:S01]  /*29e0*/  HFMA2.MMA R25, -RZ, RZ, 0, 0 ;  /* 0x00000000ff197435 */ /* 0x000fe200000001ff */
[----:B------:R-:W-:-:S05]  /*29f0*/  MOV R24, R22 ;  /* 0x0000001600187202 */ /* 0x000fca0000000f00 */
[----:B0-----:R-:W-:Y:S05]  /*2a00*/  RET.REL.NODEC R24 `(_ZN18transformer_engine27scaled_softmax_warp_forwardI13__nv_bfloat16S1_fLi9EEEvPT0_PKT_T1_ii) ;  /* 0xffffffd4187c7950 */ /* 0x001fea0003c3ffff */
.L_x_8781:
        /* <DEDUP_REMOVED lines=15> */
.L_x_11281:


//--------------------- .text._ZN18transformer_engine27scaled_softmax_warp_forwardI13__nv_bfloat16S1_fLi8EEEvPT0_PKT_T1_ii --------------------------
	.section	.text._ZN18transformer_engine27scaled_softmax_warp_forwardI13__nv_bfloat16S1_fLi8EEEvPT0_PKT_T1_ii,"ax",@progbits
	.align	128
        .global         _ZN18transformer_engine27scaled_softmax_warp_forwardI13__nv_bfloat16S1_fLi8EEEvPT0_PKT_T1_ii
        .type           _ZN18transformer_engine27scaled_softmax_warp_forwardI13__nv_bfloat16S1_fLi8EEEvPT0_PKT_T1_ii,@function
        .size           _ZN18transformer_engine27scaled_softmax_warp_forwardI13__nv_bfloat16S1_fLi8EEEvPT0_PKT_T1_ii,(.L_x_11282 - _ZN18transformer_engine27scaled_softmax_warp_forwardI13__nv_bfloat16S1_fLi8EEEvPT0_PKT_T1_ii)
        .other          _ZN18transformer_engine27scaled_softmax_warp_forwardI13__nv_bfloat16S1_fLi8EEEvPT0_PKT_T1_ii,@"STO_CUDA_ENTRY STV_DEFAULT"
_ZN18transformer_engine27scaled_softmax_warp_forwardI13__nv_bfloat16S1_fLi8EEEvPT0_PKT_T1_ii:
.text._ZN18transformer_engine27scaled_softmax_warp_forwardI13__nv_bfloat16S1_fLi8EEEvPT0_PKT_T1_ii:
        /* <DEDUP_REMOVED lines=30> */
[----:B------:R-:W-:Y:S01]  /*01e0*/  VIADD R0, R10, 0x80 ;  /* 0x000000800a007836 */ /* 0x000fe20000000000 */
[----:B------:R-:W0:Y:S04]  /*01f0*/  @!P1 LDC R17, c[0x0][0x220] ;  /* 0x00008800ff119b82 */ /* 0x000e280000000800 */
[----:B------:R-:W-:-:S13]  /*0200*/  ISETP.GE.AND P0, PT, R0, R7, PT ;  /* 0x000000070000720c */ /* 0x000fda0003f06270 */
[----:B------:R1:W3:Y:S01]  /*0210*/  @!P0 LDG.E.64 R2, desc[UR4][R14.64+0x100] ;  /* 0x000100040e028981 */ /* 0x0002e2000c1e1b00 */
[----:B------:R-:W-:Y:S02]  /*0220*/  MOV R8, 0xff800000 ;  /* 0xff80000000087802 */ /* 0x000fe40000000f00 */
[----:B------:R-:W-:Y:S02]  /*0230*/  MOV R7, 0xff800000 ;  /* 0xff80000000077802 */ /* 0x000fe40000000f00 */
[----:B------:R-:W-:Y:S02]  /*0240*/  MOV R12, 0xff800000 ;  /* 0xff800000000c7802 */ /* 0x000fe40000000f00 */
[----:B------:R-:W-:Y:S02]  /*0250*/  MOV R22, 0xff800000 ;  /* 0xff80000000167802 */ /* 0x000fe40000000f00 */
[----:B------:R-:W-:Y:S01]  /*0260*/  MOV R20, 0xff800000 ;  /* 0xff80000000147802 */ /* 0x000fe20000000f00 */
[----:B-1----:R-:W-:Y:S01]  /*0270*/  IMAD.MOV.U32 R14, RZ, RZ, -0x800000 ;  /* 0xff800000ff0e7424 */ /* 0x002fe200078e00ff */
[----:B------:R-:W-:-:S02]  /*0280*/  MOV R18, 0xff800000 ;  /* 0xff80000000127802 */ /* 0x000fc40000000f00 */
[C---:B--2---:R-:W-:Y:S01]  /*0290*/  @!P1 PRMT R0, R4.reuse, 0x7632, R0 ;  /* 0x0000763204009816 */ /* 0x044fe20000000000 */
[----:B------:R-:W-:-:S03]  /*02a0*/  @!P1 IMAD.U32 R4, R4, 0x10000, RZ ;  /* 0x0001000004049824 */ /* 0x000fc600078e00ff */
[----:B------:R-:W-:Y:S01]  /*02b0*/  @!P1 SHF.L.U32 R0, R0, 0x10, RZ ;  /* 0x0000001000009819 */ /* 0x000fe200000006ff */
[-C--:B0-----:R-:W-:Y:S01]  /*02c0*/  @!P1 FMUL R7, R4, R17.reuse ;  /* 0x0000001104079220 */ /* 0x081fe20000400000 */
[C---:B------:R-:W-:Y:S01]  /*02d0*/  @!P1 IMAD.U32 R4, R5.reuse, 0x10000, RZ ;  /* 0x0001000005049824 */ /* 0x040fe200078e00ff */
[----:B------:R-:W-:Y:S02]  /*02e0*/  @!P1 PRMT R5, R5, 0x7632, R5 ;  /* 0x0000763205059816 */ /* 0x000fe40000000005 */
[-C--:B------:R-:W-:Y:S01]  /*02f0*/  @!P1 FMUL R8, R0, R17.reuse ;  /* 0x0000001100089220 */ /* 0x080fe20000400000 */
[----:B------:R-:W-:Y:S01]  /*0300*/  @!P1 FMUL R12, R4, R17 ;  /* 0x00000011040c9220 */ /* 0x000fe20000400000 */
[----:B------:R-:W0:Y:S01]  /*0310*/  @!P0 LDC R0, c[0x0][0x220] ;  /* 0x00008800ff008b82 */ /* 0x000e220000000800 */
[----:B------:R-:W-:Y:S01]  /*0320*/  @!P1 SHF.L.U32 R5, R5, 0x10, RZ ;  /* 0x0000001005059819 */ /* 0x000fe200000006ff */
[----:B------:R-:W-:Y:S01]  /*0330*/  IMAD.MOV.U32 R4, RZ, RZ, -0x800000 ;  /* 0xff800000ff047424 */ /* 0x000fe200078e00ff */
[----:B------:R-:W-:-:S03]  /*0340*/  FSETP.GT.AND P2, PT, R7, R8, PT ;  /* 0x000000080700720b */ /* 0x000fc60003f44000 */
[----:B------:R-:W-:Y:S01]  /*0350*/  @!P1 FMUL R22, R5, R17 ;  /* 0x0000001105169220 */ /* 0x000fe20000400000 */
[----:B------:R-:W-:Y:S02]  /*0360*/  FSEL R15, R7, R8, P2 ;  /* 0x00000008070f7208 */ /* 0x000fe40001000000 */
[C---:B---3--:R-:W-:Y:S02]  /*0370*/  @!P0 SHF.L.U32 R5, R2.reuse, 0x10, RZ ;  /* 0x0000001002058819 */ /* 0x048fe400000006ff */
[CC--:B------:R-:W-:Y:S02]  /*0380*/  FSETP.GT.AND P2, PT, R15.reuse, R12.reuse, PT ;  /* 0x0000000c0f00720b */ /* 0x0c0fe40003f44000 */
[----:B------:R-:W-:Y:S02]  /*0390*/  @!P0 PRMT R2, R2, 0x7632, R2 ;  /* 0x0000763202028816 */ /* 0x000fe40000000002 */
[----:B------:R-:W-:-:S04]  /*03a0*/  FSEL R15, R15, R12, P2 ;  /* 0x0000000c0f0f7208 */ /* 0x000fc80001000000 */
[----:B------:R-:W-:-:S04]  /*03b0*/  FSETP.GT.AND P1, PT, R15, R22, PT ;  /* 0x000000160f00720b */ /* 0x000fc80003f24000 */
[----:B------:R-:W-:Y:S01]  /*03c0*/  FSEL R15, R15, R22, P1 ;  /* 0x000000160f0f7208 */ /* 0x000fe20000800000 */
[----:B0-----:R-:W-:Y:S01]  /*03d0*/  @!P0 FMUL R14, R5, R0 ;  /* 0x00000000050e8220 */ /* 0x001fe20000400000 */
[----:B------:R-:W-:-:S04]  /*03e0*/  @!P0 IMAD.U32 R5, R2, 0x10000, RZ ;  /* 0x0001000002058824 */ /* 0x000fc800078e00ff */
[----:B------:R-:W-:Y:S01]  /*03f0*/  FSETP.GT.AND P1, PT, R15, R14, PT ;  /* 0x0000000e0f00720b */ /* 0x000fe20003f24000 */
[----:B------:R-:W-:Y:S01]  /*0400*/  @!P0 FMUL R20, R5, R0 ;  /* 0x0000000005148220 */ /* 0x000fe20000400000 */
        /* <DEDUP_REMOVED lines=28> */
[----:B------:R-:W-:Y:S01]  /*05d0*/  IMAD.MOV.U32 R6, RZ, RZ, 0x437c0000 ;  /* 0x437c0000ff067424 */ /* 0x000fe200078e00ff */
[----:B------:R-:W-:-:S03]  /*05e0*/  ISETP.GE.AND P0, PT, R10, R9, PT ;  /* 0x000000090a00720c */ /* 0x000fc60003f06270 */
[C---:B------:R-:W-:Y:S01]  /*05f0*/  FADD R23, -R15.reuse, R7 ;  /* 0x000000070f177221 */ /* 0x040fe20000000100 */
[C---:B------:R-:W-:Y:S01]  /*0600*/  FADD R17, -R15.reuse, R8 ;  /* 0x000000080f117221 */ /* 0x040fe20000000100 */
[C---:B------:R-:W-:Y:S01]  /*0610*/  FADD R3, -R15.reuse, R12 ;  /* 0x0000000c0f037221 */ /* 0x040fe20000000100 */
[----:B------:R-:W-:Y:S01]  /*0620*/  FADD R21, -R15, R22 ;  /* 0x000000160f157221 */ /* 0x000fe20000000100 */
[-C--:B------:R-:W-:Y:S01]  /*0630*/  FFMA.SAT R5, R23, R0.reuse, 0.5 ;  /* 0x3f00000017057423 */ /* 0x080fe20000002000 */
[-C--:B------:R-:W-:Y:S01]  /*0640*/  FFMA.SAT R7, R17, R0.reuse, 0.5 ;  /* 0x3f00000011077423 */ /* 0x080fe20000002000 */
[----:B------:R-:W-:Y:S01]  /*0650*/  FFMA.SAT R25, R3, R0, 0.5 ;  /* 0x3f00000003197423 */ /* 0x000fe20000002000 */
[----:B------:R-:W-:Y:S01]  /*0660*/  FADD R27, -R15, R18 ;  /* 0x000000120f1b7221 */ /* 0x000fe20000000100 */
[-C--:B------:R-:W-:Y:S01]  /*0670*/  FFMA.RM R5, R5, R6.reuse, 12582913 ;  /* 0x4b40000105057423 */ /* 0x080fe20000004006 */
[-C--:B------:R-:W-:Y:S01]  /*0680*/  FFMA.RM R7, R7, R6.reuse, 12582913 ;  /* 0x4b40000107077423 */ /* 0x080fe20000004006 */
[----:B------:R-:W-:Y:S01]  /*0690*/  FFMA.RM R12, R25, R6, 12582913 ;  /* 0x4b400001190c7423 */ /* 0x000fe20000004006 */
[----:B------:R-:W-:Y:S01]  /*06a0*/  FFMA.SAT R25, R21, R0, 0.5 ;  /* 0x3f00000015197423 */ /* 0x000fe20000002000 */
[----:B------:R-:W-:Y:S01]  /*06b0*/  FADD R2, R5, -12583039 ;  /* 0xcb40007f05027421 */ /* 0x000fe20000000000 */
[----:B------:R-:W-:Y:S01]  /*06c0*/  FADD R8, R7, -12583039 ;  /* 0xcb40007f07087421 */ /* 0x000fe20000000000 */
[----:B------:R-:W-:Y:S01]  /*06d0*/  FADD R24, R12, -12583039 ;  /* 0xcb40007f0c187421 */ /* 0x000fe20000000000 */
[----:B------:R-:W-:Y:S01]  /*06e0*/  SHF.L.U32 R5, R5, 0x17, RZ ;  /* 0x0000001705057819 */ /* 0x000fe200000006ff */
[----:B------:R-:W-:Y:S01]  /*06f0*/  FFMA R2, R23, 1.4426950216293334961, -R2 ;  /* 0x3fb8aa3b17027823 */ /* 0x000fe20000000802 */
[----:B------:R-:W-:Y:S01]  /*0700*/  FFMA R22, R17, 1.4426950216293334961, -R8 ;  /* 0x3fb8aa3b11167823 */ /* 0x000fe20000000808 */
[----:B------:R-:W-:Y:S01]  /*0710*/  FFMA R24, R3, 1.4426950216293334961, -R24 ;  /* 0x3fb8aa3b03187823 */ /* 0x000fe20000000818 */
[----:B------:R-:W-:Y:S01]  /*0720*/  ISETP.LT.OR P0, PT, R19, 0x1, P0 ;  /* 0x000000011300780c */ /* 0x000fe20000701670 */
[----:B------:R-:W-:Y:S01]  /*0730*/  FFMA R2, R23, 1.925963033500011079e-08, R2 ;  /* 0x32a5706017027823 */ /* 0x000fe20000000002 */
[----:B------:R-:W-:Y:S01]  /*0740*/  FADD R23, -R15, R14 ;  /* 0x0000000e0f177221 */ /* 0x000fe20000000100 */
[----:B------:R-:W-:Y:S01]  /*0750*/  FFMA.RM R14, R25, R6, 12582913 ;  /* 0x4b400001190e7423 */ /* 0x000fe20000004006 */
[----:B------:R-:W-:Y:S01]  /*0760*/  FFMA R17, R17, 1.925963033500011079e-08, R22 ;  /* 0x32a5706011117823 */ /* 0x000fe20000000016 */
[----:B------:R0:W1:Y:S01]  /*0770*/  MUFU.EX2 R8, R2 ;  /* 0x0000000200087308 */ /* 0x0000620000000800 */
[----:B------:R-:W-:Y:S01]  /*0780*/  FFMA.SAT R25, R23, R0, 0.5 ;  /* 0x3f00000017197423 */ /* 0x000fe20000002000 */
[----:B------:R-:W-:Y:S01]  /*0790*/  FADD R22, R14, -12583039 ;  /* 0xcb40007f0e167421 */ /* 0x000fe20000000000 */
[----:B------:R-:W-:-:S03]  /*07a0*/  FFMA R24, R3, 1.925963033500011079e-08, R24 ;  /* 0x32a5706003187823 */ /* 0x000fc60000000018 */
[----:B------:R-:W-:Y:S02]  /*07b0*/  FFMA R22, R21, 1.4426950216293334961, -R22 ;  /* 0x3fb8aa3b15167823 */ /* 0x000fe40000000816 */
[----:B------:R-:W2:Y:S01]  /*07c0*/  MUFU.EX2 R17, R17 ;  /* 0x0000001100117308 */ /* 0x000ea20000000800 */
[----:B0-----:R-:W-:Y:S01]  /*07d0*/  FFMA.RM R2, R25, R6, 12582913 ;  /* 0x4b40000119027423 */ /* 0x001fe20000004006 */
[----:B------:R-:W-:Y:S01]  /*07e0*/  FADD R25, -R15, R20 ;  /* 0x000000140f197221 */ /* 0x000fe20000000100 */
[----:B------:R-:W-:Y:S02]  /*07f0*/  FFMA R21, R21, 1.925963033500011079e-08, R22 ;  /* 0x32a5706015157823 */ /* 0x000fe40000000016 */
[----:B------:R-:W-:Y:S01]  /*0800*/  FADD R26, R2, -12583039 ;  /* 0xcb40007f021a7421 */ /* 0x000fe20000000000 */
[----:B------:R-:W-:Y:S02]  /*0810*/  FFMA.SAT R3, R25, R0, 0.5 ;  /* 0x3f00000019037423 */ /* 0x000fe40000002000 */
[----:B------:R0:W3:Y:S01]  /*0820*/  MUFU.EX2 R20, R24 ;  /* 0x0000001800147308 */ /* 0x0000e20000000800 */
[----:B------:R-:W-:Y:S01]  /*0830*/  FFMA R26, R23, 1.4426950216293334961, -R26 ;  /* 0x3fb8aa3b171a7823 */ /* 0x000fe2000000081a */
[----:B------:R-:W-:Y:S01]  /*0840*/  FFMA.RM R18, R3, R6, 12582913 ;  /* 0x4b40000103127423 */ /* 0x000fe20000004006 */
[----:B------:R-:W-:Y:S01]  /*0850*/  FFMA.SAT R3, R27, R0, 0.5 ;  /* 0x3f0000001b037423 */ /* 0x000fe20000002000 */
[----:B-1----:R-:W-:Y:S01]  /*0860*/  FMUL R8, R5, R8 ;  /* 0x0000000805087220 */ /* 0x002fe20000400000 */
[----:B------:R-:W-:Y:S01]  /*0870*/  FFMA R26, R23, 1.925963033500011079e-08, R26 ;  /* 0x32a57060171a7823 */ /* 0x000fe2000000001a */
[----:B------:R-:W-:Y:S01]  /*0880*/  FADD R23, -R15, R4 ;  /* 0x000000040f177221 */ /* 0x000fe20000000100 */
[----:B------:R-:W-:Y:S01]  /*0890*/  FADD R22, R18, -12583039 ;  /* 0xcb40007f12167421 */ /* 0x000fe20000000000 */
[----:B------:R-:W-:Y:S01]  /*08a0*/  FFMA.RM R3, R3, R6, 12582913 ;  /* 0x4b40000103037423 */ /* 0x000fe20000004006 */
[----:B------:R-:W1:Y:S01]  /*08b0*/  MUFU.EX2 R21, R21 ;  /* 0x0000001500157308 */ /* 0x000e620000000800 */
[----:B------:R-:W-:Y:S01]  /*08c0*/  FFMA.SAT R29, R23, R0, 0.5 ;  /* 0x3f000000171d7423 */ /* 0x000fe20000002000 */
[----:B------:R-:W-:Y:S01]  /*08d0*/  FFMA R22, R25, 1.4426950216293334961, -R22 ;  /* 0x3fb8aa3b19167823 */ /* 0x000fe20000000816 */
[----:B0-----:R-:W-:Y:S01]  /*08e0*/  FADD R24, R3, -12583039 ;  /* 0xcb40007f03187421 */ /* 0x001fe20000000000 */
[----:B------:R-:W-:-:S02]  /*08f0*/  IMAD.SHL.U32 R5, R12, 0x800000, RZ ;  /* 0x008000000c057824 */ /* 0x000fc400078e00ff */
[----:B------:R-:W-:Y:S01]  /*0900*/  FFMA.RM R0, R29, R6, 12582913 ;  /* 0x4b4000011d007423 */ /* 0x000fe20000004006 */
[----:B------:R-:W-:Y:S01]  /*0910*/  FFMA R15, R25, 1.925963033500011079e-08, R22 ;  /* 0x32a57060190f7823 */ /* 0x000fe20000000016 */
[----:B------:R-:W-:Y:S01]  /*0920*/  FFMA R24, R27, 1.4426950216293334961, -R24 ;  /* 0x3fb8aa3b1b187823 */ /* 0x000fe20000000818 */
[----:B------:R-:W0:Y:S01]  /*0930*/  MUFU.EX2 R4, R26 ;  /* 0x0000001a00047308 */ /* 0x000e220000000800 */
[----:B------:R-:W-:Y:S01]  /*0940*/  FADD R22, R0, -12583039 ;  /* 0xcb40007f00167421 */ /* 0x000fe20000000000 */
[----:B------:R-:W-:Y:S01]  /*0950*/  SHF.L.U32 R6, R7, 0x17, RZ ;  /* 0x0000001707067819 */ /* 0x000fe200000006ff */
[----:B------:R-:W-:Y:S01]  /*0960*/  FFMA R27, R27, 1.925963033500011079e-08, R24 ;  /* 0x32a570601b1b7823 */ /* 0x000fe20000000018 */
[----:B------:R-:W-:Y:S02]  /*0970*/  IMAD.SHL.U32 R18, R18, 0x800000, RZ ;  /* 0x0080000012127824 */ /* 0x000fe400078e00ff */
[C---:B------:R-:W-:Y:S01]  /*0980*/  FFMA R24, R23.reuse, 1.4426950216293334961, -R22 ;  /* 0x3fb8aa3b17187823 */ /* 0x040fe20000000816 */
[----:B------:R-:W-:Y:S01]  /*0990*/  FADD R22, RZ, R8 ;  /* 0x00000008ff167221 */ /* 0x000fe20000000000 */
[----:B--2---:R-:W-:Y:S01]  /*09a0*/  FMUL R7, R6, R17 ;  /* 0x0000001106077220 */ /* 0x004fe20000400000 */
[----:B------:R-:W2:Y:S01]  /*09b0*/  MUFU.EX2 R15, R15 ;  /* 0x0000000f000f7308 */ /* 0x000ea20000000800 */
[----:B------:R-:W-:Y:S01]  /*09c0*/  FFMA R25, R23, 1.925963033500011079e-08, R24 ;  /* 0x32a5706017197823 */ /* 0x000fe20000000018 */
[----:B------:R-:W-:Y:S01]  /*09d0*/  SHF.L.U32 R24, R14, 0x17, RZ ;  /* 0x000000170e187819 */ /* 0x000fe200000006ff */
[----:B---3--:R-:W-:Y:S01]  /*09e0*/  FMUL R6, R5, R20 ;  /* 0x0000001405067220 */ /* 0x008fe20000400000 */
[----:B------:R-:W-:Y:S01]  /*09f0*/  FADD R17, R22, R7 ;  /* 0x0000000716117221 */ /* 0x000fe20000000000 */
[----:B------:R-:W-:-:S02]  /*0a00*/  SHF.L.U32 R23, R2, 0x17, RZ ;  /* 0x0000001702177819 */ /* 0x000fc400000006ff */
[----:B-1----:R-:W-:Y:S01]  /*0a10*/  FMUL R5, R24, R21 ;  /* 0x0000001518057220 */ /* 0x002fe20000400000 */
[----:B------:R-:W1:Y:S01]  /*0a20*/  MUFU.EX2 R12, R27 ;  /* 0x0000001b000c7308 */ /* 0x000e620000000800 */
[----:B------:R-:W-:Y:S01]  /*0a30*/  FADD R2, R17, R6 ;  /* 0x0000000611027221 */ /* 0x000fe20000000000 */
[----:B0-----:R-:W-:Y:S01]  /*0a40*/  FMUL R4, R23, R4 ;  /* 0x0000000417047220 */ /* 0x001fe20000400000 */
[----:B------:R-:W-:Y:S02]  /*0a50*/  SHF.L.U32 R21, R3, 0x17, RZ ;  /* 0x0000001703157819 */ /* 0x000fe400000006ff */
[----:B------:R-:W-:-:S03]  /*0a60*/  FADD R17, R2, R5 ;  /* 0x0000000502117221 */ /* 0x000fc60000000000 */
[----:B------:R-:W0:Y:S01]  /*0a70*/  MUFU.EX2 R14, R25 ;  /* 0x00000019000e7308 */ /* 0x000e220000000800 */
[----:B--2---:R-:W-:Y:S01]  /*0a80*/  FMUL R3, R18, R15 ;  /* 0x0000000f12037220 */ /* 0x004fe20000400000 */
[----:B------:R-:W-:Y:S01]  /*0a90*/  FADD R18, R17, R4 ;  /* 0x0000000411127221 */ /* 0x000fe20000000000 */
[----:B------:R-:W-:-:S03]  /*0aa0*/  SHF.L.U32 R17, R0, 0x17, RZ ;  /* 0x0000001700117819 */ /* 0x000fc600000006ff */
[----:B------:R-:W-:Y:S01]  /*0ab0*/  FADD R15, R18, R3 ;  /* 0x00000003120f7221 */ /* 0x000fe20000000000 */
[----:B-1----:R-:W-:-:S04]  /*0ac0*/  FMUL R2, R21, R12 ;  /* 0x0000000c15027220 */ /* 0x002fc80000400000 */
        /* <DEDUP_REMOVED lines=25> */
[----:B------:R-:W-:Y:S05]  /*0c60*/  CALL.REL.NOINC `($__internal_36_$__cuda_sm3x_div_rn_noftz_f32_slowpath) ;  /* 0x0000000400e47944 */ /* 0x000fea0003c00000 */
[----:B------:R-:W-:-:S07]  /*0c70*/  MOV R12, R19 ;  /* 0x00000013000c7202 */ /* 0x000fce0000000f00 */
.L_x_8783:
[----:B------:R-:W-:Y:S05]  /*0c80*/  BSYNC B0 ;  /* 0x0000000000007941 */ /* 0x000fea0003800000 */
.L_x_8782:
        /* <DEDUP_REMOVED lines=12> */
[----:B------:R-:W-:Y:S05]  /*0d50*/  CALL.REL.NOINC `($__internal_36_$__cuda_sm3x_div_rn_noftz_f32_slowpath) ;  /* 0x0000000400a87944 */ /* 0x000fea0003c00000 */
[----:B------:R-:W-:-:S07]  /*0d60*/  IMAD.MOV.U32 R15, RZ, RZ, R19 ;  /* 0x000000ffff0f7224 */ /* 0x000fce00078e0013 */
.L_x_8785:
[----:B------:R-:W-:Y:S05]  /*0d70*/  BSYNC B0 ;  /* 0x0000000000007941 */ /* 0x000fea0003800000 */
.L_x_8784:
        /* <DEDUP_REMOVED lines=13> */
[----:B------:R-:W-:-:S07]  /*0e50*/  MOV R14, R19 ;  /* 0x00000013000e7202 */ /* 0x000fce0000000f00 */
.L_x_8787:
[----:B------:R-:W-:Y:S05]  /*0e60*/  BSYNC B0 ;  /* 0x0000000000007941 */ /* 0x000fea0003800000 */
.L_x_8786:
[----:B------:R-:W0:Y:S01]  /*0e70*/  MUFU.RCP R6, R17 ;  /* 0x0000001100067308 */ /* 0x000e220000001000 */
[----:B------:R-:W-:Y:S01]  /*0e80*/  BSSY B0, `(.L_x_8788) ;  /* 0x000000e000007945 */ /* 0x000fe20003800000 */
[----:B------:R-:W-:-:S06]  /*0e90*/  VIADD R10, R10, 0x80 ;  /* 0x000000800a0a7836 */ /* 0x000fcc0000000000 */
        /* <DEDUP_REMOVED lines=12> */
.L_x_8789:
[----:B------:R-:W-:Y:S05]  /*0f60*/  BSYNC B0 ;  /* 0x0000000000007941 */ /* 0x000fea0003800000 */
.L_x_8788:
        /* <DEDUP_REMOVED lines=21> */
[----:B------:R-:W-:Y:S05]  /*10c0*/  CALL.REL.NOINC `($__internal_36_$__cuda_sm3x_div_rn_noftz_f32_slowpath) ;  /* 0x0000000000cc7944 */ /* 0x000fea0003c00000 */
[----:B------:R-:W-:-:S07]  /*10d0*/  MOV R5, R19 ;  /* 0x0000001300057202 */ /* 0x000fce0000000f00 */
.L_x_8791:
[----:B------:R-:W-:Y:S05]  /*10e0*/  BSYNC B0 ;  /* 0x0000000000007941 */ /* 0x000fea0003800000 */
.L_x_8790:
        /* <DEDUP_REMOVED lines=12> */
[----:B------:R-:W-:Y:S05]  /*11b0*/  CALL.REL.NOINC `($__internal_36_$__cuda_sm3x_div_rn_noftz_f32_slowpath) ;  /* 0x0000000000907944 */ /* 0x000fea0003c00000 */
[----:B------:R-:W-:-:S07]  /*11c0*/  MOV R4, R19 ;  /* 0x0000001300047202 */ /* 0x000fce0000000f00 */
.L_x_8793:
[----:B------:R-:W-:Y:S05]  /*11d0*/  BSYNC B0 ;  /* 0x0000000000007941 */ /* 0x000fea0003800000 */
.L_x_8792:
        /* <DEDUP_REMOVED lines=14> */
.L_x_8795:
[----:B------:R-:W-:Y:S05]  /*12c0*/  BSYNC B0 ;  /* 0x0000000000007941 */ /* 0x000fea0003800000 */
.L_x_8794:
        /* <DEDUP_REMOVED lines=14> */
.L_x_8797:
[----:B------:R-:W-:Y:S05]  /*13b0*/  BSYNC B0 ;  /* 0x0000000000007941 */ /* 0x000fea0003800000 */
.L_x_8796:
[----:B------:R-:W-:Y:S02]  /*13c0*/  F2FP.BF16.F32.PACK_AB R4, R4, R5 ;  /* 0x000000050404723e */ /* 0x000fe400000010ff */
[----:B------:R-:W-:-:S05]  /*13d0*/  F2FP.BF16.F32.PACK_AB R5, R2, R3 ;  /* 0x000000030205723e */ /* 0x000fca00000010ff */
[----:B------:R-:W-:Y:S01]  /*13e0*/  STG.E.64 desc[UR4][R6.64+0x100], R4 ;  /* 0x0001000406007986 */ /* 0x000fe2000c101b04 */
[----:B------:R-:W-:Y:S05]  /*13f0*/  EXIT ;  /* 0x000000000000794d */ /* 0x000fea0003800000 */
        .weak           $__internal_36_$__cuda_sm3x_div_rn_noftz_f32_slowpath
        .type           $__internal_36_$__cuda_sm3x_div_rn_noftz_f32_slowpath,@function
        .size           $__internal_36_$__cuda_sm3x_div_rn_noftz_f32_slowpath,(.L_x_11282 - $__internal_36_$__cuda_sm3x_div_rn_noftz_f32_slowpath)
$__internal_36_$__cuda_sm3x_div_rn_noftz_f32_slowpath:
        /* <DEDUP_REMOVED lines=28> */
[----:B------:R-:W-:Y:S01]  /*15c0*/  ISETP.GE.AND P0, PT, R20, RZ, PT ;  /* 0x000000ff1400720c */ /* 0x000fe20003f06270 */
[----:B------:R-:W-:-:S05]  /*15d0*/  VIADD R20, R19, 0xffffffff ;  /* 0xffffffff13147836 */ /* 0x000fca0000000000 */
[----:B------:R-:W-:-:S07]  /*15e0*/  ISETP.GE.AND P1, PT, R20, RZ, PT ;  /* 0x000000ff1400720c */ /* 0x000fce0003f26270 */
[----:B------:R-:W-:Y:S01]  /*15f0*/  @P0 MOV R20, RZ ;  /* 0x000000ff00140202 */ /* 0x000fe20000000f00 */
[----:B------:R-:W-:Y:S01]  /*1600*/  @!P0 FFMA R8, R8, 1.84467440737095516160e+19, RZ ;  /* 0x5f80000008088823 */ /* 0x000fe200000000ff */
[----:B------:R-:W-:-:S04]  /*1610*/  @!P0 MOV R20, 0xffffffc0 ;  /* 0xffffffc000148802 */ /* 0x000fc80000000f00 */
[----:B------:R-:W-:Y:S01]  /*1620*/  @!P1 FFMA R9, R9, 1.84467440737095516160e+19, RZ ;  /* 0x5f80000009099823 */ /* 0x000fe200000000ff */
[----:B------:R-:W-:-:S07]  /*1630*/  @!P1 IADD3 R20, R20, 0x40, RZ ;  /* 0x0000004014149810 */ /* 0x000fce0007ffe0ff */
.L_x_8799:
[----:B------:R-:W-:Y:S01]  /*1640*/  LEA R24, R19, 0xc0800000, 0x17 ;  /* 0xc080000013187811 */ /* 0x000fe200078eb8ff */
[----:B------:R-:W-:Y:S01]  /*1650*/  BSSY B2, `(.L_x_8804) ;  /* 0x0000036000027945 */ /* 0x000fe20003800000 */
[----:B------:R-:W-:-:S03]  /*1660*/  IADD3 R22, R22, -0x7f, RZ ;  /* 0xffffff8116167810 */ /* 0x000fc60007ffe0ff */
[----:B------:R-:W-:Y:S02]  /*1670*/  IMAD.IADD R25, R9, 0x1, -R24 ;  /* 0x0000000109197824 */ /* 0x000fe400078e0a18 */
[----:B------:R-:W-:Y:S02]  /*1680*/  IMAD R8, R22, -0x800000, R8 ;  /* 0xff80000016087824 */ /* 0x000fe400078e0208 */
        /* <DEDUP_REMOVED lines=46> */
.L_x_8806:
[----:B------:R-:W-:-:S04]  /*1970*/  LOP3.LUT R8, R8, 0x80000000, RZ, 0xc0, !PT ;  /* 0x8000000008087812 */ /* 0x000fc800078ec0ff */
[----:B------:R-:W-:Y:S01]  /*1980*/  LOP3.LUT R8, R8, 0x7f800000, RZ, 0xfc, !PT ;  /* 0x7f80000008087812 */ /* 0x000fe200078efcff */
[----:B------:R-:W-:Y:S06]  /*1990*/  BRA `(.L_x_8807) ;  /* 0x0000000000047947 */ /* 0x000fec0003800000 */
.L_x_8805:
[----:B------:R-:W-:-:S07]  /*19a0*/  IMAD R8, R23, 0x800000, R8 ;  /* 0x0080000017087824 */ /* 0x000fce00078e0208 */
.L_x_8807:
[----:B------:R-:W-:Y:S05]  /*19b0*/  BSYNC B2 ;  /* 0x0000000000027941 */ /* 0x000fea0003800000 */
.L_x_8804:
[----:B------:R-:W-:Y:S05]  /*19c0*/  BRA `(.L_x_8808) ;  /* 0x0000000000207947 */ /* 0x000fea0003800000 */
.L_x_8803:
[----:B------:R-:W-:-:S04]  /*19d0*/  LOP3.LUT R8, R9, 0x80000000, R8, 0x48, !PT ;  /* 0x8000000009087812 */ /* 0x000fc800078e4808 */
[----:B------:R-:W-:Y:S01]  /*19e0*/  LOP3.LUT R8, R8, 0x7f800000, RZ, 0xfc, !PT ;  /* 0x7f80000008087812 */ /* 0x000fe200078efcff */
[----:B------:R-:W-:Y:S06]  /*19f0*/  BRA `(.L_x_8808) ;  /* 0x0000000000147947 */ /* 0x000fec0003800000 */
.L_x_8802:
[----:B------:R-:W-:Y:S01]  /*1a00*/  LOP3.LUT R8, R9, 0x80000000, R8, 0x48, !PT ;  /* 0x8000000009087812 */ /* 0x000fe200078e4808 */
[----:B------:R-:W-:Y:S06]  /*1a10*/  BRA `(.L_x_8808) ;  /* 0x00000000000c7947 */ /* 0x000fec0003800000 */
.L_x_8801:
[----:B------:R-:W0:Y:S01]  /*1a20*/  MUFU.RSQ R8, -QNAN ;  /* 0xffc0000000087908 */ /* 0x000e220000001400 */
[----:B------:R-:W-:Y:S05]  /*1a30*/  BRA `(.L_x_8808) ;  /* 0x0000000000047947 */ /* 0x000fea0003800000 */
.L_x_8800:
[----:B------:R-:W-:-:S07]  /*1a40*/  FADD.FTZ R8, R8, R9 ;  /* 0x0000000908087221 */ /* 0x000fce0000010000 */
.L_x_8808:
[----:B------:R-:W-:Y:S05]  /*1a50*/  BSYNC B1 ;  /* 0x0000000000017941 */ /* 0x000fea0003800000 */
.L_x_8798:
[----:B------:R-:W-:Y:S01]  /*1a60*/  HFMA2.MMA R9, -RZ, RZ, 0, 0 ;  /* 0x00000000ff097435 */ /* 0x000fe200000001ff */
[----:B0-----:R-:W-:Y:S02]  /*1a70*/  MOV R19, R8 ;  /* 0x0000000800137202 */ /* 0x001fe40000000f00 */
[----:B------:R-:W-:-:S04]  /*1a80*/  MOV R8, R18 ;  /* 0x0000001200087202 */ /* 0x000fc80000000f00 */
[----:B------:R-:W-:Y:S05]  /*1a90*/  RET.REL.NODEC R8 `(_ZN18transformer_engine27scaled_softmax_warp_forwardI13__nv_bfloat16S1_fLi8EEEvPT0_PKT_T1_ii) ;  /* 0xffffffe408587950 */ /* 0x000fea0003c3ffff */
.L_x_8809:
        /* <DEDUP_REMOVED lines=14> */
.L_x_11282:


//--------------------- .text._ZN18transformer_engine27scaled_softmax_warp_forwardI13__nv_bfloat16S1_fLi7EEEvPT0_PKT_T1_ii --------------------------
	.section	.text._ZN18transformer_engine27scaled_softmax_warp_forwardI13__nv_bfloat16S1_fLi7EEEvPT0_PKT_T1_ii,"ax",@progbits
	.align	128
        .global         _ZN18transformer_engine27scaled_softmax_warp_forwardI13__nv_bfloat16S1_fLi7EEEvPT0_PKT_T1_ii
        .type           _ZN18transformer_engine27scaled_softmax_warp_forwardI13__nv_bfloat16S1_fLi7EEEvPT0_PKT_T1_ii,@function
        .size           _ZN18transformer_engine27scaled_softmax_warp_forwardI13__nv_bfloat16S1_fLi7EEEvPT0_PKT_T1_ii,(.L_x_11283 - _ZN18transformer_engine27scaled_softmax_warp_forwardI13__nv_bfloat16S1_fLi7EEEvPT0_PKT_T1_ii)
        .other          _ZN18transformer_engine27scaled_softmax_warp_forwardI13__nv_bfloat16S1_fLi7EEEvPT0_PKT_T1_ii,@"STO_CUDA_ENTRY STV_DEFAULT"
_ZN18transformer_engine27scaled_softmax_warp_forwardI13__nv_bfloat16S1_fLi7EEEvPT0_PKT_T1_ii:
.text._ZN18transformer_engine27scaled_softmax_warp_forwardI13__nv_bfloat16S1_fLi7EEEvPT0_PKT_T1_ii:
        /* <DEDUP_REMOVED lines=9> */
[----:B--2---:R-:W-:-:S07]  /*0090*/  UIMAD UR4, UR4, UR5, UR6 ;  /* 0x00000005040472a4 */ /* 0x004fce000f8e0206 */
[----:B------:R-:W2:Y:S01]  /*00a0*/  LDC R9, c[0x0][0x228] ;  /* 0x00008a00ff097b82 */ /* 0x000ea20000000800 */
[----:B-1----:R-:W-:Y:S01]  /*00b0*/  IMAD.SHL.U32 R12, R12, 0x4, RZ ;  /* 0x000000040c0c7824 */ /* 0x002fe200078e00ff */
[----:B---3--:R-:W-:-:S04]  /*00c0*/  UIMAD UR4, UR4, UR7, UR8 ;  /* 0x00000007040472a4 */ /* 0x008fc8000f8e0208 */
[----:B------:R-:W-:Y:S02]  /*00d0*/  SHF.R.S32.HI R13, RZ, 0x1f, R12 ;  /* 0x0000001fff0d7819 */ /* 0x000fe4000001140c */
[----:B0-----:R-:W-:Y:S01]  /*00e0*/  IMAD R0, R0, UR4, R3 ;  /* 0x0000000400007c24 */ /* 0x001fe2000f8e0203 */
[----:B------:R-:W-:-:S04]  /*00f0*/  ULDC UR4, c[0x0][0x224] ;  /* 0x0000890000047ab9 */ /* 0x000fc80000000800 */
[----:B------:R-:W-:-:S04]  /*0100*/  SHF.L.U32 R15, R0, 0x1, RZ ;  /* 0x00000001000f7819 */ /* 0x000fc800000006ff */
[C---:B------:R-:W-:Y:S01]  /*0110*/  IADD3 R14, -R15.reuse, UR4, RZ ;  /* 0x000000040f0e7c10 */ /* 0x040fe2000fffe1ff */
[C---:B--2---:R-:W-:Y:S01]  /*0120*/  IMAD.WIDE.U32 R10, R15.reuse, R9, R12 ;  /* 0x000000090f0a7225 */ /* 0x044fe200078e000c */
[----:B------:R-:W-:Y:S01]  /*0130*/  SHF.R.S32.HI R0, RZ, 0x1f, R9 ;  /* 0x0000001fff007819 */ /* 0x000fe20000011409 */
[----:B------:R-:W-:Y:S01]  /*0140*/  ULDC.64 UR4, c[0x0][0x208] ;  /* 0x0000820000047ab9 */ /* 0x000fe20000000a00 */
[C---:B------:R-:W-:Y:S02]  /*0150*/  ISETP.GT.AND P0, PT, R14.reuse, RZ, PT ;  /* 0x000000ff0e00720c */ /* 0x040fe40003f04270 */
[----:B------:R-:W-:Y:S01]  /*0160*/  VIMNMX R21, R14, 0x2, PT ;  /* 0x000000020e157848 */ /* 0x000fe20003fe0100 */
[----:B------:R-:W-:Y:S01]  /*0170*/  IMAD R15, R15, R0, R11 ;  /* 0x000000000f0f7224 */ /* 0x000fe200078e020b */
[----:B------:R-:W-:Y:S02]  /*0180*/  SEL R3, R9, RZ, P0 ;  /* 0x000000ff09037207 */ /* 0x000fe40000000000 */
[----:B------:R-:W-:-:S02]  /*0190*/  ISETP.GT.AND P1, PT, R21, 0x1, PT ;  /* 0x000000011500780c */ /* 0x000fc40003f24270 */
[----:B------:R-:W-:Y:S02]  /*01a0*/  ISETP.GE.AND P0, PT, R12, R3, PT ;  /* 0x000000030c00720c */ /* 0x000fe40003f06270 */
[----:B------:R-:W-:-:S04]  /*01b0*/  SEL R3, R9, RZ, P1 ;  /* 0x000000ff09037207 */ /* 0x000fc80000800000 */
[----:B------:R-:W-:-:S07]  /*01c0*/  ISETP.GE.AND P1, PT, R12, R3, PT ;  /* 0x000000030c00720c */ /* 0x000fce0003f26270 */
[----:B------:R-:W0:Y:S08]  /*01d0*/  @!P0 LDC.64 R6, c[0x0][0x218] ;  /* 0x00008600ff068b82 */ /* 0x000e300000000a00 */
[----:B------:R-:W1:Y:S08]  /*01e0*/  @!P1 LDC.64 R4, c[0x0][0x218] ;  /* 0x00008600ff049b82 */ /* 0x000e700000000a00 */
[----:B------:R-:W2:Y:S01]  /*01f0*/  @!P0 LDC R17, c[0x0][0x220] ;  /* 0x00008800ff118b82 */ /* 0x000ea20000000800 */
[----:B0-----:R-:W-:-:S04]  /*0200*/  @!P0 LEA R6, P2, R10, R6, 0x1 ;  /* 0x000000060a068211 */ /* 0x001fc800078408ff */
[----:B------:R-:W-:-:S06]  /*0210*/  @!P0 LEA.HI.X R7, R10, R7, R15, 0x1, P2 ;  /* 0x000000070a078211 */ /* 0x000fcc00010f0c0f */
[----:B------:R-:W3:Y:S01]  /*0220*/  @!P0 LDG.E.64 R6, desc[UR4][R6.64] ;  /* 0x0000000406068981 */ /* 0x000ee2000c1e1b00 */
[----:B------:R-:W-:-:S04]  /*0230*/  @!P1 IADD3 R3, P2, R10, R9, RZ ;  /* 0x000000090a039210 */ /* 0x000fc80007f5e0ff */
[----:B------:R-:W-:Y:S02]  /*0240*/  @!P1 IADD3.X R0, R0, R15, RZ, P2, !PT ;  /* 0x0000000f00009210 */ /* 0x000fe400017fe4ff */
[----:B-1----:R-:W-:-:S04]  /*0250*/  @!P1 LEA R2, P2, R3, R4, 0x1 ;  /* 0x0000000403029211 */ /* 0x002fc800078408ff */
[----:B------:R-:W-:-:S06]  /*0260*/  @!P1 LEA.HI.X R3, R3, R5, R0, 0x1, P2 ;  /* 0x0000000503039211 */ /* 0x000fcc00010f0c00 */
[----:B------:R-:W4:Y:S01]  /*0270*/  @!P1 LDG.E.64 R2, desc[UR4][R2.64] ;  /* 0x0000000402029981 */ /* 0x000f22000c1e1b00 */
[----:B------:R-:W-:Y:S01]  /*0280*/  IMAD.MOV.U32 R4, RZ, RZ, -0x800000 ;  /* 0xff800000ff047424 */ /* 0x000fe200078e00ff */
[----:B------:R-:W-:Y:S01]  /*0290*/  MOV R5, 0xff800000 ;  /* 0xff80000000057802 */ /* 0x000fe20000000f00 */
[----:B------:R-:W-:Y:S02]  /*02a0*/  IMAD.MOV.U32 R19, RZ, RZ, -0x800000 ;  /* 0xff800000ff137424 */ /* 0x000fe400078e00ff */
[----:B------:R-:W-:Y:S01]  /*02b0*/  IMAD.MOV.U32 R25, RZ, RZ, -0x800000 ;  /* 0xff800000ff197424 */ /* 0x000fe200078e00ff */
[C---:B---3--:R-:W-:Y:S01]  /*02c0*/  @!P0 PRMT R0, R6.reuse, 0x7632, R0 ;  /* 0x0000763206008816 */ /* 0x048fe20000000000 */
[----:B------:R-:W-:-:S03]  /*02d0*/  @!P0 IMAD.U32 R8, R6, 0x10000, RZ ;  /* 0x0001000006088824 */ /* 0x000fc600078e00ff */
[----:B------:R-:W-:Y:S01]  /*02e0*/  @!P0 SHF.L.U32 R0, R0, 0x10, RZ ;  /* 0x0000001000008819 */ /* 0x000fe200000006ff */
[-C--:B--2---:R-:W-:Y:S02]  /*02f0*/  @!P0 FMUL R5, R8, R17.reuse ;  /* 0x0000001108058220 */ /* 0x084fe40000400000 */
[----:B------:R-:W0:Y:S02]  /*0300*/  @!P1 LDC R8, c[0x0][0x220] ;  /* 0x00008800ff089b82 */ /* 0x000e240000000800 */
[-C--:B------:R-:W-:Y:S01]  /*0310*/  @!P0 FMUL R4, R0, R17.reuse ;  /* 0x0000001100048220 */ /* 0x080fe20000400000 */
[C---:B------:R-:W-:Y:S02]  /*0320*/  @!P0 SHF.L.U32 R0, R7.reuse, 0x10, RZ ;  /* 0x0000001007008819 */ /* 0x040fe400000006ff */
[----:B------:R-:W-:Y:S02]  /*0330*/  @!P0 PRMT R7, R7, 0x7632, R7 ;  /* 0x0000763207078816 */ /* 0x000fe40000000007 */
[----:B------:R-:W-:Y:S01]  /*0340*/  FSETP.GT.AND P2, PT, R5, R4, PT ;  /* 0x000000040500720b */ /* 0x000fe20003f44000 */
[----:B------:R-:W-:Y:S01]  /*0350*/  @!P0 FMUL R19, R0, R17 ;  /* 0x0000001100138220 */ /* 0x000fe20000400000 */
[----:B------:R-:W-:-:S02]  /*0360*/  @!P0 SHF.L.U32 R7, R7, 0x10, RZ ;  /* 0x0000001007078819 */ /* 0x000fc400000006ff */
[----:B------:R-:W-:Y:S02]  /*0370*/  FSEL R0, R5, R4, P2 ;  /* 0x0000000405007208 */ /* 0x000fe40001000000 */
[----:B----4-:R-:W-:Y:S01]  /*0380*/  @!P1 PRMT R6, R2, 0x7632, R6 ;  /* 0x0000763202069816 */ /* 0x010fe20000000006 */
[----:B------:R-:W-:Y:S01]  /*0390*/  @!P0 FMUL R25, R7, R17 ;  /* 0x0000001107198220 */ /* 0x000fe20000400000 */
[-C--:B------:R-:W-:Y:S01]  /*03a0*/  FSETP.GT.AND P2, PT, R0, R19.reuse, PT ;  /* 0x000000130000720b */ /* 0x080fe20003f44000 */
[----:B------:R-:W-:Y:S01]  /*03b0*/  @!P1 IMAD.U32 R17, R2, 0x10000, RZ ;  /* 0x0001000002119824 */ /* 0x000fe200078e00ff */
[----:B------:R-:W-:Y:S01]  /*03c0*/  @!P1 SHF.L.U32 R23, R6, 0x10, RZ ;  /* 0x0000001006179819 */ /* 0x000fe200000006ff */
[----:B------:R-:W-:Y:S01]  /*03d0*/  IMAD.MOV.U32 R7, RZ, RZ, -0x800000 ;  /* 0xff800000ff077424 */ /* 0x000fe200078e00ff */
[----:B------:R-:W-:Y:S02]  /*03e0*/  FSEL R16, R0, R19, P2 ;  /* 0x0000001300107208 */ /* 0x000fe40001000000 */
[----:B------:R-:W-:-:S02]  /*03f0*/  MOV R0, 0xff800000 ;  /* 0xff80000000007802 */ /* 0x000fc40000000f00 */
[CC--:B------:R-:W-:Y:S01]  /*0400*/  FSETP.GT.AND P0, PT, R16.reuse, R25.reuse, PT ;  /* 0x000000191000720b */ /* 0x0c0fe20003f04000 */
[-C--:B0-----:R-:W-:Y:S01]  /*0410*/  @!P1 FMUL R0, R17, R8.reuse ;  /* 0x0000000811009220 */ /* 0x081fe20000400000 */
[-C--:B------:R-:W-:Y:S01]  /*0420*/  @!P1 FMUL R7, R23, R8.reuse ;  /* 0x0000000817079220 */ /* 0x080fe20000400000 */
[----:B------:R-:W-:Y:S01]  /*0430*/  @!P1 IMAD.U32 R17, R3, 0x10000, RZ ;  /* 0x0001000003119824 */ /* 0x000fe200078e00ff */
[----:B------:R-:W-:Y:S02]  /*0440*/  FSEL R16, R16, R25, P0 ;  /* 0x0000001910107208 */ /* 0x000fe40000000000 */
[----:B------:R-:W-:Y:S01]  /*0450*/  MOV R23, 0xff800000 ;  /* 0xff80000000177802 */ /* 0x000fe20000000f00 */
[----:B------:R-:W-:Y:S01]  /*0460*/  @!P1 FMUL R23, R17, R8 ;  /* 0x0000000811179220 */ /* 0x000fe20000400000 */
[----:B------:R-:W-:Y:S01]  /*0470*/  FSETP.GT.AND P0, PT, R0, R7, PT ;  /* 0x000000070000720b */ /* 0x000fe20003f04000 */
[----:B------:R-:W0:Y:S01]  /*0480*/  SHFL.BFLY PT, R27, R16, 0x10, 0x1f ;  /* 0x0e001f00101b7f89 */ /* 0x000e2200000e0000 */
[----:B------:R-:W-:-:S02]  /*0490*/  @!P1 PRMT R3, R3, 0x7632, R3 ;  /* 0x0000763203039816 */ /* 0x000fc40000000003 */
[----:B------:R-:W-:Y:S02]  /*04a0*/  FSEL R2, R0, R7, P0 ;  /* 0x0000000700027208 */ /* 0x000fe40000000000 */
[----:B------:R-:W-:Y:S02]  /*04b0*/  @!P1 SHF.L.U32 R3, R3, 0x10, RZ ;  /* 0x0000001003039819 */ /* 0x000fe400000006ff */
[CC--:B------:R-:W-:Y:S02]  /*04c0*/  FSETP.GT.AND P0, PT, R2.reuse, R23.reuse, PT ;  /* 0x000000170200720b */ /* 0x0c0fe40003f04000 */
[----:B------:R-:W-:Y:S01]  /*04d0*/  MOV R6, 0xff800000 ;  /* 0xff80000000067802 */ /* 0x000fe20000000f00 */
[----:B------:R-:W-:Y:S01]  /*04e0*/  @!P1 FMUL R6, R3, R8 ;  /* 0x0000000803069220 */ /* 0x000fe20000400000 */
[----:B------:R-:W-:-:S04]  /*04f0*/  FSEL R3, R2, R23, P0 ;  /* 0x0000001702037208 */ /* 0x000fc80000000000 */
[----:B------:R-:W-:-:S04]  /*0500*/  FSETP.GT.AND P0, PT, R3, R6, PT ;  /* 0x000000060300720b */ /* 0x000fc80003f04000 */
[----:B------:R-:W-:Y:S02]  /*0510*/  FSEL R3, R3, R6, P0 ;  /* 0x0000000603037208 */ /* 0x000fe40000000000 */
[----:B0-----:R-:W-:-:S03]  /*0520*/  FSETP.GEU.AND P1, PT, R16, R27, PT ;  /* 0x0000001b1000720b */ /* 0x001fc60003f2e000 */
        /* <DEDUP_REMOVED lines=11> */
[----:B-1----:R-:W-:-:S04]  /*05e0*/  FSETP.GEU.AND P1, PT, R17, R8, PT ;  /* 0x000000081100720b */ /* 0x002fc80003f2e000 */
[----:B------:R-:W-:Y:S02]  /*05f0*/  FSEL R3, R8, R17, !P1 ;  /* 0x0000001108037208 */ /* 0x000fe40004800000 */
[----:B------:R-:W0:Y:S04]  /*0600*/  SHFL.BFLY PT, R8, R27, 0x4, 0x1f ;  /* 0x0c801f001b087f89 */ /* 0x000e2800000e0000 */
[----:B------:R-:W1:Y:S01]  /*0610*/  SHFL.BFLY PT, R16, R3, 0x2, 0x1f ;  /* 0x0c401f0003107f89 */ /* 0x000e6200000e0000 */
[----:B0-----:R-:W-:Y:S02]  /*0620*/  FSETP.GEU.AND P0, PT, R27, R8, PT ;  /* 0x000000081b00720b */ /* 0x001fe40003f0e000 */
[----:B-1----:R-:W-:Y:S02]  /*0630*/  FSETP.GEU.AND P1, PT, R3, R16, PT ;  /* 0x000000100300720b */ /* 0x002fe40003f2e000 */
[----:B------:R-:W-:-:S02]  /*0640*/  FSEL R18, R8, R27, !P0 ;  /* 0x0000001b08127208 */ /* 0x000fc40004000000 */
[----:B------:R-:W-:Y:S01]  /*0650*/  FSEL R22, R16, R3, !P1 ;  /* 0x0000000310167208 */ /* 0x000fe20004800000 */
[----:B------:R-:W-:Y:S02]  /*0660*/  IMAD.MOV.U32 R16, RZ, RZ, 0x3bbb989d ;  /* 0x3bbb989dff107424 */ /* 0x000fe400078e00ff */
[----:B------:R-:W0:Y:S04]  /*0670*/  SHFL.BFLY PT, R17, R18, 0x2, 0x1f ;  /* 0x0c401f0012117f89 */ /* 0x000e2800000e0000 */
[----:B------:R-:W1:Y:S01]  /*0680*/  SHFL.BFLY PT, R29, R22, 0x1, 0x1f ;  /* 0x0c201f00161d7f89 */ /* 0x000e6200000e0000 */
[----:B0-----:R-:W-:Y:S02]  /*0690*/  FSETP.GEU.AND P0, PT, R18, R17, PT ;  /* 0x000000111200720b */ /* 0x001fe40003f0e000 */
[----:B-1----:R-:W-:-:S02]  /*06a0*/  FSETP.GEU.AND P1, PT, R22, R29, PT ;  /* 0x0000001d1600720b */ /* 0x002fc40003f2e000 */
[----:B------:R-:W-:Y:S01]  /*06b0*/  FSEL R20, R17, R18, !P0 ;  /* 0x0000001211147208 */ /* 0x000fe20004000000 */
[----:B------:R-:W-:Y:S01]  /*06c0*/  HFMA2.MMA R17, -RZ, RZ, 3.7421875, 0 ;  /* 0x437c0000ff117435 */ /* 0x000fe200000001ff */
[----:B------:R-:W-:-:S03]  /*06d0*/  FSEL R8, R29, R22, !P1 ;  /* 0x000000161d087208 */ /* 0x000fc60004800000 */
[----:B------:R-:W0:Y:S02]  /*06e0*/  SHFL.BFLY PT, R27, R20, 0x1, 0x1f ;  /* 0x0c201f00141b7f89 */ /* 0x000e2400000e0000 */
[C---:B------:R-:W-:Y:S01]  /*06f0*/  FADD R5, -R8.reuse, R5 ;  /* 0x0000000508057221 */ /* 0x040fe20000000100 */
[C---:B------:R-:W-:Y:S01]  /*0700*/  FADD R29, -R8.reuse, R4 ;  /* 0x00000004081d7221 */ /* 0x040fe20000000100 */
[C---:B------:R-:W-:Y:S01]  /*0710*/  FADD R19, -R8.reuse, R19 ;  /* 0x0000001308137221 */ /* 0x040fe20000000100 */
[----:B------:R-:W-:Y:S01]  /*0720*/  FADD R25, -R8, R25 ;  /* 0x0000001908197221 */ /* 0x000fe20000000100 */
[-C--:B------:R-:W-:Y:S01]  /*0730*/  FFMA.SAT R2, R5, R16.reuse, 0.5 ;  /* 0x3f00000005027423 */ /* 0x080fe20000002010 */
[----:B------:R-:W-:-:S03]  /*0740*/  FFMA.SAT R22, R29, R16, 0.5 ;  /* 0x3f0000001d167423 */ /* 0x000fc60000002010 */
[----:B------:R-:W-:-:S04]  /*0750*/  FFMA.RM R2, R2, R17, 12582913 ;  /* 0x4b40000102027423 */ /* 0x000fc80000004011 */
[----:B------:R-:W-:-:S04]  /*0760*/  FADD R4, R2, -12583039 ;  /* 0xcb40007f02047421 */ /* 0x000fc80000000000 */
[----:B------:R-:W-:Y:S01]  /*0770*/  FFMA R18, R5, 1.4426950216293334961, -R4 ;  /* 0x3fb8aa3b05127823 */ /* 0x000fe20000000804 */
[-C--:B------:R-:W-:Y:S01]  /*0780*/  FFMA.RM R4, R22, R17.reuse, 12582913 ;  /* 0x4b40000116047423 */ /* 0x080fe20000004011 */
[-C--:B------:R-:W-:Y:S02]  /*0790*/  FFMA.SAT R22, R19, R16.reuse, 0.5 ;  /* 0x3f00000013167423 */ /* 0x080fe40000002010 */
[----:B------:R-:W-:Y:S01]  /*07a0*/  FFMA R8, R5, 1.925963033500011079e-08, R18 ;  /* 0x32a5706005087823 */ /* 0x000fe20000000012 */
[----:B------:R-:W-:Y:S01]  /*07b0*/  FADD R18, R4, -12583039 ;  /* 0xcb40007f04127421 */ /* 0x000fe20000000000 */
[----:B------:R-:W-:Y:S01]  /*07c0*/  FFMA.RM R3, R22, R17, 12582913 ;  /* 0x4b40000116037423 */ /* 0x000fe20000004011 */
[----:B0-----:R-:W-:Y:S01]  /*07d0*/  FSETP.GEU.AND P0, PT, R20, R27, PT ;  /* 0x0000001b1400720b */ /* 0x001fe20003f0e000 */
[----:B------:R-:W-:Y:S01]  /*07e0*/  FFMA.SAT R22, R25, R16, 0.5 ;  /* 0x3f00000019167423 */ /* 0x000fe20000002010 */
[----:B------:R-:W-:Y:S01]  /*07f0*/  FFMA R18, R29, 1.4426950216293334961, -R18 ;  /* 0x3fb8aa3b1d127823 */ /* 0x000fe20000000812 */
[----:B------:R-:W-:Y:S01]  /*0800*/  FADD R24, R3, -12583039 ;  /* 0xcb40007f03187421 */ /* 0x000fe20000000000 */
[----:B------:R-:W-:Y:S01]  /*0810*/  FSEL R20, R27, R20, !P0 ;  /* 0x000000141b147208 */ /* 0x000fe20004000000 */
[-C--:B------:R-:W-:Y:S01]  /*0820*/  FFMA.RM R5, R22, R17.reuse, 12582913 ;  /* 0x4b40000116057423 */ /* 0x080fe20000004011 */
[----:B------:R-:W-:Y:S01]  /*0830*/  FFMA R22, R29, 1.925963033500011079e-08, R18 ;  /* 0x32a570601d167823 */ /* 0x000fe20000000012 */
[----:B------:R-:W-:Y:S01]  /*0840*/  FFMA R24, R19, 1.4426950216293334961, -R24 ;  /* 0x3fb8aa3b13187823 */ /* 0x000fe20000000818 */
[----:B------:R-:W-:Y:S01]  /*0850*/  MUFU.EX2 R8, R8 ;  /* 0x0000000800087308 */ /* 0x000fe20000000800 */
[----:B------:R-:W-:Y:S01]  /*0860*/  FADD R18, R5, -12583039 ;  /* 0xcb40007f05127421 */ /* 0x000fe20000000000 */
[C---:B------:R-:W-:Y:S01]  /*0870*/  FADD R27, -R20.reuse, R0 ;  /* 0x00000000141b7221 */ /* 0x040fe20000000100 */
[----:B------:R-:W-:Y:S01]  /*0880*/  FFMA R19, R19, 1.925963033500011079e-08, R24 ;  /* 0x32a5706013137823 */ /* 0x000fe20000000018 */
[C---:B------:R-:W-:Y:S01]  /*0890*/  FADD R29, -R20.reuse, R7 ;  /* 0x00000007141d7221 */ /* 0x040fe20000000100 */
[----:B------:R-:W-:Y:S01]  /*08a0*/  FFMA R18, R25, 1.4426950216293334961, -R18 ;  /* 0x3fb8aa3b19127823 */ /* 0x000fe20000000812 */
[-C--:B------:R-:W-:Y:S01]  /*08b0*/  FFMA.SAT R24, R27, R16.reuse, 0.5 ;  /* 0x3f0000001b187423 */ /* 0x080fe20000002010 */
[----:B------:R-:W-:Y:S01]  /*08c0*/  FADD R23, -R20, R23 ;  /* 0x0000001714177221 */ /* 0x000fe20000000100 */
[----:B------:R0:W1:Y:S01]  /*08d0*/  MUFU.EX2 R0, R22 ;  /* 0x0000001600007308 */ /* 0x0000620000000800 */
[----:B------:R-:W-:Y:S01]  /*08e0*/  FFMA R7, R25, 1.925963033500011079e-08, R18 ;  /* 0x32a5706019077823 */ /* 0x000fe20000000012 */
[-C--:B------:R-:W-:Y:S01]  /*08f0*/  FFMA.RM R18, R24, R17.reuse, 12582913 ;  /* 0x4b40000118127423 */ /* 0x080fe20000004011 */
[----:B------:R-:W-:Y:S01]  /*0900*/  FFMA.SAT R24, R29, R16, 0.5 ;  /* 0x3f0000001d187423 */ /* 0x000fe20000002010 */
[----:B------:R-:W-:Y:S01]  /*0910*/  FADD R25, -R20, R6 ;  /* 0x0000000614197221 */ /* 0x000fe20000000100 */
[----:B------:R-:W-:Y:S01]  /*0920*/  ISETP.GE.AND P0, PT, R21, 0x1, PT ;  /* 0x000000011500780c */ /* 0x000fe20003f06270 */
[----:B------:R-:W-:Y:S01]  /*0930*/  FADD R6, R18, -12583039 ;  /* 0xcb40007f12067421 */ /* 0x000fe20000000000 */
[----:B------:R-:W-:Y:S01]  /*0940*/  FFMA.RM R24, R24, R17, 12582913 ;  /* 0x4b40000118187423 */ /* 0x000fe20000004011 */
[----:B------:R-:W-:Y:S02]  /*0950*/  MUFU.EX2 R19, R19 ;  /* 0x0000001300137308 */ /* 0x000fe40000000800 */
[----:B------:R-:W-:Y:S01]  /*0960*/  FFMA R6, R27, 1.4426950216293334961, -R6 ;  /* 0x3fb8aa3b1b067823 */ /* 0x000fe20000000806 */
[----:B0-----:R-:W-:-:S03]  /*0970*/  FADD R22, R24, -12583039 ;  /* 0xcb40007f18167421 */ /* 0x001fc60000000000 */
[----:B------:R-:W-:Y:S01]  /*0980*/  FFMA R20, R27, 1.925963033500011079e-08, R6 ;  /* 0x32a570601b147823 */ /* 0x000fe20000000006 */
[----:B------:R-:W-:Y:S01]  /*0990*/  FFMA R22, R29, 1.4426950216293334961, -R22 ;  /* 0x3fb8aa3b1d167823 */ /* 0x000fe20000000816 */
[-C--:B------:R-:W-:Y:S01]  /*09a0*/  FFMA.SAT R6, R23, R16.reuse, 0.5 ;  /* 0x3f00000017067423 */ /* 0x080fe20000002010 */
[----:B------:R-:W0:Y:S01]  /*09b0*/  MUFU.EX2 R7, R7 ;  /* 0x0000000700077308 */ /* 0x000e220000000800 */
[----:B------:R-:W-:Y:S02]  /*09c0*/  IMAD.SHL.U32 R27, R4, 0x800000, RZ ;  /* 0x00800000041b7824 */ /* 0x000fe400078e00ff */
[----:B------:R-:W-:Y:S01]  /*09d0*/  FFMA R29, R29, 1.925963033500011079e-08, R22 ;  /* 0x32a570601d1d7823 */ /* 0x000fe20000000016 */
[----:B------:R-:W-:Y:S01]  /*09e0*/  FFMA.SAT R22, R25, R16, 0.5 ;  /* 0x3f00000019167423 */ /* 0x000fe20000002010 */
[-C--:B------:R-:W-:Y:S01]  /*09f0*/  FFMA.RM R6, R6, R17.reuse, 12582913 ;  /* 0x4b40000106067423 */ /* 0x080fe20000004011 */
[----:B-1----:R-:W-:Y:S02]  /*0a00*/  FMUL R0, R27, R0 ;  /* 0x000000001b007220 */ /* 0x002fe40000400000 */
[----:B------:R-:W-:Y:S01]  /*0a10*/  FFMA.RM R17, R22, R17, 12582913 ;  /* 0x4b40000116117423 */ /* 0x000fe20000004011 */
[C---:B------:R-:W-:Y:S01]  /*0a20*/  FADD R16, R6.reuse, -12583039 ;  /* 0xcb40007f06107421 */ /* 0x040fe20000000000 */
[----:B------:R-:W1:Y:S01]  /*0a30*/  MUFU.EX2 R20, R20 ;  /* 0x0000001400147308 */ /* 0x000e620000000800 */
[----:B------:R-:W-:Y:S01]  /*0a40*/  SHF.L.U32 R27, R6, 0x17, RZ ;  /* 0x00000017061b7819 */ /* 0x000fe200000006ff */
[----:B------:R-:W-:Y:S01]  /*0a50*/  FADD R26, R17, -12583039 ;  /* 0xcb40007f111a7421 */ /* 0x000fe20000000000 */
[----:B------:R-:W-:Y:S01]  /*0a60*/  FFMA R22, R23, 1.4426950216293334961, -R16 ;  /* 0x3fb8aa3b17167823 */ /* 0x000fe20000000810 */
[----:B------:R-:W-:-:S02]  /*0a70*/  SHF.L.U32 R6, R5, 0x17, RZ ;  /* 0x0000001705067819 */ /* 0x000fc400000006ff */
[----:B------:R-:W-:Y:S01]  /*0a80*/  FFMA R26, R25, 1.4426950216293334961, -R26 ;  /* 0x3fb8aa3b191a7823 */ /* 0x000fe2000000081a */
[----:B------:R-:W-:Y:S01]  /*0a90*/  FFMA R22, R23, 1.925963033500011079e-08, R22 ;  /* 0x32a5706017167823 */ /* 0x000fe20000000016 */
[----:B------:R2:W3:Y:S01]  /*0aa0*/  MUFU.EX2 R16, R29 ;  /* 0x0000001d00107308 */ /* 0x0004e20000000800 */
[----:B0-----:R-:W-:Y:S01]  /*0ab0*/  FMUL R7, R6, R7 ;  /* 0x0000000706077220 */ /* 0x001fe20000400000 */
[----:B------:R-:W-:Y:S01]  /*0ac0*/  FFMA R23, R25, 1.925963033500011079e-08, R26 ;  /* 0x32a5706019177823 */ /* 0x000fe2000000001a */
[----:B------:R-:W-:Y:S02]  /*0ad0*/  SHF.L.U32 R25, R2, 0x17, RZ ;  /* 0x0000001702197819 */ /* 0x000fe400000006ff */
[----:B------:R-:W-:Y:S02]  /*0ae0*/  SHF.L.U32 R2, R3, 0x17, RZ ;  /* 0x0000001703027819 */ /* 0x000fe400000006ff */
[----:B------:R-:W-:Y:S01]  /*0af0*/  SHF.L.U32 R3, R18, 0x17, RZ ;  /* 0x0000001712037819 */ /* 0x000fe200000006ff */
[----:B------:R-:W0:Y:S01]  /*0b00*/  MUFU.EX2 R22, R22 ;  /* 0x0000001600167308 */ /* 0x000e220000000800 */
[----:B--2---:R-:W-:-:S02]  /*0b10*/  IMAD.SHL.U32 R29, R24, 0x800000, RZ ;  /* 0x00800000181d7824 */ /* 0x004fc400078e00ff */
[----:B------:R-:W-:Y:S01]  /*0b20*/  FMUL R8, R25, R8 ;  /* 0x0000000819087220 */ /* 0x000fe20000400000 */
[----:B------:R-:W-:Y:S01]  /*0b30*/  FMUL R2, R2, R19 ;  /* 0x0000001302027220 */ /* 0x000fe20000400000 */
[----:B-1----:R-:W-:Y:S02]  /*0b40*/  FMUL R3, R3, R20 ;  /* 0x0000001403037220 */ /* 0x002fe40000400000 */
[----:B------:R-:W-:Y:S01]  /*0b50*/  FADD R19, RZ, R8 ;  /* 0x00000008ff137221 */ /* 0x000fe20000000000 */
[----:B------:R-:W1:Y:S01]  /*0b60*/  MUFU.EX2 R23, R23 ;  /* 0x0000001700177308 */ /* 0x000e620000000800 */
[----:B---3--:R-:W-:Y:S01]  /*0b70*/  FMUL R4, R29, R16 ;  /* 0x000000101d047220 */ /* 0x008fe20000400000 */
[----:B------:R-:W-:Y:S01]  /*0b80*/  FADD R25, RZ, R3 ;  /* 0x00000003ff197221 */ /* 0x000fe20000000000 */
[----:B------:R-:W-:Y:S02]  /*0b90*/  IMAD.SHL.U32 R16, R17, 0x800000, RZ ;  /* 0x0080000011107824 */ /* 0x000fe400078e00ff */
[----:B------:R-:W-:Y:S01]  /*0ba0*/  FADD R19, R19, R0 ;  /* 0x0000000013137221 */ /* 0x000fe20000000000 */
[----:B------:R-:W-:Y:S01]  /*0bb0*/  FADD R18, R25, R4 ;  /* 0x0000000419127221 */ /* 0x000fe20000000000 */
[----:B0-----:R-:W-:-:S04]  /*0bc0*/  FMUL R5, R27, R22 ;  /* 0x000000161b057220 */ /* 0x001fc80000400000 */
[----:B------:R-:W-:Y:S01]  /*0bd0*/  FADD R17, R18, R5 ;  /* 0x0000000512117221 */ /* 0x000fe20000000000 */
[----:B-1----:R-:W-:Y:S01]  /*0be0*/  FMUL R6, R16, R23 ;  /* 0x0000001710067220 */ /* 0x002fe20000400000 */
[----:B------:R-:W-:-:S03]  /*0bf0*/  FADD R16, R19, R2 ;  /* 0x0000000213107221 */ /* 0x000fc60000000000 */
[----:B------:R-:W-:Y:S01]  /*0c00*/  FADD R17, R17, R6 ;  /* 0x0000000611117221 */ /* 0x000fe20000000000 */
[----:B------:R-:W-:-:S04]  /*0c10*/  FADD R16, R16, R7 ;  /* 0x0000000710107221 */ /* 0x000fc80000000000 */
        /* <DEDUP_REMOVED lines=16> */
[----:B------:R0:W1:Y:S04]  /*0d20*/  SHFL.BFLY PT, R18, R19, 0x1, 0x1f ;  /* 0x0c201f0013127f89 */ /* 0x00006800000e0000 */
[----:B------:R0:W2:Y:S01]  /*0d30*/  SHFL.BFLY PT, R17, R16, 0x1, 0x1f ;  /* 0x0c201f0010117f89 */ /* 0x0000a200000e0000 */
[----:B------:R-:W-:Y:S05]  /*0d40*/  @!P0 EXIT ;  /* 0x000000000000894d */ /* 0x000fea0003800000 */
[----:B------:R-:W-:Y:S01]  /*0d50*/  ISETP.GE.AND P2, PT, R12, R9, PT ;  /* 0x000000090c00720c */ /* 0x000fe20003f46270 */
[----:B------:R-:W-:Y:S01]  /*0d60*/  BSSY B0, `(.L_x_8810) ;  /* 0x0000044000007945 */ /* 0x000fe20003800000 */
[----:B--2---:R-:W-:Y:S01]  /*0d70*/  FADD R17, R16, R17 ;  /* 0x0000001110117221 */ /* 0x004fe20000000000 */
[----:B-1----:R-:W-:-:S10]  /*0d80*/  FADD R13, R19, R18 ;  /* 0x00000012130d7221 */ /* 0x002fd40000000000 */
[----:B------:R-:W-:Y:S05]  /*0d90*/  @P2 BRA `(.L_x_8811) ;  /* 0x0000000400002947 */ /* 0x000fea0003800000 */
[----:B------:R-:W1:Y:S01]  /*0da0*/  MUFU.RCP R12, R17 ;  /* 0x00000011000c7308 */ /* 0x000e620000001000 */
[----:B------:R-:W-:Y:S07]  /*0db0*/  BSSY B1, `(.L_x_8812) ;  /* 0x000000c000017945 */ /* 0x000fee0003800000 */
        /* <DEDUP_REMOVED lines=9> */
[----:B------:R-:W-:Y:S05]  /*0e50*/  CALL.REL.NOINC `($__internal_37_$__cuda_sm3x_div_rn_noftz_f32_slowpath) ;  /* 0x0000000400fc7944 */ /* 0x000fea0003c00000 */
[----:B------:R-:W-:-:S07]  /*0e60*/  MOV R12, R21 ;  /* 0x00000015000c7202 */ /* 0x000fce0000000f00 */
.L_x_8813:
[----:B------:R-:W-:Y:S05]  /*0e70*/  BSYNC B1 ;  /* 0x0000000000017941 */ /* 0x000fea0003800000 */
.L_x_8812:
        /* <DEDUP_REMOVED lines=12> */
[----:B------:R-:W-:Y:S05]  /*0f40*/  CALL.REL.NOINC `($__internal_37_$__cuda_sm3x_div_rn_noftz_f32_slowpath) ;  /* 0x0000000400c07944 */ /* 0x000fea0003c00000 */
[----:B------:R-:W-:-:S07]  /*0f50*/  MOV R19, R21 ;  /* 0x0000001500137202 */ /* 0x000fce0000000f00 */
.L_x_8815:
[----:B------:R-:W-:Y:S05]  /*0f60*/  BSYNC B1 ;  /* 0x0000000000017941 */ /* 0x000fea0003800000 */
.L_x_8814:
        /* <DEDUP_REMOVED lines=14> */
.L_x_8817:
[----:B------:R-:W-:Y:S05]  /*1050*/  BSYNC B1 ;  /* 0x0000000000017941 */ /* 0x000fea0003800000 */
.L_x_8816:
        /* <DEDUP_REMOVED lines=13> */
.L_x_8819:
[----:B------:R-:W-:Y:S05]  /*1130*/  BSYNC B1 ;  /* 0x0000000000017941 */ /* 0x000fea0003800000 */
.L_x_8818:
[----:B------:R-:W-:Y:S01]  /*1140*/  ULDC.64 UR6, c[0x0][0x210] ;  /* 0x0000840000067ab9 */ /* 0x000fe20000000a00 */
[----:B------:R-:W-:Y:S02]  /*1150*/  F2FP.BF16.F32.PACK_AB R20, R19, R12 ;  /* 0x0000000c1314723e */ /* 0x000fe400000010ff */
[C---:B------:R-:W-:Y:S02]  /*1160*/  LEA R8, P0, R10.reuse, UR6, 0x1 ;  /* 0x000000060a087c11 */ /* 0x040fe4000f8008ff */
[----:B------:R-:W-:Y:S02]  /*1170*/  F2FP.BF16.F32.PACK_AB R21, R21, R0 ;  /* 0x000000001515723e */ /* 0x000fe400000010ff */
[----:B------:R-:W-:-:S05]  /*1180*/  LEA.HI.X R9, R10, UR7, R15, 0x1, P0 ;  /* 0x000000070a097c11 */ /* 0x000fca00080f0c0f */
[----:B------:R1:W-:Y:S04]  /*1190*/  STG.E.64 desc[UR4][R8.64], R20 ;  /* 0x0000001408007986 */ /* 0x0003e8000c101b04 */
.L_x_8811:
[----:B------:R-:W-:Y:S05]  /*11a0*/  BSYNC B0 ;  /* 0x0000000000007941 */ /* 0x000fea0003800000 */
.L_x_8810:
[----:B------:R-:W-:-:S13]  /*11b0*/  ISETP.GE.AND P0, PT, R14, 0x2, PT ;  /* 0x000000020e00780c */ /* 0x000fda0003f06270 */
[----:B------:R-:W-:Y:S05]  /*11c0*/  @!P0 EXIT ;  /* 0x000000000000894d */ /* 0x000fea0003800000 */
[----:B------:R-:W-:Y:S05]  /*11d0*/  @P2 EXIT ;  /* 0x000000000000294d */ /* 0x000fea0003800000 */
[----:B------:R-:W2:Y:S01]  /*11e0*/  MUFU.RCP R0, R13 ;  /* 0x0000000d00007308 */ /* 0x000ea20000001000 */
[----:B------:R-:W-:Y:S07]  /*11f0*/  BSSY B0, `(.L_x_8820) ;  /* 0x000000d000007945 */ /* 0x000fee0003800000 */
[----:B------:R-:W3:Y:S01]  /*1200*/  FCHK P0, R3, R13 ;  /* 0x0000000d03007302 */ /* 0x000ee20000000000 */
[----:B--2---:R-:W-:-:S04]  /*1210*/  FFMA R7, -R13, R0, 1 ;  /* 0x3f8000000d077423 */ /* 0x004fc80000000100 */
[----:B------:R-:W-:-:S04]  /*1220*/  FFMA R0, R0, R7, R0 ;  /* 0x0000000700007223 */ /* 0x000fc80000000000 */
[----:B------:R-:W-:-:S04]  /*1230*/  FFMA R7, R3, R0, RZ ;  /* 0x0000000003077223 */ /* 0x000fc800000000ff */
[----:B------:R-:W-:-:S04]  /*1240*/  FFMA R2, -R13, R7, R3 ;  /* 0x000000070d027223 */ /* 0x000fc80000000103 */
[----:B------:R-:W-:Y:S01]  /*1250*/  FFMA R0, R0, R2, R7 ;  /* 0x0000000200007223 */ /* 0x000fe20000000007 */
[----:B---3--:R-:W-:Y:S06]  /*1260*/  @!P0 BRA `(.L_x_8821) ;  /* 0x0000000000148947 */ /* 0x008fec0003800000 */
[----:B-1----:R-:W-:Y:S01]  /*1270*/  MOV R8, R3 ;  /* 0x0000000300087202 */ /* 0x002fe20000000f00 */
[----:B------:R-:W-:Y:S01]  /*1280*/  IMAD.MOV.U32 R9, RZ, RZ, R13 ;  /* 0x000000ffff097224 */ /* 0x000fe200078e000d */
[----:B0-----:R-:W-:-:S07]  /*1290*/  MOV R16, 0x12b0 ;  /* 0x000012b000107802 */ /* 0x001fce0000000f00 */
[----:B------:R-:W-:Y:S05]  /*12a0*/  CALL.REL.NOINC `($__internal_37_$__cuda_sm3x_div_rn_noftz_f32_slowpath) ;  /* 0x0000000000e87944 */ /* 0x000fea0003c00000 */
[----:B------:R-:W-:-:S07]  /*12b0*/  MOV R0, R21 ;  /* 0x0000001500007202 */ /* 0x000fce0000000f00 */
.L_x_8821:
[----:B------:R-:W-:Y:S05]  /*12c0*/  BSYNC B0 ;  /* 0x0000000000007941 */ /* 0x000fea0003800000 */
.L_x_8820:
[----:B------:R-:W2:Y:S01]  /*12d0*/  MUFU.RCP R2, R13 ;  /* 0x0000000d00027308 */ /* 0x000ea20000001000 */
[----:B------:R-:W-:Y:S07]  /*12e0*/  BSSY B0, `(.L_x_8822) ;  /* 0x000000d000007945 */ /* 0x000fee0003800000 */
[----:B------:R-:W3:Y:S01]  /*12f0*/  FCHK P0, R4, R13 ;  /* 0x0000000d04007302 */ /* 0x000ee20000000000 */
[----:B--2---:R-:W-:-:S04]  /*1300*/  FFMA R3, -R13, R2, 1 ;  /* 0x3f8000000d037423 */ /* 0x004fc80000000102 */
[----:B-1----:R-:W-:-:S04]  /*1310*/  FFMA R8, R2, R3, R2 ;  /* 0x0000000302087223 */ /* 0x002fc80000000002 */
[----:B------:R-:W-:-:S04]  /*1320*/  FFMA R3, R4, R8, RZ ;  /* 0x0000000804037223 */ /* 0x000fc800000000ff */
[----:B------:R-:W-:-:S04]  /*1330*/  FFMA R2, -R13, R3, R4 ;  /* 0x000000030d027223 */ /* 0x000fc80000000104 */
[----:B------:R-:W-:Y:S01]  /*1340*/  FFMA R3, R8, R2, R3 ;  /* 0x0000000208037223 */ /* 0x000fe20000000003 */
[----:B---3--:R-:W-:Y:S06]  /*1350*/  @!P0 BRA `(.L_x_8823) ;  /* 0x0000000000148947 */ /* 0x008fec0003800000 */
[----:B------:R-:W-:Y:S01]  /*1360*/  MOV R8, R4 ;  /* 0x0000000400087202 */ /* 0x000fe20000000f00 */
[----:B------:R-:W-:Y:S01]  /*1370*/  IMAD.MOV.U32 R9, RZ, RZ, R13 ;  /* 0x000000ffff097224 */ /* 0x000fe200078e000d */
[----:B0-----:R-:W-:-:S07]  /*1380*/  MOV R16, 0x13a0 ;  /* 0x000013a000107802 */ /* 0x001fce0000000f00 */
[----:B------:R-:W-:Y:S05]  /*1390*/  CALL.REL.NOINC `($__internal_37_$__cuda_sm3x_div_rn_noftz_f32_slowpath) ;  /* 0x0000000000ac7944 */ /* 0x000fea0003c00000 */
[----:B------:R-:W-:-:S07]  /*13a0*/  MOV R3, R21 ;  /* 0x0000001500037202 */ /* 0x000fce0000000f00 */
.L_x_8823:
[----:B------:R-:W-:Y:S05]  /*13b0*/  BSYNC B0 ;  /* 0x0000000000007941 */ /* 0x000fea0003800000 */
.L_x_8822:
        /* <DEDUP_REMOVED lines=9> */
[----:B------:R-:W-:Y:S01]  /*1450*/  MOV R8, R5 ;  /* 0x0000000500087202 */ /* 0x000fe20000000f00 */
[----:B------:R-:W-:Y:S01]  /*1460*/  IMAD.MOV.U32 R9, RZ, RZ, R13 ;  /* 0x000000ffff097224 */ /* 0x000fe200078e000d */
[----:B0-----:R-:W-:-:S07]  /*1470*/  MOV R16, 0x1490 ;  /* 0x0000149000107802 */ /* 0x001fce0000000f00 */
[----:B------:R-:W-:Y:S05]  /*1480*/  CALL.REL.NOINC `($__internal_37_$__cuda_sm3x_div_rn_noftz_f32_slowpath) ;  /* 0x0000000000707944 */ /* 0x000fea0003c00000 */
[----:B------:R-:W-:-:S07]  /*1490*/  MOV R2, R21 ;  /* 0x0000001500027202 */ /* 0x000fce0000000f00 */
.L_x_8825:
[----:B------:R-:W-:Y:S05]  /*14a0*/  BSYNC B0 ;  /* 0x0000000000007941 */ /* 0x000fea0003800000 */
.L_x_8824:
[----:B------:R-:W1:Y:S01]  /*14b0*/  MUFU.RCP R8, R13 ;  /* 0x0000000d00087308 */ /* 0x000e620000001000 */
[----:B------:R-:W2:Y:S01]  /*14c0*/  LDC R4, c[0x0][0x228] ;  /* 0x00008a00ff047b82 */ /* 0x000ea20000000800 */
[----:B------:R-:W-:Y:S06]  /*14d0*/  BSSY B0, `(.L_x_8826) ;  /* 0x000000d000007945 */ /* 0x000fec0003800000 */
[----:B------:R-:W3:Y:S01]  /*14e0*/  FCHK P0, R6, R13 ;  /* 0x0000000d06007302 */ /* 0x000ee20000000000 */
[----:B-1----:R-:W-:-:S04]  /*14f0*/  FFMA R5, -R13, R8, 1 ;  /* 0x3f8000000d057423 */ /* 0x002fc80000000108 */
[----:B------:R-:W-:-:S04]  /*1500*/  FFMA R12, R8, R5, R8 ;  /* 0x00000005080c7223 */ /* 0x000fc80000000008 */
[----:B------:R-:W-:-:S04]  /*1510*/  FFMA R5, R6, R12, RZ ;  /* 0x0000000c06057223 */ /* 0x000fc800000000ff */
[----:B------:R-:W-:-:S04]  /*1520*/  FFMA R8, -R13, R5, R6 ;  /* 0x000000050d087223 */ /* 0x000fc80000000106 */
[----:B------:R-:W-:Y:S01]  /*1530*/  FFMA R7, R12, R8, R5 ;  /* 0x000000080c077223 */ /* 0x000fe20000000005 */
[----:B---3--:R-:W-:Y:S06]  /*1540*/  @!P0 BRA `(.L_x_8827) ;  /* 0x0000000000148947 */ /* 0x008fec0003800000 */
[----:B------:R-:W-:Y:S01]  /*1550*/  MOV R8, R6 ;  /* 0x0000000600087202 */ /* 0x000fe20000000f00 */
[----:B------:R-:W-:Y:S01]  /*1560*/  IMAD.MOV.U32 R9, RZ, RZ, R13 ;  /* 0x000000ffff097224 */ /* 0x000fe200078e000d */
[----:B0-----:R-:W-:-:S07]  /*1570*/  MOV R16, 0x1590 ;  /* 0x0000159000107802 */ /* 0x001fce0000000f00 */
[----:B--2---:R-:W-:Y:S05]  /*1580*/  CALL.REL.NOINC `($__internal_37_$__cuda_sm3x_div_rn_noftz_f32_slowpath) ;  /* 0x0000000000307944 */ /* 0x004fea0003c00000 */
[----:B------:R-:W-:-:S07]  /*1590*/  MOV R7, R21 ;  /* 0x0000001500077202 */ /* 0x000fce0000000f00 */
.L_x_8827:
[----:B------:R-:W-:Y:S05]  /*15a0*/  BSYNC B0 ;  /* 0x0000000000007941 */ /* 0x000fea0003800000 */
.L_x_8826:
[----:B------:R-:W-:Y:S01]  /*15b0*/  ULDC UR6, c[0x0][0x228] ;  /* 0x00008a0000067ab9 */ /* 0x000fe20000000800 */
[----:B------:R-:W-:Y:S02]  /*15c0*/  F2FP.BF16.F32.PACK_AB R6, R3, R0 ;  /* 0x000000000306723e */ /* 0x000fe400000010ff */
[----:B------:R-:W-:Y:S01]  /*15d0*/  IADD3 R10, P0, R10, UR6, RZ ;  /* 0x000000060a0a7c10 */ /* 0x000fe2000ff1e0ff */
[----:B------:R-:W-:Y:S01]  /*15e0*/  ULDC.64 UR6, c[0x0][0x210] ;  /* 0x0000840000067ab9 */ /* 0x000fe20000000a00 */
[----:B------:R-:W-:Y:S02]  /*15f0*/  F2FP.BF16.F32.PACK_AB R7, R7, R2 ;  /* 0x000000020707723e */ /* 0x000fe400000010ff */
[----:B--2---:R-:W-:Y:S02]  /*1600*/  LEA.HI.X.SX32 R15, R4, R15, 0x1, P0 ;  /* 0x0000000f040f7211 */ /* 0x004fe400000f0eff */
[----:B------:R-:W-:-:S04]  /*1610*/  LEA R4, P0, R10, UR6, 0x1 ;  /* 0x000000060a047c11 */ /* 0x000fc8000f8008ff */
[----:B------:R-:W-:-:S05]  /*1620*/  LEA.HI.X R5, R10, UR7, R15, 0x1, P0 ;  /* 0x000000070a057c11 */ /* 0x000fca00080f0c0f */
[----:B------:R-:W-:Y:S01]  /*1630*/  STG.E.64 desc[UR4][R4.64], R6 ;  /* 0x0000000604007986 */ /* 0x000fe2000c101b04 */
[----:B------:R-:W-:Y:S05]  /*1640*/  EXIT ;  /* 0x000000000000794d */ /* 0x000fea0003800000 */
        .weak           $__internal_37_$__cuda_sm3x_div_rn_noftz_f32_slowpath
        .type           $__internal_37_$__cuda_sm3x_div_rn_noftz_f32_slowpath,@function
        .size           $__internal_37_$__cuda_sm3x_div_rn_noftz_f32_slowpath,(.L_x_11283 - $__internal_37_$__cuda_sm3x_div_rn_noftz_f32_slowpath)
$__internal_37_$__cuda_sm3x_div_rn_noftz_f32_slowpath:
        /* <DEDUP_REMOVED lines=28> */
[----:B------:R-:W-:-:S04]  /*1810*/  IADD3 R20, R18, -0x1, RZ ;  /* 0xffffffff12147810 */ /* 0x000fc80007ffe0ff */
[----:B------:R-:W-:-:S07]  /*1820*/  ISETP.GE.AND P1, PT, R20, RZ, PT ;  /* 0x000000ff1400720c */ /* 0x000fce0003f26270 */
[----:B------:R-:W-:Y:S01]  /*1830*/  @P0 IMAD.MOV.U32 R20, RZ, RZ, RZ ;  /* 0x000000ffff140224 */ /* 0x000fe200078e00ff */
[----:B------:R-:W-:Y:S01]  /*1840*/  @!P0 MOV R20, 0xffffffc0 ;  /* 0xffffffc000148802 */ /* 0x000fe20000000f00 */
[----:B------:R-:W-:-:S04]  /*1850*/  @!P0 FFMA R8, R8, 1.84467440737095516160e+19, RZ ;  /* 0x5f80000008088823 */ /* 0x000fc800000000ff */
[----:B------:R-:W-:Y:S01]  /*1860*/  @!P1 FFMA R9, R9, 1.84467440737095516160e+19, RZ ;  /* 0x5f80000009099823 */ /* 0x000fe200000000ff */
[----:B------:R-:W-:-:S07]  /*1870*/  @!P1 IADD3 R20, R20, 0x40, RZ ;  /* 0x0000004014149810 */ /* 0x000fce0007ffe0ff */
.L_x_8829:
[----:B------:R-:W-:Y:S01]  /*1880*/  LEA R22, R18, 0xc0800000, 0x17 ;  /* 0xc080000012167811 */ /* 0x000fe200078eb8ff */
[----:B------:R-:W-:Y:S01]  /*1890*/  BSSY B3, `(.L_x_8834) ;  /* 0x0000036000037945 */ /* 0x000fe20003800000 */
[----:B------:R-:W-:-:S03]  /*18a0*/  IADD3 R21, R21, -0x7f, RZ ;  /* 0xffffff8115157810 */ /* 0x000fc60007ffe0ff */
[----:B------:R-:W-:Y:S02]  /*18b0*/  IMAD.IADD R24, R9, 0x1, -R22 ;  /* 0x0000000109187824 */ /* 0x000fe400078e0a16 */
[C---:B------:R-:W-:Y:S01]  /*18c0*/  IMAD R8, R21.reuse, -0x800000, R8 ;  /* 0xff80000015087824 */ /* 0x040fe200078e0208 */
[----:B------:R-:W-:Y:S01]  /*18d0*/  IADD3 R21, R21, 0x7f, -R18 ;  /* 0x0000007f15157810 */ /* 0x000fe20007ffe812 */
[----:B------:R-:W0:Y:S01]  /*18e0*/  MUFU.RCP R22, R24 ;  /* 0x0000001800167308 */ /* 0x000e220000001000 */
[----:B------:R-:W-:Y:S02]  /*18f0*/  FADD.FTZ R23, -R24, -RZ ;  /* 0x800000ff18177221 */ /* 0x000fe40000010100 */
[----:B------:R-:W-:Y:S02]  /*1900*/  IADD3 R21, R21, R20, RZ ;  /* 0x0000001415157210 */ /* 0x000fe40007ffe0ff */
        /* <DEDUP_REMOVED lines=27> */
[----:B------:R-:W-:Y:S01]  /*1ac0*/  ISETP.NE.AND P1, PT, R18, RZ, PT ;  /* 0x000000ff1200720c */ /* 0x000fe20003f25270 */
[----:B------:R-:W-:Y:S01]  /*1ad0*/  IMAD.MOV R18, RZ, RZ, -R18 ;  /* 0x000000ffff127224 */ /* 0x000fe200078e0a12 */
[----:B------:R-:W-:-:S02]  /*1ae0*/  SHF.L.U32 R22, R21, R22, RZ ;  /* 0x0000001615167219 */ /* 0x000fc400000006ff */
[----:B------:R-:W-:Y:S02]  /*1af0*/  FSETP.NEU.FTZ.AND P0, PT, R20, R9, PT ;  /* 0x000000091400720b */ /* 0x000fe40003f1d000 */
[----:B------:R-:W-:Y:S02]  /*1b00*/  SEL R18, R18, RZ, P3 ;  /* 0x000000ff12127207 */ /* 0x000fe40001800000 */
[----:B------:R-:W-:Y:S02]  /*1b10*/  ISETP.NE.AND P1, PT, R22, RZ, P1 ;  /* 0x000000ff1600720c */ /* 0x000fe40000f25270 */
[----:B------:R-:W-:Y:S02]  /*1b20*/  SHF.R.U32.HI R18, RZ, R18, R21 ;  /* 0x00000012ff127219 */ /* 0x000fe40000011615 */
[----:B------:R-:W-:Y:S02]  /*1b30*/  PLOP3.LUT P0, PT, P0, P1, PT, 0xa8, 0x0 ;  /* 0x000000000000781c */ /* 0x000fe40000703570 */
[----:B------:R-:W-:-:S02]  /*1b40*/  SHF.R.U32.HI R20, RZ, 0x1, R18 ;  /* 0x00000001ff147819 */ /* 0x000fc40000011612 */
[----:B------:R-:W-:-:S04]  /*1b50*/  SEL R9, RZ, 0x1, !P0 ;  /* 0x00000001ff097807 */ /* 0x000fc80004000000 */
[----:B------:R-:W-:-:S04]  /*1b60*/  LOP3.LUT R9, R9, 0x1, R20, 0xf8, !PT ;  /* 0x0000000109097812 */ /* 0x000fc800078ef814 */
[----:B------:R-:W-:-:S04]  /*1b70*/  LOP3.LUT R9, R9, R18, RZ, 0xc0, !PT ;  /* 0x0000001209097212 */ /* 0x000fc800078ec0ff */
[----:B------:R-:W-:-:S04]  /*1b80*/  IADD3 R9, R20, R9, RZ ;  /* 0x0000000914097210 */ /* 0x000fc80007ffe0ff */
[----:B------:R-:W-:Y:S01]  /*1b90*/  LOP3.LUT R8, R9, R8, RZ, 0xfc, !PT ;  /* 0x0000000809087212 */ /* 0x000fe200078efcff */
[----:B------:R-:W-:Y:S06]  /*1ba0*/  BRA `(.L_x_8837) ;  /* 0x0000000000107947 */ /* 0x000fec0003800000 */
.L_x_8836:
[----:B------:R-:W-:-:S04]  /*1bb0*/  LOP3.LUT R8, R8, 0x80000000, RZ, 0xc0, !PT ;  /* 0x8000000008087812 */ /* 0x000fc800078ec0ff */
[----:B------:R-:W-:Y:S01]  /*1bc0*/  LOP3.LUT R8, R8, 0x7f800000, RZ, 0xfc, !PT ;  /* 0x7f80000008087812 */ /* 0x000fe200078efcff */
[----:B------:R-:W-:Y:S06]  /*1bd0*/  BRA `(.L_x_8837) ;  /* 0x0000000000047947 */ /* 0x000fec0003800000 */
.L_x_8835:
[----:B------:R-:W-:-:S07]  /*1be0*/  LEA R8, R21, R8, 0x17 ;  /* 0x0000000815087211 */ /* 0x000fce00078eb8ff */
.L_x_8837:
[----:B------:R-:W-:Y:S05]  /*1bf0*/  BSYNC B3 ;  /* 0x0000000000037941 */ /* 0x000fea0003800000 */
.L_x_8834:
[----:B------:R-:W-:Y:S05]  /*1c00*/  BRA `(.L_x_8838) ;  /* 0x0000000000207947 */ /* 0x000fea0003800000 */
.L_x_8833:
[----:B------:R-:W-:-:S04]  /*1c10*/  LOP3.LUT R8, R9, 0x80000000, R8, 0x48, !PT ;  /* 0x8000000009087812 */ /* 0x000fc800078e4808 */
[----:B------:R-:W-:Y:S01]  /*1c20*/  LOP3.LUT R8, R8, 0x7f800000, RZ, 0xfc, !PT ;  /* 0x7f80000008087812 */ /* 0x000fe200078efcff */
[----:B------:R-:W-:Y:S06]  /*1c30*/  BRA `(.L_x_8838) ;  /* 0x0000000000147947 */ /* 0x000fec0003800000 */
.L_x_8832:
[----:B------:R-:W-:Y:S01]  /*1c40*/  LOP3.LUT R8, R9, 0x80000000, R8, 0x48, !PT ;  /* 0x8000000009087812 */ /* 0x000fe200078e4808 */
[----:B------:R-:W-:Y:S06]  /*1c50*/  BRA `(.L_x_8838) ;  /* 0x00000000000c7947 */ /* 0x000fec0003800000 */
.L_x_8831:
[----:B------:R-:W0:Y:S01]  /*1c60*/  MUFU.RSQ R8, -QNAN ;  /* 0xffc0000000087908 */ /* 0x000e220000001400 */
[----:B------:R-:W-:Y:S05]  /*1c70*/  BRA `(.L_x_8838) ;  /* 0x0000000000047947 */ /* 0x000fea0003800000 */
.L_x_8830:
[----:B------:R-:W-:-:S07]  /*1c80*/  FADD.FTZ R8, R8, R9 ;  /* 0x0000000908087221 */ /* 0x000fce0000010000 */
.L_x_8838:
[----:B------:R-:W-:Y:S05]  /*1c90*/  BSYNC B2 ;  /* 0x0000000000027941 */ /* 0x000fea0003800000 */
.L_x_8828:
[----:B------:R-:W-:Y:S01]  /*1ca0*/  HFMA2.MMA R9, -RZ, RZ, 0, 0 ;  /* 0x00000000ff097435 */ /* 0x000fe200000001ff */
[----:B0-----:R-:W-:Y:S01]  /*1cb0*/  IMAD.MOV.U32 R21, RZ, RZ, R8 ;  /* 0x000000ffff157224 */ /* 0x001fe200078e0008 */
[----:B------:R-:W-:-:S04]  /*1cc0*/  MOV R8, R16 ;  /* 0x0000001000087202 */ /* 0x000fc80000000f00 */
[----:B------:R-:W-:Y:S05]  /*1cd0*/  RET.REL.NODEC R8 `(_ZN18transformer_engine27scaled_softmax_warp_forwardI13__nv_bfloat16S1_fLi7EEEvPT0_PKT_T1_ii) ;  /* 0xffffffe008c87950 */ /* 0x000fea0003c3ffff */
.L_x_8839:
        /* <DEDUP_REMOVED lines=10> */
.L_x_11283:


//--------------------- .text._ZN18transformer_engine27scaled_softmax_warp_forwardI13__nv_bfloat16S1_fLi6EEEvPT0_PKT_T1_ii --------------------------
	.section	.text._ZN18transformer_engine27scaled_softmax_warp_forwardI13__nv_bfloat16S1_fLi6EEEvPT0_PKT_T1_ii,"ax",@progbits
	.align	128
        .global         _ZN18transformer_engine27scaled_softmax_warp_forwardI13__nv_bfloat16S1_fLi6EEEvPT0_PKT_T1_ii
        .type           _ZN18transformer_engine27scaled_softmax_warp_forwardI13__nv_bfloat16S1_fLi6EEEvPT0_PKT_T1_ii,@function
        .size           _ZN18transformer_engine27scaled_softmax_warp_forwardI13__nv_bfloat16S1_fLi6EEEvPT0_PKT_T1_ii,(.L_x_11284 - _ZN18transformer_engine27scaled_softmax_warp_forwardI13__nv_bfloat16S1_fLi6EEEvPT0_PKT_T1_ii)
        .other          _ZN18transformer_engine27scaled_softmax_warp_forwardI13__nv_bfloat16S1_fLi6EEEvPT0_PKT_T1_ii,@"STO_CUDA_ENTRY STV_DEFAULT"
_ZN18transformer_engine27scaled_softmax_warp_forwardI13__nv_bfloat16S1_fLi6EEEvPT0_PKT_T1_ii:
.text._ZN18transformer_engine27scaled_softmax_warp_forwardI13__nv_bfloat16S1_fLi6EEEvPT0_PKT_T1_ii:
        /* <DEDUP_REMOVED lines=11> */
[----:B-1----:R-:W-:Y:S01]  /*00b0*/  SHF.R.S32.HI R7, RZ, 0x1f, R6 ;  /* 0x0000001fff077819 */ /* 0x002fe20000011406 */
[----:B------:R-:W-:Y:S01]  /*00c0*/  VIADD R8, R6, 0x20 ;  /* 0x0000002006087836 */ /* 0x000fe20000000000 */
[----:B---3--:R-:W-:-:S03]  /*00d0*/  UIMAD UR4, UR4, UR7, UR8 ;  /* 0x00000007040472a4 */ /* 0x008fc6000f8e0208 */
[----:B------:R-:W-:-:S03]  /*00e0*/  ULDC.64 UR6, c[0x0][0x208] ;  /* 0x0000820000067ab9 */ /* 0x000fc60000000a00 */
[----:B0-----:R-:W-:Y:S01]  /*00f0*/  IMAD R0, R0, UR4, R3 ;  /* 0x0000000400007c24 */ /* 0x001fe2000f8e0203 */
[----:B------:R-:W-:-:S03]  /*0100*/  ULDC UR4, c[0x0][0x224] ;  /* 0x0000890000047ab9 */ /* 0x000fc60000000800 */
[----:B------:R-:W-:-:S05]  /*0110*/  IMAD.SHL.U32 R9, R0, 0x2, RZ ;  /* 0x0000000200097824 */ /* 0x000fca00078e00ff */
[C---:B------:R-:W-:Y:S01]  /*0120*/  IADD3 R10, -R9.reuse, UR4, RZ ;  /* 0x00000004090a7c10 */ /* 0x040fe2000fffe1ff */
[C---:B--2---:R-:W-:Y:S01]  /*0130*/  IMAD.WIDE.U32 R2, R9.reuse, R5, R6 ;  /* 0x0000000509027225 */ /* 0x044fe200078e0006 */
[----:B------:R-:W-:Y:S01]  /*0140*/  SHF.R.S32.HI R0, RZ, 0x1f, R5 ;  /* 0x0000001fff007819 */ /* 0x000fe20000011405 */
[----:B------:R-:W-:Y:S01]  /*0150*/  ULDC.64 UR4, c[0x0][0x218] ;  /* 0x0000860000047ab9 */ /* 0x000fe20000000a00 */
[C---:B------:R-:W-:Y:S02]  /*0160*/  ISETP.GT.AND P0, PT, R10.reuse, RZ, PT ;  /* 0x000000ff0a00720c */ /* 0x040fe40003f04270 */
[----:B------:R-:W-:Y:S01]  /*0170*/  VIMNMX R10, R10, 0x2, PT ;  /* 0x000000020a0a7848 */ /* 0x000fe20003fe0100 */
[----:B------:R-:W-:Y:S01]  /*0180*/  IMAD R19, R9, R0, R3 ;  /* 0x0000000009137224 */ /* 0x000fe200078e0203 */
[----:B------:R-:W-:Y:S01]  /*0190*/  SEL R11, R5, RZ, P0 ;  /* 0x000000ff050b7207 */ /* 0x000fe20000000000 */
[----:B------:R-:W-:Y:S01]  /*01a0*/  IMAD.SHL.U32 R9, R2, 0x2, RZ ;  /* 0x0000000202097824 */ /* 0x000fe200078e00ff */
[----:B------:R-:W-:-:S02]  /*01b0*/  ISETP.GT.AND P1, PT, R10, 0x1, PT ;  /* 0x000000010a00780c */ /* 0x000fc40003f24270 */
[-C--:B------:R-:W-:Y:S02]  /*01c0*/  ISETP.GE.AND P0, PT, R6, R11.reuse, PT ;  /* 0x0000000b0600720c */ /* 0x080fe40003f06270 */
[----:B------:R-:W-:Y:S02]  /*01d0*/  SEL R13, R5, RZ, P1 ;  /* 0x000000ff050d7207 */ /* 0x000fe40000800000 */
[C---:B------:R-:W-:Y:S02]  /*01e0*/  ISETP.GE.AND P3, PT, R8.reuse, R11, PT ;  /* 0x0000000b0800720c */ /* 0x040fe40003f66270 */
[-C--:B------:R-:W-:Y:S02]  /*01f0*/  ISETP.GE.AND P1, PT, R8, R13.reuse, PT ;  /* 0x0000000d0800720c */ /* 0x080fe40003f26270 */
[----:B------:R-:W-:Y:S02]  /*0200*/  ISETP.GE.AND P2, PT, R6, R13, PT ;  /* 0x0000000d0600720c */ /* 0x000fe40003f46270 */
[----:B------:R-:W-:-:S02]  /*0210*/  SHF.L.U64.HI R14, R2, 0x1, R19 ;  /* 0x00000001020e7819 */ /* 0x000fc40000010213 */
[----:B------:R-:W-:-:S04]  /*0220*/  IADD3 R16, P4, R9, UR4, RZ ;  /* 0x0000000409107c10 */ /* 0x000fc8000ff9e0ff */
[----:B------:R-:W-:-:S03]  /*0230*/  IADD3.X R17, R14, UR5, RZ, P4, !PT ;  /* 0x000000050e117c10 */ /* 0x000fc6000a7fe4ff */
[----:B------:R-:W-:Y:S01]  /*0240*/  @!P1 IADD3 R3, R5, 0x20, RZ ;  /* 0x0000002005039810 */ /* 0x000fe20007ffe0ff */
[----:B------:R-:W0:Y:S01]  /*0250*/  @!P1 LDC R21, c[0x0][0x220] ;  /* 0x00008800ff159b82 */ /* 0x000e220000000800 */
[----:B------:R-:W2:Y:S01]  /*0260*/  @!P0 LDG.E.U16 R4, desc[UR6][R16.64] ;  /* 0x0000000610048981 */ /* 0x000ea2000c1e1500 */
[----:B------:R-:W-:-:S03]  /*0270*/  @!P2 IADD3 R13, P5, R2, R5, RZ ;  /* 0x00000005020da210 */ /* 0x000fc60007fbe0ff */
[----:B------:R1:W3:Y:S01]  /*0280*/  @!P3 LDG.E.U16 R15, desc[UR6][R16.64+0x40] ;  /* 0x00004006100fb981 */ /* 0x0002e2000c1e1500 */
[----:B------:R-:W-:Y:S01]  /*0290*/  @!P1 IADD3 R11, P4, R3, R2, RZ ;  /* 0x00000002030b9210 */ /* 0x000fe20007f9e0ff */
[----:B------:R-:W-:Y:S01]  /*02a0*/  @!P2 IMAD.X R18, R0, 0x1, R19, P5 ;  /* 0x000000010012a824 */ /* 0x000fe200028e0613 */
[----:B------:R-:W-:Y:S02]  /*02b0*/  @!P2 LEA R2, P5, R13, UR4, 0x1 ;  /* 0x000000040d02ac11 */ /* 0x000fe4000f8a08ff */
[----:B------:R-:W-:Y:S02]  /*02c0*/  @!P1 LEA.HI.X.SX32 R0, R3, R19, 0x1, P4 ;  /* 0x0000001303009211 */ /* 0x000fe400020f0eff */
[----:B------:R-:W-:Y:S01]  /*02d0*/  @!P1 LEA R12, P4, R11, UR4, 0x1 ;  /* 0x000000040b0c9c11 */ /* 0x000fe2000f8808ff */
[----:B------:R-:W4:Y:S01]  /*02e0*/  @!P2 LDC R19, c[0x0][0x220] ;  /* 0x00008800ff13ab82 */ /* 0x000f220000000800 */
[----:B------:R-:W-:Y:S02]  /*02f0*/  @!P2 LEA.HI.X R3, R13, UR5, R18, 0x1, P5 ;  /* 0x000000050d03ac11 */ /* 0x000fe4000a8f0c12 */
[----:B------:R-:W-:-:S03]  /*0300*/  @!P1 LEA.HI.X R13, R11, UR5, R0, 0x1, P4 ;  /* 0x000000050b0d9c11 */ /* 0x000fc6000a0f0c00 */
[----:B------:R5:W4:Y:S02]  /*0310*/  @!P2 LDG.E.U16 R18, desc[UR6][R2.64] ;  /* 0x000000060212a981 */ /* 0x000b24000c1e1500 */
[----:B-1----:R-:W1:Y:S02]  /*0320*/  @!P0 LDC R17, c[0x0][0x220] ;  /* 0x00008800ff118b82 */ /* 0x002e640000000800 */
[----:B------:R-:W4:Y:S01]  /*0330*/  @!P1 LDG.E.U16 R12, desc[UR6][R12.64] ;  /* 0x000000060c0c9981 */ /* 0x000f22000c1e1500 */
[----:B------:R-:W-:Y:S02]  /*0340*/  IMAD.MOV.U32 R11, RZ, RZ, -0x800000 ;  /* 0xff800000ff0b7424 */ /* 0x000fe400078e00ff */
[----:B------:R-:W-:-:S03]  /*0350*/  IMAD.MOV.U32 R0, RZ, RZ, -0x800000 ;  /* 0xff800000ff007424 */ /* 0x000fc600078e00ff */
[----:B------:R-:W0:Y:S01]  /*0360*/  @!P3 LDC R16, c[0x0][0x220] ;  /* 0x00008800ff10bb82 */ /* 0x000e220000000800 */
[----:B-----5:R-:W-:Y:S02]  /*0370*/  IMAD.MOV.U32 R3, RZ, RZ, -0x800000 ;  /* 0xff800000ff037424 */ /* 0x020fe400078e00ff */
[----:B------:R-:W-:Y:S01]  /*0380*/  IMAD.MOV.U32 R2, RZ, RZ, -0x800000 ;  /* 0xff800000ff027424 */ /* 0x000fe200078e00ff */
[----:B--2---:R-:W-:Y:S01]  /*0390*/  @!P0 SHF.L.U32 R4, R4, 0x10, RZ ;  /* 0x0000001004048819 */ /* 0x004fe200000006ff */
[----:B---3--:R-:W-:-:S04]  /*03a0*/  @!P3 IMAD.U32 R15, R15, 0x10000, RZ ;  /* 0x000100000f0fb824 */ /* 0x008fc800078e00ff */
[----:B-1----:R-:W-:Y:S01]  /*03b0*/  @!P0 FMUL R11, R4, R17 ;  /* 0x00000011040b8220 */ /* 0x002fe20000400000 */
[----:B0-----:R-:W-:-:S05]  /*03c0*/  @!P3 FMUL R0, R15, R16 ;  /* 0x000000100f00b220 */ /* 0x001fca0000400000 */
[----:B------:R-:W-:-:S04]  /*03d0*/  FSETP.GT.AND P0, PT, R11, R0, PT ;  /* 0x000000000b00720b */ /* 0x000fc80003f04000 */
[----:B------:R-:W-:Y:S02]  /*03e0*/  FSEL R4, R11, R0, P0 ;  /* 0x000000000b047208 */ /* 0x000fe40000000000 */
[----:B----4-:R-:W-:Y:S01]  /*03f0*/  @!P2 SHF.L.U32 R18, R18, 0x10, RZ ;  /* 0x000000101212a819 */ /* 0x010fe200000006ff */
[----:B------:R-:W-:Y:S02]  /*0400*/  @!P1 IMAD.U32 R12, R12, 0x10000, RZ ;  /* 0x000100000c0c9824 */ /* 0x000fe400078e00ff */
[----:B------:R-:W0:Y:S02]  /*0410*/  SHFL.BFLY PT, R13, R4, 0x10, 0x1f ;  /* 0x0e001f00040d7f89 */ /* 0x000e2400000e0000 */
[----:B------:R-:W-:Y:S01]  /*0420*/  @!P2 FMUL R3, R18, R19 ;  /* 0x000000131203a220 */ /* 0x000fe20000400000 */
[----:B------:R-:W-:-:S05]  /*0430*/  @!P1 FMUL R2, R12, R21 ;  /* 0x000000150c029220 */ /* 0x000fca0000400000 */
        /* <DEDUP_REMOVED lines=19> */
[----:B------:R-:W-:Y:S01]  /*0570*/  FSEL R19, R19, R4, !P0 ;  /* 0x0000000413137208 */ /* 0x000fe20004000000 */
[----:B------:R-:W-:-:S04]  /*0580*/  IMAD.MOV.U32 R4, RZ, RZ, 0x3bbb989d ;  /* 0x3bbb989dff047424 */ /* 0x000fc800078e00ff */
        /* <DEDUP_REMOVED lines=9> */
[C---:B------:R-:W-:Y:S01]  /*0620*/  FADD R17, -R13.reuse, R11 ;  /* 0x0000000b0d117221 */ /* 0x040fe20000000100 */
[----:B------:R-:W-:Y:S02]  /*0630*/  IMAD.MOV.U32 R11, RZ, RZ, 0x437c0000 ;  /* 0x437c0000ff0b7424 */ /* 0x000fe400078e00ff */
[----:B------:R-:W-:Y:S01]  /*0640*/  FADD R13, -R13, R0 ;  /* 0x000000000d0d7221 */ /* 0x000fe20000000100 */
[----:B------:R-:W-:-:S03]  /*0650*/  FFMA.SAT R16, R17, R4, 0.5 ;  /* 0x3f00000011107423 */ /* 0x000fc60000002004 */
[----:B------:R-:W-:Y:S01]  /*0660*/  FFMA.SAT R12, R13, R4, 0.5 ;  /* 0x3f0000000d0c7423 */ /* 0x000fe20000002004 */
[----:B------:R-:W-:Y:S01]  /*0670*/  FFMA.RM R0, R16, R11, 12582913 ;  /* 0x4b40000110007423 */ /* 0x000fe2000000400b */
[----:B-1----:R-:W-:Y:S02]  /*0680*/  FSETP.GEU.AND P0, PT, R18, R15, PT ;  /* 0x0000000f1200720b */ /* 0x002fe40003f0e000 */
[-C--:B------:R-:W-:Y:S01]  /*0690*/  FFMA.RM R12, R12, R11.reuse, 12582913 ;  /* 0x4b4000010c0c7423 */ /* 0x080fe2000000400b */
[----:B------:R-:W-:Y:S01]  /*06a0*/  FADD R16, R0, -12583039 ;  /* 0xcb40007f00107421 */ /* 0x000fe20000000000 */
[----:B------:R-:W-:Y:S02]  /*06b0*/  FSEL R15, R15, R18, !P0 ;  /* 0x000000120f0f7208 */ /* 0x000fe40004000000 */
[C---:B------:R-:W-:Y:S01]  /*06c0*/  FADD R18, R12.reuse, -12583039 ;  /* 0xcb40007f0c127421 */ /* 0x040fe20000000000 */
[----:B------:R-:W-:Y:S02]  /*06d0*/  IMAD.SHL.U32 R12, R12, 0x800000, RZ ;  /* 0x008000000c0c7824 */ /* 0x000fe400078e00ff */
[----:B------:R-:W-:Y:S01]  /*06e0*/  FFMA R16, R17, 1.4426950216293334961, -R16 ;  /* 0x3fb8aa3b11107823 */ /* 0x000fe20000000810 */
[----:B------:R-:W-:Y:S01]  /*06f0*/  ISETP.GE.AND P0, PT, R10, 0x1, PT ;  /* 0x000000010a00780c */ /* 0x000fe20003f06270 */
[C---:B------:R-:W-:Y:S01]  /*0700*/  FADD R3, -R15.reuse, R3 ;  /* 0x000000030f037221 */ /* 0x040fe20000000100 */
[----:B------:R-:W-:Y:S01]  /*0710*/  FADD R15, -R15, R2 ;  /* 0x000000020f0f7221 */ /* 0x000fe20000000100 */
[----:B------:R-:W-:Y:S01]  /*0720*/  FFMA R17, R17, 1.925963033500011079e-08, R16 ;  /* 0x32a5706011117823 */ /* 0x000fe20000000010 */
[----:B------:R-:W-:Y:S01]  /*0730*/  FFMA R18, R13, 1.4426950216293334961, -R18 ;  /* 0x3fb8aa3b0d127823 */ /* 0x000fe20000000812 */
[-C--:B------:R-:W-:Y:S01]  /*0740*/  FFMA.SAT R16, R3, R4.reuse, 0.5 ;  /* 0x3f00000003107423 */ /* 0x080fe20000002004 */
[----:B------:R-:W-:Y:S01]  /*0750*/  FFMA.SAT R20, R15, R4, 0.5 ;  /* 0x3f0000000f147423 */ /* 0x000fe20000002004 */
[----:B------:R-:W0:Y:S01]  /*0760*/  MUFU.EX2 R2, R17 ;  /* 0x0000001100027308 */ /* 0x000e220000000800 */
[----:B------:R-:W-:Y:S01]  /*0770*/  FFMA R18, R13, 1.925963033500011079e-08, R18 ;  /* 0x32a570600d127823 */ /* 0x000fe20000000012 */
[-C--:B------:R-:W-:Y:S01]  /*0780*/  FFMA.RM R16, R16, R11.reuse, 12582913 ;  /* 0x4b40000110107423 */ /* 0x080fe2000000400b */
[----:B------:R-:W-:-:S03]  /*0790*/  FFMA.RM R20, R20, R11, 12582913 ;  /* 0x4b40000114147423 */ /* 0x000fc6000000400b */
[----:B------:R-:W-:Y:S01]  /*07a0*/  FADD R4, R16, -12583039 ;  /* 0xcb40007f10047421 */ /* 0x000fe20000000000 */
[----:B------:R-:W-:Y:S01]  /*07b0*/  FADD R22, R20, -12583039 ;  /* 0xcb40007f14167421 */ /* 0x000fe20000000000 */
[----:B------:R-:W1:Y:S01]  /*07c0*/  MUFU.EX2 R11, R18 ;  /* 0x00000012000b7308 */ /* 0x000e620000000800 */
[----:B------:R-:W-:Y:S02]  /*07d0*/  IMAD.SHL.U32 R16, R16, 0x800000, RZ ;  /* 0x0080000010107824 */ /* 0x000fe400078e00ff */
[----:B------:R-:W-:Y:S01]  /*07e0*/  FFMA R4, R3, 1.4426950216293334961, -R4 ;  /* 0x3fb8aa3b03047823 */ /* 0x000fe20000000804 */
[----:B------:R-:W-:-:S03]  /*07f0*/  FFMA R22, R15, 1.4426950216293334961, -R22 ;  /* 0x3fb8aa3b0f167823 */ /* 0x000fc60000000816 */
[----:B------:R-:W-:Y:S01]  /*0800*/  FFMA R13, R3, 1.925963033500011079e-08, R4 ;  /* 0x32a57060030d7823 */ /* 0x000fe20000000004 */
[----:B------:R-:W-:Y:S01]  /*0810*/  FFMA R22, R15, 1.925963033500011079e-08, R22 ;  /* 0x32a570600f167823 */ /* 0x000fe20000000016 */
[----:B------:R-:W-:Y:S01]  /*0820*/  SHF.L.U32 R3, R0, 0x17, RZ ;  /* 0x0000001700037819 */ /* 0x000fe200000006ff */
[----:B------:R-:W-:Y:S02]  /*0830*/  IMAD.SHL.U32 R0, R20, 0x800000, RZ ;  /* 0x0080000014007824 */ /* 0x000fe400078e00ff */
[----:B------:R-:W2:Y:S02]  /*0840*/  MUFU.EX2 R15, R22 ;  /* 0x00000016000f7308 */ /* 0x000ea40000000800 */
[----:B0-----:R-:W-:Y:S01]  /*0850*/  FMUL R4, R3, R2 ;  /* 0x0000000203047220 */ /* 0x001fe20000400000 */
[----:B-1----:R-:W-:-:S03]  /*0860*/  FMUL R3, R12, R11 ;  /* 0x0000000b0c037220 */ /* 0x002fc60000400000 */
[----:B------:R-:W-:Y:S02]  /*0870*/  FADD R12, RZ, R4 ;  /* 0x00000004ff0c7221 */ /* 0x000fe40000000000 */
[----:B------:R-:W0:Y:S02]  /*0880*/  MUFU.EX2 R13, R13 ;  /* 0x0000000d000d7308 */ /* 0x000e240000000800 */
[----:B------:R-:W-:Y:S01]  /*0890*/  FADD R12, R12, R3 ;  /* 0x000000030c0c7221 */ /* 0x000fe20000000000 */
[----:B--2---:R-:W-:Y:S01]  /*08a0*/  FMUL R0, R0, R15 ;  /* 0x0000000f00007220 */ /* 0x004fe20000400000 */
[----:B0-----:R-:W-:-:S03]  /*08b0*/  FMUL R2, R16, R13 ;  /* 0x0000000d10027220 */ /* 0x001fc60000400000 */
[----:B------:R-:W0:Y:S01]  /*08c0*/  SHFL.BFLY PT, R13, R12, 0x10, 0x1f ;  /* 0x0e001f000c0d7f89 */ /* 0x000e2200000e0000 */
[----:B------:R-:W-:-:S04]  /*08d0*/  FADD R11, RZ, R2 ;  /* 0x00000002ff0b7221 */ /* 0x000fc80000000000 */
        /* <DEDUP_REMOVED lines=22> */
[----:B01----:R-:W-:-:S10]  /*0a40*/  FADD R11, R11, R16 ;  /* 0x000000100b0b7221 */ /* 0x003fd40000000000 */
[----:B------:R-:W-:Y:S05]  /*0a50*/  @P2 BRA `(.L_x_8841) ;  /* 0x0000000000902947 */ /* 0x000fea0003800000 */
        /* <DEDUP_REMOVED lines=10> */
[----:B------:R-:W-:Y:S05]  /*0b00*/  CALL.REL.NOINC `($__internal_38_$__cuda_sm3x_div_rn_noftz_f32_slowpath) ;  /* 0x0000000400847944 */ /* 0x000fea0003c00000 */
[----:B------:R-:W-:-:S07]  /*0b10*/  MOV R7, R4 ;  /* 0x0000000400077202 */ /* 0x000fce0000000f00 */
.L_x_8843:
[----:B------:R-:W-:Y:S05]  /*0b20*/  BSYNC B1 ;  /* 0x0000000000017941 */ /* 0x000fea0003800000 */
.L_x_8842:
        /* <DEDUP_REMOVED lines=19> */
[----:B------:R-:W-:Y:S05]  /*0c60*/  CALL.REL.NOINC `($__internal_38_$__cuda_sm3x_div_rn_noftz_f32_slowpath) ;  /* 0x00000004002c7944 */ /* 0x000fea0003c00000 */
.L_x_8845:
[----:B------:R-:W-:Y:S05]  /*0c70*/  BSYNC B1 ;  /* 0x0000000000017941 */ /* 0x000fea0003800000 */
.L_x_8844:
[----:B------:R-:W-:-:S05]  /*0c80*/  F2FP.BF16.F32.PACK_AB R4, RZ, R4 ;  /* 0x00000004ff04723e */ /* 0x000fca00000010ff */
[----:B------:R1:W-:Y:S02]  /*0c90*/  STG.E.U16 desc[UR6][R6.64+0x40], R4 ;  /* 0x0000400406007986 */ /* 0x0003e4000c101506 */
.L_x_8841:
[----:B------:R-:W-:Y:S05]  /*0ca0*/  BSYNC B0 ;  /* 0x0000000000007941 */ /* 0x000fea0003800000 */
.L_x_8840:
[----:B------:R-:W-:Y:S01]  /*0cb0*/  S2UR UR8, SR_CTAID.Y ;  /* 0x00000000000879c3 */ /* 0x000fe20000002600 */
[----:B01----:R-:W0:Y:S01]  /*0cc0*/  S2R R6, SR_TID.Y ;  /* 0x0000000000067919 */ /* 0x003e220000002200 */
[----:B------:R-:W-:Y:S01]  /*0cd0*/  ULDC UR4, c[0x0][0x10] ;  /* 0x0000040000047ab9 */ /* 0x000fe20000000800 */
[----:B------:R-:W-:-:S05]  /*0ce0*/  ULDC UR5, c[0x0][0xc] ;  /* 0x0000030000057ab9 */ /* 0x000fca0000000800 */
[----:B------:R-:W1:Y:S08]  /*0cf0*/  S2UR UR9, SR_CTAID.Z ;  /* 0x00000000000979c3 */ /* 0x000e700000002700 */
[----:B------:R-:W2:Y:S08]  /*0d00*/  S2UR UR10, SR_CTAID.X ;  /* 0x00000000000a79c3 */ /* 0x000eb00000002500 */
[----:B------:R-:W0:Y:S08]  /*0d10*/  LDC R3, c[0x0][0x4] ;  /* 0x00000100ff037b82 */ /* 0x000e300000000800 */
[----:B------:R-:W3:Y:S01]  /*0d20*/  LDC R4, c[0x0][0x224] ;  /* 0x00008900ff047b82 */ /* 0x000ee20000000800 */
[----:B-1----:R-:W-:-:S04]  /*0d30*/  UIMAD UR4, UR9, UR4, UR8 ;  /* 0x00000004090472a4 */ /* 0x002fc8000f8e0208 */
[----:B--2---:R-:W-:-:S06]  /*0d40*/  UIMAD UR4, UR4, UR5, UR10 ;  /* 0x00000005040472a4 */ /* 0x004fcc000f8e020a */
[----:B0-----:R-:W-:-:S04]  /*0d50*/  IMAD R3, R3, UR4, R6 ;  /* 0x0000000403037c24 */ /* 0x001fc8000f8e0206 */
[----:B---3--:R-:W-:-:S05]  /*0d60*/  IMAD R3, R3, -0x2, R4 ;  /* 0xfffffffe03037824 */ /* 0x008fca00078e0204 */
        /* <DEDUP_REMOVED lines=31> */
[----:B------:R-:W-:Y:S05]  /*0f60*/  CALL.REL.NOINC `($__internal_38_$__cuda_sm3x_div_rn_noftz_f32_slowpath) ;  /* 0x00000000006c7944 */ /* 0x000fea0003c00000 */
[----:B------:R-:W-:-:S07]  /*0f70*/  IMAD.MOV.U32 R5, RZ, RZ, R4 ;  /* 0x000000ffff057224 */ /* 0x000fce00078e0004 */
.L_x_8847:
[----:B------:R-:W-:Y:S05]  /*0f80*/  BSYNC B0 ;  /* 0x0000000000007941 */ /* 0x000fea0003800000 */
.L_x_8846:
        /* <DEDUP_REMOVED lines=20> */
[----:B------:R-:W-:Y:S05]  /*10d0*/  CALL.REL.NOINC `($__internal_38_$__cuda_sm3x_div_rn_noftz_f32_slowpath) ;  /* 0x0000000000107944 */ /* 0x000fea0003c00000 */
.L_x_8849:
[----:B------:R-:W-:Y:S05]  /*10e0*/  BSYNC B0 ;  /* 0x0000000000007941 */ /* 0x000fea0003800000 */
.L_x_8848:
[----:B------:R-:W-:-:S05]  /*10f0*/  F2FP.BF16.F32.PACK_AB R4, RZ, R4 ;  /* 0x00000004ff04723e */ /* 0x000fca00000010ff */
[----:B------:R-:W-:Y:S01]  /*1100*/  STG.E.U16 desc[UR6][R2.64+0x40], R4 ;  /* 0x0000400402007986 */ /* 0x000fe2000c101506 */
[----:B------:R-:W-:Y:S05]  /*1110*/  EXIT ;  /* 0x000000000000794d */ /* 0x000fea0003800000 */
        .weak           $__internal_38_$__cuda_sm3x_div_rn_noftz_f32_slowpath
        .type           $__internal_38_$__cuda_sm3x_div_rn_noftz_f32_slowpath,@function
        .size           $__internal_38_$__cuda_sm3x_div_rn_noftz_f32_slowpath,(.L_x_11284 - $__internal_38_$__cuda_sm3x_div_rn_noftz_f32_slowpath)
$__internal_38_$__cuda_sm3x_div_rn_noftz_f32_slowpath:
[--C-:B------:R-:W-:Y:S01]  /*1120*/  SHF.R.U32.HI R12, RZ, 0x17, R5.reuse ;  /* 0x00000017ff0c7819 */ /* 0x100fe20000011605 */
[----:B------:R-:W-:Y:S01]  /*1130*/  BSSY B2, `(.L_x_8850) ;  /* 0x0000063000027945 */ /* 0x000fe20003800000 */
[----:B------:R-:W-:Y:S01]  /*1140*/  SHF.R.U32.HI R13, RZ, 0x17, R4 ;  /* 0x00000017ff0d7819 */ /* 0x000fe20000011604 */
[----:B------:R-:W-:Y:S01]  /*1150*/  IMAD.MOV.U32 R15, RZ, RZ, R5 ;  /* 0x000000ffff0f7224 */ /* 0x000fe200078e0005 */
        /* <DEDUP_REMOVED lines=31> */
.L_x_8851:
[----:B------:R-:W-:Y:S01]  /*1350*/  LEA R16, R12, 0xc0800000, 0x17 ;  /* 0xc08000000c107811 */ /* 0x000fe200078eb8ff */
[----:B------:R-:W-:Y:S03]  /*1360*/  BSSY B3, `(.L_x_8856) ;  /* 0x0000036000037945 */ /* 0x000fe60003800000 */
[----:B------:R-:W-:Y:S01]  /*1370*/  IADD3 R18, -R16, R15, RZ ;  /* 0x0000000f10127210 */ /* 0x000fe20007ffe1ff */
[----:B------:R-:W-:-:S03]  /*1380*/  VIADD R15, R20, 0xffffff81 ;  /* 0xffffff81140f7836 */ /* 0x000fc60000000000 */
[----:B------:R0:W1:Y:S01]  /*1390*/  MUFU.RCP R17, R18 ;  /* 0x0000001200117308 */ /* 0x0000620000001000 */
[----:B------:R-:W-:Y:S01]  /*13a0*/  FADD.FTZ R19, -R18, -RZ ;  /* 0x800000ff12137221 */ /* 0x000fe20000010100 */
[C---:B------:R-:W-:Y:S01]  /*13b0*/  IMAD R4, R15.reuse, -0x800000, R4 ;  /* 0xff8000000f047824 */ /* 0x040fe200078e0204 */
        /* <DEDUP_REMOVED lines=28> */
[----:B------:R-:W-:Y:S01]  /*1580*/  VIADD R16, R15, 0x20 ;  /* 0x000000200f107836 */ /* 0x000fe20000000000 */
        /* <DEDUP_REMOVED lines=15> */
.L_x_8858:
[----:B------:R-:W-:-:S04]  /*1680*/  LOP3.LUT R4, R4, 0x80000000, RZ, 0xc0, !PT ;  /* 0x8000000004047812 */ /* 0x000fc800078ec0ff */
[----:B------:R-:W-:Y:S01]  /*1690*/  LOP3.LUT R4, R4, 0x7f800000, RZ, 0xfc, !PT ;  /* 0x7f80000004047812 */ /* 0x000fe200078efcff */
[----:B------:R-:W-:Y:S06]  /*16a0*/  BRA `(.L_x_8859) ;  /* 0x0000000000047947 */ /* 0x000fec0003800000 */
.L_x_8857:
[----:B------:R-:W-:-:S07]  /*16b0*/  IMAD R4, R13, 0x800000, R4 ;  /* 0x008000000d047824 */ /* 0x000fce00078e0204 */
.L_x_8859:
[----:B------:R-:W-:Y:S05]  /*16c0*/  BSYNC B3 ;  /* 0x0000000000037941 */ /* 0x000fea0003800000 */
.L_x_8856:
[----:B------:R-:W-:Y:S05]  /*16d0*/  BRA `(.L_x_8860) ;  /* 0x0000000000207947 */ /* 0x000fea0003800000 */
.L_x_8855:
[----:B------:R-:W-:-:S04]  /*16e0*/  LOP3.LUT R4, R15, 0x80000000, R4, 0x48, !PT ;  /* 0x800000000f047812 */ /* 0x000fc800078e4804 */
[----:B------:R-:W-:Y:S01]  /*16f0*/  LOP3.LUT R4, R4, 0x7f800000, RZ, 0xfc, !PT ;  /* 0x7f80000004047812 */ /* 0x000fe200078efcff */
[----:B------:R-:W-:Y:S06]  /*1700*/  BRA `(.L_x_8860) ;  /* 0x0000000000147947 */ /* 0x000fec0003800000 */
.L_x_8854:
[----:B------:R-:W-:Y:S01]  /*1710*/  LOP3.LUT R4, R15, 0x80000000, R4, 0x48, !PT ;  /* 0x800000000f047812 */ /* 0x000fe200078e4804 */
[----:B------:R-:W-:Y:S06]  /*1720*/  BRA `(.L_x_8860) ;  /* 0x00000000000c7947 */ /* 0x000fec0003800000 */
.L_x_8853:
[----:B------:R-:W0:Y:S01]  /*1730*/  MUFU.RSQ R4, -QNAN ;  /* 0xffc0000000047908 */ /* 0x000e220000001400 */
[----:B------:R-:W-:Y:S05]  /*1740*/  BRA `(.L_x_8860) ;  /* 0x0000000000047947 */ /* 0x000fea0003800000 */
.L_x_8852:
[----:B------:R-:W-:-:S07]  /*1750*/  FADD.FTZ R4, R4, R5 ;  /* 0x0000000504047221 */ /* 0x000fce0000010000 */
.L_x_8860:
[----:B------:R-:W-:Y:S05]  /*1760*/  BSYNC B2 ;  /* 0x0000000000027941 */ /* 0x000fea0003800000 */
.L_x_8850:
[----:B------:R-:W-:Y:S01]  /*1770*/  MOV R12, R10 ;  /* 0x0000000a000c7202 */ /* 0x000fe20000000f00 */
[----:B------:R-:W-:-:S04]  /*1780*/  IMAD.MOV.U32 R13, RZ, RZ, 0x0 ;  /* 0x00000000ff0d7424 */ /* 0x000fc800078e00ff */
[----:B0-----:R-:W-:Y:S05]  /*1790*/  RET.REL.NODEC R12 `(_ZN18transformer_engine27scaled_softmax_warp_forwardI13__nv_bfloat16S1_fLi6EEEvPT0_PKT_T1_ii) ;  /* 0xffffffe80c187950 */ /* 0x001fea0003c3ffff */
.L_x_8861:
        /* <DEDUP_REMOVED lines=14> */
.L_x_11284:


//--------------------- .text._ZN18transformer_engine27scaled_softmax_warp_forwardI13__nv_bfloat16S1_fLi5EEEvPT0_PKT_T1_ii --------------------------
	.section	.text._ZN18transformer_engine27scaled_softmax_warp_forwardI13__nv_bfloat16S1_fLi5EEEvPT0_PKT_T1_ii,"ax",@progbits
	.align	128
        .global         _ZN18transformer_engine27scaled_softmax_warp_forwardI13__nv_bfloat16S1_fLi5EEEvPT0_PKT_T1_ii
        .type           _ZN18transformer_engine27scaled_softmax_warp_forwardI13__nv_bfloat16S1_fLi5EEEvPT0_PKT_T1_ii,@function
        .size           _ZN18transformer_engine27scaled_softmax_warp_forwardI13__nv_bfloat16S1_fLi5EEEvPT0_PKT_T1_ii,(.L_x_11285 - _ZN18transformer_engine27scaled_softmax_warp_forwardI13__nv_bfloat16S1_fLi5EEEvPT0_PKT_T1_ii)
        .other          _ZN18transformer_engine27scaled_softmax_warp_forwardI13__nv_bfloat16S1_fLi5EEEvPT0_PKT_T1_ii,@"STO_CUDA_ENTRY STV_DEFAULT"
_ZN18transformer_engine27scaled_softmax_warp_forwardI13__nv_bfloat16S1_fLi5EEEvPT0_PKT_T1_ii:
.text._ZN18transformer_engine27scaled_softmax_warp_forwardI13__nv_bfloat16S1_fLi5EEEvPT0_PKT_T1_ii:
        /* <DEDUP_REMOVED lines=12> */
[----:B---3--:R-:W-:-:S06]  /*00c0*/  UIMAD UR4, UR4, UR7, UR8 ;  /* 0x00000007040472a4 */ /* 0x008fcc000f8e0208 */
[----:B0-----:R-:W-:Y:S01]  /*00d0*/  IMAD R0, R0, UR4, R5 ;  /* 0x0000000400007c24 */ /* 0x001fe2000f8e0205 */
[----:B------:R-:W-:-:S03]  /*00e0*/  ULDC UR4, c[0x0][0x224] ;  /* 0x0000890000047ab9 */ /* 0x000fc60000000800 */
[----:B------:R-:W-:-:S05]  /*00f0*/  IMAD.SHL.U32 R7, R0, 0x2, RZ ;  /* 0x0000000200077824 */ /* 0x000fca00078e00ff */
[----:B------:R-:W-:Y:S01]  /*0100*/  IADD3 R6, -R7, UR4, RZ ;  /* 0x0000000407067c10 */ /* 0x000fe2000fffe1ff */
[----:B------:R-:W-:Y:S01]  /*0110*/  ULDC.64 UR4, c[0x0][0x208] ;  /* 0x0000820000047ab9 */ /* 0x000fe20000000a00 */
[----:B--2---:R-:W-:Y:S02]  /*0120*/  SHF.R.S32.HI R0, RZ, 0x1f, R3 ;  /* 0x0000001fff007819 */ /* 0x004fe40000011403 */
[C---:B------:R-:W-:Y:S02]  /*0130*/  ISETP.GT.AND P0, PT, R6.reuse, RZ, PT ;  /* 0x000000ff0600720c */ /* 0x040fe40003f04270 */
[----:B------:R-:W-:Y:S02]  /*0140*/  VIMNMX R16, R6, 0x2, PT ;  /* 0x0000000206107848 */ /* 0x000fe40003fe0100 */
[----:B------:R-:W-:Y:S02]  /*0150*/  SEL R5, R3, RZ, P0 ;  /* 0x000000ff03057207 */ /* 0x000fe40000000000 */
[----:B------:R-:W-:-:S02]  /*0160*/  ISETP.GT.AND P1, PT, R16, 0x1, PT ;  /* 0x000000011000780c */ /* 0x000fc40003f24270 */
[----:B------:R-:W-:Y:S02]  /*0170*/  ISETP.GE.AND P0, PT, R8, R5, PT ;  /* 0x000000050800720c */ /* 0x000fe40003f06270 */
[----:B------:R-:W-:-:S04]  /*0180*/  SEL R5, R3, RZ, P1 ;  /* 0x000000ff03057207 */ /* 0x000fc80000800000 */
[----:B------:R-:W-:Y:S01]  /*0190*/  ISETP.GE.AND P1, PT, R8, R5, PT ;  /* 0x000000050800720c */ /* 0x000fe20003f26270 */
[----:B------:R-:W-:-:S04]  /*01a0*/  IMAD.WIDE.U32 R4, R7, R3, R8 ;  /* 0x0000000307047225 */ /* 0x000fc800078e0008 */
[----:B------:R-:W-:Y:S02]  /*01b0*/  IMAD R7, R7, R0, R5 ;  /* 0x0000000007077224 */ /* 0x000fe400078e0205 */
[----:B------:R-:W0:Y:S06]  /*01c0*/  @!P0 LDC.64 R12, c[0x0][0x218] ;  /* 0x00008600ff0c8b82 */ /* 0x000e2c0000000a00 */
[----:B------:R-:W-:Y:S02]  /*01d0*/  @!P1 IADD3 R2, P3, R4, R3, RZ ;  /* 0x0000000304029210 */ /* 0x000fe40007f7e0ff */
[----:B------:R-:W1:Y:S03]  /*01e0*/  @!P1 LDC.64 R10, c[0x0][0x218] ;  /* 0x00008600ff0a9b82 */ /* 0x000e660000000a00 */
[----:B------:R-:W-:-:S05]  /*01f0*/  @!P1 IMAD.X R0, R0, 0x1, R7, P3 ;  /* 0x0000000100009824 */ /* 0x000fca00018e0607 */
[----:B------:R-:W2:Y:S01]  /*0200*/  @!P0 LDC R15, c[0x0][0x220] ;  /* 0x00008800ff0f8b82 */ /* 0x000ea20000000800 */
[----:B0-----:R-:W-:-:S07]  /*0210*/  @!P0 LEA R12, P2, R4, R12, 0x1 ;  /* 0x0000000c040c8211 */ /* 0x001fce00078408ff */
[----:B------:R-:W0:Y:S01]  /*0220*/  @!P1 LDC R17, c[0x0][0x220] ;  /* 0x00008800ff119b82 */ /* 0x000e220000000800 */
[----:B------:R-:W-:Y:S02]  /*0230*/  @!P0 LEA.HI.X R13, R4, R13, R7, 0x1, P2 ;  /* 0x0000000d040d8211 */ /* 0x000fe400010f0c07 */
[----:B-1----:R-:W-:-:S03]  /*0240*/  @!P1 LEA R10, P2, R2, R10, 0x1 ;  /* 0x0000000a020a9211 */ /* 0x002fc600078408ff */
[----:B------:R-:W3:Y:S01]  /*0250*/  @!P0 LDG.E.U16 R12, desc[UR4][R12.64] ;  /* 0x000000040c0c8981 */ /* 0x000ee2000c1e1500 */
[----:B------:R-:W-:-:S05]  /*0260*/  @!P1 LEA.HI.X R11, R2, R11, R0, 0x1, P2 ;  /* 0x0000000b020b9211 */ /* 0x000fca00010f0c00 */
[----:B------:R-:W4:Y:S01]  /*0270*/  @!P1 LDG.E.U16 R10, desc[UR4][R10.64] ;  /* 0x000000040a0a9981 */ /* 0x000f22000c1e1500 */
[----:B------:R-:W-:Y:S02]  /*0280*/  IMAD.MOV.U32 R0, RZ, RZ, -0x800000 ;  /* 0xff800000ff007424 */ /* 0x000fe400078e00ff */
[----:B---3--:R-:W-:-:S04]  /*0290*/  @!P0 IMAD.U32 R2, R12, 0x10000, RZ ;  /* 0x000100000c028824 */ /* 0x008fc800078e00ff */
[----:B--2---:R-:W-:Y:S01]  /*02a0*/  @!P0 FMUL R0, R2, R15 ;  /* 0x0000000f02008220 */ /* 0x004fe20000400000 */
[----:B------:R-:W-:Y:S02]  /*02b0*/  IMAD.MOV.U32 R2, RZ, RZ, -0x800000 ;  /* 0xff800000ff027424 */ /* 0x000fe400078e00ff */
[----:B----4-:R-:W-:Y:S02]  /*02c0*/  @!P1 IMAD.U32 R14, R10, 0x10000, RZ ;  /* 0x000100000a0e9824 */ /* 0x010fe400078e00ff */
[----:B------:R-:W1:Y:S02]  /*02d0*/  SHFL.BFLY PT, R15, R0, 0x10, 0x1f ;  /* 0x0e001f00000f7f89 */ /* 0x000e6400000e0000 */
[----:B0-----:R-:W-:-:S05]  /*02e0*/  @!P1 FMUL R2, R14, R17 ;  /* 0x000000110e029220 */ /* 0x001fca0000400000 */
[----:B------:R-:W0:Y:S01]  /*02f0*/  SHFL.BFLY PT, R13, R2, 0x10, 0x1f ;  /* 0x0e001f00020d7f89 */ /* 0x000e2200000e0000 */
[----:B-1----:R-:W-:-:S04]  /*0300*/  FSETP.GEU.AND P0, PT, R0, R15, PT ;  /* 0x0000000f0000720b */ /* 0x002fc80003f0e000 */
[----:B------:R-:W-:Y:S02]  /*0310*/  FSEL R15, R15, R0, !P0 ;  /* 0x000000000f0f7208 */ /* 0x000fe40004000000 */
        /* <DEDUP_REMOVED lines=11> */
[----:B------:R-:W-:Y:S01]  /*03d0*/  FSEL R11, R11, R10, !P0 ;  /* 0x0000000a0b0b7208 */ /* 0x000fe20004000000 */
[----:B------:R-:W-:Y:S01]  /*03e0*/  IMAD.MOV.U32 R10, RZ, RZ, 0x3bbb989d ;  /* 0x3bbb989dff0a7424 */ /* 0x000fe200078e00ff */
        /* <DEDUP_REMOVED lines=12> */
[----:B------:R-:W-:Y:S02]  /*04b0*/  FSEL R13, R13, R14, !P0 ;  /* 0x0000000e0d0d7208 */ /* 0x000fe40004000000 */
[----:B-1----:R-:W-:-:S03]  /*04c0*/  FSETP.GEU.AND P0, PT, R18, R15, PT ;  /* 0x0000000f1200720b */ /* 0x002fc60003f0e000 */
[----:B------:R-:W-:Y:S01]  /*04d0*/  FADD R13, -R13, R0 ;  /* 0x000000000d0d7221 */ /* 0x000fe20000000100 */
[----:B------:R-:W-:-:S03]  /*04e0*/  FSEL R15, R15, R18, !P0 ;  /* 0x000000120f0f7208 */ /* 0x000fc60004000000 */
[-C--:B------:R-:W-:Y:S01]  /*04f0*/  FFMA.SAT R0, R13, R10.reuse, 0.5 ;  /* 0x3f0000000d007423 */ /* 0x080fe2000000200a */
[----:B------:R-:W-:Y:S01]  /*0500*/  ISETP.GE.AND P0, PT, R16, 0x1, PT ;  /* 0x000000011000780c */ /* 0x000fe20003f06270 */
[----:B------:R-:W-:Y:S02]  /*0510*/  FADD R15, -R15, R2 ;  /* 0x000000020f0f7221 */ /* 0x000fe40000000100 */
[-C--:B------:R-:W-:Y:S02]  /*0520*/  FFMA.RM R0, R0, R11.reuse, 12582913 ;  /* 0x4b40000100007423 */ /* 0x080fe4000000400b */
[----:B------:R-:W-:Y:S02]  /*0530*/  FFMA.SAT R10, R15, R10, 0.5 ;  /* 0x3f0000000f0a7423 */ /* 0x000fe4000000200a */
[----:B------:R-:W-:Y:S02]  /*0540*/  FADD R2, R0, -12583039 ;  /* 0xcb40007f00027421 */ /* 0x000fe40000000000 */
[----:B------:R-:W-:-:S02]  /*0550*/  FFMA.RM R10, R10, R11, 12582913 ;  /* 0x4b4000010a0a7423 */ /* 0x000fc4000000400b */
[C---:B------:R-:W-:Y:S02]  /*0560*/  FFMA R2, R13.reuse, 1.4426950216293334961, -R2 ;  /* 0x3fb8aa3b0d027823 */ /* 0x040fe40000000802 */
[----:B------:R-:W-:Y:S02]  /*0570*/  FADD R12, R10, -12583039 ;  /* 0xcb40007f0a0c7421 */ /* 0x000fe40000000000 */
[----:B------:R-:W-:Y:S01]  /*0580*/  FFMA R13, R13, 1.925963033500011079e-08, R2 ;  /* 0x32a570600d0d7823 */ /* 0x000fe20000000002 */
[----:B------:R-:W-:Y:S02]  /*0590*/  IMAD.SHL.U32 R2, R0, 0x800000, RZ ;  /* 0x0080000000027824 */ /* 0x000fe400078e00ff */
[C---:B------:R-:W-:Y:S01]  /*05a0*/  FFMA R12, R15.reuse, 1.4426950216293334961, -R12 ;  /* 0x3fb8aa3b0f0c7823 */ /* 0x040fe2000000080c */
[----:B------:R-:W-:Y:S02]  /*05b0*/  IMAD.SHL.U32 R0, R10, 0x800000, RZ ;  /* 0x008000000a007824 */ /* 0x000fe400078e00ff */
[----:B------:R-:W0:Y:S01]  /*05c0*/  MUFU.EX2 R13, R13 ;  /* 0x0000000d000d7308 */ /* 0x000e220000000800 */
[----:B------:R-:W-:-:S07]  /*05d0*/  FFMA R12, R15, 1.925963033500011079e-08, R12 ;  /* 0x32a570600f0c7823 */ /* 0x000fce000000000c */
        /* <DEDUP_REMOVED lines=38> */
[----:B------:R-:W-:Y:S01]  /*0840*/  IMAD.MOV.U32 R3, RZ, RZ, R15 ;  /* 0x000000ffff037224 */ /* 0x000fe200078e000f */
[----:B------:R-:W-:-:S07]  /*0850*/  MOV R8, 0x870 ;  /* 0x0000087000087802 */ /* 0x000fce0000000f00 */
[----:B------:R-:W-:Y:S05]  /*0860*/  CALL.REL.NOINC `($__internal_39_$__cuda_sm3x_div_rn_noftz_f32_slowpath) ;  /* 0x0000000000907944 */ /* 0x000fea0003c00000 */
[----:B------:R-:W-:-:S07]  /*0870*/  IMAD.MOV.U32 R3, RZ, RZ, R10 ;  /* 0x000000ffff037224 */ /* 0x000fce00078e000a */
.L_x_8865:
[----:B------:R-:W-:Y:S05]  /*0880*/  BSYNC B1 ;  /* 0x0000000000017941 */ /* 0x000fea0003800000 */
.L_x_8864:
[----:B------:R-:W-:Y:S01]  /*0890*/  ULDC.64 UR6, c[0x0][0x210] ;  /* 0x0000840000067ab9 */ /* 0x000fe20000000a00 */
[----:B------:R-:W-:Y:S02]  /*08a0*/  F2FP.BF16.F32.PACK_AB R8, RZ, R3 ;  /* 0x00000003ff08723e */ /* 0x000fe400000010ff */
[----:B------:R-:W-:-:S04]  /*08b0*/  LEA R2, P0, R4, UR6, 0x1 ;  /* 0x0000000604027c11 */ /* 0x000fc8000f8008ff */
[----:B------:R-:W-:-:S05]  /*08c0*/  LEA.HI.X R3, R4, UR7, R7, 0x1, P0 ;  /* 0x0000000704037c11 */ /* 0x000fca00080f0c07 */
[----:B------:R1:W-:Y:S04]  /*08d0*/  STG.E.U16 desc[UR4][R2.64], R8 ;  /* 0x0000000802007986 */ /* 0x0003e8000c101504 */
.L_x_8863:
[----:B------:R-:W-:Y:S05]  /*08e0*/  BSYNC B0 ;  /* 0x0000000000007941 */ /* 0x000fea0003800000 */
.L_x_8862:
[----:B------:R-:W-:-:S13]  /*08f0*/  ISETP.GE.AND P0, PT, R6, 0x2, PT ;  /* 0x000000020600780c */ /* 0x000fda0003f06270 */
[----:B------:R-:W-:Y:S05]  /*0900*/  @!P0 EXIT ;  /* 0x000000000000894d */ /* 0x000fea0003800000 */
[----:B------:R-:W-:Y:S05]  /*0910*/  @P2 EXIT ;  /* 0x000000000000294d */ /* 0x000fea0003800000 */
[----:B-1----:R-:W1:Y:S01]  /*0920*/  MUFU.RCP R2, R9 ;  /* 0x0000000900027308 */ /* 0x002e620000001000 */
        /* <DEDUP_REMOVED lines=9> */
[----:B------:R-:W-:Y:S01]  /*09c0*/  IMAD.MOV.U32 R2, RZ, RZ, R0 ;  /* 0x000000ffff027224 */ /* 0x000fe200078e0000 */
[----:B------:R-:W-:Y:S01]  /*09d0*/  MOV R8, 0xa00 ;  /* 0x00000a0000087802 */ /* 0x000fe20000000f00 */
[----:B------:R-:W-:-:S07]  /*09e0*/  IMAD.MOV.U32 R3, RZ, RZ, R9 ;  /* 0x000000ffff037224 */ /* 0x000fce00078e0009 */
[----:B0-2---:R-:W-:Y:S05]  /*09f0*/  CALL.REL.NOINC `($__internal_39_$__cuda_sm3x_div_rn_noftz_f32_slowpath) ;  /* 0x00000000002c7944 */ /* 0x005fea0003c00000 */
[----:B------:R-:W-:-:S07]  /*0a00*/  IMAD.MOV.U32 R3, RZ, RZ, R10 ;  /* 0x000000ffff037224 */ /* 0x000fce00078e000a */
.L_x_8867:
[----:B------:R-:W-:Y:S05]  /*0a10*/  BSYNC B0 ;  /* 0x0000000000007941 */ /* 0x000fea0003800000 */
.L_x_8866:
[----:B------:R-:W-:Y:S01]  /*0a20*/  ULDC UR6, c[0x0][0x228] ;  /* 0x00008a0000067ab9 */ /* 0x000fe20000000800 */
[----:B------:R-:W-:Y:S02]  /*0a30*/  F2FP.BF16.F32.PACK_AB R0, RZ, R3 ;  /* 0x00000003ff00723e */ /* 0x000fe400000010ff */
[----:B------:R-:W-:Y:S01]  /*0a40*/  IADD3 R4, P0, R4, UR6, RZ ;  /* 0x0000000604047c10 */ /* 0x000fe2000ff1e0ff */
[----:B------:R-:W-:-:S03]  /*0a50*/  ULDC.64 UR6, c[0x0][0x210] ;  /* 0x0000840000067ab9 */ /* 0x000fc60000000a00 */
[----:B--2---:R-:W-:Y:S02]  /*0a60*/  LEA.HI.X.SX32 R7, R6, R7, 0x1, P0 ;  /* 0x0000000706077211 */ /* 0x004fe400000f0eff */
[----:B------:R-:W-:-:S04]  /*0a70*/  LEA R2, P0, R4, UR6, 0x1 ;  /* 0x0000000604027c11 */ /* 0x000fc8000f8008ff */
[----:B------:R-:W-:-:S05]  /*0a80*/  LEA.HI.X R3, R4, UR7, R7, 0x1, P0 ;  /* 0x0000000704037c11 */ /* 0x000fca00080f0c07 */
[----:B------:R-:W-:Y:S01]  /*0a90*/  STG.E.U16 desc[UR4][R2.64], R0 ;  /* 0x0000000002007986 */ /* 0x000fe2000c101504 */
[----:B------:R-:W-:Y:S05]  /*0aa0*/  EXIT ;  /* 0x000000000000794d */ /* 0x000fea0003800000 */
        .weak           $__internal_39_$__cuda_sm3x_div_rn_noftz_f32_slowpath
        .type           $__internal_39_$__cuda_sm3x_div_rn_noftz_f32_slowpath,@function
        .size           $__internal_39_$__cuda_sm3x_div_rn_noftz_f32_slowpath,(.L_x_11285 - $__internal_39_$__cuda_sm3x_div_rn_noftz_f32_slowpath)
$__internal_39_$__cuda_sm3x_div_rn_noftz_f32_slowpath:
        /* <DEDUP_REMOVED lines=34> */
.L_x_8869:
        /* <DEDUP_REMOVED lines=51> */
.L_x_8876:
[----:B------:R-:W-:-:S04]  /*1000*/  LOP3.LUT R2, R2, 0x80000000, RZ, 0xc0, !PT ;  /* 0x8000000002027812 */ /* 0x000fc800078ec0ff */
[----:B------:R-:W-:Y:S01]  /*1010*/  LOP3.LUT R2, R2, 0x7f800000, RZ, 0xfc, !PT ;  /* 0x7f80000002027812 */ /* 0x000fe200078efcff */
[----:B------:R-:W-:Y:S06]  /*1020*/  BRA `(.L_x_8877) ;  /* 0x0000000000047947 */ /* 0x000fec0003800000 */
.L_x_8875:
[----:B------:R-:W-:-:S07]  /*1030*/  IMAD R2, R11, 0x800000, R2 ;  /* 0x008000000b027824 */ /* 0x000fce00078e0202 */
.L_x_8877:
[----:B------:R-:W-:Y:S05]  /*1040*/  BSYNC B3 ;  /* 0x0000000000037941 */ /* 0x000fea0003800000 */
.L_x_8874:
[----:B------:R-:W-:Y:S05]  /*1050*/  BRA `(.L_x_8878) ;  /* 0x0000000000207947 */ /* 0x000fea0003800000 */
.L_x_8873:
[----:B------:R-:W-:-:S04]  /*1060*/  LOP3.LUT R2, R3, 0x80000000, R2, 0x48, !PT ;  /* 0x8000000003027812 */ /* 0x000fc800078e4802 */
[----:B------:R-:W-:Y:S01]  /*1070*/  LOP3.LUT R2, R2, 0x7f800000, RZ, 0xfc, !PT ;  /* 0x7f80000002027812 */ /* 0x000fe200078efcff */
[----:B------:R-:W-:Y:S06]  /*1080*/  BRA `(.L_x_8878) ;  /* 0x0000000000147947 */ /* 0x000fec0003800000 */
.L_x_8872:
[----:B------:R-:W-:Y:S01]  /*1090*/  LOP3.LUT R2, R3, 0x80000000, R2, 0x48, !PT ;  /* 0x8000000003027812 */ /* 0x000fe200078e4802 */
[----:B------:R-:W-:Y:S06]  /*10a0*/  BRA `(.L_x_8878) ;  /* 0x00000000000c7947 */ /* 0x000fec0003800000 */
.L_x_8871:
[----:B------:R-:W0:Y:S01]  /*10b0*/  MUFU.RSQ R2, -QNAN ;  /* 0xffc0000000027908 */ /* 0x000e220000001400 */
[----:B------:R-:W-:Y:S05]  /*10c0*/  BRA `(.L_x_8878) ;  /* 0x0000000000047947 */ /* 0x000fea0003800000 */
.L_x_8870:
[----:B------:R-:W-:-:S07]  /*10d0*/  FADD.FTZ R2, R2, R3 ;  /* 0x0000000302027221 */ /* 0x000fce0000010000 */
.L_x_8878:
[----:B------:R-:W-:Y:S05]  /*10e0*/  BSYNC B2 ;  /* 0x0000000000027941 */ /* 0x000fea0003800000 */
.L_x_8868:
[----:B0-----:R-:W-:Y:S02]  /*10f0*/  IMAD.MOV.U32 R10, RZ, RZ, R2 ;  /* 0x000000ffff0a7224 */ /* 0x001fe400078e0002 */
[----:B------:R-:W-:Y:S02]  /*1100*/  IMAD.MOV.U32 R2, RZ, RZ, R8 ;  /* 0x000000ffff027224 */ /* 0x000fe400078e0008 */
[----:B------:R-:W-:-:S04]  /*1110*/  IMAD.MOV.U32 R3, RZ, RZ, 0x0 ;  /* 0x00000000ff037424 */ /* 0x000fc800078e00ff */
[----:B------:R-:W-:Y:S05]  /*1120*/  RET.REL.NODEC R2 `(_ZN18transformer_engine27scaled_softmax_warp_forwardI13__nv_bfloat16S1_fLi5EEEvPT0_PKT_T1_ii) ;  /* 0xffffffec02b47950 */ /* 0x000fea0003c3ffff */
.L_x_8879:
        /* <DEDUP_REMOVED lines=13> */
.L_x_11285:


//--------------------- .text._ZN18transformer_engine27scaled_softmax_warp_forwardI13__nv_bfloat16S1_fLi4EEEvPT0_PKT_T1_ii --------------------------
	.section	.text._ZN18transformer_engine27scaled_softmax_warp_forwardI13__nv_bfloat16S1_fLi4EEEvPT0_PKT_T1_ii,"ax",@progbits
	.align	128
        .global         _ZN18transformer_engine27scaled_softmax_warp_forwardI13__nv_bfloat16S1_fLi4EEEvPT0_PKT_T1_ii
        .type           _ZN18transformer_engine27scaled_softmax_warp_forwardI13__nv_bfloat16S1_fLi4EEEvPT0_PKT_T1_ii,@function
        .size           _ZN18transformer_engine27scaled_softmax_warp_forwardI13__nv_bfloat16S1_fLi4EEEvPT0_PKT_T1_ii,(.L_x_11286 - _ZN18transformer_engine27scaled_softmax_warp_forwardI13__nv_bfloat16S1_fLi4EEEvPT0_PKT_T1_ii)
        .other          _ZN18transformer_engine27scaled_softmax_warp_forwardI13__nv_bfloat16S1_fLi4EEEvPT0_PKT_T1_ii,@"STO_CUDA_ENTRY STV_DEFAULT"
_ZN18transformer_engine27scaled_softmax_warp_forwardI13__nv_bfloat16S1_fLi4EEEvPT0_PKT_T1_ii:
.text._ZN18transformer_engine27scaled_softmax_warp_forwardI13__nv_bfloat16S1_fLi4EEEvPT0_PKT_T1_ii:
        /* <DEDUP_REMOVED lines=11> */
[----:B---3--:R-:W-:-:S06]  /*00b0*/  UIMAD UR4, UR4, UR7, UR8 ;  /* 0x00000007040472a4 */ /* 0x008fcc000f8e0208 */
[----:B0-----:R-:W-:Y:S01]  /*00c0*/  IMAD R0, R0, UR4, R5 ;  /* 0x0000000400007c24 */ /* 0x001fe2000f8e0205 */
[----:B------:R-:W-:-:S03]  /*00d0*/  ULDC UR4, c[0x0][0x224] ;  /* 0x0000890000047ab9 */ /* 0x000fc60000000800 */
[----:B------:R-:W-:-:S05]  /*00e0*/  IMAD.SHL.U32 R9, R0, 0x2, RZ ;  /* 0x0000000200097824 */ /* 0x000fca00078e00ff */
[----:B------:R-:W-:Y:S01]  /*00f0*/  IADD3 R14, -R9, UR4, RZ ;  /* 0x00000004090e7c10 */ /* 0x000fe2000fffe1ff */
[----:B------:R-:W-:Y:S01]  /*0100*/  ULDC.64 UR4, c[0x0][0x208] ;  /* 0x0000820000047ab9 */ /* 0x000fe20000000a00 */
[----:B--2---:R-:W-:Y:S02]  /*0110*/  SHF.R.S32.HI R0, RZ, 0x1f, R3 ;  /* 0x0000001fff007819 */ /* 0x004fe40000011403 */
        /* <DEDUP_REMOVED lines=10> */
[----:B------:R-:W-:Y:S01]  /*01c0*/  IMAD R9, R9, R0, R5 ;  /* 0x0000000009097224 */ /* 0x000fe200078e0205 */
[----:B------:R-:W-:-:S05]  /*01d0*/  @!P0 IADD3 R2, P3, R4, R3, RZ ;  /* 0x0000000304028210 */ /* 0x000fca0007f7e0ff */
[----:B------:R-:W-:Y:S01]  /*01e0*/  @!P0 IMAD.X R0, R0, 0x1, R9, P3 ;  /* 0x0000000100008824 */ /* 0x000fe200018e0609 */
[----:B------:R-:W1:Y:S08]  /*01f0*/  @!P0 LDC.64 R12, c[0x0][0x218] ;  /* 0x00008600ff0c8b82 */ /* 0x000e700000000a00 */
        /* <DEDUP_REMOVED lines=9> */
[----:B------:R-:W-:Y:S02]  /*0290*/  IMAD.MOV.U32 R2, RZ, RZ, -0x800000 ;  /* 0xff800000ff027424 */ /* 0x000fe400078e00ff */
[----:B------:R-:W-:Y:S02]  /*02a0*/  IMAD.MOV.U32 R19, RZ, RZ, 0x437c0000 ;  /* 0x437c0000ff137424 */ /* 0x000fe400078e00ff */
[----:B---3--:R-:W-:-:S04]  /*02b0*/  @!P1 IMAD.U32 R8, R10, 0x10000, RZ ;  /* 0x000100000a089824 */ /* 0x008fc800078e00ff */
[----:B--2---:R-:W-:Y:S01]  /*02c0*/  @!P1 FMUL R0, R8, R17 ;  /* 0x0000001108009220 */ /* 0x004fe20000400000 */
[----:B----4-:R-:W-:-:S04]  /*02d0*/  @!P0 IMAD.U32 R15, R12, 0x10000, RZ ;  /* 0x000100000c0f8824 */ /* 0x010fc800078e00ff */
[----:B0-----:R-:W-:Y:S02]  /*02e0*/  @!P0 FMUL R2, R15, R18 ;  /* 0x000000120f028220 */ /* 0x001fe40000400000 */
[----:B------:R-:W0:Y:S04]  /*02f0*/  SHFL.BFLY PT, R15, R0, 0x8, 0x101f ;  /* 0x0d101f00000f7f89 */ /* 0x000e2800000e0000 */
        /* <DEDUP_REMOVED lines=19> */
[----:B------:R-:W-:Y:S01]  /*0430*/  IMAD.MOV.U32 R8, RZ, RZ, 0x3bbb989d ;  /* 0x3bbb989dff087424 */ /* 0x000fe200078e00ff */
[----:B0-----:R-:W-:-:S04]  /*0440*/  FSETP.GEU.AND P0, PT, R13, R12, PT ;  /* 0x0000000c0d00720b */ /* 0x001fc80003f0e000 */
[----:B------:R-:W-:Y:S02]  /*0450*/  FSEL R11, R12, R13, !P0 ;  /* 0x0000000d0c0b7208 */ /* 0x000fe40004000000 */
[----:B-1----:R-:W-:-:S04]  /*0460*/  FSETP.GEU.AND P0, PT, R17, R18, PT ;  /* 0x000000121100720b */ /* 0x002fc80003f0e000 */
[----:B------:R-:W-:Y:S01]  /*0470*/  FSEL R15, R18, R17, !P0 ;  /* 0x00000011120f7208 */ /* 0x000fe20004000000 */
[----:B------:R-:W-:-:S04]  /*0480*/  FADD R11, -R11, R0 ;  /* 0x000000000b0b7221 */ /* 0x000fc80000000100 */
[----:B------:R-:W-:Y:S01]  /*0490*/  FADD R15, -R15, R2 ;  /* 0x000000020f0f7221 */ /* 0x000fe20000000100 */
[----:B------:R-:W-:-:S03]  /*04a0*/  FFMA.SAT R0, R11, R8, 0.5 ;  /* 0x3f0000000b007423 */ /* 0x000fc60000002008 */
[----:B------:R-:W-:Y:S01]  /*04b0*/  FFMA.SAT R8, R15, R8, 0.5 ;  /* 0x3f0000000f087423 */ /* 0x000fe20000002008 */
[----:B------:R-:W-:-:S03]  /*04c0*/  FFMA.RM R0, R0, R19, 12582913 ;  /* 0x4b40000100007423 */ /* 0x000fc60000004013 */
[----:B------:R-:W-:Y:S01]  /*04d0*/  FFMA.RM R8, R8, R19, 12582913 ;  /* 0x4b40000108087423 */ /* 0x000fe20000004013 */
[----:B------:R-:W-:-:S03]  /*04e0*/  FADD R2, R0, -12583039 ;  /* 0xcb40007f00027421 */ /* 0x000fc60000000000 */
[----:B------:R-:W-:Y:S01]  /*04f0*/  FADD R10, R8, -12583039 ;  /* 0xcb40007f080a7421 */ /* 0x000fe20000000000 */
[----:B------:R-:W-:-:S03]  /*0500*/  FFMA R2, R11, 1.4426950216293334961, -R2 ;  /* 0x3fb8aa3b0b027823 */ /* 0x000fc60000000802 */
[----:B------:R-:W-:Y:S01]  /*0510*/  FFMA R10, R15, 1.4426950216293334961, -R10 ;  /* 0x3fb8aa3b0f0a7823 */ /* 0x000fe2000000080a */
[----:B------:R-:W-:-:S03]  /*0520*/  FFMA R11, R11, 1.925963033500011079e-08, R2 ;  /* 0x32a570600b0b7823 */ /* 0x000fc60000000002 */
[----:B------:R-:W-:-:S03]  /*0530*/  FFMA R10, R15, 1.925963033500011079e-08, R10 ;  /* 0x32a570600f0a7823 */ /* 0x000fc6000000000a */
[----:B------:R-:W0:Y:S08]  /*0540*/  MUFU.EX2 R11, R11 ;  /* 0x0000000b000b7308 */ /* 0x000e300000000800 */
[----:B------:R-:W1:Y:S01]  /*0550*/  MUFU.EX2 R13, R10 ;  /* 0x0000000a000d7308 */ /* 0x000e620000000800 */
[----:B------:R-:W-:Y:S02]  /*0560*/  IMAD.SHL.U32 R2, R0, 0x800000, RZ ;  /* 0x0080000000027824 */ /* 0x000fe400078e00ff */
[----:B------:R-:W-:-:S02]  /*0570*/  IMAD.SHL.U32 R0, R8, 0x800000, RZ ;  /* 0x0080000008007824 */ /* 0x000fc400078e00ff */
[----:B0-----:R-:W-:-:S04]  /*0580*/  FMUL R2, R2, R11 ;  /* 0x0000000b02027220 */ /* 0x001fc80000400000 */
[----:B------:R-:W-:Y:S01]  /*0590*/  FADD R8, RZ, R2 ;  /* 0x00000002ff087221 */ /* 0x000fe20000000000 */
[----:B-1----:R-:W-:-:S04]  /*05a0*/  FMUL R0, R0, R13 ;  /* 0x0000000d00007220 */ /* 0x002fc80000400000 */
[----:B------:R-:W-:Y:S01]  /*05b0*/  FADD R12, RZ, R0 ;  /* 0x00000000ff0c7221 */ /* 0x000fe20000000000 */
        /* <DEDUP_REMOVED lines=18> */
[----:B01----:R-:W-:Y:S01]  /*06e0*/  FADD R11, R11, R8 ;  /* 0x000000080b0b7221 */ /* 0x003fe20000000000 */
[----:B--2---:R-:W-:-:S10]  /*06f0*/  FADD R7, R17, R12 ;  /* 0x0000000c11077221 */ /* 0x004fd40000000000 */
        /* <DEDUP_REMOVED lines=12> */
[----:B------:R-:W-:Y:S05]  /*07c0*/  CALL.REL.NOINC `($__internal_40_$__cuda_sm3x_div_rn_noftz_f32_slowpath) ;  /* 0x0000000000907944 */ /* 0x000fea0003c00000 */
[----:B------:R-:W-:-:S07]  /*07d0*/  IMAD.MOV.U32 R3, RZ, RZ, R10 ;  /* 0x000000ffff037224 */ /* 0x000fce00078e000a */
.L_x_8883:
[----:B------:R-:W-:Y:S05]  /*07e0*/  BSYNC B1 ;  /* 0x0000000000017941 */ /* 0x000fea0003800000 */
.L_x_8882:
[----:B------:R-:W-:Y:S01]  /*07f0*/  ULDC.64 UR6, c[0x0][0x210] ;  /* 0x0000840000067ab9 */ /* 0x000fe20000000a00 */
[----:B------:R-:W-:Y:S02]  /*0800*/  F2FP.BF16.F32.PACK_AB R6, RZ, R3 ;  /* 0x00000003ff06723e */ /* 0x000fe400000010ff */
[----:B------:R-:W-:-:S04]  /*0810*/  LEA R2, P0, R4, UR6, 0x1 ;  /* 0x0000000604027c11 */ /* 0x000fc8000f8008ff */
[----:B------:R-:W-:-:S05]  /*0820*/  LEA.HI.X R3, R4, UR7, R9, 0x1, P0 ;  /* 0x0000000704037c11 */ /* 0x000fca00080f0c09 */
[----:B------:R0:W-:Y:S04]  /*0830*/  STG.E.U16 desc[UR4][R2.64], R6 ;  /* 0x0000000602007986 */ /* 0x0001e8000c101504 */
.L_x_8881:
[----:B------:R-:W-:Y:S05]  /*0840*/  BSYNC B0 ;  /* 0x0000000000007941 */ /* 0x000fea0003800000 */
.L_x_8880:
[----:B------:R-:W-:-:S13]  /*0850*/  ISETP.GE.AND P0, PT, R14, 0x2, PT ;  /* 0x000000020e00780c */ /* 0x000fda0003f06270 */
[----:B------:R-:W-:Y:S05]  /*0860*/  @!P0 EXIT ;  /* 0x000000000000894d */ /* 0x000fea0003800000 */
[----:B------:R-:W-:Y:S05]  /*0870*/  @P2 EXIT ;  /* 0x000000000000294d */ /* 0x000fea0003800000 */
[----:B0-----:R-:W0:Y:S01]  /*0880*/  MUFU.RCP R2, R7 ;  /* 0x0000000700027308 */ /* 0x001e220000001000 */
[----:B------:R-:W1:Y:S01]  /*0890*/  LDC R6, c[0x0][0x228] ;  /* 0x00008a00ff067b82 */ /* 0x000e620000000800 */
[----:B------:R-:W-:Y:S06]  /*08a0*/  BSSY B0, `(.L_x_8884) ;  /* 0x000000d000007945 */ /* 0x000fec0003800000 */
[----:B------:R-:W2:Y:S01]  /*08b0*/  FCHK P0, R0, R7 ;  /* 0x0000000700007302 */ /* 0x000ea20000000000 */
[----:B0-----:R-:W-:-:S04]  /*08c0*/  FFMA R3, -R7, R2, 1 ;  /* 0x3f80000007037423 */ /* 0x001fc80000000102 */
[----:B------:R-:W-:-:S04]  /*08d0*/  FFMA R3, R2, R3, R2 ;  /* 0x0000000302037223 */ /* 0x000fc80000000002 */
[----:B------:R-:W-:-:S04]  /*08e0*/  FFMA R2, R0, R3, RZ ;  /* 0x0000000300027223 */ /* 0x000fc800000000ff */
[----:B------:R-:W-:-:S04]  /*08f0*/  FFMA R8, -R7, R2, R0 ;  /* 0x0000000207087223 */ /* 0x000fc80000000100 */
[----:B------:R-:W-:Y:S01]  /*0900*/  FFMA R3, R3, R8, R2 ;  /* 0x0000000803037223 */ /* 0x000fe20000000002 */
[----:B--2---:R-:W-:Y:S06]  /*0910*/  @!P0 BRA `(.L_x_8885) ;  /* 0x0000000000148947 */ /* 0x004fec0003800000 */
[----:B------:R-:W-:Y:S01]  /*0920*/  IMAD.MOV.U32 R2, RZ, RZ, R0 ;  /* 0x000000ffff027224 */ /* 0x000fe200078e0000 */
[----:B------:R-:W-:Y:S01]  /*0930*/  MOV R8, 0x960 ;  /* 0x0000096000087802 */ /* 0x000fe20000000f00 */
[----:B------:R-:W-:-:S07]  /*0940*/  IMAD.MOV.U32 R3, RZ, RZ, R7 ;  /* 0x000000ffff037224 */ /* 0x000fce00078e0007 */
[----:B-1----:R-:W-:Y:S05]  /*0950*/  CALL.REL.NOINC `($__internal_40_$__cuda_sm3x_div_rn_noftz_f32_slowpath) ;  /* 0x00000000002c7944 */ /* 0x002fea0003c00000 */
[----:B------:R-:W-:-:S07]  /*0960*/  IMAD.MOV.U32 R3, RZ, RZ, R10 ;  /* 0x000000ffff037224 */ /* 0x000fce00078e000a */
.L_x_8885:
[----:B------:R-:W-:Y:S05]  /*0970*/  BSYNC B0 ;  /* 0x0000000000007941 */ /* 0x000fea0003800000 */
.L_x_8884:
[----:B------:R-:W-:Y:S01]  /*0980*/  ULDC UR6, c[0x0][0x228] ;  /* 0x00008a0000067ab9 */ /* 0x000fe20000000800 */
[----:B------:R-:W-:Y:S02]  /*0990*/  F2FP.BF16.F32.PACK_AB R0, RZ, R3 ;  /* 0x00000003ff00723e */ /* 0x000fe400000010ff */
[----:B------:R-:W-:Y:S01]  /*09a0*/  IADD3 R4, P0, R4, UR6, RZ ;  /* 0x0000000604047c10 */ /* 0x000fe2000ff1e0ff */
[----:B------:R-:W-:-:S03]  /*09b0*/  ULDC.64 UR6, c[0x0][0x210] ;  /* 0x0000840000067ab9 */ /* 0x000fc60000000a00 */
[----:B-1----:R-:W-:Y:S02]  /*09c0*/  LEA.HI.X.SX32 R9, R6, R9, 0x1, P0 ;  /* 0x0000000906097211 */ /* 0x002fe400000f0eff */
[----:B------:R-:W-:-:S04]  /*09d0*/  LEA R2, P0, R4, UR6, 0x1 ;  /* 0x0000000604027c11 */ /* 0x000fc8000f8008ff */
[----:B------:R-:W-:-:S05]  /*09e0*/  LEA.HI.X R3, R4, UR7, R9, 0x1, P0 ;  /* 0x0000000704037c11 */ /* 0x000fca00080f0c09 */
[----:B------:R-:W-:Y:S01]  /*09f0*/  STG.E.U16 desc[UR4][R2.64], R0 ;  /* 0x0000000002007986 */ /* 0x000fe2000c101504 */
[----:B------:R-:W-:Y:S05]  /*0a00*/  EXIT ;  /* 0x000000000000794d */ /* 0x000fea0003800000 */
        .weak           $__internal_40_$__cuda_sm3x_div_rn_noftz_f32_slowpath
        .type           $__internal_40_$__cuda_sm3x_div_rn_noftz_f32_slowpath,@function
        .size           $__internal_40_$__cuda_sm3x_div_rn_noftz_f32_slowpath,(.L_x_11286 - $__internal_40_$__cuda_sm3x_div_rn_noftz_f32_slowpath)
$__internal_40_$__cuda_sm3x_div_rn_noftz_f32_slowpath:
        /* <DEDUP_REMOVED lines=34> */
.L_x_8887:
        /* <DEDUP_REMOVED lines=51> */
.L_x_8894:
[----:B------:R-:W-:-:S04]  /*0f60*/  LOP3.LUT R2, R2, 0x80000000, RZ, 0xc0, !PT ;  /* 0x8000000002027812 */ /* 0x000fc800078ec0ff */
[----:B------:R-:W-:Y:S01]  /*0f70*/  LOP3.LUT R2, R2, 0x7f800000, RZ, 0xfc, !PT ;  /* 0x7f80000002027812 */ /* 0x000fe200078efcff */
[----:B------:R-:W-:Y:S06]  /*0f80*/  BRA `(.L_x_8895) ;  /* 0x0000000000047947 */ /* 0x000fec0003800000 */
.L_x_8893:
[----:B------:R-:W-:-:S07]  /*0f90*/  IMAD R2, R11, 0x800000, R2 ;  /* 0x008000000b027824 */ /* 0x000fce00078e0202 */
.L_x_8895:
[----:B------:R-:W-:Y:S05]  /*0fa0*/  BSYNC B3 ;  /* 0x0000000000037941 */ /* 0x000fea0003800000 */
.L_x_8892:
[----:B------:R-:W-:Y:S05]  /*0fb0*/  BRA `(.L_x_8896) ;  /* 0x0000000000207947 */ /* 0x000fea0003800000 */
.L_x_8891:
[----:B------:R-:W-:-:S04]  /*0fc0*/  LOP3.LUT R2, R3, 0x80000000, R2, 0x48, !PT ;  /* 0x8000000003027812 */ /* 0x000fc800078e4802 */
[----:B------:R-:W-:Y:S01]  /*0fd0*/  LOP3.LUT R2, R2, 0x7f800000, RZ, 0xfc, !PT ;  /* 0x7f80000002027812 */ /* 0x000fe200078efcff */
[----:B------:R-:W-:Y:S06]  /*0fe0*/  BRA `(.L_x_8896) ;  /* 0x0000000000147947 */ /* 0x000fec0003800000 */
.L_x_8890:
[----:B------:R-:W-:Y:S01]  /*0ff0*/  LOP3.LUT R2, R3, 0x80000000, R2, 0x48, !PT ;  /* 0x8000000003027812 */ /* 0x000fe200078e4802 */
[----:B------:R-:W-:Y:S06]  /*1000*/  BRA `(.L_x_8896) ;  /* 0x00000000000c7947 */ /* 0x000fec0003800000 */
.L_x_8889:
[----:B------:R-:W0:Y:S01]  /*1010*/  MUFU.RSQ R2, -QNAN ;  /* 0xffc0000000027908 */ /* 0x000e220000001400 */
[----:B------:R-:W-:Y:S05]  /*1020*/  BRA `(.L_x_8896) ;  /* 0x0000000000047947 */ /* 0x000fea0003800000 */
.L_x_8888:
[----:B------:R-:W-:-:S07]  /*1030*/  FADD.FTZ R2, R2, R3 ;  /* 0x0000000302027221 */ /* 0x000fce0000010000 */
.L_x_8896:
[----:B------:R-:W-:Y:S05]  /*1040*/  BSYNC B2 ;  /* 0x0000000000027941 */ /* 0x000fea0003800000 */
.L_x_8886:
[----:B0-----:R-:W-:Y:S02]  /*1050*/  IMAD.MOV.U32 R10, RZ, RZ, R2 ;  /* 0x000000ffff0a7224 */ /* 0x001fe400078e0002 */
[----:B------:R-:W-:Y:S02]  /*1060*/  IMAD.MOV.U32 R2, RZ, RZ, R8 ;  /* 0x000000ffff027224 */ /* 0x000fe400078e0008 */
[----:B------:R-:W-:-:S04]  /*1070*/  IMAD.MOV.U32 R3, RZ, RZ, 0x0 ;  /* 0x00000000ff037424 */ /* 0x000fc800078e00ff */
[----:B------:R-:W-:Y:S05]  /*1080*/  RET.REL.NODEC R2 `(_ZN18transformer_engine27scaled_softmax_warp_forwardI13__nv_bfloat16S1_fLi4EEEvPT0_PKT_T1_ii) ;  /* 0xffffffec02dc7950 */ /* 0x000fea0003c3ffff */
.L_x_8897:
        /* <DEDUP_REMOVED lines=15> */
.L_x_11286:


//--------------------- .text._ZN18transformer_engine27scaled_softmax_warp_forwardI13__nv_bfloat16S1_fLi3EEEvPT0_PKT_T1_ii --------------------------
	.section	.text._ZN18transformer_engine27scaled_softmax_warp_forwardI13__nv_bfloat16S1_fLi3EEEvPT0_PKT_T1_ii,"ax",@progbits
	.align	128
        .global         _ZN18transformer_engine27scaled_softmax_warp_forwardI13__nv_bfloat16S1_fLi3EEEvPT0_PKT_T1_ii
        .type           _ZN18transformer_engine27scaled_softmax_warp_forwardI13__nv_bfloat16S1_fLi3EEEvPT0_PKT_T1_ii,@function
        .size           _ZN18transformer_engine27scaled_softmax_warp_forwardI13__nv_bfloat16S1_fLi3EEEvPT0_PKT_T1_ii,(.L_x_11287 - _ZN18transformer_engine27scaled_softmax_warp_forwardI13__nv_bfloat16S1_fLi3EEEvPT0_PKT_T1_ii)
        .other          _ZN18transformer_engine27scaled_softmax_warp_forwardI13__nv_bfloat16S1_fLi3EEEvPT0_PKT_T1_ii,@"STO_CUDA_ENTRY STV_DEFAULT"
_ZN18transformer_engine27scaled_softmax_warp_forwardI13__nv_bfloat16S1_fLi3EEEvPT0_PKT_T1_ii:
.text._ZN18transformer_engine27scaled_softmax_warp_forwardI13__nv_bfloat16S1_fLi3EEEvPT0_PKT_T1_ii:
        /* <DEDUP_REMOVED lines=42> */
[----:B---3--:R-:W-:-:S04]  /*02a0*/  @!P1 IMAD.U32 R15, R10, 0x10000, RZ ;  /* 0x000100000a0f9824 */ /* 0x008fc800078e00ff */
[----:B--2---:R-:W-:Y:S01]  /*02b0*/  @!P1 FMUL R2, R15, R18 ;  /* 0x000000120f029220 */ /* 0x004fe20000400000 */
[----:B----4-:R-:W-:-:S04]  /*02c0*/  @!P0 IMAD.U32 R16, R12, 0x10000, RZ ;  /* 0x000100000c108824 */ /* 0x010fc800078e00ff */
[----:B------:R-:W1:Y:S01]  /*02d0*/  SHFL.BFLY PT, R15, R2, 0x4, 0x181f ;  /* 0x0c981f00020f7f89 */ /* 0x000e6200000e0000 */
        /* <DEDUP_REMOVED lines=17> */
[----:B-1----:R-:W-:-:S03]  /*03f0*/  FSETP.GEU.AND P0, PT, R12, R19, PT ;  /* 0x000000130c00720b */ /* 0x002fc60003f0e000 */
[----:B------:R-:W-:Y:S01]  /*0400*/  FADD R13, -R13, R2 ;  /* 0x000000020d0d7221 */ /* 0x000fe20000000100 */
[----:B------:R-:W-:Y:S01]  /*0410*/  FSEL R19, R19, R12, !P0 ;  /* 0x0000000c13137208 */ /* 0x000fe20004000000 */
[----:B------:R-:W-:Y:S02]  /*0420*/  IMAD.MOV.U32 R11, RZ, RZ, 0x437c0000 ;  /* 0x437c0000ff0b7424 */ /* 0x000fe400078e00ff */
[-C--:B------:R-:W-:Y:S02]  /*0430*/  FFMA.SAT R2, R13, R16.reuse, 0.5 ;  /* 0x3f0000000d027423 */ /* 0x080fe40000002010 */
[----:B------:R-:W-:Y:S02]  /*0440*/  FADD R19, -R19, R0 ;  /* 0x0000000013137221 */ /* 0x000fe40000000100 */
[----:B------:R-:W-:Y:S02]  /*0450*/  FFMA.RM R2, R2, R11, 12582913 ;  /* 0x4b40000102027423 */ /* 0x000fe4000000400b */
[----:B------:R-:W-:-:S02]  /*0460*/  FFMA.SAT R10, R19, R16, 0.5 ;  /* 0x3f000000130a7423 */ /* 0x000fc40000002010 */
[----:B------:R-:W-:Y:S02]  /*0470*/  FADD R0, R2, -12583039 ;  /* 0xcb40007f02007421 */ /* 0x000fe40000000000 */
[----:B------:R-:W-:Y:S02]  /*0480*/  FFMA.RM R10, R10, R11, 12582913 ;  /* 0x4b4000010a0a7423 */ /* 0x000fe4000000400b */
[C---:B------:R-:W-:Y:S02]  /*0490*/  FFMA R0, R13.reuse, 1.4426950216293334961, -R0 ;  /* 0x3fb8aa3b0d007823 */ /* 0x040fe40000000800 */
[----:B------:R-:W-:Y:S02]  /*04a0*/  FADD R12, R10, -12583039 ;  /* 0xcb40007f0a0c7421 */ /* 0x000fe40000000000 */
[----:B------:R-:W-:Y:S02]  /*04b0*/  FFMA R13, R13, 1.925963033500011079e-08, R0 ;  /* 0x32a570600d0d7823 */ /* 0x000fe40000000000 */
[----:B------:R-:W-:-:S04]  /*04c0*/  FFMA R12, R19, 1.4426950216293334961, -R12 ;  /* 0x3fb8aa3b130c7823 */ /* 0x000fc8000000080c */
[----:B------:R-:W-:Y:S01]  /*04d0*/  FFMA R12, R19, 1.925963033500011079e-08, R12 ;  /* 0x32a57060130c7823 */ /* 0x000fe2000000000c */
[----:B------:R-:W0:Y:S08]  /*04e0*/  MUFU.EX2 R13, R13 ;  /* 0x0000000d000d7308 */ /* 0x000e300000000800 */
[----:B------:R-:W1:Y:S01]  /*04f0*/  MUFU.EX2 R11, R12 ;  /* 0x0000000c000b7308 */ /* 0x000e620000000800 */
[----:B------:R-:W-:-:S02]  /*0500*/  IMAD.SHL.U32 R2, R2, 0x800000, RZ ;  /* 0x0080000002027824 */ /* 0x000fc400078e00ff */
[----:B------:R-:W-:Y:S02]  /*0510*/  IMAD.SHL.U32 R0, R10, 0x800000, RZ ;  /* 0x008000000a007824 */ /* 0x000fe400078e00ff */
        /* <DEDUP_REMOVED lines=18> */
[----:B-1----:R-:W-:Y:S01]  /*0640*/  FADD R19, R12, R19 ;  /* 0x000000130c137221 */ /* 0x002fe20000000000 */
[----:B--2---:R-:W-:-:S10]  /*0650*/  FADD R7, R13, R18 ;  /* 0x000000120d077221 */ /* 0x004fd40000000000 */
[----:B------:R-:W-:Y:S05]  /*0660*/  @P2 BRA `(.L_x_8899) ;  /* 0x00000000004c2947 */ /* 0x000fea0003800000 */
        /* <DEDUP_REMOVED lines=11> */
[----:B0-----:R-:W-:Y:S05]  /*0720*/  CALL.REL.NOINC `($__internal_41_$__cuda_sm3x_div_rn_noftz_f32_slowpath) ;  /* 0x00000000008c7944 */ /* 0x001fea0003c00000 */
[----:B------:R-:W-:-:S07]  /*0730*/  IMAD.MOV.U32 R3, RZ, RZ, R10 ;  /* 0x000000ffff037224 */ /* 0x000fce00078e000a */
.L_x_8901:
[----:B------:R-:W-:Y:S05]  /*0740*/  BSYNC B1 ;  /* 0x0000000000017941 */ /* 0x000fea0003800000 */
.L_x_8900:
[----:B------:R-:W-:Y:S01]  /*0750*/  ULDC.64 UR6, c[0x0][0x210] ;  /* 0x0000840000067ab9 */ /* 0x000fe20000000a00 */
[----:B------:R-:W-:Y:S02]  /*0760*/  F2FP.BF16.F32.PACK_AB R6, RZ, R3 ;  /* 0x00000003ff06723e */ /* 0x000fe400000010ff */
[----:B------:R-:W-:-:S04]  /*0770*/  LEA R2, P0, R4, UR6, 0x1 ;  /* 0x0000000604027c11 */ /* 0x000fc8000f8008ff */
[----:B------:R-:W-:-:S05]  /*0780*/  LEA.HI.X R3, R4, UR7, R8, 0x1, P0 ;  /* 0x0000000704037c11 */ /* 0x000fca00080f0c08 */
[----:B------:R1:W-:Y:S04]  /*0790*/  STG.E.U16 desc[UR4][R2.64], R6 ;  /* 0x0000000602007986 */ /* 0x0003e8000c101504 */
.L_x_8899:
[----:B------:R-:W-:Y:S05]  /*07a0*/  BSYNC B0 ;  /* 0x0000000000007941 */ /* 0x000fea0003800000 */
.L_x_8898:
[----:B------:R-:W-:-:S13]  /*07b0*/  ISETP.GE.AND P0, PT, R14, 0x2, PT ;  /* 0x000000020e00780c */ /* 0x000fda0003f06270 */
[----:B------:R-:W-:Y:S05]  /*07c0*/  @!P0 EXIT ;  /* 0x000000000000894d */ /* 0x000fea0003800000 */
[----:B------:R-:W-:Y:S05]  /*07d0*/  @P2 EXIT ;  /* 0x000000000000294d */ /* 0x000fea0003800000 */
[----:B-1----:R-:W1:Y:S01]  /*07e0*/  MUFU.RCP R2, R7 ;  /* 0x0000000700027308 */ /* 0x002e620000001000 */
        /* <DEDUP_REMOVED lines=11> */
[----:B0-----:R-:W-:Y:S05]  /*08a0*/  CALL.REL.NOINC `($__internal_41_$__cuda_sm3x_div_rn_noftz_f32_slowpath) ;  /* 0x00000000002c7944 */ /* 0x001fea0003c00000 */
[----:B------:R-:W-:-:S07]  /*08b0*/  IMAD.MOV.U32 R3, RZ, RZ, R10 ;  /* 0x000000ffff037224 */ /* 0x000fce00078e000a */
.L_x_8903:
[----:B------:R-:W-:Y:S05]  /*08c0*/  BSYNC B0 ;  /* 0x0000000000007941 */ /* 0x000fea0003800000 */
.L_x_8902:
        /* <DEDUP_REMOVED lines=9> */
        .weak           $__internal_41_$__cuda_sm3x_div_rn_noftz_f32_slowpath
        .type           $__internal_41_$__cuda_sm3x_div_rn_noftz_f32_slowpath,@function
        .size           $__internal_41_$__cuda_sm3x_div_rn_noftz_f32_slowpath,(.L_x_11287 - $__internal_41_$__cuda_sm3x_div_rn_noftz_f32_slowpath)
$__internal_41_$__cuda_sm3x_div_rn_noftz_f32_slowpath:
        /* <DEDUP_REMOVED lines=34> */
.L_x_8905:
        /* <DEDUP_REMOVED lines=51> */
.L_x_8912:
[----:B------:R-:W-:-:S04]  /*0eb0*/  LOP3.LUT R2, R2, 0x80000000, RZ, 0xc0, !PT ;  /* 0x8000000002027812 */ /* 0x000fc800078ec0ff */
[----:B------:R-:W-:Y:S01]  /*0ec0*/  LOP3.LUT R2, R2, 0x7f800000, RZ, 0xfc, !PT ;  /* 0x7f80000002027812 */ /* 0x000fe200078efcff */
[----:B------:R-:W-:Y:S06]  /*0ed0*/  BRA `(.L_x_8913) ;  /* 0x0000000000047947 */ /* 0x000fec0003800000 */
.L_x_8911:
[----:B------:R-:W-:-:S07]  /*0ee0*/  IMAD R2, R11, 0x800000, R2 ;  /* 0x008000000b027824 */ /* 0x000fce00078e0202 */
.L_x_8913:
[----:B------:R-:W-:Y:S05]  /*0ef0*/  BSYNC B3 ;  /* 0x0000000000037941 */ /* 0x000fea0003800000 */
.L_x_8910:
[----:B------:R-:W-:Y:S05]  /*0f00*/  BRA `(.L_x_8914) ;  /* 0x0000000000207947 */ /* 0x000fea0003800000 */
.L_x_8909:
[----:B------:R-:W-:-:S04]  /*0f10*/  LOP3.LUT R2, R3, 0x80000000, R2, 0x48, !PT ;  /* 0x8000000003027812 */ /* 0x000fc800078e4802 */
[----:B------:R-:W-:Y:S01]  /*0f20*/  LOP3.LUT R2, R2, 0x7f800000, RZ, 0xfc, !PT ;  /* 0x7f80000002027812 */ /* 0x000fe200078efcff */
[----:B------:R-:W-:Y:S06]  /*0f30*/  BRA `(.L_x_8914) ;  /* 0x0000000000147947 */ /* 0x000fec0003800000 */
.L_x_8908:
[----:B------:R-:W-:Y:S01]  /*0f40*/  LOP3.LUT R2, R3, 0x80000000, R2, 0x48, !PT ;  /* 0x8000000003027812 */ /* 0x000fe200078e4802 */
[----:B------:R-:W-:Y:S06]  /*0f50*/  BRA `(.L_x_8914) ;  /* 0x00000000000c7947 */ /* 0x000fec0003800000 */
.L_x_8907:
[----:B------:R-:W0:Y:S01]  /*0f60*/  MUFU.RSQ R2, -QNAN ;  /* 0xffc0000000027908 */ /* 0x000e220000001400 */
[----:B------:R-:W-:Y:S05]  /*0f70*/  BRA `(.L_x_8914) ;  /* 0x0000000000047947 */ /* 0x000fea0003800000 */
.L_x_8906:
[----:B------:R-:W-:-:S07]  /*0f80*/  FADD.FTZ R2, R2, R3 ;  /* 0x0000000302027221 */ /* 0x000fce0000010000 */
.L_x_8914:
[----:B------:R-:W-:Y:S05]  /*0f90*/  BSYNC B2 ;  /* 0x0000000000027941 */ /* 0x000fea0003800000 */
.L_x_8904:
[----:B0-----:R-:W-:Y:S02]  /*0fa0*/  IMAD.MOV.U32 R10, RZ, RZ, R2 ;  /* 0x000000ffff0a7224 */ /* 0x001fe400078e0002 */
[----:B------:R-:W-:Y:S02]  /*0fb0*/  IMAD.MOV.U32 R2, RZ, RZ, R6 ;  /* 0x000000ffff027224 */ /* 0x000fe400078e0006 */
[----:B------:R-:W-:-:S04]  /*0fc0*/  IMAD.MOV.U32 R3, RZ, RZ, 0x0 ;  /* 0x00000000ff037424 */ /* 0x000fc800078e00ff */
[----:B------:R-:W-:Y:S05]  /*0fd0*/  RET.REL.NODEC R2 `(_ZN18transformer_engine27scaled_softmax_warp_forwardI13__nv_bfloat16S1_fLi3EEEvPT0_PKT_T1_ii) ;  /* 0xfffffff002087950 */ /* 0x000fea0003c3ffff */
.L_x_8915:
        /* <DEDUP_REMOVED lines=10> */
.L_x_11287:


//--------------------- .text._ZN18transformer_engine27scaled_softmax_warp_forwardI13__nv_bfloat16S1_fLi2EEEvPT0_PKT_T1_ii --------------------------
	.section	.text._ZN18transformer_engine27scaled_softmax_warp_forwardI13__nv_bfloat16S1_fLi2EEEvPT0_PKT_T1_ii,"ax",@progbits
	.align	128
        .global         _ZN18transformer_engine27scaled_softmax_warp_forwardI13__nv_bfloat16S1_fLi2EEEvPT0_PKT_T1_ii
        .type           _ZN18transformer_engine27scaled_softmax_warp_forwardI13__nv_bfloat16S1_fLi2EEEvPT0_PKT_T1_ii,@function
        .size           _ZN18transformer_engine27scaled_softmax_warp_forwardI13__nv_bfloat16S1_fLi2EEEvPT0_PKT_T1_ii,(.L_x_11288 - _ZN18transformer_engine27scaled_softmax_warp_forwardI13__nv_bfloat16S1_fLi2EEEvPT0_PKT_T1_ii)
        .other          _ZN18transformer_engine27scaled_softmax_warp_forwardI13__nv_bfloat16S1_fLi2EEEvPT0_PKT_T1_ii,@"STO_CUDA_ENTRY STV_DEFAULT"
_ZN18transformer_engine27scaled_softmax_warp_forwardI13__nv_bfloat16S1_fLi2EEEvPT0_PKT_T1_ii:
.text._ZN18transformer_engine27scaled_softmax_warp_forwardI13__nv_bfloat16S1_fLi2EEEvPT0_PKT_T1_ii:
        /* <DEDUP_REMOVED lines=57> */
[----:B-1----:R-:W-:Y:S01]  /*0390*/  FSETP.GEU.AND P0, PT, R11, R12, PT ;  /* 0x0000000c0b00720b */ /* 0x002fe20003f0e000 */
[----:B------:R-:W-:-:S03]  /*03a0*/  IMAD.MOV.U32 R10, RZ, RZ, 0x3bbb989d ;  /* 0x3bbb989dff0a7424 */ /* 0x000fc600078e00ff */
        /* <DEDUP_REMOVED lines=45> */
[----:B------:R-:W-:Y:S05]  /*0680*/  CALL.REL.NOINC `($__internal_42_$__cuda_sm3x_div_rn_noftz_f32_slowpath) ;  /* 0x00000000008c7944 */ /* 0x000fea0003c00000 */
[----:B------:R-:W-:-:S07]  /*0690*/  IMAD.MOV.U32 R3, RZ, RZ, R10 ;  /* 0x000000ffff037224 */ /* 0x000fce00078e000a */
.L_x_8919:
[----:B------:R-:W-:Y:S05]  /*06a0*/  BSYNC B1 ;  /* 0x0000000000017941 */ /* 0x000fea0003800000 */
.L_x_8918:
[----:B------:R-:W-:Y:S01]  /*06b0*/  ULDC.64 UR6, c[0x0][0x210] ;  /* 0x0000840000067ab9 */ /* 0x000fe20000000a00 */
[----:B------:R-:W-:Y:S02]  /*06c0*/  F2FP.BF16.F32.PACK_AB R6, RZ, R3 ;  /* 0x00000003ff06723e */ /* 0x000fe400000010ff */
[----:B------:R-:W-:-:S04]  /*06d0*/  LEA R2, P0, R4, UR6, 0x1 ;  /* 0x0000000604027c11 */ /* 0x000fc8000f8008ff */
[----:B------:R-:W-:-:S05]  /*06e0*/  LEA.HI.X R3, R4, UR7, R8, 0x1, P0 ;  /* 0x0000000704037c11 */ /* 0x000fca00080f0c08 */
[----:B------:R0:W-:Y:S04]  /*06f0*/  STG.E.U16 desc[UR4][R2.64], R6 ;  /* 0x0000000602007986 */ /* 0x0001e8000c101504 */
.L_x_8917:
[----:B------:R-:W-:Y:S05]  /*0700*/  BSYNC B0 ;  /* 0x0000000000007941 */ /* 0x000fea0003800000 */
.L_x_8916:
[----:B------:R-:W-:-:S13]  /*0710*/  ISETP.GE.AND P0, PT, R14, 0x2, PT ;  /* 0x000000020e00780c */ /* 0x000fda0003f06270 */
[----:B------:R-:W-:Y:S05]  /*0720*/  @!P0 EXIT ;  /* 0x000000000000894d */ /* 0x000fea0003800000 */
        /* <DEDUP_REMOVED lines=13> */
[----:B------:R-:W-:Y:S05]  /*0800*/  CALL.REL.NOINC `($__internal_42_$__cuda_sm3x_div_rn_noftz_f32_slowpath) ;  /* 0x00000000002c7944 */ /* 0x000fea0003c00000 */
[----:B------:R-:W-:-:S07]  /*0810*/  IMAD.MOV.U32 R3, RZ, RZ, R10 ;  /* 0x000000ffff037224 */ /* 0x000fce00078e000a */
.L_x_8921:
[----:B------:R-:W-:Y:S05]  /*0820*/  BSYNC B0 ;  /* 0x0000000000007941 */ /* 0x000fea0003800000 */
.L_x_8920:
        /* <DEDUP_REMOVED lines=9> */
        .weak           $__internal_42_$__cuda_sm3x_div_rn_noftz_f32_slowpath
        .type           $__internal_42_$__cuda_sm3x_div_rn_noftz_f32_slowpath,@function
        .size           $__internal_42_$__cuda_sm3x_div_rn_noftz_f32_slowpath,(.L_x_11288 - $__internal_42_$__cuda_sm3x_div_rn_noftz_f32_slowpath)
$__internal_42_$__cuda_sm3x_div_rn_noftz_f32_slowpath:
        /* <DEDUP_REMOVED lines=34> */
.L_x_8923:
        /* <DEDUP_REMOVED lines=51> */
.L_x_8930:
[----:B------:R-:W-:-:S04]  /*0e10*/  LOP3.LUT R2, R2, 0x80000000, RZ, 0xc0, !PT ;  /* 0x8000000002027812 */ /* 0x000fc800078ec0ff */
[----:B------:R-:W-:Y:S01]  /*0e20*/  LOP3.LUT R2, R2, 0x7f800000, RZ, 0xfc, !PT ;  /* 0x7f80000002027812 */ /* 0x000fe200078efcff */
[----:B------:R-:W-:Y:S06]  /*0e30*/  BRA `(.L_x_8931) ;  /* 0x0000000000047947 */ /* 0x000fec0003800000 */
.L_x_8929:
[----:B------:R-:W-:-:S07]  /*0e40*/  IMAD R2, R11, 0x800000, R2 ;  /* 0x008000000b027824 */ /* 0x000fce00078e0202 */
.L_x_8931:
[----:B------:R-:W-:Y:S05]  /*0e50*/  BSYNC B3 ;  /* 0x0000000000037941 */ /* 0x000fea0003800000 */
.L_x_8928:
[----:B------:R-:W-:Y:S05]  /*0e60*/  BRA `(.L_x_8932) ;  /* 0x0000000000207947 */ /* 0x000fea0003800000 */
.L_x_8927:
[----:B------:R-:W-:-:S04]  /*0e70*/  LOP3.LUT R2, R3, 0x80000000, R2, 0x48, !PT ;  /* 0x8000000003027812 */ /* 0x000fc800078e4802 */
[----:B------:R-:W-:Y:S01]  /*0e80*/  LOP3.LUT R2, R2, 0x7f800000, RZ, 0xfc, !PT ;  /* 0x7f80000002027812 */ /* 0x000fe200078efcff */
[----:B------:R-:W-:Y:S06]  /*0e90*/  BRA `(.L_x_8932) ;  /* 0x0000000000147947 */ /* 0x000fec0003800000 */
.L_x_8926:
[----:B------:R-:W-:Y:S01]  /*0ea0*/  LOP3.LUT R2, R3, 0x80000000, R2, 0x48, !PT ;  /* 0x8000000003027812 */ /* 0x000fe200078e4802 */
[----:B------:R-:W-:Y:S06]  /*0eb0*/  BRA `(.L_x_8932) ;  /* 0x00000000000c7947 */ /* 0x000fec0003800000 */
.L_x_8925:
[----:B------:R-:W0:Y:S01]  /*0ec0*/  MUFU.RSQ R2, -QNAN ;  /* 0xffc0000000027908 */ /* 0x000e220000001400 */
[----:B------:R-:W-:Y:S05]  /*0ed0*/  BRA `(.L_x_8932) ;  /* 0x0000000000047947 */ /* 0x000fea0003800000 */
.L_x_8924:
[----:B------:R-:W-:-:S07]  /*0ee0*/  FADD.FTZ R2, R2, R3 ;  /* 0x0000000302027221 */ /* 0x000fce0000010000 */
.L_x_8932:
[----:B------:R-:W-:Y:S05]  /*0ef0*/  BSYNC B2 ;  /* 0x0000000000027941 */ /* 0x000fea0003800000 */
.L_x_8922:
[----:B0-----:R-:W-:Y:S02]  /*0f00*/  IMAD.MOV.U32 R10, RZ, RZ, R2 ;  /* 0x000000ffff0a7224 */ /* 0x001fe400078e0002 */
[----:B------:R-:W-:Y:S02]  /*0f10*/  IMAD.MOV.U32 R2, RZ, RZ, R6 ;  /* 0x000000ffff027224 */ /* 0x000fe400078e0006 */
[----:B------:R-:W-:-:S04]  /*0f20*/  IMAD.MOV.U32 R3, RZ, RZ, 0x0 ;  /* 0x00000000ff037424 */ /* 0x000fc800078e00ff */
[----:B------:R-:W-:Y:S05]  /*0f30*/  RET.REL.NODEC R2 `(_ZN18transformer_engine27scaled_softmax_warp_forwardI13__nv_bfloat16S1_fLi2EEEvPT0_PKT_T1_ii) ;  /* 0xfffffff002307950 */ /* 0x000fea0003c3ffff */
.L_x_8933:
        /* <DEDUP_REMOVED lines=12> */
.L_x_11288:


//--------------------- .text._ZN18transformer_engine27scaled_softmax_warp_forwardI13__nv_bfloat16S1_fLi1EEEvPT0_PKT_T1_ii --------------------------
	.section	.text._ZN18transformer_engine27scaled_softmax_warp_forwardI13__nv_bfloat16S1_fLi1EEEvPT0_PKT_T1_ii,"ax",@progbits
	.align	128
        .global         _ZN18transformer_engine27scaled_softmax_warp_forwardI13__nv_bfloat16S1_fLi1EEEvPT0_PKT_T1_ii
        .type           _ZN18transformer_engine27scaled_softmax_warp_forwardI13__nv_bfloat16S1_fLi1EEEvPT0_PKT_T1_ii,@function
        .size           _ZN18transformer_engine27scaled_softmax_warp_forwardI13__nv_bfloat16S1_fLi1EEEvPT0_PKT_T1_ii,(.L_x_11289 - _ZN18transformer_engine27scaled_softmax_warp_forwardI13__nv_bfloat16S1_fLi1EEEvPT0_PKT_T1_ii)
        .other          _ZN18transformer_engine27scaled_softmax_warp_forwardI13__nv_bfloat16S1_fLi1EEEvPT0_PKT_T1_ii,@"STO_CUDA_ENTRY STV_DEFAULT"
_ZN18transformer_engine27scaled_softmax_warp_forwardI13__nv_bfloat16S1_fLi1EEEvPT0_PKT_T1_ii:
.text._ZN18transformer_engine27scaled_softmax_warp_forwardI13__nv_bfloat16S1_fLi1EEEvPT0_PKT_T1_ii:
        /* <DEDUP_REMOVED lines=39> */
[----:B------:R1:W4:Y:S01]  /*0270*/  @!P1 LDG.E.U16 R10, desc[UR4][R10.64] ;  /* 0x000000040a0a9981 */ /* 0x000322000c1e1500 */
[----:B------:R-:W-:Y:S02]  /*0280*/  IMAD.MOV.U32 R2, RZ, RZ, -0x800000 ;  /* 0xff800000ff027424 */ /* 0x000fe400078e00ff */
[----:B-1----:R-:W-:Y:S02]  /*0290*/  IMAD.MOV.U32 R11, RZ, RZ, 0x437c0000 ;  /* 0x437c0000ff0b7424 */ /* 0x002fe400078e00ff */
[----:B---3--:R-:W-:Y:S02]  /*02a0*/  @!P0 IMAD.U32 R0, R12, 0x10000, RZ ;  /* 0x000100000c008824 */ /* 0x008fe400078e00ff */
[----:B------:R-:W-:Y:S02]  /*02b0*/  IMAD.MOV.U32 R12, RZ, RZ, 0x3bbb989d ;  /* 0x3bbb989dff0c7424 */ /* 0x000fe400078e00ff */
[----:B--2---:R-:W-:Y:S01]  /*02c0*/  @!P0 FMUL R2, R0, R15 ;  /* 0x0000000f00028220 */ /* 0x004fe20000400000 */
[----:B------:R-:W-:-:S02]  /*02d0*/  IMAD.MOV.U32 R0, RZ, RZ, -0x800000 ;  /* 0xff800000ff007424 */ /* 0x000fc400078e00ff */
[----:B----4-:R-:W-:Y:S02]  /*02e0*/  @!P1 IMAD.U32 R15, R10, 0x10000, RZ ;  /* 0x000100000a0f9824 */ /* 0x010fe400078e00ff */
[----:B------:R-:W1:Y:S02]  /*02f0*/  SHFL.BFLY PT, R17, R2, 0x1, 0x1e1f ;  /* 0x0c3e1f0002117f89 */ /* 0x000e6400000e0000 */
[----:B0-----:R-:W-:-:S05]  /*0300*/  @!P1 FMUL R0, R15, R18 ;  /* 0x000000120f009220 */ /* 0x001fca0000400000 */
[----:B------:R-:W0:Y:S01]  /*0310*/  SHFL.BFLY PT, R13, R0, 0x1, 0x1e1f ;  /* 0x0c3e1f00000d7f89 */ /* 0x000e2200000e0000 */
[----:B-1----:R-:W-:-:S04]  /*0320*/  FSETP.GEU.AND P0, PT, R2, R17, PT ;  /* 0x000000110200720b */ /* 0x002fc80003f0e000 */
[----:B------:R-:W-:Y:S02]  /*0330*/  FSEL R17, R17, R2, !P0 ;  /* 0x0000000211117208 */ /* 0x000fe40004000000 */
[----:B0-----:R-:W-:-:S03]  /*0340*/  FSETP.GEU.AND P0, PT, R0, R13, PT ;  /* 0x0000000d0000720b */ /* 0x001fc60003f0e000 */
        /* <DEDUP_REMOVED lines=9> */
[----:B------:R-:W-:Y:S02]  /*03e0*/  FFMA R0, R17, 1.4426950216293334961, -R0 ;  /* 0x3fb8aa3b11007823 */ /* 0x000fe40000000800 */
[----:B------:R-:W-:Y:S02]  /*03f0*/  FADD R2, R11, -12583039 ;  /* 0xcb40007f0b027421 */ /* 0x000fe40000000000 */
[----:B------:R-:W-:Y:S01]  /*0400*/  FFMA R17, R17, 1.925963033500011079e-08, R0 ;  /* 0x32a5706011117823 */ /* 0x000fe20000000000 */
[----:B------:R-:W-:Y:S02]  /*0410*/  IMAD.SHL.U32 R0, R11, 0x800000, RZ ;  /* 0x008000000b007824 */ /* 0x000fe400078e00ff */
[----:B------:R-:W-:-:S03]  /*0420*/  FFMA R2, R13, 1.4426950216293334961, -R2 ;  /* 0x3fb8aa3b0d027823 */ /* 0x000fc60000000802 */
[----:B------:R-:W0:Y:S01]  /*0430*/  MUFU.EX2 R17, R17 ;  /* 0x0000001100117308 */ /* 0x000e220000000800 */
[----:B------:R-:W-:Y:S01]  /*0440*/  FFMA R13, R13, 1.925963033500011079e-08, R2 ;  /* 0x32a570600d0d7823 */ /* 0x000fe20000000002 */
[----:B------:R-:W-:-:S06]  /*0450*/  IMAD.SHL.U32 R2, R10, 0x800000, RZ ;  /* 0x008000000a027824 */ /* 0x000fcc00078e00ff */
        /* <DEDUP_REMOVED lines=24> */
[----:B------:R-:W-:Y:S05]  /*05e0*/  CALL.REL.NOINC `($__internal_43_$__cuda_sm3x_div_rn_noftz_f32_slowpath) ;  /* 0x00000000008c7944 */ /* 0x000fea0003c00000 */
[----:B------:R-:W-:-:S07]  /*05f0*/  MOV R3, R10 ;  /* 0x0000000a00037202 */ /* 0x000fce0000000f00 */
.L_x_8937:
[----:B------:R-:W-:Y:S05]  /*0600*/  BSYNC B1 ;  /* 0x0000000000017941 */ /* 0x000fea0003800000 */
.L_x_8936:
[----:B------:R-:W-:Y:S01]  /*0610*/  ULDC.64 UR6, c[0x0][0x210] ;  /* 0x0000840000067ab9 */ /* 0x000fe20000000a00 */
[----:B------:R-:W-:Y:S02]  /*0620*/  F2FP.BF16.F32.PACK_AB R6, RZ, R3 ;  /* 0x00000003ff06723e */ /* 0x000fe400000010ff */
[----:B------:R-:W-:-:S04]  /*0630*/  LEA R2, P0, R4, UR6, 0x1 ;  /* 0x0000000604027c11 */ /* 0x000fc8000f8008ff */
[----:B------:R-:W-:-:S05]  /*0640*/  LEA.HI.X R3, R4, UR7, R8, 0x1, P0 ;  /* 0x0000000704037c11 */ /* 0x000fca00080f0c08 */
[----:B------:R1:W-:Y:S04]  /*0650*/  STG.E.U16 desc[UR4][R2.64], R6 ;  /* 0x0000000602007986 */ /* 0x0003e8000c101504 */
.L_x_8935:
[----:B------:R-:W-:Y:S05]  /*0660*/  BSYNC B0 ;  /* 0x0000000000007941 */ /* 0x000fea0003800000 */
.L_x_8934:
        /* <DEDUP_REMOVED lines=15> */
[----:B0-----:R-:W-:Y:S05]  /*0760*/  CALL.REL.NOINC `($__internal_43_$__cuda_sm3x_div_rn_noftz_f32_slowpath) ;  /* 0x00000000002c7944 */ /* 0x001fea0003c00000 */
[----:B------:R-:W-:-:S07]  /*0770*/  IMAD.MOV.U32 R3, RZ, RZ, R10 ;  /* 0x000000ffff037224 */ /* 0x000fce00078e000a */
.L_x_8939:
[----:B------:R-:W-:Y:S05]  /*0780*/  BSYNC B0 ;  /* 0x0000000000007941 */ /* 0x000fea0003800000 */
.L_x_8938:
        /* <DEDUP_REMOVED lines=9> */
        .weak           $__internal_43_$__cuda_sm3x_div_rn_noftz_f32_slowpath
        .type           $__internal_43_$__cuda_sm3x_div_rn_noftz_f32_slowpath,@function
        .size           $__internal_43_$__cuda_sm3x_div_rn_noftz_f32_slowpath,(.L_x_11289 - $__internal_43_$__cuda_sm3x_div_rn_noftz_f32_slowpath)
$__internal_43_$__cuda_sm3x_div_rn_noftz_f32_slowpath:
        /* <DEDUP_REMOVED lines=34> */
.L_x_8941:
        /* <DEDUP_REMOVED lines=51> */
.L_x_8948:
[----:B------:R-:W-:-:S04]  /*0d70*/  LOP3.LUT R2, R2, 0x80000000, RZ, 0xc0, !PT ;  /* 0x8000000002027812 */ /* 0x000fc800078ec0ff */
[----:B------:R-:W-:Y:S01]  /*0d80*/  LOP3.LUT R2, R2, 0x7f800000, RZ, 0xfc, !PT ;  /* 0x7f80000002027812 */ /* 0x000fe200078efcff */
[----:B------:R-:W-:Y:S06]  /*0d90*/  BRA `(.L_x_8949) ;  /* 0x0000000000047947 */ /* 0x000fec0003800000 */
.L_x_8947:
[----:B------:R-:W-:-:S07]  /*0da0*/  IMAD R2, R11, 0x800000, R2 ;  /* 0x008000000b027824 */ /* 0x000fce00078e0202 */
.L_x_8949:
[----:B------:R-:W-:Y:S05]  /*0db0*/  BSYNC B3 ;  /* 0x0000000000037941 */ /* 0x000fea0003800000 */
.L_x_8946:
[----:B------:R-:W-:Y:S05]  /*0dc0*/  BRA `(.L_x_8950) ;  /* 0x0000000000207947 */ /* 0x000fea0003800000 */
.L_x_8945:
[----:B------:R-:W-:-:S04]  /*0dd0*/  LOP3.LUT R2, R3, 0x80000000, R2, 0x48, !PT ;  /* 0x8000000003027812 */ /* 0x000fc800078e4802 */
[----:B------:R-:W-:Y:S01]  /*0de0*/  LOP3.LUT R2, R2, 0x7f800000, RZ, 0xfc, !PT ;  /* 0x7f80000002027812 */ /* 0x000fe200078efcff */
[----:B------:R-:W-:Y:S06]  /*0df0*/  BRA `(.L_x_8950) ;  /* 0x0000000000147947 */ /* 0x000fec0003800000 */
.L_x_8944:
[----:B------:R-:W-:Y:S01]  /*0e00*/  LOP3.LUT R2, R3, 0x80000000, R2, 0x48, !PT ;  /* 0x8000000003027812 */ /* 0x000fe200078e4802 */
[----:B------:R-:W-:Y:S06]  /*0e10*/  BRA `(.L_x_8950) ;  /* 0x00000000000c7947 */ /* 0x000fec0003800000 */
.L_x_8943:
[----:B------:R-:W0:Y:S01]  /*0e20*/  MUFU.RSQ R2, -QNAN ;  /* 0xffc0000000027908 */ /* 0x000e220000001400 */
[----:B------:R-:W-:Y:S05]  /*0e30*/  BRA `(.L_x_8950) ;  /* 0x0000000000047947 */ /* 0x000fea0003800000 */
.L_x_8942:
[----:B------:R-:W-:-:S07]  /*0e40*/  FADD.FTZ R2, R2, R3 ;  /* 0x0000000302027221 */ /* 0x000fce0000010000 */
.L_x_8950:
[----:B------:R-:W-:Y:S05]  /*0e50*/  BSYNC B2 ;  /* 0x0000000000027941 */ /* 0x000fea0003800000 */
.L_x_8940:
[----:B0-----:R-:W-:Y:S02]  /*0e60*/  IMAD.MOV.U32 R10, RZ, RZ, R2 ;  /* 0x000000ffff0a7224 */ /* 0x001fe400078e0002 */
[----:B------:R-:W-:Y:S02]  /*0e70*/  IMAD.MOV.U32 R2, RZ, RZ, R6 ;  /* 0x000000ffff027224 */ /* 0x000fe400078e0006 */
[----:B------:R-:W-:-:S04]  /*0e80*/  IMAD.MOV.U32 R3, RZ, RZ, 0x0 ;  /* 0x00000000ff037424 */ /* 0x000fc800078e00ff */
[----:B------:R-:W-:Y:S05]  /*0e90*/  RET.REL.NODEC R2 `(_ZN18transformer_engine27scaled_softmax_warp_forwardI13__nv_bfloat16S1_fLi1EEEvPT0_PKT_T1_ii) ;  /* 0xfffffff002587950 */ /* 0x000fea0003c3ffff */
.L_x_8951:
        /* <DEDUP_REMOVED lines=14> */
.L_x_11289:


//--------------------- .text._ZN18transformer_engine27scaled_softmax_warp_forwardI13__nv_bfloat16S1_fLi0EEEvPT0_PKT_T1_ii --------------------------
	.section	.text._ZN18transformer_engine27scaled_softmax_warp_forwardI13__nv_bfloat16S1_fLi0EEEvPT0_PKT_T1_ii,"ax",@progbits
	.align	128
        .global         _ZN18transformer_engine27scaled_softmax_warp_forwardI13__nv_bfloat16S1_fLi0EEEvPT0_PKT_T1_ii
        .type           _ZN18transformer_engine27scaled_softmax_warp_forwardI13__nv_bfloat16S1_fLi0EEEvPT0_PKT_T1_ii,@function
        .size           _ZN18transformer_engine27scaled_softmax_warp_forwardI13__nv_bfloat16S1_fLi0EEEvPT0_PKT_T1_ii,(.L_x_11290 - _ZN18transformer_engine27scaled_softmax_warp_forwardI13__nv_bfloat16S1_fLi0EEEvPT0_PKT_T1_ii)
        .other          _ZN18transformer_engine27scaled_softmax_warp_forwardI13__nv_bfloat16S1_fLi0EEEvPT0_PKT_T1_ii,@"STO_CUDA_ENTRY STV_DEFAULT"
_ZN18transformer_engine27scaled_softmax_warp_forwardI13__nv_bfloat16S1_fLi0EEEvPT0_PKT_T1_ii:
.text._ZN18transformer_engine27scaled_softmax_warp_forwardI13__nv_bfloat16S1_fLi0EEEvPT0_PKT_T1_ii:
        /* <DEDUP_REMOVED lines=20> */
[----:B------:R-:W-:-:S04]  /*0140*/  ISETP.GT.AND P0, PT, R16, 0x1, PT ;  /* 0x000000011000780c */ /* 0x000fc80003f04270 */
[----:B------:R-:W-:-:S04]  /*0150*/  SEL R3, R9, RZ, P0 ;  /* 0x000000ff09037207 */ /* 0x000fc80000000000 */
[----:B-1----:R-:W-:Y:S02]  /*0160*/  ISETP.GE.AND P0, PT, R2, R3, PT ;  /* 0x000000030200720c */ /* 0x002fe40003f06270 */
[----:B------:R-:W-:-:S04]  /*0170*/  SEL R3, R9, RZ, P1 ;  /* 0x000000ff09037207 */ /* 0x000fc80000800000 */
[----:B------:R-:W-:Y:S02]  /*0180*/  ISETP.GE.AND P1, PT, R2, R3, PT ;  /* 0x000000030200720c */ /* 0x000fe40003f26270 */
[----:B------:R-:W-:-:S05]  /*0190*/  SHF.R.S32.HI R3, RZ, 0x1f, R2 ;  /* 0x0000001fff037819 */ /* 0x000fca0000011402 */
[----:B------:R-:W0:Y:S01]  /*01a0*/  @!P0 LDC.64 R12, c[0x0][0x218] ;  /* 0x00008600ff0c8b82 */ /* 0x000e220000000a00 */
[----:B------:R-:W-:-:S04]  /*01b0*/  IMAD.WIDE.U32 R4, R0, R9, R2 ;  /* 0x0000000900047225 */ /* 0x000fc800078e0002 */
[----:B------:R-:W-:Y:S01]  /*01c0*/  IMAD R6, R0, R7, R5 ;  /* 0x0000000700067224 */ /* 0x000fe200078e0205 */
        /* <DEDUP_REMOVED lines=8> */
[----:B------:R1:W3:Y:S01]  /*0250*/  @!P0 LDG.E.U16 R12, desc[UR4][R12.64] ;  /* 0x000000040c0c8981 */ /* 0x0002e2000c1e1500 */
[----:B------:R-:W-:-:S05]  /*0260*/  @!P1 LEA.HI.X R11, R4, R11, R6, 0x1, P2 ;  /* 0x0000000b040b9211 */ /* 0x000fca00010f0c06 */
[----:B------:R-:W4:Y:S01]  /*0270*/  @!P1 LDG.E.U16 R10, desc[UR4][R10.64] ;  /* 0x000000040a0a9981 */ /* 0x000f22000c1e1500 */
[----:B------:R-:W-:Y:S02]  /*0280*/  IMAD.MOV.U32 R0, RZ, RZ, -0x800000 ;  /* 0xff800000ff007424 */ /* 0x000fe400078e00ff */
[----:B------:R-:W-:Y:S02]  /*0290*/  IMAD.MOV.U32 R17, RZ, RZ, 0x3bbb989d ;  /* 0x3bbb989dff117424 */ /* 0x000fe400078e00ff */
[----:B-1----:R-:W-:Y:S02]  /*02a0*/  IMAD.MOV.U32 R13, RZ, RZ, 0x437c0000 ;  /* 0x437c0000ff0d7424 */ /* 0x002fe400078e00ff */
[----:B---3--:R-:W-:-:S04]  /*02b0*/  @!P0 IMAD.U32 R8, R12, 0x10000, RZ ;  /* 0x000100000c088824 */ /* 0x008fc800078e00ff */
[----:B--2---:R-:W-:Y:S01]  /*02c0*/  @!P0 FMUL R0, R8, R15 ;  /* 0x0000000f08008220 */ /* 0x004fe20000400000 */
[----:B------:R-:W-:Y:S01]  /*02d0*/  IMAD.MOV.U32 R8, RZ, RZ, -0x800000 ;  /* 0xff800000ff087424 */ /* 0x000fe200078e00ff */
[----:B------:R-:W-:Y:S01]  /*02e0*/  ISETP.GE.AND P0, PT, R16, 0x1, PT ;  /* 0x000000011000780c */ /* 0x000fe20003f06270 */
[----:B----4-:R-:W-:Y:S02]  /*02f0*/  @!P1 IMAD.U32 R15, R10, 0x10000, RZ ;  /* 0x000100000a0f9824 */ /* 0x010fe400078e00ff */
[----:B------:R-:W-:Y:S02]  /*0300*/  FADD R12, R0, -R0 ;  /* 0x80000000000c7221 */ /* 0x000fe40000000000 */
[----:B0-----:R-:W-:Y:S02]  /*0310*/  @!P1 FMUL R8, R15, R18 ;  /* 0x000000120f089220 */ /* 0x001fe40000400000 */
[----:B------:R-:W-:Y:S02]  /*0320*/  FFMA.SAT R0, R12, R17, 0.5 ;  /* 0x3f0000000c007423 */ /* 0x000fe40000002011 */
[----:B------:R-:W-:-:S02]  /*0330*/  FADD R8, R8, -R8 ;  /* 0x8000000808087221 */ /* 0x000fc40000000000 */
[----:B------:R-:W-:Y:S02]  /*0340*/  FFMA.RM R10, R0, R13, 12582913 ;  /* 0x4b400001000a7423 */ /* 0x000fe4000000400d */
[----:B------:R-:W-:Y:S02]  /*0350*/  FFMA.SAT R0, R8, R17, 0.5 ;  /* 0x3f00000008007423 */ /* 0x000fe40000002011 */
[C---:B------:R-:W-:Y:S01]  /*0360*/  FADD R11, R10.reuse, -12583039 ;  /* 0xcb40007f0a0b7421 */ /* 0x040fe20000000000 */
[----:B------:R-:W-:Y:S01]  /*0370*/  SHF.L.U32 R10, R10, 0x17, RZ ;  /* 0x000000170a0a7819 */ /* 0x000fe200000006ff */
[----:B------:R-:W-:Y:S02]  /*0380*/  FFMA.RM R0, R0, R13, 12582913 ;  /* 0x4b40000100007423 */ /* 0x000fe4000000400d */
[----:B------:R-:W-:Y:S02]  /*0390*/  FFMA R13, R12, 1.4426950216293334961, -R11 ;  /* 0x3fb8aa3b0c0d7823 */ /* 0x000fe4000000080b */
[----:B------:R-:W-:-:S02]  /*03a0*/  FADD R11, R0, -12583039 ;  /* 0xcb40007f000b7421 */ /* 0x000fc40000000000 */
[----:B------:R-:W-:Y:S02]  /*03b0*/  FFMA R13, R12, 1.925963033500011079e-08, R13 ;  /* 0x32a570600c0d7823 */ /* 0x000fe4000000000d */
[----:B------:R-:W-:-:S04]  /*03c0*/  FFMA R11, R8, 1.4426950216293334961, -R11 ;  /* 0x3fb8aa3b080b7823 */ /* 0x000fc8000000080b */
[----:B------:R-:W0:Y:S01]  /*03d0*/  MUFU.EX2 R13, R13 ;  /* 0x0000000d000d7308 */ /* 0x000e220000000800 */
[----:B------:R-:W-:-:S07]  /*03e0*/  FFMA R11, R8, 1.925963033500011079e-08, R11 ;  /* 0x32a57060080b7823 */ /* 0x000fce000000000b */
[----:B------:R-:W1:Y:S01]  /*03f0*/  MUFU.EX2 R11, R11 ;  /* 0x0000000b000b7308 */ /* 0x000e620000000800 */
[----:B------:R-:W-:Y:S05]  /*0400*/  @!P0 EXIT ;  /* 0x000000000000894d */ /* 0x000fea0003800000 */
[----:B------:R-:W-:Y:S01]  /*0410*/  ISETP.GE.AND P2, PT, R2, R9, PT ;  /* 0x000000090200720c */ /* 0x000fe20003f46270 */
[----:B------:R-:W-:Y:S02]  /*0420*/  IMAD.SHL.U32 R2, R0, 0x800000, RZ ;  /* 0x0080000000027824 */ /* 0x000fe400078e00ff */
[----:B0-----:R-:W-:Y:S01]  /*0430*/  FMUL R0, R10, R13 ;  /* 0x0000000d0a007220 */ /* 0x001fe20000400000 */
[----:B------:R-:W-:Y:S01]  /*0440*/  BSSY B0, `(.L_x_8952) ;  /* 0x0000018000007945 */ /* 0x000fe20003800000 */
[----:B-1----:R-:W-:Y:S02]  /*0450*/  FMUL R2, R2, R11 ;  /* 0x0000000b02027220 */ /* 0x002fe40000400000 */
[----:B------:R-:W-:-:S06]  /*0460*/  FADD R9, RZ, R0 ;  /* 0x00000000ff097221 */ /* 0x000fcc0000000000 */
[----:B------:R-:W-:Y:S05]  /*0470*/  @P2 BRA `(.L_x_8953) ;  /* 0x0000000000502947 */ /* 0x000fea0003800000 */
[----:B------:R-:W-:Y:S01]  /*0480*/  FADD R11, RZ, R2 ;  /* 0x00000002ff0b7221 */ /* 0x000fe20000000000 */
[----:B------:R-:W-:Y:S03]  /*0490*/  BSSY B1, `(.L_x_8954) ;  /* 0x000000d000017945 */ /* 0x000fe60003800000 */
        /* <DEDUP_REMOVED lines=10> */
[----:B------:R-:W-:Y:S05]  /*0540*/  CALL.REL.NOINC `($__internal_44_$__cuda_sm3x_div_rn_noftz_f32_slowpath) ;  /* 0x00000000008c7944 */ /* 0x000fea0003c00000 */
[----:B------:R-:W-:-:S07]  /*0550*/  IMAD.MOV.U32 R3, RZ, RZ, R10 ;  /* 0x000000ffff037224 */ /* 0x000fce00078e000a */
.L_x_8955:
[----:B------:R-:W-:Y:S05]  /*0560*/  BSYNC B1 ;  /* 0x0000000000017941 */ /* 0x000fea0003800000 */
.L_x_8954:
[----:B------:R-:W-:Y:S01]  /*0570*/  ULDC.64 UR6, c[0x0][0x210] ;  /* 0x0000840000067ab9 */ /* 0x000fe20000000a00 */
[----:B------:R-:W-:Y:S02]  /*0580*/  F2FP.BF16.F32.PACK_AB R8, RZ, R3 ;  /* 0x00000003ff08723e */ /* 0x000fe400000010ff */
[----:B------:R-:W-:-:S04]  /*0590*/  LEA R2, P0, R4, UR6, 0x1 ;  /* 0x0000000604027c11 */ /* 0x000fc8000f8008ff */
[----:B------:R-:W-:-:S05]  /*05a0*/  LEA.HI.X R3, R4, UR7, R6, 0x1, P0 ;  /* 0x0000000704037c11 */ /* 0x000fca00080f0c06 */
[----:B------:R0:W-:Y:S04]  /*05b0*/  STG.E.U16 desc[UR4][R2.64], R8 ;  /* 0x0000000802007986 */ /* 0x0001e8000c101504 */
.L_x_8953:
[----:B------:R-:W-:Y:S05]  /*05c0*/  BSYNC B0 ;  /* 0x0000000000007941 */ /* 0x000fea0003800000 */
.L_x_8952:
        /* <DEDUP_REMOVED lines=15> */
[----:B------:R-:W-:Y:S05]  /*06c0*/  CALL.REL.NOINC `($__internal_44_$__cuda_sm3x_div_rn_noftz_f32_slowpath) ;  /* 0x00000000002c7944 */ /* 0x000fea0003c00000 */
[----:B------:R-:W-:-:S07]  /*06d0*/  IMAD.MOV.U32 R3, RZ, RZ, R10 ;  /* 0x000000ffff037224 */ /* 0x000fce00078e000a */
.L_x_8957:
[----:B------:R-:W-:Y:S05]  /*06e0*/  BSYNC B0 ;  /* 0x0000000000007941 */ /* 0x000fea0003800000 */
.L_x_8956:
[----:B------:R-:W-:Y:S01]  /*06f0*/  ULDC UR6, c[0x0][0x228] ;  /* 0x00008a0000067ab9 */ /* 0x000fe20000000800 */
[----:B------:R-:W-:Y:S02]  /*0700*/  F2FP.BF16.F32.PACK_AB R0, RZ, R3 ;  /* 0x00000003ff00723e */ /* 0x000fe400000010ff */
[----:B------:R-:W-:Y:S01]  /*0710*/  IADD3 R4, P0, R4, UR6, RZ ;  /* 0x0000000604047c10 */ /* 0x000fe2000ff1e0ff */
[----:B------:R-:W-:-:S03]  /*0720*/  ULDC.64 UR6, c[0x0][0x210] ;  /* 0x0000840000067ab9 */ /* 0x000fc60000000a00 */
[----:B------:R-:W-:Y:S02]  /*0730*/  IADD3.X R7, R7, R6, RZ, P0, !PT ;  /* 0x0000000607077210 */ /* 0x000fe400007fe4ff */
[----:B------:R-:W-:-:S04]  /*0740*/  LEA R2, P0, R4, UR6, 0x1 ;  /* 0x0000000604027c11 */ /* 0x000fc8000f8008ff */
[----:B------:R-:W-:-:S05]  /*0750*/  LEA.HI.X R3, R4, UR7, R7, 0x1, P0 ;  /* 0x0000000704037c11 */ /* 0x000fca00080f0c07 */
[----:B------:R-:W-:Y:S01]  /*0760*/  STG.E.U16 desc[UR4][R2.64], R0 ;  /* 0x0000000002007986 */ /* 0x000fe2000c101504 */
[----:B------:R-:W-:Y:S05]  /*0770*/  EXIT ;  /* 0x000000000000794d */ /* 0x000fea0003800000 */
        .weak           $__internal_44_$__cuda_sm3x_div_rn_noftz_f32_slowpath
        .type           $__internal_44_$__cuda_sm3x_div_rn_noftz_f32_slowpath,@function
        .size           $__internal_44_$__cuda_sm3x_div_rn_noftz_f32_slowpath,(.L_x_11290 - $__internal_44_$__cuda_sm3x_div_rn_noftz_f32_slowpath)
$__internal_44_$__cuda_sm3x_div_rn_noftz_f32_slowpath:
        /* <DEDUP_REMOVED lines=34> */
.L_x_8959:
[----:B------:R-:W-:Y:S01]  /*09a0*/  LEA R12, R11, 0xc0800000, 0x17 ;  /* 0xc08000000b0c7811 */ /* 0x000fe200078eb8ff */
[----:B------:R-:W-:Y:S03]  /*09b0*/  BSSY B3, `(.L_x_8964) ;  /* 0x0000036000037945 */ /* 0x000fe60003800000 */
[----:B------:R-:W-:Y:S01]  /*09c0*/  IADD3 R12, -R12, R3, RZ ;  /* 0x000000030c0c7210 */ /* 0x000fe20007ffe1ff */
[----:B------:R-:W-:-:S03]  /*09d0*/  VIADD R3, R16, 0xffffff81 ;  /* 0xffffff8110037836 */ /* 0x000fc60000000000 */
        /* <DEDUP_REMOVED lines=43> */
[----:B------:R-:W-:-:S04]  /*0c90*/  LOP3.LUT R3, R3, R10, RZ, 0xc0, !PT ;  /* 0x0000000a03037212 */ /* 0x000fc800078ec0ff */
[----:B------:R-:W-:-:S04]  /*0ca0*/  IADD3 R3, R12, R3, RZ ;  /* 0x000000030c037210 */ /* 0x000fc80007ffe0ff */
[----:B------:R-:W-:Y:S01]  /*0cb0*/  LOP3.LUT R2, R3, R2, RZ, 0xfc, !PT ;  /* 0x0000000203027212 */ /* 0x000fe200078efcff */
[----:B------:R-:W-:Y:S06]  /*0cc0*/  BRA `(.L_x_8967) ;  /* 0x0000000000107947 */ /* 0x000fec0003800000 */
.L_x_8966:
[----:B------:R-:W-:-:S04]  /*0cd0*/  LOP3.LUT R2, R2, 0x80000000, RZ, 0xc0, !PT ;  /* 0x8000000002027812 */ /* 0x000fc800078ec0ff */
[----:B------:R-:W-:Y:S01]  /*0ce0*/  LOP3.LUT R2, R2, 0x7f800000, RZ, 0xfc, !PT ;  /* 0x7f80000002027812 */ /* 0x000fe200078efcff */
[----:B------:R-:W-:Y:S06]  /*0cf0*/  BRA `(.L_x_8967) ;  /* 0x0000000000047947 */ /* 0x000fec0003800000 */
.L_x_8965:
[----:B------:R-:W-:-:S07]  /*0d00*/  IMAD R2, R11, 0x800000, R2 ;  /* 0x008000000b027824 */ /* 0x000fce00078e0202 */
.L_x_8967:
[----:B------:R-:W-:Y:S05]  /*0d10*/  BSYNC B3 ;  /* 0x0000000000037941 */ /* 0x000fea0003800000 */
.L_x_8964:
[----:B------:R-:W-:Y:S05]  /*0d20*/  BRA `(.L_x_8968) ;  /* 0x0000000000207947 */ /* 0x000fea0003800000 */
.L_x_8963:
[----:B------:R-:W-:-:S04]  /*0d30*/  LOP3.LUT R2, R3, 0x80000000, R2, 0x48, !PT ;  /* 0x8000000003027812 */ /* 0x000fc800078e4802 */
[----:B------:R-:W-:Y:S01]  /*0d40*/  LOP3.LUT R2, R2, 0x7f800000, RZ, 0xfc, !PT ;  /* 0x7f80000002027812 */ /* 0x000fe200078efcff */
[----:B------:R-:W-:Y:S06]  /*0d50*/  BRA `(.L_x_8968) ;  /* 0x0000000000147947 */ /* 0x000fec0003800000 */
.L_x_8962:
[----:B------:R-:W-:Y:S01]  /*0d60*/  LOP3.LUT R2, R3, 0x80000000, R2, 0x48, !PT ;  /* 0x8000000003027812 */ /* 0x000fe200078e4802 */
[----:B------:R-:W-:Y:S06]  /*0d70*/  BRA `(.L_x_8968) ;  /* 0x00000000000c7947 */ /* 0x000fec0003800000 */
.L_x_8961:
[----:B------:R-:W0:Y:S01]  /*0d80*/  MUFU.RSQ R2, -QNAN ;  /* 0xffc0000000027908 */ /* 0x000e220000001400 */
[----:B------:R-:W-:Y:S05]  /*0d90*/  BRA `(.L_x_8968) ;  /* 0x0000000000047947 */ /* 0x000fea0003800000 */
.L_x_8960:
[----:B------:R-:W-:-:S07]  /*0da0*/  FADD.FTZ R2, R2, R3 ;  /* 0x0000000302027221 */ /* 0x000fce0000010000 */
.L_x_8968:
[----:B------:R-:W-:Y:S05]  /*0db0*/  BSYNC B2 ;  /* 0x0000000000027941 */ /* 0x000fea0003800000 */
.L_x_8958:
[----:B0-----:R-:W-:Y:S02]  /*0dc0*/  IMAD.MOV.U32 R10, RZ, RZ, R2 ;  /* 0x000000ffff0a7224 */ /* 0x001fe400078e0002 */
[----:B------:R-:W-:Y:S02]  /*0dd0*/  IMAD.MOV.U32 R2, RZ, RZ, R8 ;  /* 0x000000ffff027224 */ /* 0x000fe400078e0008 */
[----:B------:R-:W-:-:S04]  /*0de0*/  IMAD.MOV.U32 R3, RZ, RZ, 0x0 ;  /* 0x00000000ff037424 */ /* 0x000fc800078e00ff */
[----:B------:R-:W-:Y:S05]  /*0df0*/  RET.REL.NODEC R2 `(_ZN18transformer_engine27scaled_softmax_warp_forwardI13__nv_bfloat16S1_fLi0EEEvPT0_PKT_T1_ii) ;  /* 0xfffffff002807950 */ /* 0x000fea0003c3ffff */
.L_x_8969:
        /* <DEDUP_REMOVED lines=16> */
.L_x_11290:


//--------------------- .text._ZN18transformer_engine27scaled_softmax_warp_forwardI6__halfS1_fLi14EEEvPT0_PKT_T1_ii --------------------------
	.section	.text._ZN18transformer_engine27scaled_softmax_warp_forwardI6__halfS1_fLi14EEEvPT0_PKT_T1_ii,"ax",@progbits
	.align	128
        .global         _ZN18transformer_engine27scaled_softmax_warp_forwardI6__halfS1_fLi14EEEvPT0_PKT_T1_ii
        .type           _ZN18transformer_engine27scaled_softmax_warp_forwardI6__halfS1_fLi14EEEvPT0_PKT_T1_ii,@function
        .size           _ZN18transformer_engine27scaled_softmax_warp_forwardI6__halfS1_fLi14EEEvPT0_PKT_T1_ii,(.L_x_11291 - _ZN18transformer_engine27scaled_softmax_warp_forwardI6__halfS1_fLi14EEEvPT0_PKT_T1_ii)
        .other          _ZN18transformer_engine27scaled_softmax_warp_forwardI6__halfS1_fLi14EEEvPT0_PKT_T1_ii,@"STO_CUDA_ENTRY STV_DEFAULT"
_ZN18transformer_engine27scaled_softmax_warp_forwardI6__halfS1_fLi14EEEvPT0_PKT_T1_ii:
.text._ZN18transformer_engine27scaled_softmax_warp_forwardI6__halfS1_fLi14EEEvPT0_PKT_T1_ii:
        /* <DEDUP_REMOVED lines=42> */
[----:B-1----:R-:W4:Y:S01]  /*02a0*/  @!P1 LDG.E.64 R6, desc[UR4][R128.64+0x100] ;  /* 0x0001000480069981 */ /* 0x002f22000c1e1b00 */
[----:B------:R-:W-:-:S05]  /*02b0*/  IADD3 R0, R124, 0x180, RZ ;  /* 0x000001807c007810 */ /* 0x000fca0007ffe0ff */
[----:B------:R-:W4:Y:S01]  /*02c0*/  @!P6 LDG.E.64 R8, desc[UR4][R128.64+0x200] ;  /* 0x000200048008e981 */ /* 0x000f22000c1e1b00 */
[----:B------:R-:W-:Y:S01]  /*02d0*/  ISETP.GE.AND P5, PT, R0, R35, PT ;  /* 0x000000230000720c */ /* 0x000fe20003fa6270 */
[----:B------:R-:W1:-:S12]  /*02e0*/  @!P6 LDC R19, c[0x0][0x220] ;  /* 0x00008800ff13eb82 */ /* 0x000e580000000800 */
[----:B------:R-:W4:Y:S01]  /*02f0*/  @!P5 LDG.E.64 R10, desc[UR4][R128.64+0x300] ;  /* 0x00030004800ad981 */ /* 0x000f22000c1e1b00 */
[----:B------:R-:W-:-:S04]  /*0300*/  IADD3 R0, R124, 0x200, RZ ;  /* 0x000002007c007810 */ /* 0x000fc80007ffe0ff */
[----:B------:R-:W-:-:S13]  /*0310*/  ISETP.GE.AND P0, PT, R0, R35, PT ;  /* 0x000000230000720c */ /* 0x000fda0003f06270 */
        /* <DEDUP_REMOVED lines=23> */
[----:B------:R-:W-:Y:S01]  /*0490*/  MOV R53, 0xff800000 ;  /* 0xff80000000357802 */ /* 0x000fe20000000f00 */
[--C-:B--2---:R-:W-:Y:S02]  /*04a0*/  @!P2 HADD2.F32 R0, -RZ, R4.reuse.H0_H0 ;  /* 0x20000004ff00a230 */ /* 0x104fe40000004100 */
[--C-:B------:R-:W-:Y:S02]  /*04b0*/  @!P2 HADD2.F32 R16, -RZ, R5.reuse.H0_H0 ;  /* 0x20000005ff10a230 */ /* 0x100fe40000004100 */
[----:B------:R-:W-:Y:S02]  /*04c0*/  @!P2 HADD2.F32 R4, -RZ, R4.H1_H1 ;  /* 0x30000004ff04a230 */ /* 0x000fe40000004100 */
[-C--:B0-----:R-:W-:Y:S01]  /*04d0*/  @!P2 FMUL R188, R0, R17.reuse ;  /* 0x0000001100bca220 */ /* 0x081fe20000400000 */
[----:B------:R-:W-:Y:S01]  /*04e0*/  @!P2 HADD2.F32 R5, -RZ, R5.H1_H1 ;  /* 0x30000005ff05a230 */ /* 0x000fe20000004100 */
[----:B------:R-:W-:Y:S01]  /*04f0*/  IADD3 R0, R124, 0x300, RZ ;  /* 0x000003007c007810 */ /* 0x000fe20007ffe0ff */
[-C--:B------:R-:W-:Y:S01]  /*0500*/  @!P2 FMUL R185, R16, R17.reuse ;  /* 0x0000001110b9a220 */ /* 0x080fe20000400000 */
[-C--:B------:R-:W-:Y:S01]  /*0510*/  @!P2 FMUL R186, R4, R17.reuse ;  /* 0x0000001104baa220 */ /* 0x080fe20000400000 */
[----:B------:R-:W-:Y:S01]  /*0520*/  MOV R54, 0xff800000 ;  /* 0xff80000000367802 */ /* 0x000fe20000000f00 */
[----:B------:R-:W-:Y:S01]  /*0530*/  @!P2 FMUL R184, R5, R17 ;  /* 0x0000001105b8a220 */ /* 0x000fe20000400000 */
[----:B------:R-:W-:Y:S01]  /*0540*/  ISETP.GE.AND P2, PT, R0, R35, PT ;  /* 0x000000230000720c */ /* 0x000fe20003f46270 */
[----:B------:R-:W0:Y:S01]  /*0550*/  @!P3 LDC R5, c[0x0][0x220] ;  /* 0x00008800ff05bb82 */ /* 0x000e220000000800 */
[----:B------:R-:W-:Y:S01]  /*0560*/  MOV R55, 0xff800000 ;  /* 0xff80000000377802 */ /* 0x000fe20000000f00 */
[----:B------:R-:W-:Y:S01]  /*0570*/  STL [R1+0x6d4], R188 ;  /* 0x0006d4bc01007387 */ /* 0x000fe20000100800 */
[----:B---3--:R-:W-:-:S09]  /*0580*/  @!P3 HADD2.F32 R0, -RZ, R2.H0_H0 ;  /* 0x20000002ff00b230 */ /* 0x008fd20000004100 */
[----:B------:R-:W2:Y:S01]  /*0590*/  @!P2 LDG.E.64 R16, desc[UR4][R128.64+0x600] ;  /* 0x000600048010a981 */ /* 0x000ea2000c1e1b00 */
[--C-:B------:R-:W-:Y:S02]  /*05a0*/  @!P3 HADD2.F32 R4, -RZ, R3.reuse.H0_H0 ;  /* 0x20000003ff04b230 */ /* 0x100fe40000004100 */
[----:B------:R-:W-:Y:S01]  /*05b0*/  @!P3 HADD2.F32 R2, -RZ, R2.H1_H1 ;  /* 0x30000002ff02b230 */ /* 0x000fe20000004100 */
[----:B------:R-:W-:Y:S01]  /*05c0*/  MOV R56, 0xff800000 ;  /* 0xff80000000387802 */ /* 0x000fe20000000f00 */
[----:B------:R-:W-:Y:S01]  /*05d0*/  @!P3 HADD2.F32 R3, -RZ, R3.H1_H1 ;  /* 0x30000003ff03b230 */ /* 0x000fe20000004100 */
[----:B------:R-:W-:Y:S01]  /*05e0*/  MOV R57, 0xff800000 ;  /* 0xff80000000397802 */ /* 0x000fe20000000f00 */
[----:B------:R-:W-:Y:S01]  /*05f0*/  STL [R1+0x6f8], R188 ;  /* 0x0006f8bc01007387 */ /* 0x000fe20000100800 */
[----:B------:R-:W-:Y:S02]  /*0600*/  MOV R58, 0xff800000 ;  /* 0xff800000003a7802 */ /* 0x000fe40000000f00 */
[----:B------:R-:W-:Y:S01]  /*0610*/  MOV R59, 0xff800000 ;  /* 0xff800000003b7802 */ /* 0x000fe20000000f00 */
[----:B------:R-:W-:Y:S01]  /*0620*/  STL [R1+0x6d8], R186 ;  /* 0x0006d8ba01007387 */ /* 0x000fe20000100800 */
        /* <DEDUP_REMOVED lines=9> */
[----:B----4-:R-:W-:-:S09]  /*06c0*/  @!P1 HADD2.F32 R0, -RZ, R6.H0_H0 ;  /* 0x20000006ff009230 */ /* 0x010fd20000004100 */
[----:B------:R-:W3:Y:S01]  /*06d0*/  @!P3 LDG.E.64 R4, desc[UR4][R128.64+0x700] ;  /* 0x000700048004b981 */ /* 0x000ee2000c1e1b00 */
        /* <DEDUP_REMOVED lines=16> */
[----:B------:R-:W-:-:S02]  /*07e0*/  @!P6 HADD2.F32 R0, -RZ, R8.H0_H0 ;  /* 0x20000008ff00e230 */ /* 0x000fc40000004100 */
[--C-:B------:R-:W-:Y:S02]  /*07f0*/  @!P6 HADD2.F32 R2, -RZ, R9.reuse.H0_H0 ;  /* 0x20000009ff02e230 */ /* 0x100fe40000004100 */
[----:B------:R-:W-:Y:S02]  /*0800*/  @!P6 HADD2.F32 R8, -RZ, R8.H1_H1 ;  /* 0x30000008ff08e230 */ /* 0x000fe40000004100 */
[-C--:B-1----:R-:W-:Y:S01]  /*0810*/  @!P6 FMUL R46, R0, R19.reuse ;  /* 0x00000013002ee220 */ /* 0x082fe20000400000 */
[----:B------:R-:W-:Y:S01]  /*0820*/  @!P6 HADD2.F32 R9, -RZ, R9.H1_H1 ;  /* 0x30000009ff09e230 */ /* 0x000fe20000004100 */
[----:B------:R-:W-:Y:S01]  /*0830*/  IADD3 R0, R124, 0x480, RZ ;  /* 0x000004807c007810 */ /* 0x000fe20007ffe0ff */
[-C--:B------:R-:W-:Y:S01]  /*0840*/  @!P6 FMUL R48, R2, R19.reuse ;  /* 0x000000130230e220 */ /* 0x080fe20000400000 */
[-C--:B------:R-:W-:Y:S01]  /*0850*/  @!P6 FMUL R47, R8, R19.reuse ;  /* 0x00000013082fe220 */ /* 0x080fe20000400000 */
[----:B------:R-:W4:Y:S01]  /*0860*/  @!P1 LDG.E.64 R6, desc[UR4][R128.64+0x800] ;  /* 0x0008000480069981 */ /* 0x000f22000c1e1b00 */
[----:B------:R-:W-:Y:S01]  /*0870*/  @!P6 FMUL R49, R9, R19 ;  /* 0x000000130931e220 */ /* 0x000fe20000400000 */
[----:B------:R-:W-:Y:S01]  /*0880*/  ISETP.GE.AND P6, PT, R0, R35, PT ;  /* 0x000000230000720c */ /* 0x000fe20003fc6270 */
[----:B------:R-:W-:-:S02]  /*0890*/  @!P5 HADD2.F32 R0, -RZ, R10.H0_H0 ;  /* 0x2000000aff00d230 */ /* 0x000fc40000004100 */
[--C-:B------:R-:W-:Y:S02]  /*08a0*/  @!P5 HADD2.F32 R2, -RZ, R11.reuse.H0_H0 ;  /* 0x2000000bff02d230 */ /* 0x100fe40000004100 */
[----:B------:R-:W-:Y:S02]  /*08b0*/  @!P5 HADD2.F32 R10, -RZ, R10.H1_H1 ;  /* 0x3000000aff0ad230 */ /* 0x000fe40000004100 */
[----:B------:R-:W-:Y:S02]  /*08c0*/  @!P5 HADD2.F32 R11, -RZ, R11.H1_H1 ;  /* 0x3000000bff0bd230 */ /* 0x000fe40000004100 */
[----:B0-----:R-:W-:Y:S01]  /*08d0*/  @!P5 FMUL R50, R0, R3 ;  /* 0x000000030032d220 */ /* 0x001fe20000400000 */
[----:B------:R-:W-:-:S03]  /*08e0*/  IADD3 R0, R124, 0x500, RZ ;  /* 0x000005007c007810 */ /* 0x000fc60007ffe0ff */
[----:B------:R-:W4:Y:S01]  /*08f0*/  @!P6 LDG.E.64 R8, desc[UR4][R128.64+0x900] ;  /* 0x000900048008e981 */ /* 0x000f22000c1e1b00 */
[-C--:B------:R-:W-:Y:S01]  /*0900*/  @!P5 FMUL R51, R10, R3.reuse ;  /* 0x000000030a33d220 */ /* 0x080fe20000400000 */
[-C--:B------:R-:W-:Y:S01]  /*0910*/  @!P5 FMUL R52, R2, R3.reuse ;  /* 0x000000030234d220 */ /* 0x080fe20000400000 */
[----:B------:R-:W-:Y:S01]  /*0920*/  @!P5 FMUL R53, R11, R3 ;  /* 0x000000030b35d220 */ /* 0x000fe20000400000 */
[----:B------:R-:W-:Y:S01]  /*0930*/  ISETP.GE.AND P5, PT, R0, R35, PT ;  /* 0x000000230000720c */ /* 0x000fe20003fa6270 */
[----:B------:R-:W0:-:S12]  /*0940*/  @!P0 LDC R3, c[0x0][0x220] ;  /* 0x00008800ff038b82 */ /* 0x000e180000000800 */
[----:B------:R-:W4:Y:S01]  /*0950*/  @!P5 LDG.E.64 R10, desc[UR4][R128.64+0xa00] ;  /* 0x000a0004800ad981 */ /* 0x000f22000c1e1b00 */
[--C-:B------:R-:W-:Y:S02]  /*0960*/  @!P0 HADD2.F32 R0, -RZ, R12.reuse.H0_H0 ;  /* 0x2000000cff008230 */ /* 0x100fe40000004100 */
[--C-:B------:R-:W-:Y:S02]  /*0970*/  @!P0 HADD2.F32 R2, -RZ, R13.reuse.H0_H0 ;  /* 0x2000000dff028230 */ /* 0x100fe40000004100 */
[----:B------:R-:W-:Y:S02]  /*0980*/  @!P0 HADD2.F32 R12, -RZ, R12.H1_H1 ;  /* 0x3000000cff0c8230 */ /* 0x000fe40000004100 */
[----:B------:R-:W-:Y:S02]  /*0990*/  @!P0 HADD2.F32 R13, -RZ, R13.H1_H1 ;  /* 0x3000000dff0d8230 */ /* 0x000fe40000004100 */
[-C--:B0-----:R-:W-:Y:S01]  /*09a0*/  @!P0 FMUL R54, R0, R3.reuse ;  /* 0x0000000300368220 */ /* 0x081fe20000400000 */
[----:B------:R-:W-:Y:S01]  /*09b0*/  IADD3 R0, R124, 0x580, RZ ;  /* 0x000005807c007810 */ /* 0x000fe20007ffe0ff */
[-C--:B------:R-:W-:Y:S01]  /*09c0*/  @!P0 FMUL R55, R12, R3.reuse ;  /* 0x000000030c378220 */ /* 0x080fe20000400000 */
[-C--:B------:R-:W-:Y:S01]  /*09d0*/  @!P0 FMUL R56, R2, R3.reuse ;  /* 0x0000000302388220 */ /* 0x080fe20000400000 */
[----:B------:R-:W-:Y:S01]  /*09e0*/  @!P0 FMUL R57, R13, R3 ;  /* 0x000000030d398220 */ /* 0x000fe20000400000 */
[----:B------:R-:W-:Y:S01]  /*09f0*/  ISETP.GE.AND P0, PT, R0, R35, PT ;  /* 0x000000230000720c */ /* 0x000fe20003f06270 */
[----:B------:R-:W0:Y:S01]  /*0a00*/  @!P4 LDC R3, c[0x0][0x220] ;  /* 0x00008800ff03cb82 */ /* 0x000e220000000800 */
[----:B------:R-:W-:Y:S01]  /*0a10*/  @!P4 HADD2.F32 R2, -RZ, R15.H0_H0 ;  /* 0x2000000fff02c230 */ /* 0x000fe20000004100 */
[----:B------:R-:W-:-:S02]  /*0a20*/  MOV R65, 0xff800000 ;  /* 0xff80000000417802 */ /* 0x000fc40000000f00 */
[----:B------:R-:W-:Y:S02]  /*0a30*/  MOV R66, 0xff800000 ;  /* 0xff80000000427802 */ /* 0x000fe40000000f00 */
[----:B------:R-:W-:Y:S02]  /*0a40*/  MOV R67, 0xff800000 ;  /* 0xff80000000437802 */ /* 0x000fe40000000f00 */
[----:B------:R-:W-:Y:S01]  /*0a50*/  MOV R68, 0xff800000 ;  /* 0xff80000000447802 */ /* 0x000fe20000000f00 */
[----:B------:R-:W1:Y:S03]  /*0a60*/  @!P6 LDC R13, c[0x0][0x220] ;  /* 0x00008800ff0deb82 */ /* 0x000e660000000800 */
[----:B------:R-:W4:Y:S01]  /*0a70*/  @!P0 LDG.E.64 R18, desc[UR4][R128.64+0xb00] ;  /* 0x000b000480128981 */ /* 0x000f22000c1e1b00 */
[--C-:B------:R-:W-:Y:S02]  /*0a80*/  @!P4 HADD2.F32 R0, -RZ, R14.reuse.H0_H0 ;  /* 0x2000000eff00c230 */ /* 0x100fe40000004100 */
[----:B------:R-:W-:-:S02]  /*0a90*/  @!P4 HADD2.F32 R14, -RZ, R14.H1_H1 ;  /* 0x3000000eff0ec230 */ /* 0x000fc40000004100 */
[----:B------:R-:W-:Y:S02]  /*0aa0*/  @!P4 HADD2.F32 R15, -RZ, R15.H1_H1 ;  /* 0x3000000fff0fc230 */ /* 0x000fe40000004100 */
        /* <DEDUP_REMOVED lines=17> */
[----:B------:R-:W-:-:S02]  /*0bc0*/  @!P2 FMUL R63, R16, R3 ;  /* 0x00000003103fa220 */ /* 0x000fc40000400000 */
[----:B------:R-:W-:Y:S01]  /*0bd0*/  @!P2 FMUL R65, R17, R3 ;  /* 0x000000031141a220 */ /* 0x000fe20000400000 */
[----:B------:R-:W-:Y:S01]  /*0be0*/  ISETP.GE.AND P2, PT, R0, R35, PT ;  /* 0x000000230000720c */ /* 0x000fe20003f46270 */
[----:B------:R-:W0:-:S12]  /*0bf0*/  @!P3 LDC R3, c[0x0][0x220] ;  /* 0x00008800ff03bb82 */ /* 0x000e180000000800 */
[----:B------:R-:W2:Y:S01]  /*0c00*/  @!P2 LDG.E.64 R16, desc[UR4][R128.64+0xd00] ;  /* 0x000d00048010a981 */ /* 0x000ea2000c1e1b00 */
[--C-:B---3--:R-:W-:Y:S02]  /*0c10*/  @!P3 HADD2.F32 R0, -RZ, R4.reuse.H0_H0 ;  /* 0x20000004ff00b230 */ /* 0x108fe40000004100 */
        /* <DEDUP_REMOVED lines=11> */
[--C-:B----4-:R-:W-:Y:S02]  /*0cd0*/  @!P1 HADD2.F32 R0, -RZ, R6.reuse.H0_H0 ;  /* 0x20000006ff009230 */ /* 0x110fe40000004100 */
[--C-:B------:R-:W-:Y:S02]  /*0ce0*/  @!P1 HADD2.F32 R2, -RZ, R7.reuse.H0_H0 ;  /* 0x20000007ff029230 */ /* 0x100fe40000004100 */
[----:B------:R-:W-:Y:S02]  /*0cf0*/  @!P1 HADD2.F32 R6, -RZ, R6.H1_H1 ;  /* 0x30000006ff069230 */ /* 0x000fe40000004100 */
[----:B------:R-:W-:Y:S02]  /*0d00*/  @!P1 HADD2.F32 R7, -RZ, R7.H1_H1 ;  /* 0x30000007ff079230 */ /* 0x000fe40000004100 */
        /* <DEDUP_REMOVED lines=10> */
[----:B------:R-:W-:Y:S01]  /*0db0*/  @!P6 HADD2.F32 R0, -RZ, R8.H0_H0 ;  /* 0x20000008ff00e230 */ /* 0x000fe20000004100 */
[----:B------:R-:W-:Y:S01]  /*0dc0*/  MOV R74, 0xff800000 ;  /* 0xff800000004a7802 */ /* 0x000fe20000000f00 */
[----:B------:R-:W-:-:S02]  /*0dd0*/  @!P6 HADD2.F32 R2, -RZ, R9.H0_H0 ;  /* 0x20000009ff02e230 */ /* 0x000fc40000004100 */
[----:B------:R-:W-:Y:S02]  /*0de0*/  @!P6 HADD2.F32 R8, -RZ, R8.H1_H1 ;  /* 0x30000008ff08e230 */ /* 0x000fe40000004100 */
[-C--:B-1----:R-:W-:Y:S01]  /*0df0*/  @!P6 FMUL R74, R0, R13.reuse ;  /* 0x0000000d004ae220 */ /* 0x082fe20000400000 */
[----:B------:R-:W-:Y:S01]  /*0e00*/  @!P6 HADD2.F32 R9, -RZ, R9.H1_H1 ;  /* 0x30000009ff09e230 */ /* 0x000fe20000004100 */
[----:B------:R-:W-:Y:S02]  /*0e10*/  IADD3 R0, R124, 0x800, RZ ;  /* 0x000008007c007810 */ /* 0x000fe40007ffe0ff */
[----:B------:R-:W-:Y:S01]  /*0e20*/  MOV R75, 0xff800000 ;  /* 0xff800000004b7802 */ /* 0x000fe20000000f00 */
[----:B------:R-:W4:Y:S01]  /*0e30*/  @!P1 LDG.E.64 R20, desc[UR4][R128.64+0xf00] ;  /* 0x000f000480149981 */ /* 0x000f22000c1e1b00 */
[----:B------:R-:W-:Y:S01]  /*0e40*/  MOV R76, 0xff800000 ;  /* 0xff800000004c7802 */ /* 0x000fe20000000f00 */
[-C--:B------:R-:W-:Y:S01]  /*0e50*/  @!P6 FMUL R75, R8, R13.reuse ;  /* 0x0000000d084be220 */ /* 0x080fe20000400000 */
[----:B------:R-:W-:Y:S01]  /*0e60*/  MOV R77, 0xff800000 ;  /* 0xff800000004d7802 */ /* 0x000fe20000000f00 */
[-C--:B------:R-:W-:Y:S01]  /*0e70*/  @!P6 FMUL R76, R2, R13.reuse ;  /* 0x0000000d024ce220 */ /* 0x080fe20000400000 */
[----:B------:R-:W-:Y:S01]  /*0e80*/  @!P6 FMUL R77, R9, R13 ;  /* 0x0000000d094de220 */ /* 0x000fe20000400000 */
[----:B------:R-:W-:Y:S01]  /*0e90*/  ISETP.GE.AND P6, PT, R0, R35, PT ;  /* 0x000000230000720c */ /* 0x000fe20003fc6270 */
[----:B------:R-:W-:Y:S01]  /*0ea0*/  @!P5 HADD2.F32 R0, -RZ, R10.H0_H0 ;  /* 0x2000000aff00d230 */ /* 0x000fe20000004100 */
[----:B------:R-:W-:Y:S01]  /*0eb0*/  MOV R78, 0xff800000 ;  /* 0xff800000004e7802 */ /* 0x000fe20000000f00 */
[----:B------:R-:W-:-:S02]  /*0ec0*/  @!P5 HADD2.F32 R2, -RZ, R11.H0_H0 ;  /* 0x2000000bff02d230 */ /* 0x000fc40000004100 */
[----:B------:R-:W-:Y:S02]  /*0ed0*/  @!P5 HADD2.F32 R10, -RZ, R10.H1_H1 ;  /* 0x3000000aff0ad230 */ /* 0x000fe40000004100 */
[-C--:B0-----:R-:W-:Y:S01]  /*0ee0*/  @!P5 FMUL R78, R0, R3.reuse ;  /* 0x00000003004ed220 */ /* 0x081fe20000400000 */
[----:B------:R-:W-:Y:S01]  /*0ef0*/  @!P5 HADD2.F32 R11, -RZ, R11.H1_H1 ;  /* 0x3000000bff0bd230 */ /* 0x000fe20000004100 */
[----:B------:R-:W-:Y:S02]  /*0f00*/  IADD3 R0, R124, 0x880, RZ ;  /* 0x000008807c007810 */ /* 0x000fe40007ffe0ff */
[----:B------:R-:W-:Y:S01]  /*0f10*/  MOV R79, 0xff800000 ;  /* 0xff800000004f7802 */ /* 0x000fe20000000f00 */
[-C--:B------:R-:W-:Y:S01]  /*0f20*/  @!P5 FMUL R79, R10, R3.reuse ;  /* 0x000000030a4fd220 */ /* 0x080fe20000400000 */
[----:B------:R-:W-:Y:S01]  /*0f30*/  MOV R80, 0xff800000 ;  /* 0xff80000000507802 */ /* 0x000fe20000000f00 */
[----:B------:R-:W4:Y:S01]  /*0f40*/  @!P6 LDG.E.64 R12, desc[UR4][R128.64+0x1000] ;  /* 0x00100004800ce981 */ /* 0x000f22000c1e1b00 */
[----:B------:R-:W-:Y:S01]  /*0f50*/  MOV R81, 0xff800000 ;  /* 0xff80000000517802 */ /* 0x000fe20000000f00 */
[-C--:B------:R-:W-:Y:S01]  /*0f60*/  @!P5 FMUL R80, R2, R3.reuse ;  /* 0x000000030250d220 */ /* 0x080fe20000400000 */
[----:B------:R-:W-:Y:S01]  /*0f70*/  @!P5 FMUL R81, R11, R3 ;  /* 0x000000030b51d220 */ /* 0x000fe20000400000 */
[----:B------:R-:W-:Y:S01]  /*0f80*/  ISETP.GE.AND P5, PT, R0, R35, PT ;  /* 0x000000230000720c */ /* 0x000fe20003fa6270 */
[----:B------:R-:W0:-:S12]  /*0f90*/  @!P0 LDC R3, c[0x0][0x220] ;  /* 0x00008800ff038b82 */ /* 0x000e180000000800 */
[----:B------:R-:W4:Y:S01]  /*0fa0*/  @!P5 LDG.E.64 R8, desc[UR4][R128.64+0x1100] ;  /* 0x001100048008d981 */ /* 0x000f22000c1e1b00 */
[--C-:B------:R-:W-:Y:S01]  /*0fb0*/  @!P0 HADD2.F32 R0, -RZ, R18.reuse.H0_H0 ;  /* 0x20000012ff008230 */ /* 0x100fe20000004100 */
[----:B------:R-:W-:Y:S01]  /*0fc0*/  MOV R82, 0xff800000 ;  /* 0xff80000000527802 */ /* 0x000fe20000000f00 */
[--C-:B------:R-:W-:Y:S02]  /*0fd0*/  @!P0 HADD2.F32 R2, -RZ, R19.reuse.H0_H0 ;  /* 0x20000013ff028230 */ /* 0x100fe40000004100 */
[----:B------:R-:W-:Y:S02]  /*0fe0*/  @!P0 HADD2.F32 R18, -RZ, R18.H1_H1 ;  /* 0x30000012ff128230 */ /* 0x000fe40000004100 */
[----:B------:R-:W-:Y:S01]  /*0ff0*/  @!P0 HADD2.F32 R19, -RZ, R19.H1_H1 ;  /* 0x30000013ff138230 */ /* 0x000fe20000004100 */
        /* <DEDUP_REMOVED lines=10> */
[----:B------:R-:W-:Y:S01]  /*10a0*/  MOV R86, 0xff800000 ;  /* 0xff80000000567802 */ /* 0x000fe20000000f00 */
[----:B------:R-:W-:Y:S01]  /*10b0*/  @!P4 HADD2.F32 R2, -RZ, R15.H0_H0 ;  /* 0x2000000fff02c230 */ /* 0x000fe20000004100 */
[----:B------:R-:W-:-:S05]  /*10c0*/  MOV R87, 0xff800000 ;  /* 0xff80000000577802 */ /* 0x000fca0000000f00 */
[----:B------:R-:W1:Y:S04]  /*10d0*/  @!P5 LDC R19, c[0x0][0x220] ;  /* 0x00008800ff13db82 */ /* 0x000e680000000800 */
[----:B------:R-:W4:Y:S01]  /*10e0*/  @!P0 LDG.E.64 R10, desc[UR4][R128.64+0x1200] ;  /* 0x00120004800a8981 */ /* 0x000f22000c1e1b00 */
[--C-:B------:R-:W-:Y:S02]  /*10f0*/  @!P4 HADD2.F32 R0, -RZ, R14.reuse.H0_H0 ;  /* 0x2000000eff00c230 */ /* 0x100fe40000004100 */
[----:B------:R-:W-:Y:S02]  /*1100*/  @!P4 HADD2.F32 R14, -RZ, R14.H1_H1 ;  /* 0x3000000eff0ec230 */ /* 0x000fe40000004100 */
[----:B------:R-:W-:Y:S01]  /*1110*/  @!P4 HADD2.F32 R15, -RZ, R15.H1_H1 ;  /* 0x3000000fff0fc230 */ /* 0x000fe20000004100 */
[----:B------:R-:W-:-:S02]  /*1120*/  MOV R88, 0xff800000 ;  /* 0xff80000000587802 */ /* 0x000fc40000000f00 */
[----:B------:R-:W-:Y:S01]  /*1130*/  MOV R89, 0xff800000 ;  /* 0xff80000000597802 */ /* 0x000fe20000000f00 */
[-C--:B0-----:R-:W-:Y:S01]  /*1140*/  @!P4 FMUL R86, R0, R3.reuse ;  /* 0x000000030056c220 */ /* 0x081fe20000400000 */
        /* <DEDUP_REMOVED lines=9> */
[----:B------:R-:W-:Y:S01]  /*11e0*/  MOV R93, 0xff800000 ;  /* 0xff800000005d7802 */ /* 0x000fe20000000f00 */
[----:B------:R-:W1:Y:S04]  /*11f0*/  @!P3 LDC R15, c[0x0][0x220] ;  /* 0x00008800ff0fbb82 */ /* 0x000e680000000800 */
[----:B------:R-:W4:Y:S01]  /*1200*/  @!P4 LDG.E.64 R6, desc[UR4][R128.64+0x1300] ;  /* 0x001300048006c981 */ /* 0x000f22000c1e1b00 */
        /* <DEDUP_REMOVED lines=19> */
[-C--:B-1----:R-:W-:Y:S01]  /*1340*/  @!P3 FMUL R94, R0, R15.reuse ;  /* 0x0000000f005eb220 */ /* 0x082fe20000400000 */
[----:B------:R-:W-:Y:S01]  /*1350*/  @!P3 HADD2.F32 R5, -RZ, R5.H1_H1 ;  /* 0x30000005ff05b230 */ /* 0x000fe20000004100 */
[----:B------:R-:W-:Y:S01]  /*1360*/  IADD3 R0, R124, 0xa80, RZ ;  /* 0x00000a807c007810 */ /* 0x000fe20007ffe0ff */
[-C--:B------:R-:W-:Y:S01]  /*1370*/  @!P3 FMUL R96, R14, R15.reuse ;  /* 0x0000000f0e60b220 */ /* 0x080fe20000400000 */
[----:B------:R-:W-:-:S02]  /*1380*/  @!P3 FMUL R95, R4, R15 ;  /* 0x0000000f045fb220 */ /* 0x000fc40000400000 */
[----:B------:R-:W-:Y:S01]  /*1390*/  @!P3 FMUL R97, R5, R15 ;  /* 0x0000000f0561b220 */ /* 0x000fe20000400000 */
[----:B------:R-:W-:Y:S01]  /*13a0*/  ISETP.GE.AND P3, PT, R0, R35, PT ;  /* 0x000000230000720c */ /* 0x000fe20003f66270 */
[----:B------:R-:W1:-:S12]  /*13b0*/  @!P1 LDC R15, c[0x0][0x220] ;  /* 0x00008800ff0f9b82 */ /* 0x000e580000000800 */
[----:B------:R-:W3:Y:S01]  /*13c0*/  @!P3 LDG.E.64 R4, desc[UR4][R128.64+0x1500] ;  /* 0x001500048004b981 */ /* 0x000ee2000c1e1b00 */
[----:B------:R-:W-:Y:S01]  /*13d0*/  MOV R98, 0xff800000 ;  /* 0xff80000000627802 */ /* 0x000fe20000000f00 */
[--C-:B----4-:R-:W-:Y:S02]  /*13e0*/  @!P1 HADD2.F32 R0, -RZ, R20.reuse.H0_H0 ;  /* 0x20000014ff009230 */ /* 0x110fe40000004100 */
[--C-:B------:R-:W-:Y:S02]  /*13f0*/  @!P1 HADD2.F32 R14, -RZ, R21.reuse.H0_H0 ;  /* 0x20000015ff0e9230 */ /* 0x100fe40000004100 */
[----:B------:R-:W-:Y:S02]  /*1400*/  @!P1 HADD2.F32 R20, -RZ, R20.H1_H1 ;  /* 0x30000014ff149230 */ /* 0x000fe40000004100 */
[----:B-1----:R-:W-:Y:S01]  /*1410*/  @!P1 FMUL R98, R0, R15 ;  /* 0x0000000f00629220 */ /* 0x002fe20000400000 */
[----:B------:R-:W-:Y:S01]  /*1420*/  @!P1 HADD2.F32 R21, -RZ, R21.H1_H1 ;  /* 0x30000015ff159230 */ /* 0x000fe20000004100 */
        /* <DEDUP_REMOVED lines=8> */
[--C-:B------:R-:W-:Y:S02]  /*14b0*/  @!P6 HADD2.F32 R0, -RZ, R12.reuse.H0_H0 ;  /* 0x2000000cff00e230 */ /* 0x100fe40000004100 */
[--C-:B------:R-:W-:Y:S01]  /*14c0*/  @!P6 HADD2.F32 R14, -RZ, R13.reuse.H0_H0 ;  /* 0x2000000dff0ee230 */ /* 0x100fe20000004100 */
[----:B------:R-:W-:Y:S01]  /*14d0*/  MOV R102, 0xff800000 ;  /* 0xff80000000667802 */ /* 0x000fe20000000f00 */
[----:B------:R-:W-:Y:S01]  /*14e0*/  @!P6 HADD2.F32 R12, -RZ, R12.H1_H1 ;  /* 0x3000000cff0ce230 */ /* 0x000fe20000004100 */
[----:B------:R-:W-:Y:S01]  /*14f0*/  MOV R104, 0xff800000 ;  /* 0xff80000000687802 */ /* 0x000fe20000000f00 */
[----:B------:R-:W-:-:S02]  /*1500*/  @!P6 HADD2.F32 R13, -RZ, R13.H1_H1 ;  /* 0x3000000dff0de230 */ /* 0x000fc40000004100 */
[-C--:B0-----:R-:W-:Y:S01]  /*1510*/  @!P6 FMUL R102, R0, R17.reuse ;  /* 0x000000110066e220 */ /* 0x081fe20000400000 */
[----:B------:R-:W-:Y:S01]  /*1520*/  IADD3 R0, R124, 0xb80, RZ ;  /* 0x00000b807c007810 */ /* 0x000fe20007ffe0ff */
[-C--:B------:R-:W-:Y:S01]  /*1530*/  @!P6 FMUL R104, R14, R17.reuse ;  /* 0x000000110e68e220 */ /* 0x080fe20000400000 */
[----:B------:R-:W-:Y:S01]  /*1540*/  MOV R103, 0xff800000 ;  /* 0xff80000000677802 */ /* 0x000fe20000000f00 */
[----:B------:R-:W4:Y:S01]  /*1550*/  @!P1 LDG.E.64 R14, desc[UR4][R128.64+0x1600] ;  /* 0x00160004800e9981 */ /* 0x000f22000c1e1b00 */
[----:B------:R-:W-:Y:S01]  /*1560*/  MOV R105, 0xff800000 ;  /* 0xff80000000697802 */ /* 0x000fe20000000f00 */
[-C--:B------:R-:W-:Y:S01]  /*1570*/  @!P6 FMUL R103, R12, R17.reuse ;  /* 0x000000110c67e220 */ /* 0x080fe20000400000 */
[----:B------:R-:W-:Y:S01]  /*1580*/  @!P6 FMUL R105, R13, R17 ;  /* 0x000000110d69e220 */ /* 0x000fe20000400000 */
[----:B------:R-:W-:Y:S01]  /*1590*/  ISETP.GE.AND P6, PT, R0, R35, PT ;  /* 0x000000230000720c */ /* 0x000fe20003fc6270 */
[----:B------:R-:W0:Y:S01]  /*15a0*/  @!P0 LDC R17, c[0x0][0x220] ;  /* 0x00008800ff118b82 */ /* 0x000e220000000800 */
[----:B------:R-:W-:Y:S01]  /*15b0*/  @!P5 HADD2.F32 R0, -RZ, R8.H0_H0 ;  /* 0x20000008ff00d230 */ /* 0x000fe20000004100 */
[----:B------:R-:W-:Y:S01]  /*15c0*/  MOV R106, 0xff800000 ;  /* 0xff800000006a7802 */ /* 0x000fe20000000f00 */
[----:B------:R-:W-:-:S02]  /*15d0*/  @!P5 HADD2.F32 R16, -RZ, R9.H0_H0 ;  /* 0x20000009ff10d230 */ /* 0x000fc40000004100 */
[----:B------:R-:W-:Y:S02]  /*15e0*/  @!P5 HADD2.F32 R8, -RZ, R8.H1_H1 ;  /* 0x30000008ff08d230 */ /* 0x000fe40000004100 */
[-C--:B------:R-:W-:Y:S01]  /*15f0*/  @!P5 FMUL R106, R0, R19.reuse ;  /* 0x00000013006ad220 */ /* 0x080fe20000400000 */
        /* <DEDUP_REMOVED lines=10> */
[----:B------:R-:W1:-:S12]  /*16a0*/  @!P6 LDC R19, c[0x0][0x220] ;  /* 0x00008800ff13eb82 */ /* 0x000e580000000800 */
[----:B------:R-:W4:Y:S01]  /*16b0*/  @!P5 LDG.E.64 R8, desc[UR4][R128.64+0x1800] ;  /* 0x001800048008d981 */ /* 0x000f22000c1e1b00 */
[--C-:B------:R-:W-:Y:S01]  /*16c0*/  @!P0 HADD2.F32 R0, -RZ, R10.reuse.H0_H0 ;  /* 0x2000000aff008230 */ /* 0x100fe20000004100 */
[----:B------:R-:W-:Y:S01]  /*16d0*/  MOV R110, 0xff800000 ;  /* 0xff800000006e7802 */ /* 0x000fe20000000f00 */
[--C-:B------:R-:W-:Y:S02]  /*16e0*/  @!P0 HADD2.F32 R16, -RZ, R11.reuse.H0_H0 ;  /* 0x2000000bff108230 */ /* 0x100fe40000004100 */
[----:B------:R-:W-:Y:S02]  /*16f0*/  @!P0 HADD2.F32 R10, -RZ, R10.H1_H1 ;  /* 0x3000000aff0a8230 */ /* 0x000fe40000004100 */
[-C--:B0-----:R-:W-:Y:S01]  /*1700*/  @!P0 FMUL R110, R0, R17.reuse ;  /* 0x00000011006e8220 */ /* 0x081fe20000400000 */
[----:B------:R-:W-:Y:S01]  /*1710*/  @!P0 HADD2.F32 R11, -RZ, R11.H1_H1 ;  /* 0x3000000bff0b8230 */ /* 0x000fe20000004100 */
        /* <DEDUP_REMOVED lines=58> */
[----:B------:R-:W-:Y:S02]  /*1ac0*/  MOV R146, 0xff800000 ;  /* 0xff80000000927802 */ /* 0x000fe40000000f00 */
[----:B------:R-:W-:Y:S02]  /*1ad0*/  MOV R147, 0xff800000 ;  /* 0xff80000000937802 */ /* 0x000fe40000000f00 */
[----:B------:R-:W-:Y:S01]  /*1ae0*/  MOV R148, 0xff800000 ;  /* 0xff80000000947802 */ /* 0x000fe20000000f00 */
[--C-:B----4-:R-:W-:Y:S02]  /*1af0*/  @!P1 HADD2.F32 R0, -RZ, R14.reuse.H0_H0 ;  /* 0x2000000eff009230 */ /* 0x110fe40000004100 */
[----:B------:R-:W-:Y:S02]  /*1b00*/  @!P1 HADD2.F32 R2, -RZ, R15.H0_H0 ;  /* 0x2000000fff029230 */ /* 0x000fe40000004100 */
[----:B------:R-:W-:-:S02]  /*1b10*/  @!P1 HADD2.F32 R14, -RZ, R14.H1_H1 ;  /* 0x3000000eff0e9230 */ /* 0x000fc40000004100 */
[-C--:B0-----:R-:W-:Y:S01]  /*1b20*/  @!P1 FMUL R146, R0, R3.reuse ;  /* 0x0000000300929220 */ /* 0x081fe20000400000 */
[----:B------:R-:W-:Y:S01]  /*1b30*/  @!P1 HADD2.F32 R15, -RZ, R15.H1_H1 ;  /* 0x3000000fff0f9230 */ /* 0x000fe20000004100 */
[----:B------:R-:W-:Y:S01]  /*1b40*/  IADD3 R0, R124, 0xe80, RZ ;  /* 0x00000e807c007810 */ /* 0x000fe20007ffe0ff */
[-C--:B------:R-:W-:Y:S01]  /*1b50*/  @!P1 FMUL R148, R2, R3.reuse ;  /* 0x0000000302949220 */ /* 0x080fe20000400000 */
[----:B------:R-:W-:Y:S01]  /*1b60*/  MOV R149, 0xff800000 ;  /* 0xff80000000957802 */ /* 0x000fe20000000f00 */
[-C--:B------:R-:W-:Y:S01]  /*1b70*/  @!P1 FMUL R147, R14, R3.reuse ;  /* 0x000000030e939220 */ /* 0x080fe20000400000 */
[----:B------:R-:W-:Y:S01]  /*1b80*/  @!P1 FMUL R149, R15, R3 ;  /* 0x000000030f959220 */ /* 0x000fe20000400000 */
[----:B------:R-:W-:Y:S01]  /*1b90*/  ISETP.GE.AND P1, PT, R0, R35, PT ;  /* 0x000000230000720c */ /* 0x000fe20003f26270 */
[----:B------:R-:W0:Y:S01]  /*1ba0*/  @!P5 LDC R3, c[0x0][0x220] ;  /* 0x00008800ff03db82 */ /* 0x000e220000000800 */
[--C-:B------:R-:W-:Y:S01]  /*1bb0*/  @!P6 HADD2.F32 R0, -RZ, R12.reuse.H0_H0 ;  /* 0x2000000cff00e230 */ /* 0x100fe20000004100 */
[----:B------:R-:W-:Y:S01]  /*1bc0*/  MOV R150, 0xff800000 ;  /* 0xff80000000967802 */ /* 0x000fe20000000f00 */
[----:B------:R-:W-:-:S03]  /*1bd0*/  @!P6 HADD2.F32 R12, -RZ, R12.H1_H1 ;  /* 0x3000000cff0ce230 */ /* 0x000fc60000004100 */
[----:B-1----:R-:W-:Y:S01]  /*1be0*/  @!P6 FMUL R150, R0, R19 ;  /* 0x000000130096e220 */ /* 0x002fe20000400000 */
[--C-:B------:R-:W-:Y:S02]  /*1bf0*/  @!P6 HADD2.F32 R0, -RZ, R13.reuse.H0_H0 ;  /* 0x2000000dff00e230 */ /* 0x100fe40000004100 */
[----:B------:R-:W-:-:S03]  /*1c00*/  @!P6 HADD2.F32 R13, -RZ, R13.H1_H1 ;  /* 0x3000000dff0de230 */ /* 0x000fc60000004100 */
        /* <DEDUP_REMOVED lines=22> */
[----:B------:R-:W4:Y:S01]  /*1d70*/  @!P6 LDG.E.64 R12, desc[UR4][R128.64+0x1e00] ;  /* 0x001e0004800ce981 */ /* 0x000f22000c1e1b00 */
[----:B------:R-:W-:Y:S01]  /*1d80*/  ISETP.GE.AND P5, PT, R0, R35, PT ;  /* 0x000000230000720c */ /* 0x000fe20003fa6270 */
[----:B------:R-:W0:Y:S01]  /*1d90*/  @!P0 LDC R3, c[0x0][0x220] ;  /* 0x00008800ff038b82 */ /* 0x000e220000000800 */
[----:B------:R-:W-:-:S02]  /*1da0*/  MOV R158, 0xff800000 ;  /* 0xff800000009e7802 */ /* 0x000fc40000000f00 */
[----:B------:R-:W-:Y:S02]  /*1db0*/  MOV R159, 0xff800000 ;  /* 0xff800000009f7802 */ /* 0x000fe40000000f00 */
[----:B------:R-:W-:Y:S02]  /*1dc0*/  MOV R160, 0xff800000 ;  /* 0xff80000000a07802 */ /* 0x000fe40000000f00 */
[----:B------:R-:W-:Y:S01]  /*1dd0*/  MOV R161, 0xff800000 ;  /* 0xff80000000a17802 */ /* 0x000fe20000000f00 */
[----:B------:R-:W1:Y:S04]  /*1de0*/  @!P6 LDC R19, c[0x0][0x220] ;  /* 0x00008800ff13eb82 */ /* 0x000e680000000800 */
[----:B------:R-:W4:Y:S01]  /*1df0*/  @!P5 LDG.E.64 R8, desc[UR4][R128.64+0x1f00] ;  /* 0x001f00048008d981 */ /* 0x000f22000c1e1b00 */
[----:B------:R-:W-:-:S02]  /*1e00*/  @!P0 HADD2.F32 R0, -RZ, R16.H0_H0 ;  /* 0x20000010ff008230 */ /* 0x000fc40000004100 */
[--C-:B------:R-:W-:Y:S01]  /*1e10*/  @!P0 HADD2.F32 R2, -RZ, R17.reuse.H0_H0 ;  /* 0x20000011ff028230 */ /* 0x100fe20000004100 */
[----:B------:R-:W-:Y:S01]  /*1e20*/  MOV R162, 0xff800000 ;  /* 0xff80000000a27802 */ /* 0x000fe20000000f00 */
[----:B------:R-:W-:Y:S01]  /*1e30*/  @!P0 HADD2.F32 R16, -RZ, R16.H1_H1 ;  /* 0x30000010ff108230 */ /* 0x000fe20000004100 */
[----:B------:R-:W-:Y:S01]  /*1e40*/  MOV R163, 0xff800000 ;  /* 0xff80000000a37802 */ /* 0x000fe20000000f00 */
[----:B------:R-:W-:Y:S01]  /*1e50*/  @!P0 HADD2.F32 R17, -RZ, R17.H1_H1 ;  /* 0x30000011ff118230 */ /* 0x000fe20000004100 */
[----:B------:R-:W-:Y:S01]  /*1e60*/  MOV R164, 0xff800000 ;  /* 0xff80000000a47802 */ /* 0x000fe20000000f00 */
[----:B------:R-:W1:Y:S01]  /*1e70*/  @!P5 LDC R21, c[0x0][0x220] ;  /* 0x00008800ff15db82 */ /* 0x000e620000000800 */
[-C--:B0-----:R-:W-:Y:S01]  /*1e80*/  @!P0 FMUL R158, R0, R3.reuse ;  /* 0x00000003009e8220 */ /* 0x081fe20000400000 */
[----:B------:R-:W-:Y:S01]  /*1e90*/  IADD3 R0, R124, 0x1000, RZ ;  /* 0x000010007c007810 */ /* 0x000fe20007ffe0ff */
[-C--:B------:R-:W-:Y:S01]  /*1ea0*/  @!P0 FMUL R159, R16, R3.reuse ;  /* 0x00000003109f8220 */ /* 0x080fe20000400000 */
[-C--:B------:R-:W-:Y:S01]  /*1eb0*/  @!P0 FMUL R160, R2, R3.reuse ;  /* 0x0000000302a08220 */ /* 0x080fe20000400000 */
[----:B------:R-:W-:Y:S01]  /*1ec0*/  @!P0 FMUL R161, R17, R3 ;  /* 0x0000000311a18220 */ /* 0x000fe20000400000 */
[----:B------:R-:W-:-:S02]  /*1ed0*/  ISETP.GE.AND P0, PT, R0, R35, PT ;  /* 0x000000230000720c */ /* 0x000fc40003f06270 */
[----:B------:R-:W0:Y:S11]  /*1ee0*/  @!P4 LDC R17, c[0x0][0x220] ;  /* 0x00008800ff11cb82 */ /* 0x000e360000000800 */
[----:B------:R-:W4:Y:S01]  /*1ef0*/  @!P0 LDG.E.64 R2, desc[UR4][R128.64+0x2000] ;  /* 0x0020000480028981 */ /* 0x000f22000c1e1b00 */
[----:B------:R-:W-:-:S02]  /*1f00*/  @!P4 HADD2.F32 R0, -RZ, R10.H0_H0 ;  /* 0x2000000aff00c230 */ /* 0x000fc40000004100 */
[--C-:B------:R-:W-:Y:S02]  /*1f10*/  @!P4 HADD2.F32 R16, -RZ, R11.reuse.H0_H0 ;  /* 0x2000000bff10c230 */ /* 0x100fe40000004100 */
[----:B------:R-:W-:Y:S02]  /*1f20*/  @!P4 HADD2.F32 R10, -RZ, R10.H1_H1 ;  /* 0x3000000aff0ac230 */ /* 0x000fe40000004100 */
[----:B------:R-:W-:Y:S02]  /*1f30*/  @!P4 HADD2.F32 R11, -RZ, R11.H1_H1 ;  /* 0x3000000bff0bc230 */ /* 0x000fe40000004100 */
[-C--:B0-----:R-:W-:Y:S01]  /*1f40*/  @!P4 FMUL R162, R0, R17.reuse ;  /* 0x0000001100a2c220 */ /* 0x081fe20000400000 */
[----:B------:R-:W-:Y:S01]  /*1f50*/  IADD3 R0, R124, 0x1080, RZ ;  /* 0x000010807c007810 */ /* 0x000fe20007ffe0ff */
[-C--:B------:R-:W-:Y:S01]  /*1f60*/  @!P4 FMUL R163, R10, R17.reuse ;  /* 0x000000110aa3c220 */ /* 0x080fe20000400000 */
[----:B------:R-:W-:Y:S01]  /*1f70*/  MOV R165, 0xff800000 ;  /* 0xff80000000a57802 */ /* 0x000fe20000000f00 */
[-C--:B------:R-:W-:Y:S01]  /*1f80*/  @!P4 FMUL R164, R16, R17.reuse ;  /* 0x0000001110a4c220 */ /* 0x080fe20000400000 */
        /* <DEDUP_REMOVED lines=37> */
[----:B------:R-:W-:Y:S01]  /*21e0*/  MOV R179, 0xff800000 ;  /* 0xff80000000b37802 */ /* 0x000fe20000000f00 */
[--C-:B----4-:R-:W-:Y:S02]  /*21f0*/  @!P1 HADD2.F32 R0, -RZ, R14.reuse.H0_H0 ;  /* 0x2000000eff009230 */ /* 0x110fe40000004100 */
[----:B------:R-:W-:-:S03]  /*2200*/  @!P1 HADD2.F32 R14, -RZ, R14.H1_H1 ;  /* 0x3000000eff0e9230 */ /* 0x000fc60000004100 */
[-C--:B0-----:R-:W-:Y:S01]  /*2210*/  @!P1 FMUL R177, R0, R17.reuse ;  /* 0x0000001100b19220 */ /* 0x081fe20000400000 */
[--C-:B------:R-:W-:Y:S02]  /*2220*/  @!P1 HADD2.F32 R0, -RZ, R15.reuse.H0_H0 ;  /* 0x2000000fff009230 */ /* 0x100fe40000004100 */
[-C--:B------:R-:W-:Y:S01]  /*2230*/  @!P1 FMUL R179, R14, R17.reuse ;  /* 0x000000110eb39220 */ /* 0x080fe20000400000 */
[----:B------:R-:W-:Y:S01]  /*2240*/  @!P1 HADD2.F32 R15, -RZ, R15.H1_H1 ;  /* 0x3000000fff0f9230 */ /* 0x000fe20000004100 */
[----:B------:R-:W-:Y:S02]  /*2250*/  IADD3 R14, R124, 0x1200, RZ ;  /* 0x000012007c0e7810 */ /* 0x000fe40007ffe0ff */
[----:B------:R-:W-:Y:S01]  /*2260*/  MOV R178, 0xff800000 ;  /* 0xff80000000b27802 */ /* 0x000fe20000000f00 */
[-C--:B------:R-:W-:Y:S01]  /*2270*/  @!P1 FMUL R178, R0, R17.reuse ;  /* 0x0000001100b29220 */ /* 0x080fe20000400000 */
[----:B------:R-:W-:Y:S01]  /*2280*/  MOV R180, 0xff800000 ;  /* 0xff80000000b47802 */ /* 0x000fe20000000f00 */
[----:B------:R-:W-:Y:S01]  /*2290*/  @!P1 FMUL R180, R15, R17 ;  /* 0x000000110fb49220 */ /* 0x000fe20000400000 */
[----:B------:R-:W-:Y:S01]  /*22a0*/  ISETP.GE.AND P1, PT, R14, R35, PT ;  /* 0x000000230e00720c */ /* 0x000fe20003f26270 */
[----:B------:R-:W0:Y:S01]  /*22b0*/  @!P0 LDC R17, c[0x0][0x220] ;  /* 0x00008800ff118b82 */ /* 0x000e220000000800 */
[----:B------:R-:W-:-:S02]  /*22c0*/  MOV R181, 0xff800000 ;  /* 0xff80000000b57802 */ /* 0x000fc40000000f00 */
[----:B------:R-:W-:Y:S01]  /*22d0*/  MOV R182, 0xff800000 ;  /* 0xff80000000b67802 */ /* 0x000fe20000000f00 */
[--C-:B------:R-:W-:Y:S02]  /*22e0*/  @!P6 HADD2.F32 R0, -RZ, R12.reuse.H0_H0 ;  /* 0x2000000cff00e230 */ /* 0x100fe40000004100 */
[----:B------:R-:W-:Y:S02]  /*22f0*/  @!P6 HADD2.F32 R12, -RZ, R12.H1_H1 ;  /* 0x3000000cff0ce230 */ /* 0x000fe40000004100 */
[--C-:B------:R-:W-:Y:S02]  /*2300*/  @!P6 HADD2.F32 R14, -RZ, R13.reuse.H0_H0 ;  /* 0x2000000dff0ee230 */ /* 0x100fe40000004100 */
[-C--:B-1----:R-:W-:Y:S01]  /*2310*/  @!P6 FMUL R181, R0, R19.reuse ;  /* 0x0000001300b5e220 */ /* 0x082fe20000400000 */
[----:B------:R-:W-:Y:S02]  /*2320*/  @!P6 HADD2.F32 R0, -RZ, R13.H1_H1 ;  /* 0x3000000dff00e230 */ /* 0x000fe40000004100 */
[-C--:B------:R-:W-:Y:S01]  /*2330*/  @!P6 FMUL R182, R12, R19.reuse ;  /* 0x000000130cb6e220 */ /* 0x080fe20000400000 */
[----:B------:R-:W-:Y:S01]  /*2340*/  MOV R187, 0xff800000 ;  /* 0xff80000000bb7802 */ /* 0x000fe20000000f00 */
[----:B------:R-:W4:Y:S01]  /*2350*/  @!P1 LDG.E.64 R12, desc[UR4][R128.64+0x2400] ;  /* 0x00240004800c9981 */ /* 0x000f22000c1e1b00 */
[----:B------:R-:W-:Y:S01]  /*2360*/  @!P6 FMUL R187, R14, R19 ;  /* 0x000000130ebbe220 */ /* 0x000fe20000400000 */
[----:B------:R-:W-:-:S02]  /*2370*/  IADD3 R14, R124, 0x1280, RZ ;  /* 0x000012807c0e7810 */ /* 0x000fc40007ffe0ff */
[----:B------:R-:W-:Y:S01]  /*2380*/  MOV R183, 0xff800000 ;  /* 0xff80000000b77802 */ /* 0x000fe20000000f00 */
[----:B------:R-:W-:Y:S01]  /*2390*/  @!P6 FMUL R183, R0, R19 ;  /* 0x0000001300b7e220 */ /* 0x000fe20000400000 */
[--C-:B------:R-:W-:Y:S01]  /*23a0*/  @!P5 HADD2.F32 R0, -RZ, R8.reuse.H0_H0 ;  /* 0x20000008ff00d230 */ /* 0x100fe20000004100 */
[----:B------:R-:W-:Y:S01]  /*23b0*/  ISETP.GE.AND P6, PT, R14, R35, PT ;  /* 0x000000230e00720c */ /* 0x000fe20003fc6270 */
[----:B------:R-:W-:Y:S01]  /*23c0*/  @!P5 HADD2.F32 R8, -RZ, R8.H1_H1 ;  /* 0x30000008ff08d230 */ /* 0x000fe20000004100 */
[----:B------:R-:W-:Y:S02]  /*23d0*/  MOV R189, 0xff800000 ;  /* 0xff80000000bd7802 */ /* 0x000fe40000000f00 */
[----:B------:R-:W-:Y:S01]  /*23e0*/  @!P5 FMUL R189, R0, R21 ;  /* 0x0000001500bdd220 */ /* 0x000fe20000400000 */
[--C-:B------:R-:W-:Y:S01]  /*23f0*/  @!P5 HADD2.F32 R0, -RZ, R9.reuse.H0_H0 ;  /* 0x20000009ff00d230 */ /* 0x100fe20000004100 */
[----:B------:R-:W-:Y:S01]  /*2400*/  MOV R190, 0xff800000 ;  /* 0xff80000000be7802 */ /* 0x000fe20000000f00 */
[----:B------:R-:W-:-:S02]  /*2410*/  @!P5 HADD2.F32 R9, -RZ, R9.H1_H1 ;  /* 0x30000009ff09d230 */ /* 0x000fc40000004100 */
[-C--:B------:R-:W-:Y:S01]  /*2420*/  @!P5 FMUL R190, R8, R21.reuse ;  /* 0x0000001508bed220 */ /* 0x080fe20000400000 */
[----:B------:R-:W-:Y:S02]  /*2430*/  IADD3 R8, R124, 0x1300, RZ ;  /* 0x000013007c087810 */ /* 0x000fe40007ffe0ff */
[----:B------:R-:W-:Y:S01]  /*2440*/  MOV R191, 0xff800000 ;  /* 0xff80000000bf7802 */ /* 0x000fe20000000f00 */
[-C--:B------:R-:W-:Y:S01]  /*2450*/  @!P5 FMUL R191, R0, R21.reuse ;  /* 0x0000001500bfd220 */ /* 0x080fe20000400000 */
[----:B------:R-:W-:Y:S01]  /*2460*/  MOV R192, 0xff800000 ;  /* 0xff80000000c07802 */ /* 0x000fe20000000f00 */
[----:B------:R-:W-:Y:S01]  /*2470*/  @!P5 FMUL R192, R9, R21 ;  /* 0x0000001509c0d220 */ /* 0x000fe20000400000 */
[----:B------:R-:W-:Y:S01]  /*2480*/  ISETP.GE.AND P5, PT, R8, R35, PT ;  /* 0x000000230800720c */ /* 0x000fe20003fa6270 */
[----:B------:R-:W4:-:S12]  /*2490*/  @!P6 LDG.E.64 R14, desc[UR4][R128.64+0x2500] ;  /* 0x00250004800ee981 */ /* 0x000f18000c1e1b00 */
        /* <DEDUP_REMOVED lines=45> */
[----:B------:R0:W-:Y:S01]  /*2770*/  STL [R1+0xe0], R19 ;  /* 0x0000e01301007387 */ /* 0x0001e20000100800 */
[----:B-1----:R-:W-:-:S03]  /*2780*/  MOV R21, 0xff800000 ;  /* 0xff80000000157802 */ /* 0x002fc60000000f00 */
[----:B------:R1:W-:Y:S01]  /*2790*/  STL [R1+0xe8], R18 ;  /* 0x0000e81201007387 */ /* 0x0003e20000100800 */
[----:B--2---:R-:W-:Y:S02]  /*27a0*/  MOV R20, 0xff800000 ;  /* 0xff80000000147802 */ /* 0x004fe40000000f00 */
[----:B0-----:R-:W-:Y:S02]  /*27b0*/  MOV R19, 0xff800000 ;  /* 0xff80000000137802 */ /* 0x001fe40000000f00 */
[----:B-1----:R-:W-:Y:S01]  /*27c0*/  MOV R18, 0xff800000 ;  /* 0xff80000000127802 */ /* 0x002fe20000000f00 */
[--C-:B------:R-:W-:Y:S02]  /*27d0*/  @!P2 HADD2.F32 R0, -RZ, R6.reuse.H0_H0 ;  /* 0x20000006ff00a230 */ /* 0x100fe40000004100 */
[----:B------:R-:W-:Y:S02]  /*27e0*/  @!P2 HADD2.F32 R16, -RZ, R7.H0_H0 ;  /* 0x20000007ff10a230 */ /* 0x000fe40000004100 */
[----:B------:R-:W-:-:S02]  /*27f0*/  @!P2 HADD2.F32 R6, -RZ, R6.H1_H1 ;  /* 0x30000006ff06a230 */ /* 0x000fc40000004100 */
[-C--:B------:R-:W-:Y:S01]  /*2800*/  @!P2 FMUL R21, R0, R17.reuse ;  /* 0x000000110015a220 */ /* 0x080fe20000400000 */
[----:B------:R-:W-:Y:S01]  /*2810*/  @!P2 HADD2.F32 R7, -RZ, R7.H1_H1 ;  /* 0x30000007ff07a230 */ /* 0x000fe20000004100 */
[----:B------:R-:W-:Y:S01]  /*2820*/  IADD3 R0, R124, 0x1480, RZ ;  /* 0x000014807c007810 */ /* 0x000fe20007ffe0ff */
[-C--:B------:R-:W-:Y:S01]  /*2830*/  @!P2 FMUL R19, R16, R17.reuse ;  /* 0x000000111013a220 */ /* 0x080fe20000400000 */
[-C--:B------:R-:W-:Y:S02]  /*2840*/  @!P2 FMUL R20, R6, R17.reuse ;  /* 0x000000110614a220 */ /* 0x080fe40000400000 */
[----:B------:R-:W-:Y:S01]  /*2850*/  @!P2 FMUL R18, R7, R17 ;  /* 0x000000110712a220 */ /* 0x000fe20000400000 */
[----:B------:R-:W-:Y:S01]  /*2860*/  ISETP.GE.AND P2, PT, R0, R35, PT ;  /* 0x000000230000720c */ /* 0x000fe20003f46270 */
[----:B------:R-:W0:-:S12]  /*2870*/  @!P3 LDC R17, c[0x0][0x220] ;  /* 0x00008800ff11bb82 */ /* 0x000e180000000800 */
[----:B------:R-:W2:Y:S01]  /*2880*/  @!P2 LDG.E.64 R6, desc[UR4][R128.64+0x2900] ;  /* 0x002900048006a981 */ /* 0x000ea2000c1e1b00 */
[----:B---3--:R-:W-:-:S03]  /*2890*/  @!P3 HADD2.F32 R0, -RZ, R4.H0_H0 ;  /* 0x20000004ff00b230 */ /* 0x008fc60000004100 */
[----:B------:R1:W-:Y:S01]  /*28a0*/  STL [R1+0xf4], R21 ;  /* 0x0000f41501007387 */ /* 0x0003e20000100800 */
[--C-:B------:R-:W-:Y:S02]  /*28b0*/  @!P3 HADD2.F32 R16, -RZ, R5.reuse.H0_H0 ;  /* 0x20000005ff10b230 */ /* 0x100fe40000004100 */
[----:B------:R-:W-:Y:S01]  /*28c0*/  @!P3 HADD2.F32 R4, -RZ, R4.H1_H1 ;  /* 0x30000004ff04b230 */ /* 0x000fe20000004100 */
[----:B------:R3:W-:Y:S01]  /*28d0*/  STL [R1+0xe4], R20 ;  /* 0x0000e41401007387 */ /* 0x0007e20000100800 */
[----:B------:R-:W-:-:S03]  /*28e0*/  @!P3 HADD2.F32 R5, -RZ, R5.H1_H1 ;  /* 0x30000005ff05b230 */ /* 0x000fc60000004100 */
[----:B------:R3:W-:Y:S01]  /*28f0*/  STL [R1+0xf8], R19 ;  /* 0x0000f81301007387 */ /* 0x0007e20000100800 */
[----:B-1----:R-:W-:Y:S01]  /*2900*/  MOV R21, 0xff800000 ;  /* 0xff80000000157802 */ /* 0x002fe20000000f00 */
[-C--:B0-----:R-:W-:Y:S01]  /*2910*/  @!P3 FMUL R21, R0, R17.reuse ;  /* 0x000000110015b220 */ /* 0x081fe20000400000 */
[----:B------:R-:W-:Y:S01]  /*2920*/  IADD3 R0, R124, 0x1500, RZ ;  /* 0x000015007c007810 */ /* 0x000fe20007ffe0ff */
[----:B------:R0:W-:Y:S01]  /*2930*/  STL [R1+0x100], R18 ;  /* 0x0001001201007387 */ /* 0x0001e20000100800 */
[----:B---3--:R-:W-:Y:S01]  /*2940*/  MOV R20, 0xff800000 ;  /* 0xff80000000147802 */ /* 0x008fe20000000f00 */
[-C--:B------:R-:W-:Y:S01]  /*2950*/  @!P3 FMUL R20, R4, R17.reuse ;  /* 0x000000110414b220 */ /* 0x080fe20000400000 */
[----:B------:R-:W-:Y:S01]  /*2960*/  MOV R19, 0xff800000 ;  /* 0xff80000000137802 */ /* 0x000fe20000000f00 */
[-C--:B------:R-:W-:Y:S01]  /*2970*/  @!P3 FMUL R19, R16, R17.reuse ;  /* 0x000000111013b220 */ /* 0x080fe20000400000 */
[----:B0-----:R-:W-:Y:S01]  /*2980*/  MOV R18, 0xff800000 ;  /* 0xff80000000127802 */ /* 0x001fe20000000f00 */
[----:B------:R-:W-:Y:S01]  /*2990*/  @!P3 FMUL R18, R5, R17 ;  /* 0x000000110512b220 */ /* 0x000fe20000400000 */
[----:B------:R-:W-:Y:S01]  /*29a0*/  ISETP.GE.AND P3, PT, R0, R35, PT ;  /* 0x000000230000720c */ /* 0x000fe20003f66270 */
[----:B------:R-:W0:-:S12]  /*29b0*/  @!P1 LDC R17, c[0x0][0x220] ;  /* 0x00008800ff119b82 */ /* 0x000e180000000800 */
[----:B------:R-:W3:Y:S04]  /*29c0*/  @!P3 LDG.E.64 R4, desc[UR4][R128.64+0x2a00] ;  /* 0x002a00048004b981 */ /* 0x000ee8000c1e1b00 */
[----:B------:R-:W-:Y:S04]  /*29d0*/  STL [R1+0x10c], R21 ;  /* 0x00010c1501007387 */ /* 0x000fe80000100800 */
[----:B------:R-:W-:Y:S01]  /*29e0*/  STL [R1+0xfc], R20 ;  /* 0x0000fc1401007387 */ /* 0x000fe20000100800 */
[----:B----4-:R-:W-:-:S03]  /*29f0*/  @!P1 HADD2.F32 R0, -RZ, R12.H0_H0 ;  /* 0x2000000cff009230 */ /* 0x010fc60000004100 */
[----:B------:R1:W-:Y:S01]  /*2a00*/  STL [R1+0x110], R19 ;  /* 0x0001101301007387 */ /* 0x0003e20000100800 */
[--C-:B------:R-:W-:Y:S01]  /*2a10*/  @!P1 HADD2.F32 R16, -RZ, R13.reuse.H0_H0 ;  /* 0x2000000dff109230 */ /* 0x100fe20000004100 */
[----:B------:R-:W-:Y:S01]  /*2a20*/  MOV R22, 0xff800000 ;  /* 0xff80000000167802 */ /* 0x000fe20000000f00 */
[----:B------:R-:W-:Y:S02]  /*2a30*/  @!P1 HADD2.F32 R12, -RZ, R12.H1_H1 ;  /* 0x3000000cff0c9230 */ /* 0x000fe40000004100 */
[-C--:B0-----:R-:W-:Y:S01]  /*2a40*/  @!P1 FMUL R22, R0, R17.reuse ;  /* 0x0000001100169220 */ /* 0x081fe20000400000 */
[----:B------:R-:W-:Y:S01]  /*2a50*/  @!P1 HADD2.F32 R13, -RZ, R13.H1_H1 ;  /* 0x3000000dff0d9230 */ /* 0x000fe20000004100 */
[----:B-1----:R-:W0:Y:S01]  /*2a60*/  @!P6 LDC R19, c[0x0][0x220] ;  /* 0x00008800ff13eb82 */ /* 0x002e220000000800 */
[----:B------:R-:W-:Y:S01]  /*2a70*/  IADD3 R0, R124, 0x1580, RZ ;  /* 0x000015807c007810 */ /* 0x000fe20007ffe0ff */
[----:B------:R1:W-:Y:S01]  /*2a80*/  STL [R1+0x118], R18 ;  /* 0x0001181201007387 */ /* 0x0003e20000100800 */
[----:B------:R-:W-:Y:S01]  /*2a90*/  MOV R21, 0xff800000 ;  /* 0xff80000000157802 */ /* 0x000fe20000000f00 */
[-C--:B------:R-:W-:Y:S01]  /*2aa0*/  @!P1 FMUL R21, R12, R17.reuse ;  /* 0x000000110c159220 */ /* 0x080fe20000400000 */
[----:B------:R-:W-:Y:S01]  /*2ab0*/  MOV R20, 0xff800000 ;  /* 0xff80000000147802 */ /* 0x000fe20000000f00 */
[-C--:B------:R-:W-:Y:S01]  /*2ac0*/  @!P1 FMUL R20, R16, R17.reuse ;  /* 0x0000001110149220 */ /* 0x080fe20000400000 */
[----:B-1----:R-:W-:Y:S01]  /*2ad0*/  MOV R18, 0xff800000 ;  /* 0xff80000000127802 */ /* 0x002fe20000000f00 */
[----:B------:R-:W-:Y:S01]  /*2ae0*/  @!P1 FMUL R18, R13, R17 ;  /* 0x000000110d129220 */ /* 0x000fe20000400000 */
[----:B------:R-:W-:Y:S01]  /*2af0*/  ISETP.GE.AND P1, PT, R0, R35, PT ;  /* 0x000000230000720c */ /* 0x000fe20003f26270 */
[----:B------:R-:W1:Y:S01]  /*2b00*/  @!P5 LDC R17, c[0x0][0x220] ;  /* 0x00008800ff11db82 */ /* 0x000e620000000800 */
[----:B------:R-:W-:Y:S01]  /*2b10*/  @!P6 HADD2.F32 R0, -RZ, R14.H0_H0 ;  /* 0x2000000eff00e230 */ /* 0x000fe20000004100 */
[----:B------:R4:W-:Y:S01]  /*2b20*/  STL [R1+0x124], R22 ;  /* 0x0001241601007387 */ /* 0x0009e20000100800 */
[----:B------:R-:W-:-:S02]  /*2b30*/  @!P6 HADD2.F32 R16, -RZ, R15.H0_H0 ;  /* 0x2000000fff10e230 */ /* 0x000fc40000004100 */
[----:B------:R-:W-:Y:S01]  /*2b40*/  @!P6 HADD2.F32 R14, -RZ, R14.H1_H1 ;  /* 0x3000000eff0ee230 */ /* 0x000fe20000004100 */
[----:B------:R0:W-:Y:S01]  /*2b50*/  STL [R1+0x114], R21 ;  /* 0x0001141501007387 */ /* 0x0001e20000100800 */
[----:B------:R-:W-:-:S05]  /*2b60*/  @!P6 HADD2.F32 R15, -RZ, R15.H1_H1 ;  /* 0x3000000fff0fe230 */ /* 0x000fca0000004100 */
[----:B------:R-:W3:Y:S01]  /*2b70*/  @!P1 LDG.E.64 R12, desc[UR4][R128.64+0x2b00] ;  /* 0x002b0004800c9981 */ /* 0x000ee2000c1e1b00 */
[----:B----4-:R-:W-:Y:S01]  /*2b80*/  MOV R22, 0xff800000 ;  /* 0xff80000000167802 */ /* 0x010fe20000000f00 */
[-C--:B0-----:R-:W-:Y:S01]  /*2b90*/  @!P6 FMUL R22, R0, R19.reuse ;  /* 0x000000130016e220 */ /* 0x081fe20000400000 */
[----:B------:R-:W-:Y:S01]  /*2ba0*/  IADD3 R0, R124, 0x1600, RZ ;  /* 0x000016007c007810 */ /* 0x000fe20007ffe0ff */
[----:B------:R0:W-:Y:S01]  /*2bb0*/  STL [R1+0x128], R20 ;  /* 0x0001281401007387 */ /* 0x0001e20000100800 */
[----:B------:R-:W-:Y:S01]  /*2bc0*/  MOV R21, 0xff800000 ;  /* 0xff80000000157802 */ /* 0x000fe20000000f00 */
[-C--:B------:R-:W-:Y:S02]  /*2bd0*/  @!P6 FMUL R21, R14, R19.reuse ;  /* 0x000000130e15e220 */ /* 0x080fe40000400000 */
[----:B------:R4:W-:Y:S01]  /*2be0*/  STL [R1+0x130], R18 ;  /* 0x0001301201007387 */ /* 0x0009e20000100800 */
[----:B0-----:R-:W-:Y:S01]  /*2bf0*/  MOV R20, 0xff800000 ;  /* 0xff80000000147802 */ /* 0x001fe20000000f00 */
[-C--:B------:R-:W-:Y:S01]  /*2c00*/  @!P6 FMUL R20, R16, R19.reuse ;  /* 0x000000131014e220 */ /* 0x080fe20000400000 */
[----:B----4-:R-:W-:Y:S01]  /*2c10*/  MOV R18, 0xff800000 ;  /* 0xff80000000127802 */ /* 0x010fe20000000f00 */
[----:B------:R-:W-:Y:S01]  /*2c20*/  @!P6 FMUL R18, R15, R19 ;  /* 0x000000130f12e220 */ /* 0x000fe20000400000 */
[----:B------:R-:W-:Y:S01]  /*2c30*/  ISETP.GE.AND P6, PT, R0, R35, PT ;  /* 0x000000230000720c */ /* 0x000fe20003fc6270 */
[----:B------:R-:W-:Y:S01]  /*2c40*/  @!P5 HADD2.F32 R0, -RZ, R8.H0_H0 ;  /* 0x20000008ff00d230 */ /* 0x000fe20000004100 */
[----:B------:R-:W-:Y:S01]  /*2c50*/  STL [R1+0x120], R22 ;  /* 0x0001201601007387 */ /* 0x000fe20000100800 */
[----:B------:R-:W-:-:S02]  /*2c60*/  @!P5 HADD2.F32 R14, -RZ, R9.H0_H0 ;  /* 0x20000009ff0ed230 */ /* 0x000fc40000004100 */
[----:B------:R-:W-:Y:S01]  /*2c70*/  @!P5 HADD2.F32 R8, -RZ, R8.H1_H1 ;  /* 0x30000008ff08d230 */ /* 0x000fe20000004100 */
[----:B------:R0:W-:Y:S01]  /*2c80*/  STL [R1+0x12c], R21 ;  /* 0x00012c1501007387 */ /* 0x0001e20000100800 */
[----:B------:R-:W-:Y:S01]  /*2c90*/  @!P5 HADD2.F32 R9, -RZ, R9.H1_H1 ;  /* 0x30000009ff09d230 */ /* 0x000fe20000004100 */
[----:B------:R-:W-:Y:S02]  /*2ca0*/  MOV R16, 0xff800000 ;  /* 0xff80000000107802 */ /* 0x000fe40000000f00 */
[----:B------:R4:W-:Y:S01]  /*2cb0*/  STL [R1+0x13c], R20 ;  /* 0x00013c1401007387 */ /* 0x0009e20000100800 */
[----:B0-----:R-:W-:Y:S01]  /*2cc0*/  MOV R21, 0xff800000 ;  /* 0xff80000000157802 */ /* 0x001fe20000000f00 */
[-C--:B-1----:R-:W-:Y:S01]  /*2cd0*/  @!P5 FMUL R21, R0, R17.reuse ;  /* 0x000000110015d220 */ /* 0x082fe20000400000 */
[----:B------:R-:W-:Y:S01]  /*2ce0*/  IADD3 R0, R124, 0x1680, RZ ;  /* 0x000016807c007810 */ /* 0x000fe20007ffe0ff */
[----:B------:R0:W-:Y:S01]  /*2cf0*/  STL [R1+0x144], R18 ;  /* 0x0001441201007387 */ /* 0x0001e20000100800 */
[----:B----4-:R-:W-:Y:S01]  /*2d00*/  MOV R20, 0xff800000 ;  /* 0xff80000000147802 */ /* 0x010fe20000000f00 */
[-C--:B------:R-:W-:Y:S01]  /*2d10*/  @!P5 FMUL R20, R8, R17.reuse ;  /* 0x000000110814d220 */ /* 0x080fe20000400000 */
[-C--:B------:R-:W-:Y:S01]  /*2d20*/  @!P5 FMUL R16, R9, R17.reuse ;  /* 0x000000110910d220 */ /* 0x080fe20000400000 */
[----:B0-----:R-:W-:Y:S01]  /*2d30*/  MOV R18, 0xff800000 ;  /* 0xff80000000127802 */ /* 0x001fe20000000f00 */
[----:B------:R-:W-:Y:S01]  /*2d40*/  @!P5 FMUL R18, R14, R17 ;  /* 0x000000110e12d220 */ /* 0x000fe20000400000 */
[----:B------:R-:W-:Y:S01]  /*2d50*/  ISETP.GE.AND P5, PT, R0, R35, PT ;  /* 0x000000230000720c */ /* 0x000fe20003fa6270 */
[----:B------:R-:W4:Y:S01]  /*2d60*/  @!P6 LDG.E.64 R14, desc[UR4][R128.64+0x2c00] ;  /* 0x002c0004800ee981 */ /* 0x000f22000c1e1b00 */
[----:B------:R-:W0:Y:S11]  /*2d70*/  @!P0 LDC R17, c[0x0][0x220] ;  /* 0x00008800ff118b82 */ /* 0x000e360000000800 */
[----:B------:R-:W4:Y:S01]  /*2d80*/  @!P5 LDG.E.64 R8, desc[UR4][R128.64+0x2d00] ;  /* 0x002d00048008d981 */ /* 0x000f22000c1e1b00 */
[----:B------:R-:W-:-:S03]  /*2d90*/  @!P0 HADD2.F32 R0, -RZ, R2.H0_H0 ;  /* 0x20000002ff008230 */ /* 0x000fc60000004100 */
[----:B------:R1:W-:Y:S04]  /*2da0*/  STL [R1+0x148], R21 ;  /* 0x0001481501007387 */ /* 0x0003e80000100800 */
[----:B------:R0:W-:Y:S01]  /*2db0*/  STL [R1+0x140], R20 ;  /* 0x0001401401007387 */ /* 0x0001e20000100800 */
[----:B------:R-:W-:-:S03]  /*2dc0*/  @!P0 HADD2.F32 R2, -RZ, R2.H1_H1 ;  /* 0x30000002ff028230 */ /* 0x000fc60000004100 */
[----:B------:R-:W-:Y:S01]  /*2dd0*/  STL [R1+0x14c], R18 ;  /* 0x00014c1201007387 */ /* 0x000fe20000100800 */
[----:B-1----:R-:W-:-:S03]  /*2de0*/  MOV R21, 0xff800000 ;  /* 0xff80000000157802 */ /* 0x002fc60000000f00 */
[----:B------:R1:W-:Y:S01]  /*2df0*/  STL [R1+0x158], R16 ;  /* 0x0001581001007387 */ /* 0x0003e20000100800 */
[-C--:B0-----:R-:W-:Y:S01]  /*2e00*/  @!P0 FMUL R21, R0, R17.reuse ;  /* 0x0000001100158220 */ /* 0x081fe20000400000 */
[----:B------:R-:W-:Y:S02]  /*2e10*/  IADD3 R0, R124, 0x1700, RZ ;  /* 0x000017007c007810 */ /* 0x000fe40007ffe0ff */
[----:B------:R-:W-:Y:S01]  /*2e20*/  MOV R20, 0xff800000 ;  /* 0xff80000000147802 */ /* 0x000fe20000000f00 */
[--C-:B-1----:R-:W-:Y:S02]  /*2e30*/  @!P0 HADD2.F32 R16, -RZ, R3.reuse.H0_H0 ;  /* 0x20000003ff108230 */ /* 0x102fe40000004100 */
[----:B------:R-:W-:Y:S01]  /*2e40*/  @!P0 HADD2.F32 R3, -RZ, R3.H1_H1 ;  /* 0x30000003ff038230 */ /* 0x000fe20000004100 */
[----:B------:R-:W-:Y:S01]  /*2e50*/  MOV R19, 0xff800000 ;  /* 0xff80000000137802 */ /* 0x000fe20000000f00 */
[-C--:B------:R-:W-:Y:S01]  /*2e60*/  @!P0 FMUL R20, R2, R17.reuse ;  /* 0x0000001102148220 */ /* 0x080fe20000400000 */
[----:B------:R-:W-:Y:S01]  /*2e70*/  MOV R18, 0xff800000 ;  /* 0xff80000000127802 */ /* 0x000fe20000000f00 */
[-C--:B------:R-:W-:Y:S01]  /*2e80*/  @!P0 FMUL R19, R16, R17.reuse ;  /* 0x0000001110138220 */ /* 0x080fe20000400000 */
[----:B------:R-:W-:Y:S01]  /*2e90*/  @!P0 FMUL R18, R3, R17 ;  /* 0x0000001103128220 */ /* 0x000fe20000400000 */
[----:B------:R-:W-:Y:S01]  /*2ea0*/  ISETP.GE.AND P0, PT, R0, R35, PT ;  /* 0x000000230000720c */ /* 0x000fe20003f06270 */
[----:B------:R-:W0:-:S12]  /*2eb0*/  @!P4 LDC R17, c[0x0][0x220] ;  /* 0x00008800ff11cb82 */ /* 0x000e180000000800 */
[----:B------:R-:W4:Y:S01]  /*2ec0*/  @!P0 LDG.E.64 R2, desc[UR4][R128.64+0x2e00] ;  /* 0x002e000480028981 */ /* 0x000f22000c1e1b00 */
[--C-:B------:R-:W-:Y:S02]  /*2ed0*/  @!P4 HADD2.F32 R0, -RZ, R10.reuse.H0_H0 ;  /* 0x2000000aff00c230 */ /* 0x100fe40000004100 */
[--C-:B------:R-:W-:Y:S01]  /*2ee0*/  @!P4 HADD2.F32 R16, -RZ, R11.reuse.H0_H0 ;  /* 0x2000000bff10c230 */ /* 0x100fe20000004100 */
[----:B------:R1:W-:Y:S01]  /*2ef0*/  STL [R1+0x15c], R21 ;  /* 0x00015c1501007387 */ /* 0x0003e20000100800 */
[----:B------:R-:W-:Y:S02]  /*2f00*/  @!P4 HADD2.F32 R10, -RZ, R10.H1_H1 ;  /* 0x3000000aff0ac230 */ /* 0x000fe40000004100 */
[----:B------:R-:W-:Y:S01]  /*2f10*/  @!P4 HADD2.F32 R11, -RZ, R11.H1_H1 ;  /* 0x3000000bff0bc230 */ /* 0x000fe20000004100 */
[----:B------:R0:W-:Y:S04]  /*2f20*/  STL [R1+0x154], R20 ;  /* 0x0001541401007387 */ /* 0x0001e80000100800 */
        /* <DEDUP_REMOVED lines=14> */
[----:B------:R1:W-:Y:S04]  /*3010*/  STL [R1+0x17c], R21 ;  /* 0x00017c1501007387 */ /* 0x0003e80000100800 */
[----:B------:R2:W-:Y:S04]  /*3020*/  STL [R1+0x170], R20 ;  /* 0x0001701401007387 */ /* 0x0005e80000100800 */
[----:B------:R2:W-:Y:S01]  /*3030*/  STL [R1+0x180], R19 ;  /* 0x0001801301007387 */ /* 0x0005e20000100800 */
[----:B-1----:R-:W-:-:S03]  /*3040*/  MOV R21, 0xff800000 ;  /* 0xff80000000157802 */ /* 0x002fc60000000f00 */
[----:B------:R1:W-:Y:S01]  /*3050*/  STL [R1+0x18c], R18 ;  /* 0x00018c1201007387 */ /* 0x0003e20000100800 */
[----:B--2---:R-:W-:Y:S02]  /*3060*/  MOV R20, 0xff800000 ;  /* 0xff80000000147802 */ /* 0x004fe40000000f00 */
[----:B------:R-:W-:Y:S02]  /*3070*/  MOV R19, 0xff800000 ;  /* 0xff80000000137802 */ /* 0x000fe40000000f00 */
[----:B-1----:R-:W-:Y:S01]  /*3080*/  MOV R18, 0xff800000 ;  /* 0xff80000000127802 */ /* 0x002fe20000000f00 */
[--C-:B------:R-:W-:Y:S02]  /*3090*/  @!P2 HADD2.F32 R0, -RZ, R6.reuse.H0_H0 ;  /* 0x20000006ff00a230 */ /* 0x100fe40000004100 */
[----:B------:R-:W-:Y:S02]  /*30a0*/  @!P2 HADD2.F32 R16, -RZ, R7.H0_H0 ;  /* 0x20000007ff10a230 */ /* 0x000fe40000004100 */
[----:B------:R-:W-:-:S02]  /*30b0*/  @!P2 HADD2.F32 R6, -RZ, R6.H1_H1 ;  /* 0x30000006ff06a230 */ /* 0x000fc40000004100 */
[-C--:B0-----:R-:W-:Y:S01]  /*30c0*/  @!P2 FMUL R21, R0, R17.reuse ;  /* 0x000000110015a220 */ /* 0x081fe20000400000 */
[----:B------:R-:W-:Y:S01]  /*30d0*/  @!P2 HADD2.F32 R7, -RZ, R7.H1_H1 ;  /* 0x30000007ff07a230 */ /* 0x000fe20000004100 */
[----:B------:R-:W-:Y:S01]  /*30e0*/  IADD3 R0, R124, 0x1800, RZ ;  /* 0x000018007c007810 */ /* 0x000fe20007ffe0ff */
[-C--:B------:R-:W-:Y:S01]  /*30f0*/  @!P2 FMUL R19, R16, R17.reuse ;  /* 0x000000111013a220 */ /* 0x080fe20000400000 */
[-C--:B------:R-:W-:Y:S02]  /*3100*/  @!P2 FMUL R20, R6, R17.reuse ;  /* 0x000000110614a220 */ /* 0x080fe40000400000 */
[----:B------:R-:W-:Y:S01]  /*3110*/  @!P2 FMUL R18, R7, R17 ;  /* 0x000000110712a220 */ /* 0x000fe20000400000 */
[----:B------:R-:W-:Y:S01]  /*3120*/  ISETP.GE.AND P2, PT, R0, R35, PT ;  /* 0x000000230000720c */ /* 0x000fe20003f46270 */
[----:B------:R-:W0:-:S12]  /*3130*/  @!P3 LDC R17, c[0x0][0x220] ;  /* 0x00008800ff11bb82 */ /* 0x000e180000000800 */
[----:B------:R-:W2:Y:S04]  /*3140*/  @!P2 LDG.E.64 R6, desc[UR4][R128.64+0x3000] ;  /* 0x003000048006a981 */ /* 0x000ea8000c1e1b00 */
[----:B------:R1:W-:Y:S04]  /*3150*/  STL [R1+0x184], R21 ;  /* 0x0001841501007387 */ /* 0x0003e80000100800 */
[----:B------:R0:W-:Y:S04]  /*3160*/  STL [R1+0x178], R20 ;  /* 0x0001781401007387 */ /* 0x0001e80000100800 */
[----:B------:R0:W-:Y:S01]  /*3170*/  STL [R1+0x188], R19 ;  /* 0x0001881301007387 */ /* 0x0001e20000100800 */
[----:B-1----:R-:W-:Y:S01]  /*3180*/  MOV R21, 0xff800000 ;  /* 0xff80000000157802 */ /* 0x002fe20000000f00 */
[----:B---3--:R-:W-:-:S02]  /*3190*/  @!P3 HADD2.F32 R0, -RZ, R4.H0_H0 ;  /* 0x20000004ff00b230 */ /* 0x008fc40000004100 */
[--C-:B------:R-:W-:Y:S02]  /*31a0*/  @!P3 HADD2.F32 R16, -RZ, R5.reuse.H0_H0 ;  /* 0x20000005ff10b230 */ /* 0x100fe40000004100 */
[----:B------:R-:W-:Y:S02]  /*31b0*/  @!P3 HADD2.F32 R4, -RZ, R4.H1_H1 ;  /* 0x30000004ff04b230 */ /* 0x000fe40000004100 */
[-C--:B0-----:R-:W-:Y:S01]  /*31c0*/  @!P3 FMUL R21, R0, R17.reuse ;  /* 0x000000110015b220 */ /* 0x081fe20000400000 */
[----:B------:R-:W-:Y:S01]  /*31d0*/  @!P3 HADD2.F32 R5, -RZ, R5.H1_H1 ;  /* 0x30000005ff05b230 */ /* 0x000fe20000004100 */
        /* <DEDUP_REMOVED lines=11> */
[----:B------:R1:W-:Y:S04]  /*3290*/  STL [R1+0x190], R21 ;  /* 0x0001901501007387 */ /* 0x0003e80000100800 */
[----:B------:R-:W-:Y:S04]  /*32a0*/  STL [R1+0x168], R20 ;  /* 0x0001681401007387 */ /* 0x000fe80000100800 */
[----:B------:R1:W-:Y:S01]  /*32b0*/  STL [R1+0x16c], R19 ;  /* 0x00016c1301007387 */ /* 0x0003e20000100800 */
[----:B------:R-:W-:Y:S01]  /*32c0*/  MOV R16, 0xff800000 ;  /* 0xff80000000107802 */ /* 0x000fe20000000f00 */
[----:B-1----:R-:W1:Y:S01]  /*32d0*/  @!P5 LDC R21, c[0x0][0x220] ;  /* 0x00008800ff15db82 */ /* 0x002e620000000800 */
[----:B------:R-:W-:-:S02]  /*32e0*/  @!P1 HADD2.F32 R0, -RZ, R12.H0_H0 ;  /* 0x2000000cff009230 */ /* 0x000fc40000004100 */
[----:B------:R-:W-:-:S05]  /*32f0*/  @!P1 HADD2.F32 R12, -RZ, R12.H1_H1 ;  /* 0x3000000cff0c9230 */ /* 0x000fca0000004100 */
[----:B------:R-:W1:Y:S01]  /*3300*/  @!P6 LDC R19, c[0x0][0x220] ;  /* 0x00008800ff13eb82 */ /* 0x000e620000000800 */
[-C--:B0-----:R-:W-:Y:S01]  /*3310*/  @!P1 FMUL R16, R0, R17.reuse ;  /* 0x0000001100109220 */ /* 0x081fe20000400000 */
[--C-:B------:R-:W-:Y:S01]  /*3320*/  @!P1 HADD2.F32 R0, -RZ, R13.reuse.H0_H0 ;  /* 0x2000000dff009230 */ /* 0x100fe20000004100 */
[----:B------:R-:W-:Y:S01]  /*3330*/  MOV R20, 0xff800000 ;  /* 0xff80000000147802 */ /* 0x000fe20000000f00 */
[----:B------:R-:W-:Y:S02]  /*3340*/  @!P1 HADD2.F32 R13, -RZ, R13.H1_H1 ;  /* 0x3000000dff0d9230 */ /* 0x000fe40000004100 */
[----:B------:R-:W-:Y:S01]  /*3350*/  @!P1 FMUL R20, R12, R17 ;  /* 0x000000110c149220 */ /* 0x000fe20000400000 */
[----:B------:R0:W-:Y:S01]  /*3360*/  STL [R1+0x19c], R18 ;  /* 0x00019c1201007387 */ /* 0x0001e20000100800 */
[----:B------:R-:W-:-:S03]  /*3370*/  IADD3 R12, R124, 0x1900, RZ ;  /* 0x000019007c0c7810 */ /* 0x000fc60007ffe0ff */
[----:B------:R0:W-:Y:S02]  /*3380*/  STL [R1+0x164], R16 ;  /* 0x0001641001007387 */ /* 0x0001e40000100800 */
[----:B0-----:R-:W-:Y:S01]  /*3390*/  MOV R18, 0xff800000 ;  /* 0xff80000000127802 */ /* 0x001fe20000000f00 */
[-C--:B------:R-:W-:Y:S01]  /*33a0*/  @!P1 FMUL R18, R0, R17.reuse ;  /* 0x0000001100129220 */ /* 0x080fe20000400000 */
[----:B------:R-:W-:Y:S01]  /*33b0*/  MOV R16, 0xff800000 ;  /* 0xff80000000107802 */ /* 0x000fe20000000f00 */
[----:B------:R-:W-:Y:S01]  /*33c0*/  @!P1 FMUL R16, R13, R17 ;  /* 0x000000110d109220 */ /* 0x000fe20000400000 */
[----:B------:R-:W-:Y:S01]  /*33d0*/  ISETP.GE.AND P1, PT, R12, R35, PT ;  /* 0x000000230c00720c */ /* 0x000fe20003f26270 */
[----:B------:R0:W-:Y:S04]  /*33e0*/  STL [R1+0x198], R20 ;  /* 0x0001981401007387 */ /* 0x0001e80000100800 */
[----:B------:R1:W-:Y:S04]  /*33f0*/  STL [R1+0x1a0], R18 ;  /* 0x0001a01201007387 */ /* 0x0003e80000100800 */
[----:B------:R4:W-:Y:S01]  /*3400*/  STL [R1+0x1a4], R16 ;  /* 0x0001a41001007387 */ /* 0x0009e20000100800 */
[----:B0-----:R-:W-:-:S02]  /*3410*/  MOV R20, 0xff800000 ;  /* 0xff80000000147802 */ /* 0x001fc40000000f00 */
[----:B-1----:R-:W-:Y:S02]  /*3420*/  MOV R18, 0xff800000 ;  /* 0xff80000000127802 */ /* 0x002fe40000000f00 */
[----:B----4-:R-:W-:Y:S01]  /*3430*/  MOV R16, 0xff800000 ;  /* 0xff80000000107802 */ /* 0x010fe20000000f00 */
[--C-:B------:R-:W-:Y:S02]  /*3440*/  @!P6 HADD2.F32 R12, -RZ, R15.reuse.H0_H0 ;  /* 0x2000000fff0ce230 */ /* 0x100fe40000004100 */
[--C-:B------:R-:W-:Y:S02]  /*3450*/  @!P6 HADD2.F32 R0, -RZ, R14.reuse.H0_H0 ;  /* 0x2000000eff00e230 */ /* 0x100fe40000004100 */
[----:B------:R-:W-:Y:S02]  /*3460*/  @!P6 HADD2.F32 R14, -RZ, R14.H1_H1 ;  /* 0x3000000eff0ee230 */ /* 0x000fe40000004100 */
[-C--:B------:R-:W-:Y:S02]  /*3470*/  @!P6 FMUL R16, R12, R19.reuse ;  /* 0x000000130c10e220 */ /* 0x080fe40000400000 */
[----:B------:R-:W4:Y:S01]  /*3480*/  @!P1 LDG.E.64 R12, desc[UR4][R128.64+0x3200] ;  /* 0x00320004800c9981 */ /* 0x000f22000c1e1b00 */
[-C--:B------:R-:W-:Y:S01]  /*3490*/  @!P6 FMUL R20, R0, R19.reuse ;  /* 0x000000130014e220 */ /* 0x080fe20000400000 */
[-C--:B------:R-:W-:Y:S01]  /*34a0*/  @!P6 FMUL R18, R14, R19.reuse ;  /* 0x000000130e12e220 */ /* 0x080fe20000400000 */
[----:B------:R-:W-:Y:S01]  /*34b0*/  @!P6 HADD2.F32 R15, -RZ, R15.H1_H1 ;  /* 0x3000000fff0fe230 */ /* 0x000fe20000004100 */
[----:B------:R-:W-:Y:S01]  /*34c0*/  IADD3 R14, R124, 0x1980, RZ ;  /* 0x000019807c0e7810 */ /* 0x000fe20007ffe0ff */
[----:B------:R-:W-:Y:S01]  /*34d0*/  @!P5 HADD2.F32 R0, -RZ, R8.H0_H0 ;  /* 0x20000008ff00d230 */ /* 0x000fe20000004100 */
[----:B------:R-:W-:Y:S01]  /*34e0*/  STL [R1+0x150], R20 ;  /* 0x0001501401007387 */ /* 0x000fe20000100800 */
[----:B------:R-:W-:Y:S01]  /*34f0*/  MOV R17, 0xff800000 ;  /* 0xff80000000117802 */ /* 0x000fe20000000f00 */
[----:B------:R-:W-:-:S02]  /*3500*/  @!P6 FMUL R17, R15, R19 ;  /* 0x000000130f11e220 */ /* 0x000fc40000400000 */
[----:B------:R-:W-:Y:S01]  /*3510*/  STL [R1+0x1ac], R18 ;  /* 0x0001ac1201007387 */ /* 0x000fe20000100800 */
[----:B------:R-:W-:-:S03]  /*3520*/  ISETP.GE.AND P6, PT, R14, R35, PT ;  /* 0x000000230e00720c */ /* 0x000fc60003fc6270 */
[----:B------:R0:W-:Y:S01]  /*3530*/  STL [R1+0x1b0], R16 ;  /* 0x0001b01001007387 */ /* 0x0001e20000100800 */
[----:B------:R-:W-:Y:S01]  /*3540*/  @!P5 HADD2.F32 R8, -RZ, R8.H1_H1 ;  /* 0x30000008ff08d230 */ /* 0x000fe20000004100 */
[----:B------:R-:W-:Y:S02]  /*3550*/  MOV R14, 0xff800000 ;  /* 0xff800000000e7802 */ /* 0x000fe40000000f00 */
[----:B0-----:R-:W-:Y:S01]  /*3560*/  MOV R16, 0xff800000 ;  /* 0xff80000000107802 */ /* 0x001fe20000000f00 */
[-C--:B------:R-:W-:Y:S01]  /*3570*/  @!P5 FMUL R16, R0, R21.reuse ;  /* 0x000000150010d220 */ /* 0x080fe20000400000 */
[----:B------:R-:W-:Y:S01]  /*3580*/  @!P5 HADD2.F32 R0, -RZ, R9.H0_H0 ;  /* 0x20000009ff00d230 */ /* 0x000fe20000004100 */
[----:B------:R-:W-:Y:S01]  /*3590*/  MOV R15, 0xff800000 ;  /* 0xff800000000f7802 */ /* 0x000fe20000000f00 */
[----:B------:R-:W-:-:S03]  /*35a0*/  @!P5 FMUL R15, R8, R21 ;  /* 0x00000015080fd220 */ /* 0x000fc60000400000 */
[-C--:B------:R-:W-:Y:S01]  /*35b0*/  @!P5 FMUL R14, R0, R21.reuse ;  /* 0x00000015000ed220 */ /* 0x080fe20000400000 */
[----:B------:R0:W-:Y:S01]  /*35c0*/  STL [R1+0x1a8], R17 ;  /* 0x0001a81101007387 */ /* 0x0001e20000100800 */
[----:B------:R-:W-:Y:S01]  /*35d0*/  @!P5 HADD2.F32 R9, -RZ, R9.H1_H1 ;  /* 0x30000009ff09d230 */ /* 0x000fe20000004100 */
[----:B------:R-:W-:Y:S02]  /*35e0*/  IADD3 R8, R124, 0x1a00, RZ ;  /* 0x00001a007c087810 */ /* 0x000fe40007ffe0ff */
[----:B------:R1:W-:Y:S04]  /*35f0*/  STL [R1+0x134], R16 ;  /* 0x0001341001007387 */ /* 0x0003e80000100800 */
[----:B------:R-:W-:Y:S01]  /*3600*/  STL [R1+0x1b4], R14 ;  /* 0x0001b40e01007387 */ /* 0x000fe20000100800 */
[----:B0-----:R-:W0:Y:S03]  /*3610*/  @!P0 LDC R17, c[0x0][0x220] ;  /* 0x00008800ff118b82 */ /* 0x001e260000000800 */
[----:B------:R1:W-:Y:S02]  /*3620*/  STL [R1+0x138], R15 ;  /* 0x0001380f01007387 */ /* 0x0003e40000100800 */
[----:B-1----:R-:W-:Y:S01]  /*3630*/  MOV R16, 0xff800000 ;  /* 0xff80000000107802 */ /* 0x002fe20000000f00 */
[----:B------:R-:W-:Y:S01]  /*3640*/  @!P5 FMUL R16, R9, R21 ;  /* 0x000000150910d220 */ /* 0x000fe20000400000 */
[----:B------:R-:W-:Y:S01]  /*3650*/  ISETP.GE.AND P5, PT, R8, R35, PT ;  /* 0x000000230800720c */ /* 0x000fe20003fa6270 */
[----:B------:R-:W4:-:S12]  /*3660*/  @!P6 LDG.E.64 R14, desc[UR4][R128.64+0x3300] ;  /* 0x00330004800ee981 */ /* 0x000f18000c1e1b00 */
[----:B------:R-:W4:Y:S01]  /*3670*/  @!P5 LDG.E.64 R8, desc[UR4][R128.64+0x3400] ;  /* 0x003400048008d981 */ /* 0x000f22000c1e1b00 */
[--C-:B------:R-:W-:Y:S01]  /*3680*/  @!P0 HADD2.F32 R0, -RZ, R2.reuse.H0_H0 ;  /* 0x20000002ff008230 */ /* 0x100fe20000004100 */
[----:B------:R-:W-:Y:S02]  /*3690*/  MOV R22, 0xff800000 ;  /* 0xff80000000167802 */ /* 0x000fe40000000f00 */
[----:B------:R1:W-:Y:S01]  /*36a0*/  STL [R1+0x1b8], R16 ;  /* 0x0001b81001007387 */ /* 0x0003e20000100800 */
[----:B------:R-:W-:Y:S02]  /*36b0*/  @!P0 HADD2.F32 R2, -RZ, R2.H1_H1 ;  /* 0x30000002ff028230 */ /* 0x000fe40000004100 */
[----:B0-----:R-:W-:Y:S01]  /*36c0*/  @!P0 FMUL R22, R0, R17 ;  /* 0x0000001100168220 */ /* 0x001fe20000400000 */
[----:B------:R-:W-:Y:S02]  /*36d0*/  IADD3 R0, R124, 0x1a80, RZ ;  /* 0x00001a807c007810 */ /* 0x000fe40007ffe0ff */
[----:B------:R-:W-:Y:S01]  /*36e0*/  MOV R20, 0xff800000 ;  /* 0xff80000000147802 */ /* 0x000fe20000000f00 */
[----:B-1----:R-:W-:-:S02]  /*36f0*/  @!P0 HADD2.F32 R16, -RZ, R3.H0_H0 ;  /* 0x20000003ff108230 */ /* 0x002fc40000004100 */
        /* <DEDUP_REMOVED lines=11> */
[--C-:B------:R-:W-:Y:S01]  /*37b0*/  @!P4 HADD2.F32 R16, -RZ, R11.reuse.H0_H0 ;  /* 0x2000000bff10c230 */ /* 0x100fe20000004100 */
[----:B------:R-:W-:Y:S01]  /*37c0*/  STL [R1+0x11c], R22 ;  /* 0x00011c1601007387 */ /* 0x000fe20000100800 */
[----:B------:R-:W-:Y:S02]  /*37d0*/  @!P4 HADD2.F32 R10, -RZ, R10.H1_H1 ;  /* 0x3000000aff0ac230 */ /* 0x000fe40000004100 */
[----:B------:R-:W-:Y:S01]  /*37e0*/  @!P4 HADD2.F32 R11, -RZ, R11.H1_H1 ;  /* 0x3000000bff0bc230 */ /* 0x000fe20000004100 */
[----:B------:R1:W-:Y:S01]  /*37f0*/  STL [R1+0x104], R20 ;  /* 0x0001041401007387 */ /* 0x0003e20000100800 */
[----:B0-----:R-:W-:-:S03]  /*3800*/  @!P4 FMUL R21, R0, R17 ;  /* 0x000000110015c220 */ /* 0x001fc60000400000 */
[----:B------:R0:W-:Y:S01]  /*3810*/  STL [R1+0x108], R19 ;  /* 0x0001081301007387 */ /* 0x0001e20000100800 */
[----:B------:R-:W-:-:S03]  /*3820*/  IADD3 R0, R124, 0x1b00, RZ ;  /* 0x00001b007c007810 */ /* 0x000fc60007ffe0ff */
[----:B------:R2:W-:Y:S01]  /*3830*/  STL [R1+0x1c0], R18 ;  /* 0x0001c01201007387 */ /* 0x0005e20000100800 */
[----:B-1----:R-:W-:Y:S01]  /*3840*/  MOV R20, 0xff800000 ;  /* 0xff80000000147802 */ /* 0x002fe20000000f00 */
[-C--:B------:R-:W-:Y:S01]  /*3850*/  @!P4 FMUL R20, R10, R17.reuse ;  /* 0x000000110a14c220 */ /* 0x080fe20000400000 */
[----:B0-----:R-:W-:Y:S01]  /*3860*/  MOV R19, 0xff800000 ;  /* 0xff80000000137802 */ /* 0x001fe20000000f00 */
[-C--:B------:R-:W-:Y:S01]  /*3870*/  @!P4 FMUL R19, R16, R17.reuse ;  /* 0x000000111013c220 */ /* 0x080fe20000400000 */
[----:B--2---:R-:W-:Y:S01]  /*3880*/  MOV R18, 0xff800000 ;  /* 0xff80000000127802 */ /* 0x004fe20000000f00 */
[----:B------:R-:W-:Y:S01]  /*3890*/  @!P4 FMUL R18, R11, R17 ;  /* 0x000000110b12c220 */ /* 0x000fe20000400000 */
[----:B------:R-:W-:Y:S01]  /*38a0*/  ISETP.GE.AND P4, PT, R0, R35, PT ;  /* 0x000000230000720c */ /* 0x000fe20003f86270 */
[----:B------:R-:W0:-:S12]  /*38b0*/  @!P2 LDC R17, c[0x0][0x220] ;  /* 0x00008800ff11ab82 */ /* 0x000e180000000800 */
[----:B------:R-:W2:Y:S04]  /*38c0*/  @!P4 LDG.E.64 R10, desc[UR4][R128.64+0x3600] ;  /* 0x00360004800ac981 */ /* 0x000ea8000c1e1b00 */
[----:B------:R1:W-:Y:S04]  /*38d0*/  STL [R1+0x1bc], R21 ;  /* 0x0001bc1501007387 */ /* 0x0003e80000100800 */
[----:B------:R1:W-:Y:S04]  /*38e0*/  STL [R1+0xec], R20 ;  /* 0x0000ec1401007387 */ /* 0x0003e80000100800 */
[----:B------:R1:W-:Y:S02]  /*38f0*/  STL [R1+0xf0], R19 ;  /* 0x0000f01301007387 */ /* 0x0003e40000100800 */
[----:B-1----:R-:W-:-:S02]  /*3900*/  MOV R21, 0xff800000 ;  /* 0xff80000000157802 */ /* 0x002fc40000000f00 */
[----:B------:R1:W-:Y:S01]  /*3910*/  STL [R1+0x1c8], R18 ;  /* 0x0001c81201007387 */ /* 0x0003e20000100800 */
[----:B------:R-:W-:Y:S02]  /*3920*/  MOV R20, 0xff800000 ;  /* 0xff80000000147802 */ /* 0x000fe40000000f00 */
        /* <DEDUP_REMOVED lines=17> */
[----:B-1----:R-:W-:-:S03]  /*3a40*/  MOV R21, 0xff800000 ;  /* 0xff80000000157802 */ /* 0x002fc60000000f00 */
[----:B------:R1:W-:Y:S01]  /*3a50*/  STL [R1+0x1d0], R18 ;  /* 0x0001d01201007387 */ /* 0x0003e20000100800 */
[----:B---3--:R-:W-:Y:S01]  /*3a60*/  MOV R20, 0xff800000 ;  /* 0xff80000000147802 */ /* 0x008fe20000000f00 */
[--C-:B------:R-:W-:Y:S02]  /*3a70*/  @!P3 HADD2.F32 R0, -RZ, R4.reuse.H0_H0 ;  /* 0x20000004ff00b230 */ /* 0x100fe40000004100 */
[--C-:B------:R-:W-:Y:S02]  /*3a80*/  @!P3 HADD2.F32 R16, -RZ, R5.reuse.H0_H0 ;  /* 0x20000005ff10b230 */ /* 0x100fe40000004100 */
[----:B------:R-:W-:Y:S02]  /*3a90*/  @!P3 HADD2.F32 R4, -RZ, R4.H1_H1 ;  /* 0x30000004ff04b230 */ /* 0x000fe40000004100 */
[----:B0-----:R-:W-:Y:S01]  /*3aa0*/  @!P3 FMUL R21, R0, R17 ;  /* 0x000000110015b220 */ /* 0x001fe20000400000 */
[----:B------:R-:W-:Y:S01]  /*3ab0*/  @!P3 HADD2.F32 R5, -RZ, R5.H1_H1 ;  /* 0x30000005ff05b230 */ /* 0x000fe20000004100 */
[----:B------:R-:W-:-:S02]  /*3ac0*/  IADD3 R0, R124, 0x1c00, RZ ;  /* 0x00001c007c007810 */ /* 0x000fc40007ffe0ff */
[----:B------:R-:W-:Y:S01]  /*3ad0*/  MOV R19, 0xff800000 ;  /* 0xff80000000137802 */ /* 0x000fe20000000f00 */
[-C--:B------:R-:W-:Y:S01]  /*3ae0*/  @!P3 FMUL R20, R4, R17.reuse ;  /* 0x000000110414b220 */ /* 0x080fe20000400000 */
[----:B-1----:R-:W-:Y:S01]  /*3af0*/  MOV R18, 0xff800000 ;  /* 0xff80000000127802 */ /* 0x002fe20000000f00 */
[-C--:B------:R-:W-:Y:S01]  /*3b00*/  @!P3 FMUL R19, R16, R17.reuse ;  /* 0x000000111013b220 */ /* 0x080fe20000400000 */
[----:B------:R-:W-:Y:S01]  /*3b10*/  @!P3 FMUL R18, R5, R17 ;  /* 0x000000110512b220 */ /* 0x000fe20000400000 */
[----:B------:R-:W-:Y:S01]  /*3b20*/  ISETP.GE.AND P3, PT, R0, R35, PT ;  /* 0x000000230000720c */ /* 0x000fe20003f66270 */
[----:B------:R-:W0:-:S12]  /*3b30*/  @!P1 LDC R17, c[0x0][0x220] ;  /* 0x00008800ff119b82 */ /* 0x000e180000000800 */
[----:B------:R-:W3:Y:S01]  /*3b40*/  @!P3 LDG.E.64 R4, desc[UR4][R128.64+0x3800] ;  /* 0x003800048004b981 */ /* 0x000ee2000c1e1b00 */
[----:B------:R-:W-:-:S03]  /*3b50*/  MOV R16, 0xff800000 ;  /* 0xff80000000107802 */ /* 0x000fc60000000f00 */
[----:B------:R1:W-:Y:S04]  /*3b60*/  STL [R1+0x1cc], R21 ;  /* 0x0001cc1501007387 */ /* 0x0003e80000100800 */
[----:B------:R-:W-:Y:S04]  /*3b70*/  STL [R1+0xbc], R20 ;  /* 0x0000bc1401007387 */ /* 0x000fe80000100800 */
[----:B------:R-:W-:Y:S04]  /*3b80*/  STL [R1+0xc0], R19 ;  /* 0x0000c01301007387 */ /* 0x000fe80000100800 */
[----:B------:R4:W-:Y:S01]  /*3b90*/  STL [R1+0x1d8], R18 ;  /* 0x0001d81201007387 */ /* 0x0009e20000100800 */
[----:B-1----:R-:W-:Y:S01]  /*3ba0*/  MOV R21, 0xff800000 ;  /* 0xff80000000157802 */ /* 0x002fe20000000f00 */
[----:B----4-:R-:W1:Y:S01]  /*3bb0*/  @!P6 LDC R18, c[0x0][0x220] ;  /* 0x00008800ff12eb82 */ /* 0x010e620000000800 */
[----:B------:R-:W-:-:S02]  /*3bc0*/  MOV R20, 0xff800000 ;  /* 0xff80000000147802 */ /* 0x000fc40000000f00 */
[----:B------:R-:W-:Y:S01]  /*3bd0*/  MOV R19, 0xff800000 ;  /* 0xff80000000137802 */ /* 0x000fe20000000f00 */
[--C-:B------:R-:W-:Y:S02]  /*3be0*/  @!P1 HADD2.F32 R0, -RZ, R12.reuse.H0_H0 ;  /* 0x2000000cff009230 */ /* 0x100fe40000004100 */
[----:B------:R-:W-:-:S03]  /*3bf0*/  @!P1 HADD2.F32 R12, -RZ, R12.H1_H1 ;  /* 0x3000000cff0c9230 */ /* 0x000fc60000004100 */
[-C--:B0-----:R-:W-:Y:S02]  /*3c00*/  @!P1 FMUL R16, R0, R17.reuse ;  /* 0x0000001100109220 */ /* 0x081fe40000400000 */
[----:B------:R-:W-:Y:S01]  /*3c10*/  @!P1 FMUL R21, R12, R17 ;  /* 0x000000110c159220 */ /* 0x000fe20000400000 */
[----:B------:R-:W0:Y:S02]  /*3c20*/  @!P5 LDC R0, c[0x0][0x220] ;  /* 0x00008800ff00db82 */ /* 0x000e240000000800 */
[----:B------:R4:W-:Y:S01]  /*3c30*/  STL [R1+0x1d4], R16 ;  /* 0x0001d41001007387 */ /* 0x0009e20000100800 */
[----:B------:R-:W-:Y:S01]  /*3c40*/  IADD3 R12, R124, 0x1c80, RZ ;  /* 0x00001c807c0c7810 */ /* 0x000fe20007ffe0ff */
[--C-:B----4-:R-:W-:Y:S02]  /*3c50*/  @!P1 HADD2.F32 R16, -RZ, R13.reuse.H0_H0 ;  /* 0x2000000dff109230 */ /* 0x110fe40000004100 */
[----:B------:R-:W-:-:S03]  /*3c60*/  @!P1 HADD2.F32 R13, -RZ, R13.H1_H1 ;  /* 0x3000000dff0d9230 */ /* 0x000fc60000004100 */
[-C--:B------:R-:W-:Y:S02]  /*3c70*/  @!P1 FMUL R20, R16, R17.reuse ;  /* 0x0000001110149220 */ /* 0x080fe40000400000 */
[----:B------:R-:W-:Y:S01]  /*3c80*/  @!P1 FMUL R19, R13, R17 ;  /* 0x000000110d139220 */ /* 0x000fe20000400000 */
[----:B------:R-:W-:Y:S01]  /*3c90*/  ISETP.GE.AND P1, PT, R12, R35, PT ;  /* 0x000000230c00720c */ /* 0x000fe20003f26270 */
[----:B------:R4:W-:Y:S01]  /*3ca0*/  STL [R1+0x1dc], R21 ;  /* 0x0001dc1501007387 */ /* 0x0009e20000100800 */
[----:B------:R-:W-:-:S03]  /*3cb0*/  MOV R16, 0xff800000 ;  /* 0xff80000000107802 */ /* 0x000fc60000000f00 */
[----:B------:R1:W-:Y:S01]  /*3cc0*/  STL [R1+0xac], R20 ;  /* 0x0000ac1401007387 */ /* 0x0003e20000100800 */
[----:B----4-:R-:W-:Y:S02]  /*3cd0*/  MOV R21, 0xff800000 ;  /* 0xff80000000157802 */ /* 0x010fe40000000f00 */
[----:B-1----:R-:W-:Y:S01]  /*3ce0*/  MOV R20, 0xff800000 ;  /* 0xff80000000147802 */ /* 0x002fe20000000f00 */
[--C-:B------:R-:W-:Y:S02]  /*3cf0*/  @!P6 HADD2.F32 R12, -RZ, R14.reuse.H0_H0 ;  /* 0x2000000eff0ce230 */ /* 0x100fe40000004100 */
[--C-:B------:R-:W-:Y:S02]  /*3d00*/  @!P6 HADD2.F32 R13, -RZ, R15.reuse.H0_H0 ;  /* 0x2000000fff0de230 */ /* 0x100fe40000004100 */
[----:B------:R-:W-:Y:S02]  /*3d10*/  @!P6 HADD2.F32 R14, -RZ, R14.H1_H1 ;  /* 0x3000000eff0ee230 */ /* 0x000fe40000004100 */
[----:B------:R-:W-:-:S03]  /*3d20*/  @!P6 HADD2.F32 R15, -RZ, R15.H1_H1 ;  /* 0x3000000fff0fe230 */ /* 0x000fc60000004100 */
[-C--:B------:R-:W-:Y:S02]  /*3d30*/  @!P6 FMUL R20, R14, R18.reuse ;  /* 0x000000120e14e220 */ /* 0x080fe40000400000 */
[-C--:B------:R-:W-:Y:S02]  /*3d40*/  @!P6 FMUL R16, R15, R18.reuse ;  /* 0x000000120f10e220 */ /* 0x080fe40000400000 */
[----:B------:R-:W4:Y:S01]  /*3d50*/  @!P1 LDG.E.64 R14, desc[UR4][R128.64+0x3900] ;  /* 0x00390004800e9981 */ /* 0x000f22000c1e1b00 */
[----:B------:R-:W-:Y:S01]  /*3d60*/  @!P6 FMUL R21, R12, R18 ;  /* 0x000000120c15e220 */ /* 0x000fe20000400000 */
[----:B------:R-:W-:Y:S02]  /*3d70*/  IADD3 R12, R124, 0x1d00, RZ ;  /* 0x00001d007c0c7810 */ /* 0x000fe40007ffe0ff */
[----:B------:R1:W-:Y:S01]  /*3d80*/  STL [R1+0x1e0], R19 ;  /* 0x0001e01301007387 */ /* 0x0003e20000100800 */
[----:B------:R-:W-:-:S03]  /*3d90*/  @!P5 HADD2.F32 R17, -RZ, R9.H0_H0 ;  /* 0x20000009ff11d230 */ /* 0x000fc60000004100 */
[----:B------:R-:W-:Y:S01]  /*3da0*/  STL [R1+0x9c], R21 ;  /* 0x00009c1501007387 */ /* 0x000fe20000100800 */
[----:B-1----:R-:W-:Y:S01]  /*3db0*/  MOV R19, 0xff800000 ;  /* 0xff80000000137802 */ /* 0x002fe20000000f00 */
[----:B------:R-:W-:Y:S01]  /*3dc0*/  @!P6 FMUL R19, R13, R18 ;  /* 0x000000120d13e220 */ /* 0x000fe20000400000 */
[----:B------:R-:W-:Y:S01]  /*3dd0*/  ISETP.GE.AND P6, PT, R12, R35, PT ;  /* 0x000000230c00720c */ /* 0x000fe20003fc6270 */
[----:B------:R-:W-:Y:S01]  /*3de0*/  @!P5 HADD2.F32 R13, -RZ, R8.H0_H0 ;  /* 0x20000008ff0dd230 */ /* 0x000fe20000004100 */
[----:B------:R-:W-:Y:S01]  /*3df0*/  STL [R1+0xa4], R20 ;  /* 0x0000a41401007387 */ /* 0x000fe20000100800 */
[----:B------:R-:W-:-:S03]  /*3e00*/  MOV R12, 0xff800000 ;  /* 0xff800000000c7802 */ /* 0x000fc60000000f00 */
[----:B------:R1:W-:Y:S01]  /*3e10*/  STL [R1+0x1e8], R16 ;  /* 0x0001e81001007387 */ /* 0x0003e20000100800 */
[-C--:B0-----:R-:W-:Y:S01]  /*3e20*/  @!P5 FMUL R12, R17, R0.reuse ;  /* 0x00000000110cd220 */ /* 0x081fe20000400000 */
[----:B------:R-:W-:Y:S01]  /*3e30*/  MOV R18, 0xff800000 ;  /* 0xff80000000127802 */ /* 0x000fe20000000f00 */
[----:B------:R-:W-:Y:S01]  /*3e40*/  @!P5 HADD2.F32 R9, -RZ, R9.H1_H1 ;  /* 0x30000009ff09d230 */ /* 0x000fe20000004100 */
[----:B------:R-:W-:Y:S01]  /*3e50*/  STL [R1+0xa8], R19 ;  /* 0x0000a81301007387 */ /* 0x000fe20000100800 */
[----:B------:R-:W0:Y:S01]  /*3e60*/  @!P0 LDC R17, c[0x0][0x220] ;  /* 0x00008800ff118b82 */ /* 0x000e220000000800 */
[----:B-1----:R-:W-:Y:S01]  /*3e70*/  MOV R16, 0xff800000 ;  /* 0xff80000000107802 */ /* 0x002fe20000000f00 */
[----:B------:R-:W-:Y:S01]  /*3e80*/  @!P5 FMUL R16, R13, R0 ;  /* 0x000000000d10d220 */ /* 0x000fe20000400000 */
[----:B------:R-:W-:Y:S01]  /*3e90*/  @!P5 HADD2.F32 R13, -RZ, R8.H1_H1 ;  /* 0x30000008ff0dd230 */ /* 0x000fe20000004100 */
[----:B------:R-:W-:-:S03]  /*3ea0*/  IADD3 R8, R124, 0x1d80, RZ ;  /* 0x00001d807c087810 */ /* 0x000fc60007ffe0ff */
[----:B------:R1:W-:Y:S01]  /*3eb0*/  STL [R1+0x98], R16 ;  /* 0x0000981001007387 */ /* 0x0003e20000100800 */
[----:B------:R-:W-:-:S03]  /*3ec0*/  @!P5 FMUL R18, R13, R0 ;  /* 0x000000000d12d220 */ /* 0x000fc60000400000 */
[----:B------:R1:W-:Y:S02]  /*3ed0*/  STL [R1+0x1ec], R12 ;  /* 0x0001ec0c01007387 */ /* 0x0003e40000100800 */
[----:B-1----:R-:W-:Y:S01]  /*3ee0*/  MOV R16, 0xff800000 ;  /* 0xff80000000107802 */ /* 0x002fe20000000f00 */
[----:B------:R-:W-:Y:S01]  /*3ef0*/  @!P5 FMUL R16, R9, R0 ;  /* 0x000000000910d220 */ /* 0x000fe20000400000 */
[----:B------:R-:W4:Y:S01]  /*3f00*/  @!P6 LDG.E.64 R12, desc[UR4][R128.64+0x3a00] ;  /* 0x003a0004800ce981 */ /* 0x000f22000c1e1b00 */
[----:B------:R-:W-:Y:S01]  /*3f10*/  ISETP.GE.AND P5, PT, R8, R35, PT ;  /* 0x000000230800720c */ /* 0x000fe20003fa6270 */
[--C-:B------:R-:W-:Y:S02]  /*3f20*/  @!P0 HADD2.F32 R0, -RZ, R2.reuse.H0_H0 ;  /* 0x20000002ff008230 */ /* 0x100fe40000004100 */
[----:B------:R-:W-:Y:S10]  /*3f30*/  STL [R1+0x1e4], R18 ;  /* 0x0001e41201007387 */ /* 0x000ff40000100800 */
[----:B------:R-:W4:Y:S01]  /*3f40*/  @!P5 LDG.E.64 R8, desc[UR4][R128.64+0x3b00] ;  /* 0x003b00048008d981 */ /* 0x000f22000c1e1b00 */
[----:B------:R-:W-:Y:S01]  /*3f50*/  MOV R21, 0xff800000 ;  /* 0xff80000000157802 */ /* 0x000fe20000000f00 */
[----:B------:R-:W-:-:S02]  /*3f60*/  @!P0 HADD2.F32 R2, -RZ, R2.H1_H1 ;  /* 0x30000002ff028230 */ /* 0x000fc40000004100 */
        /* <DEDUP_REMOVED lines=11> */
[----:B------:R-:W-:-:S02]  /*4020*/  ISETP.GE.AND P0, PT, R0, R35, PT ;  /* 0x000000230000720c */ /* 0x000fc40003f06270 */
[----:B------:R-:W0:Y:S11]  /*4030*/  @!P4 LDC R0, c[0x0][0x220] ;  /* 0x00008800ff00cb82 */ /* 0x000e360000000800 */
[----:B------:R-:W4:Y:S01]  /*4040*/  @!P0 LDG.E.64 R2, desc[UR4][R128.64+0x3c00] ;  /* 0x003c000480028981 */ /* 0x000f22000c1e1b00 */
[----:B--2---:R-:W-:-:S03]  /*4050*/  @!P4 HADD2.F32 R17, -RZ, R10.H0_H0 ;  /* 0x2000000aff11c230 */ /* 0x004fc60000004100 */
[----:B------:R1:W-:Y:S04]  /*4060*/  STL [R1+0x94], R21 ;  /* 0x0000941501007387 */ /* 0x0003e80000100800 */
[----:B------:R-:W-:Y:S04]  /*4070*/  STL [R1+0x8c], R20 ;  /* 0x00008c1401007387 */ /* 0x000fe80000100800 */
[----:B------:R2:W-:Y:S01]  /*4080*/  STL [R1+0x90], R19 ;  /* 0x0000901301007387 */ /* 0x0005e20000100800 */
[--C-:B-1----:R-:W-:Y:S02]  /*4090*/  @!P4 HADD2.F32 R21, -RZ, R11.reuse.H0_H0 ;  /* 0x2000000bff15c230 */ /* 0x102fe40000004100 */
[----:B------:R-:W-:Y:S01]  /*40a0*/  @!P4 HADD2.F32 R11, -RZ, R11.H1_H1 ;  /* 0x3000000bff0bc230 */ /* 0x000fe20000004100 */
[----:B------:R1:W-:Y:S01]  /*40b0*/  STL [R1+0x1f8], R18 ;  /* 0x0001f81201007387 */ /* 0x0003e20000100800 */
[----:B------:R-:W-:Y:S01]  /*40c0*/  MOV R22, 0xff800000 ;  /* 0xff80000000167802 */ /* 0x000fe20000000f00 */
[----:B--2---:R-:W-:Y:S01]  /*40d0*/  @!P4 HADD2.F32 R19, -RZ, R10.H1_H1 ;  /* 0x3000000aff13c230 */ /* 0x004fe20000004100 */
[----:B------:R-:W-:Y:S01]  /*40e0*/  IADD3 R10, R124, 0x1e80, RZ ;  /* 0x00001e807c0a7810 */ /* 0x000fe20007ffe0ff */
[----:B0-----:R-:W-:Y:S01]  /*40f0*/  @!P4 FMUL R22, R17, R0 ;  /* 0x000000001116c220 */ /* 0x001fe20000400000 */
[----:B------:R-:W-:-:S02]  /*4100*/  MOV R20, 0xff800000 ;  /* 0xff80000000147802 */ /* 0x000fc40000000f00 */
[----:B-1----:R-:W-:Y:S01]  /*4110*/  MOV R18, 0xff800000 ;  /* 0xff80000000127802 */ /* 0x002fe20000000f00 */
[-C--:B------:R-:W-:Y:S01]  /*4120*/  @!P4 FMUL R20, R19, R0.reuse ;  /* 0x000000001314c220 */ /* 0x080fe20000400000 */
[----:B------:R-:W-:Y:S01]  /*4130*/  MOV R16, 0xff800000 ;  /* 0xff80000000107802 */ /* 0x000fe20000000f00 */
[-C--:B------:R-:W-:Y:S01]  /*4140*/  @!P4 FMUL R18, R21, R0.reuse ;  /* 0x000000001512c220 */ /* 0x080fe20000400000 */
[----:B------:R-:W-:Y:S01]  /*4150*/  @!P4 FMUL R16, R11, R0 ;  /* 0x000000000b10c220 */ /* 0x000fe20000400000 */
[----:B------:R-:W-:Y:S01]  /*4160*/  ISETP.GE.AND P4, PT, R10, R35, PT ;  /* 0x000000230a00720c */ /* 0x000fe20003f86270 */
[----:B------:R-:W0:-:S12]  /*4170*/  @!P2 LDC R0, c[0x0][0x220] ;  /* 0x00008800ff00ab82 */ /* 0x000e180000000800 */
[----:B------:R-:W2:Y:S04]  /*4180*/  @!P4 LDG.E.64 R10, desc[UR4][R128.64+0x3d00] ;  /* 0x003d0004800ac981 */ /* 0x000ea8000c1e1b00 */
[----:B------:R-:W-:Y:S04]  /*4190*/  STL [R1+0x1f4], R22 ;  /* 0x0001f41601007387 */ /* 0x000fe80000100800 */
[----:B------:R-:W-:Y:S04]  /*41a0*/  STL [R1+0x80], R20 ;  /* 0x0000801401007387 */ /* 0x000fe80000100800 */
[----:B------:R-:W-:Y:S01]  /*41b0*/  STL [R1+0x84], R18 ;  /* 0x0000841201007387 */ /* 0x000fe20000100800 */
[----:B------:R-:W-:-:S03]  /*41c0*/  @!P2 HADD2.F32 R17, -RZ, R6.H1_H1 ;  /* 0x30000006ff11a230 */ /* 0x000fc60000004100 */
[----:B------:R1:W-:Y:S01]  /*41d0*/  STL [R1+0x200], R16 ;  /* 0x0002001001007387 */ /* 0x0003e20000100800 */
[----:B------:R-:W-:Y:S01]  /*41e0*/  MOV R21, 0xff800000 ;  /* 0xff80000000157802 */ /* 0x000fe20000000f00 */
[----:B-1----:R-:W-:Y:S02]  /*41f0*/  @!P2 HADD2.F32 R16, -RZ, R6.H0_H0 ;  /* 0x20000006ff10a230 */ /* 0x002fe40000004100 */
[--C-:B------:R-:W-:Y:S02]  /*4200*/  @!P2 HADD2.F32 R6, -RZ, R7.reuse.H0_H0 ;  /* 0x20000007ff06a230 */ /* 0x100fe40000004100 */
[----:B------:R-:W-:Y:S02]  /*4210*/  @!P2 HADD2.F32 R7, -RZ, R7.H1_H1 ;  /* 0x30000007ff07a230 */ /* 0x000fe40000004100 */
[-C--:B0-----:R-:W-:Y:S01]  /*4220*/  @!P2 FMUL R21, R16, R0.reuse ;  /* 0x000000001015a220 */ /* 0x081fe20000400000 */
        /* <DEDUP_REMOVED lines=9> */
[----:B------:R-:W2:Y:S01]  /*42c0*/  @!P2 LDG.E.64 R6, desc[UR4][R128.64+0x3e00] ;  /* 0x003e00048006a981 */ /* 0x000ea2000c1e1b00 */
[--C-:B---3--:R-:W-:Y:S02]  /*42d0*/  @!P3 HADD2.F32 R16, -RZ, R4.reuse.H0_H0 ;  /* 0x20000004ff10b230 */ /* 0x108fe40000004100 */
[----:B------:R-:W-:Y:S01]  /*42e0*/  @!P3 HADD2.F32 R17, -RZ, R4.H1_H1 ;  /* 0x30000004ff11b230 */ /* 0x000fe20000004100 */
[----:B------:R1:W-:Y:S01]  /*42f0*/  STL [R1+0x1fc], R21 ;  /* 0x0001fc1501007387 */ /* 0x0003e20000100800 */
[--C-:B------:R-:W-:Y:S02]  /*4300*/  @!P3 HADD2.F32 R4, -RZ, R5.reuse.H0_H0 ;  /* 0x20000005ff04b230 */ /* 0x100fe40000004100 */
[----:B------:R-:W-:Y:S01]  /*4310*/  @!P3 HADD2.F32 R5, -RZ, R5.H1_H1 ;  /* 0x30000005ff05b230 */ /* 0x000fe20000004100 */
[----:B------:R3:W-:Y:S04]  /*4320*/  STL [R1+0x78], R20 ;  /* 0x0000781401007387 */ /* 0x0007e80000100800 */
[----:B------:R3:W-:Y:S01]  /*4330*/  STL [R1+0x7c], R19 ;  /* 0x00007c1301007387 */ /* 0x0007e20000100800 */
[----:B-1----:R-:W-:Y:S01]  /*4340*/  MOV R21, 0xff800000 ;  /* 0xff80000000157802 */ /* 0x002fe20000000f00 */
[-C--:B0-----:R-:W-:Y:S01]  /*4350*/  @!P3 FMUL R21, R16, R0.reuse ;  /* 0x000000001015b220 */ /* 0x081fe20000400000 */
[----:B------:R-:W-:Y:S01]  /*4360*/  IADD3 R16, R124, 0x1f80, RZ ;  /* 0x00001f807c107810 */ /* 0x000fe20007ffe0ff */
[----:B------:R0:W-:Y:S01]  /*4370*/  STL [R1+0x208], R18 ;  /* 0x0002081201007387 */ /* 0x0001e20000100800 */
[----:B---3--:R-:W-:Y:S01]  /*4380*/  MOV R20, 0xff800000 ;  /* 0xff80000000147802 */ /* 0x008fe20000000f00 */
[----:B------:R-:W-:-:S02]  /*4390*/  @!P3 FMUL R20, R17, R0 ;  /* 0x000000001114b220 */ /* 0x000fc40000400000 */
[----:B------:R-:W1:Y:S01]  /*43a0*/  @!P1 LDC R17, c[0x0][0x220] ;  /* 0x00008800ff119b82 */ /* 0x000e620000000800 */
[----:B------:R-:W-:Y:S01]  /*43b0*/  MOV R19, 0xff800000 ;  /* 0xff80000000137802 */ /* 0x000fe20000000f00 */
[-C--:B------:R-:W-:Y:S01]  /*43c0*/  @!P3 FMUL R19, R4, R0.reuse ;  /* 0x000000000413b220 */ /* 0x080fe20000400000 */
[----:B0-----:R-:W-:Y:S01]  /*43d0*/  MOV R18, 0xff800000 ;  /* 0xff80000000127802 */ /* 0x001fe20000000f00 */
[----:B------:R-:W-:Y:S01]  /*43e0*/  @!P3 FMUL R18, R5, R0 ;  /* 0x000000000512b220 */ /* 0x000fe20000400000 */
[----:B------:R-:W-:Y:S01]  /*43f0*/  ISETP.GE.AND P3, PT, R16, R35, PT ;  /* 0x000000231000720c */ /* 0x000fe20003f66270 */
[----:B------:R0:W-:Y:S02]  /*4400*/  STL [R1+0x204], R21 ;  /* 0x0002041501007387 */ /* 0x0001e40000100800 */
[----:B------:R-:W3:Y:S10]  /*4410*/  @!P6 LDC R0, c[0x0][0x220] ;  /* 0x00008800ff00eb82 */ /* 0x000ef40000000800 */
[----:B------:R-:W2:Y:S04]  /*4420*/  @!P3 LDG.E.64 R4, desc[UR4][R128.64+0x3f00] ;  /* 0x003f00048004b981 */ /* 0x000ea8000c1e1b00 */
[----:B------:R-:W-:Y:S04]  /*4430*/  STL [R1+0x70], R20 ;  /* 0x0000701401007387 */ /* 0x000fe80000100800 */
[----:B------:R0:W-:Y:S04]  /*4440*/  STL [R1+0x74], R19 ;  /* 0x0000741301007387 */ /* 0x0001e80000100800 */
[----:B------:R4:W-:Y:S01]  /*4450*/  STL [R1+0x210], R18 ;  /* 0x0002101201007387 */ /* 0x0009e20000100800 */
[----:B0-----:R-:W-:-:S02]  /*4460*/  MOV R21, 0xff800000 ;  /* 0xff80000000157802 */ /* 0x001fc40000000f00 */
[----:B------:R-:W-:Y:S02]  /*4470*/  MOV R19, 0xff800000 ;  /* 0xff80000000137802 */ /* 0x000fe40000000f00 */
[----:B------:R-:W-:Y:S02]  /*4480*/  MOV R20, 0xff800000 ;  /* 0xff80000000147802 */ /* 0x000fe40000000f00 */
[----:B------:R-:W-:Y:S01]  /*4490*/  MOV R23, 0xff800000 ;  /* 0xff80000000177802 */ /* 0x000fe20000000f00 */
[--C-:B----4-:R-:W-:Y:S02]  /*44a0*/  @!P1 HADD2.F32 R18, -RZ, R14.reuse.H0_H0 ;  /* 0x2000000eff129230 */ /* 0x110fe40000004100 */
[----:B------:R-:W-:Y:S02]  /*44b0*/  @!P1 HADD2.F32 R14, -RZ, R14.H1_H1 ;  /* 0x3000000eff0e9230 */ /* 0x000fe40000004100 */
[--C-:B------:R-:W-:Y:S02]  /*44c0*/  @!P1 HADD2.F32 R16, -RZ, R15.reuse.H0_H0 ;  /* 0x2000000fff109230 */ /* 0x100fe40000004100 */
[----:B-1----:R-:W-:Y:S01]  /*44d0*/  @!P1 FMUL R19, R18, R17 ;  /* 0x0000001112139220 */ /* 0x002fe20000400000 */
[----:B------:R-:W-:-:S02]  /*44e0*/  @!P1 HADD2.F32 R15, -RZ, R15.H1_H1 ;  /* 0x3000000fff0f9230 */ /* 0x000fc40000004100 */
[-C--:B------:R-:W-:Y:S01]  /*44f0*/  @!P1 FMUL R21, R14, R17.reuse ;  /* 0x000000110e159220 */ /* 0x080fe20000400000 */
[----:B------:R-:W-:Y:S01]  /*4500*/  IADD3 R14, R124, 0x2000, RZ ;  /* 0x000020007c0e7810 */ /* 0x000fe20007ffe0ff */
[----:B------:R0:W-:Y:S01]  /*4510*/  STL [R1+0x20c], R19 ;  /* 0x00020c1301007387 */ /* 0x0001e20000100800 */
[-C--:B------:R-:W-:Y:S02]  /*4520*/  @!P1 FMUL R20, R16, R17.reuse ;  /* 0x0000001110149220 */ /* 0x080fe40000400000 */
[----:B------:R-:W1:Y:S01]  /*4530*/  @!P5 LDC R16, c[0x0][0x220] ;  /* 0x00008800ff10db82 */ /* 0x000e620000000800 */
[----:B0-----:R-:W-:Y:S01]  /*4540*/  MOV R19, 0xff800000 ;  /* 0xff80000000137802 */ /* 0x001fe20000000f00 */
[----:B------:R-:W-:Y:S01]  /*4550*/  @!P1 FMUL R19, R15, R17 ;  /* 0x000000110f139220 */ /* 0x000fe20000400000 */
[----:B------:R-:W-:Y:S02]  /*4560*/  ISETP.GE.AND P1, PT, R14, R35, PT ;  /* 0x000000230e00720c */ /* 0x000fe40003f26270 */
[----:B------:R-:W-:Y:S01]  /*4570*/  MOV R18, 0xff800000 ;  /* 0xff80000000127802 */ /* 0x000fe20000000f00 */
[----:B------:R0:W-:Y:S01]  /*4580*/  STL [R1+0x214], R21 ;  /* 0x0002141501007387 */ /* 0x0001e20000100800 */
[----:B------:R-:W-:-:S03]  /*4590*/  MOV R22, 0xff800000 ;  /* 0xff80000000167802 */ /* 0x000fc60000000f00 */
[----:B------:R-:W-:Y:S04]  /*45a0*/  STL [R1+0x218], R20 ;  /* 0x0002181401007387 */ /* 0x000fe80000100800 */
[----:B------:R4:W-:Y:S01]  /*45b0*/  STL [R1+0x6c], R19 ;  /* 0x00006c1301007387 */ /* 0x0009e20000100800 */
[----:B0-----:R-:W-:Y:S01]  /*45c0*/  MOV R21, 0xff800000 ;  /* 0xff80000000157802 */ /* 0x001fe20000000f00 */
[----:B------:R-:W-:-:S05]  /*45d0*/  @!P6 HADD2.F32 R15, -RZ, R12.H0_H0 ;  /* 0x2000000cff0fe230 */ /* 0x000fca0000004100 */
[-C--:B---3--:R-:W-:Y:S02]  /*45e0*/  @!P6 FMUL R18, R15, R0.reuse ;  /* 0x000000000f12e220 */ /* 0x088fe40000400000 */
[----:B------:R-:W3:Y:S01]  /*45f0*/  @!P1 LDG.E.64 R14, desc[UR4][R128.64+0x4000] ;  /* 0x00400004800e9981 */ /* 0x000ee2000c1e1b00 */
[----:B------:R-:W-:Y:S02]  /*4600*/  @!P6 HADD2.F32 R17, -RZ, R12.H1_H1 ;  /* 0x3000000cff11e230 */ /* 0x000fe40000004100 */
[--C-:B------:R-:W-:Y:S02]  /*4610*/  @!P6 HADD2.F32 R12, -RZ, R13.reuse.H0_H0 ;  /* 0x2000000dff0ce230 */ /* 0x100fe40000004100 */
[----:B------:R-:W-:Y:S01]  /*4620*/  @!P6 HADD2.F32 R13, -RZ, R13.H1_H1 ;  /* 0x3000000dff0de230 */ /* 0x000fe20000004100 */
[----:B------:R0:W-:Y:S01]  /*4630*/  STL [R1+0x5c], R18 ;  /* 0x00005c1201007387 */ /* 0x0001e20000100800 */
[--C-:B----4-:R-:W-:Y:S02]  /*4640*/  @!P5 HADD2.F32 R19, -RZ, R8.reuse.H0_H0 ;  /* 0x20000008ff13d230 */ /* 0x110fe40000004100 */
[-C--:B------:R-:W-:Y:S01]  /*4650*/  @!P6 FMUL R23, R17, R0.reuse ;  /* 0x000000001117e220 */ /* 0x080fe20000400000 */
[-C--:B------:R-:W-:Y:S01]  /*4660*/  @!P6 FMUL R22, R12, R0.reuse ;  /* 0x000000000c16e220 */ /* 0x080fe20000400000 */
[----:B------:R-:W-:Y:S01]  /*4670*/  @!P6 FMUL R21, R13, R0 ;  /* 0x000000000d15e220 */ /* 0x000fe20000400000 */
[----:B------:R-:W-:Y:S01]  /*4680*/  @!P5 HADD2.F32 R0, -RZ, R8.H1_H1 ;  /* 0x30000008ff00d230 */ /* 0x000fe20000004100 */
[----:B------:R-:W-:-:S02]  /*4690*/  MOV R20, 0xff800000 ;  /* 0xff80000000147802 */ /* 0x000fc40000000f00 */
[----:B0-----:R-:W-:Y:S01]  /*46a0*/  IADD3 R18, R124, 0x2080, RZ ;  /* 0x000020807c127810 */ /* 0x001fe20007ffe0ff */
[-C--:B-1----:R-:W-:Y:S01]  /*46b0*/  @!P5 FMUL R20, R19, R16.reuse ;  /* 0x000000101314d220 */ /* 0x082fe20000400000 */
[----:B------:R-:W-:Y:S01]  /*46c0*/  MOV R12, 0xff800000 ;  /* 0xff800000000c7802 */ /* 0x000fe20000000f00 */
[--C-:B------:R-:W-:Y:S01]  /*46d0*/  @!P5 HADD2.F32 R8, -RZ, R9.reuse.H0_H0 ;  /* 0x20000009ff08d230 */ /* 0x100fe20000004100 */
[----:B------:R-:W-:Y:S01]  /*46e0*/  ISETP.GE.AND P6, PT, R18, R35, PT ;  /* 0x000000231200720c */ /* 0x000fe20003fc6270 */
[-C--:B------:R-:W-:Y:S01]  /*46f0*/  @!P5 FMUL R12, R0, R16.reuse ;  /* 0x00000010000cd220 */ /* 0x080fe20000400000 */
[----:B------:R-:W-:Y:S01]  /*4700*/  STL [R1+0x60], R23 ;  /* 0x0000601701007387 */ /* 0x000fe20000100800 */
[----:B------:R-:W-:Y:S01]  /*4710*/  @!P5 HADD2.F32 R9, -RZ, R9.H1_H1 ;  /* 0x30000009ff09d230 */ /* 0x000fe20000004100 */
[----:B------:R-:W-:Y:S01]  /*4720*/  MOV R13, 0xff800000 ;  /* 0xff800000000d7802 */ /* 0x000fe20000000f00 */
[----:B------:R-:W0:Y:S01]  /*4730*/  @!P0 LDC R0, c[0x0][0x220] ;  /* 0x00008800ff008b82 */ /* 0x000e220000000800 */
[----:B------:R-:W-:Y:S04]  /*4740*/  STL [R1+0x64], R22 ;  /* 0x0000641601007387 */ /* 0x000fe80000100800 */
[----:B------:R-:W-:Y:S01]  /*4750*/  STL [R1+0x68], R21 ;  /* 0x0000681501007387 */ /* 0x000fe20000100800 */
[----:B------:R-:W-:-:S03]  /*4760*/  @!P5 FMUL R13, R9, R16 ;  /* 0x00000010090dd220 */ /* 0x000fc60000400000 */
[----:B------:R-:W-:Y:S04]  /*4770*/  STL [R1+0x4c], R20 ;  /* 0x00004c1401007387 */ /* 0x000fe80000100800 */
[----:B------:R1:W-:Y:S01]  /*4780*/  STL [R1+0x58], R12 ;  /* 0x0000580c01007387 */ /* 0x0003e20000100800 */
[----:B------:R-:W-:Y:S01]  /*4790*/  MOV R17, 0xff800000 ;  /* 0xff80000000117802 */ /* 0x000fe20000000f00 */
[----:B------:R-:W-:Y:S02]  /*47a0*/  @!P5 FMUL R17, R8, R16 ;  /* 0x000000100811d220 */ /* 0x000fe40000400000 */
[----:B------:R4:W-:Y:S01]  /*47b0*/  STL [R1+0x54], R13 ;  /* 0x0000540d01007387 */ /* 0x0009e20000100800 */
[----:B-1----:R-:W-:-:S04]  /*47c0*/  IADD3 R12, R124, 0x2100, RZ ;  /* 0x000021007c0c7810 */ /* 0x002fc80007ffe0ff */
[----:B------:R-:W-:Y:S02]  /*47d0*/  ISETP.GE.AND P5, PT, R12, R35, PT ;  /* 0x000000230c00720c */ /* 0x000fe40003fa6270 */
[----:B----4-:R-:W4:Y:S01]  /*47e0*/  @!P6 LDG.E.64 R12, desc[UR4][R128.64+0x4100] ;  /* 0x00410004800ce981 */ /* 0x010f22000c1e1b00 */
[----:B------:R-:W-:-:S03]  /*47f0*/  @!P0 HADD2.F32 R16, -RZ, R2.H0_H0 ;  /* 0x20000002ff108230 */ /* 0x000fc60000004100 */
[----:B------:R1:W-:Y:S01]  /*4800*/  STL [R1+0x50], R17 ;  /* 0x0000501101007387 */ /* 0x0003e20000100800 */
[----:B------:R-:W-:Y:S01]  /*4810*/  MOV R21, 0xff800000 ;  /* 0xff80000000157802 */ /* 0x000fe20000000f00 */
[----:B0-----:R-:W-:-:S05]  /*4820*/  @!P0 FMUL R21, R16, R0 ;  /* 0x0000000010158220 */ /* 0x001fca0000400000 */
[----:B------:R-:W4:Y:S01]  /*4830*/  @!P5 LDG.E.64 R8, desc[UR4][R128.64+0x4200] ;  /* 0x004200048008d981 */ /* 0x000f22000c1e1b00 */
[----:B-1----:R-:W-:Y:S02]  /*4840*/  @!P0 HADD2.F32 R17, -RZ, R2.H1_H1 ;  /* 0x30000002ff118230 */ /* 0x002fe40000004100 */
[--C-:B------:R-:W-:Y:S02]  /*4850*/  @!P0 HADD2.F32 R2, -RZ, R3.reuse.H0_H0 ;  /* 0x20000003ff028230 */ /* 0x100fe40000004100 */
        /* <DEDUP_REMOVED lines=11> */
[--C-:B--2---:R-:W-:Y:S02]  /*4910*/  @!P4 HADD2.F32 R16, -RZ, R10.reuse.H0_H0 ;  /* 0x2000000aff10c230 */ /* 0x104fe40000004100 */
        /* <DEDUP_REMOVED lines=10> */
[----:B--2---:R-:W-:Y:S01]  /*49c0*/  MOV R20, 0xff800000 ;  /* 0xff80000000147802 */ /* 0x004fe20000000f00 */
[-C--:B------:R-:W-:Y:S01]  /*49d0*/  @!P4 FMUL R20, R17, R0.reuse ;  /* 0x000000001114c220 */ /* 0x080fe20000400000 */
[----:B------:R-:W-:Y:S01]  /*49e0*/  MOV R19, 0xff800000 ;  /* 0xff80000000137802 */ /* 0x000fe20000000f00 */
[-C--:B------:R-:W-:Y:S01]  /*49f0*/  @!P4 FMUL R19, R10, R0.reuse ;  /* 0x000000000a13c220 */ /* 0x080fe20000400000 */
[----:B0-----:R-:W-:Y:S01]  /*4a00*/  MOV R18, 0xff800000 ;  /* 0xff80000000127802 */ /* 0x001fe20000000f00 */
[----:B------:R-:W-:Y:S01]  /*4a10*/  @!P4 FMUL R18, R11, R0 ;  /* 0x000000000b12c220 */ /* 0x000fe20000400000 */
[----:B------:R-:W-:Y:S01]  /*4a20*/  ISETP.GE.AND P4, PT, R16, R35, PT ;  /* 0x000000231000720c */ /* 0x000fe20003f86270 */
[----:B------:R-:W0:-:S12]  /*4a30*/  @!P2 LDC R0, c[0x0][0x220] ;  /* 0x00008800ff00ab82 */ /* 0x000e180000000800 */
[----:B------:R-:W2:Y:S01]  /*4a40*/  @!P4 LDG.E.64 R10, desc[UR4][R128.64+0x4400] ;  /* 0x00440004800ac981 */ /* 0x000ea2000c1e1b00 */
[----:B------:R-:W-:-:S03]  /*4a50*/  @!P2 HADD2.F32 R16, -RZ, R6.H0_H0 ;  /* 0x20000006ff10a230 */ /* 0x000fc60000004100 */
[----:B------:R1:W-:Y:S01]  /*4a60*/  STL [R1+0x38], R21 ;  /* 0x0000381501007387 */ /* 0x0003e20000100800 */
[----:B------:R-:W-:Y:S02]  /*4a70*/  @!P2 HADD2.F32 R17, -RZ, R6.H1_H1 ;  /* 0x30000006ff11a230 */ /* 0x000fe40000004100 */
[--C-:B------:R-:W-:Y:S01]  /*4a80*/  @!P2 HADD2.F32 R6, -RZ, R7.reuse.H0_H0 ;  /* 0x20000007ff06a230 */ /* 0x100fe20000004100 */
[----:B------:R0:W-:Y:S01]  /*4a90*/  STL [R1+0x2c], R20 ;  /* 0x00002c1401007387 */ /* 0x0001e20000100800 */
[----:B------:R-:W-:-:S03]  /*4aa0*/  @!P2 HADD2.F32 R7, -RZ, R7.H1_H1 ;  /* 0x30000007ff07a230 */ /* 0x000fc60000004100 */
        /* <DEDUP_REMOVED lines=26> */
[-C--:B------:R-:W-:Y:S02]  /*4c50*/  @!P3 FMUL R20, R17, R0.reuse ;  /* 0x000000001114b220 */ /* 0x080fe40000400000 */
[----:B------:R-:W1:Y:S01]  /*4c60*/  @!P1 LDC R17, c[0x0][0x220] ;  /* 0x00008800ff119b82 */ /* 0x000e620000000800 */
[----:B------:R-:W-:Y:S01]  /*4c70*/  MOV R19, 0xff800000 ;  /* 0xff80000000137802 */ /* 0x000fe20000000f00 */
[-C--:B------:R-:W-:Y:S01]  /*4c80*/  @!P3 FMUL R19, R4, R0.reuse ;  /* 0x000000000413b220 */ /* 0x080fe20000400000 */
[----:B0-----:R-:W-:Y:S01]  /*4c90*/  MOV R18, 0xff800000 ;  /* 0xff80000000127802 */ /* 0x001fe20000000f00 */
[----:B------:R-:W-:Y:S01]  /*4ca0*/  @!P3 FMUL R18, R5, R0 ;  /* 0x000000000512b220 */ /* 0x000fe20000400000 */
[----:B------:R-:W-:Y:S01]  /*4cb0*/  ISETP.GE.AND P3, PT, R16, R35, PT ;  /* 0x000000231000720c */ /* 0x000fe20003f66270 */
[----:B------:R-:W-:Y:S02]  /*4cc0*/  STL [R1+0x18], R21 ;  /* 0x0000181501007387 */ /* 0x000fe40000100800 */
[----:B------:R-:W0:Y:S10]  /*4cd0*/  @!P6 LDC R0, c[0x0][0x220] ;  /* 0x00008800ff00eb82 */ /* 0x000e340000000800 */
[----:B------:R-:W2:Y:S04]  /*4ce0*/  @!P3 LDG.E.64 R4, desc[UR4][R128.64+0x4600] ;  /* 0x004600048004b981 */ /* 0x000ea8000c1e1b00 */
[----:B------:R-:W-:Y:S04]  /*4cf0*/  STL [R1+0xc], R20 ;  /* 0x00000c1401007387 */ /* 0x000fe80000100800 */
[----:B------:R-:W-:Y:S04]  /*4d00*/  STL [R1+0x10], R19 ;  /* 0x0000101301007387 */ /* 0x000fe80000100800 */
[----:B------:R3:W-:Y:S02]  /*4d10*/  STL [R1+0x14], R18 ;  /* 0x0000141201007387 */ /* 0x0007e40000100800 */
[----:B---3--:R-:W-:-:S02]  /*4d20*/  MOV R18, 0xff800000 ;  /* 0xff80000000127802 */ /* 0x008fc40000000f00 */
[----:B------:R-:W-:Y:S02]  /*4d30*/  MOV R19, 0xff800000 ;  /* 0xff80000000137802 */ /* 0x000fe40000000f00 */
[----:B------:R-:W-:Y:S02]  /*4d40*/  MOV R252, 0xff800000 ;  /* 0xff80000000fc7802 */ /* 0x000fe40000000f00 */
[----:B------:R-:W-:Y:S02]  /*4d50*/  MOV R248, 0xff800000 ;  /* 0xff80000000f87802 */ /* 0x000fe40000000f00 */
[----:B------:R-:W-:Y:S02]  /*4d60*/  MOV R251, 0xff800000 ;  /* 0xff80000000fb7802 */ /* 0x000fe40000000f00 */
[----:B------:R-:W-:Y:S02]  /*4d70*/  MOV R250, 0xff800000 ;  /* 0xff80000000fa7802 */ /* 0x000fe40000000f00 */
[----:B------:R-:W-:Y:S01]  /*4d80*/  MOV R249, 0xff800000 ;  /* 0xff80000000f97802 */ /* 0x000fe20000000f00 */
[----:B------:R-:W-:-:S05]  /*4d90*/  @!P1 HADD2.F32 R16, -RZ, R14.H0_H0 ;  /* 0x2000000eff109230 */ /* 0x000fca0000004100 */
[----:B-1----:R-:W-:Y:S01]  /*4da0*/  @!P1 FMUL R18, R16, R17 ;  /* 0x0000001110129220 */ /* 0x002fe20000400000 */
[----:B------:R-:W-:-:S04]  /*4db0*/  @!P1 HADD2.F32 R16, -RZ, R14.H1_H1 ;  /* 0x3000000eff109230 */ /* 0x000fc80000004100 */
[----:B------:R1:W-:Y:S01]  /*4dc0*/  STL [R1+0x4], R18 ;  /* 0x0000041201007387 */ /* 0x0003e20000100800 */
[--C-:B------:R-:W-:Y:S02]  /*4dd0*/  @!P1 HADD2.F32 R14, -RZ, R15.reuse.H0_H0 ;  /* 0x2000000fff0e9230 */ /* 0x100fe40000004100 */
[----:B------:R-:W-:Y:S01]  /*4de0*/  @!P1 HADD2.F32 R15, -RZ, R15.H1_H1 ;  /* 0x3000000fff0f9230 */ /* 0x000fe20000004100 */
[----:B-1----:R-:W-:Y:S01]  /*4df0*/  MOV R18, 0xff800000 ;  /* 0xff80000000127802 */ /* 0x002fe20000000f00 */
[-C--:B------:R-:W-:Y:S01]  /*4e00*/  @!P1 FMUL R18, R16, R17.reuse ;  /* 0x0000001110129220 */ /* 0x080fe20000400000 */
[-C--:B------:R-:W-:Y:S02]  /*4e10*/  @!P1 FMUL R19, R14, R17.reuse ;  /* 0x000000110e139220 */ /* 0x080fe40000400000 */
[----:B------:R-:W-:Y:S01]  /*4e20*/  @!P1 FMUL R252, R15, R17 ;  /* 0x000000110ffc9220 */ /* 0x000fe20000400000 */
[----:B------:R-:W1:Y:S01]  /*4e30*/  @!P5 LDC R16, c[0x0][0x220] ;  /* 0x00008800ff10db82 */ /* 0x000e620000000800 */
[----:B------:R3:W-:Y:S02]  /*4e40*/  STL [R1+0x8], R18 ;  /* 0x0000081201007387 */ /* 0x0007e40000100800 */
[----:B---3--:R-:W-:-:S04]  /*4e50*/  IADD3 R18, R124, 0x2380, RZ ;  /* 0x000023807c127810 */ /* 0x008fc80007ffe0ff */
[----:B------:R-:W-:Y:S01]  /*4e60*/  ISETP.GE.AND P1, PT, R18, R35, PT ;  /* 0x000000231200720c */ /* 0x000fe20003f26270 */
[--C-:B----4-:R-:W-:Y:S02]  /*4e70*/  @!P6 HADD2.F32 R14, -RZ, R12.reuse.H0_H0 ;  /* 0x2000000cff0ee230 */ /* 0x110fe40000004100 */
[--C-:B------:R-:W-:Y:S02]  /*4e80*/  @!P6 HADD2.F32 R15, -RZ, R13.reuse.H0_H0 ;  /* 0x2000000dff0fe230 */ /* 0x100fe40000004100 */
[----:B------:R-:W-:Y:S02]  /*4e90*/  @!P6 HADD2.F32 R12, -RZ, R12.H1_H1 ;  /* 0x3000000cff0ce230 */ /* 0x000fe40000004100 */
[-C--:B0-----:R-:W-:Y:S01]  /*4ea0*/  @!P6 FMUL R248, R14, R0.reuse ;  /* 0x000000000ef8e220 */ /* 0x081fe20000400000 */
[----:B------:R-:W-:Y:S02]  /*4eb0*/  @!P6 HADD2.F32 R13, -RZ, R13.H1_H1 ;  /* 0x3000000dff0de230 */ /* 0x000fe40000004100 */
[-C--:B------:R-:W-:Y:S01]  /*4ec0*/  @!P6 FMUL R251, R15, R0.reuse ;  /* 0x000000000ffbe220 */ /* 0x080fe20000400000 */
[----:B------:R-:W-:-:S02]  /*4ed0*/  @!P6 FMUL R250, R12, R0 ;  /* 0x000000000cfae220 */ /* 0x000fc40000400000 */
[----:B------:R-:W3:Y:S01]  /*4ee0*/  @!P1 LDG.E.64 R14, desc[UR4][R128.64+0x4700] ;  /* 0x00470004800e9981 */ /* 0x000ee2000c1e1b00 */
[----:B------:R-:W-:Y:S01]  /*4ef0*/  IADD3 R12, R124, 0x2400, RZ ;  /* 0x000024007c0c7810 */ /* 0x000fe20007ffe0ff */
[----:B------:R-:W-:Y:S01]  /*4f00*/  @!P6 FMUL R249, R13, R0 ;  /* 0x000000000df9e220 */ /* 0x000fe20000400000 */
[--C-:B------:R-:W-:Y:S01]  /*4f10*/  @!P5 HADD2.F32 R17, -RZ, R8.reuse.H0_H0 ;  /* 0x20000008ff11d230 */ /* 0x100fe20000004100 */
[----:B------:R-:W0:Y:S01]  /*4f20*/  @!P0 LDC R0, c[0x0][0x220] ;  /* 0x00008800ff008b82 */ /* 0x000e220000000800 */
[----:B------:R-:W-:Y:S01]  /*4f30*/  ISETP.GE.AND P6, PT, R12, R35, PT ;  /* 0x000000230c00720c */ /* 0x000fe20003fc6270 */
[----:B------:R-:W-:Y:S01]  /*4f40*/  @!P5 HADD2.F32 R8, -RZ, R8.H1_H1 ;  /* 0x30000008ff08d230 */ /* 0x000fe20000004100 */
[----:B------:R-:W-:Y:S01]  /*4f50*/  MOV R243, 0xff800000 ;  /* 0xff80000000f37802 */ /* 0x000fe20000000f00 */
[--C-:B------:R-:W-:Y:S02]  /*4f60*/  @!P5 HADD2.F32 R12, -RZ, R9.reuse.H0_H0 ;  /* 0x20000009ff0cd230 */ /* 0x100fe40000004100 */
        /* <DEDUP_REMOVED lines=8> */
[----:B------:R-:W4:Y:S01]  /*4ff0*/  @!P6 LDG.E.64 R8, desc[UR4][R128.64+0x4800] ;  /* 0x004800048008e981 */ /* 0x000f22000c1e1b00 */
[----:B------:R-:W-:Y:S01]  /*5000*/  @!P5 FMUL R246, R13, R16 ;  /* 0x000000100df6d220 */ /* 0x000fe20000400000 */
[----:B------:R-:W-:Y:S02]  /*5010*/  ISETP.GE.AND P5, PT, R17, R35, PT ;  /* 0x000000231100720c */ /* 0x000fe40003fa6270 */
[----:B------:R-:W-:Y:S01]  /*5020*/  MOV R240, 0xff800000 ;  /* 0xff80000000f07802 */ /* 0x000fe20000000f00 */
[----:B------:R-:W-:-:S02]  /*5030*/  @!P0 HADD2.F32 R12, -RZ, R2.H0_H0 ;  /* 0x20000002ff0c8230 */ /* 0x000fc40000004100 */
[----:B------:R-:W-:Y:S02]  /*5040*/  @!P0 HADD2.F32 R13, -RZ, R2.H1_H1 ;  /* 0x30000002ff0d8230 */ /* 0x000fe40000004100 */
[--C-:B------:R-:W-:Y:S02]  /*5050*/  @!P0 HADD2.F32 R16, -RZ, R3.reuse.H0_H0 ;  /* 0x20000003ff108230 */ /* 0x100fe40000004100 */
[----:B------:R-:W-:-:S04]  /*5060*/  @!P0 HADD2.F32 R17, -RZ, R3.H1_H1 ;  /* 0x30000003ff118230 */ /* 0x000fc80000004100 */
[----:B------:R-:W4:Y:S01]  /*5070*/  @!P5 LDG.E.64 R2, desc[UR4][R128.64+0x4900] ;  /* 0x004900048002d981 */ /* 0x000f22000c1e1b00 */
        /* <DEDUP_REMOVED lines=12> */
[----:B------:R-:W-:Y:S01]  /*5140*/  MOV R236, 0xff800000 ;  /* 0xff80000000ec7802 */ /* 0x000fe20000000f00 */
[--C-:B--2---:R-:W-:Y:S02]  /*5150*/  @!P4 HADD2.F32 R16, -RZ, R10.reuse.H0_H0 ;  /* 0x2000000aff10c230 */ /* 0x104fe40000004100 */
[----:B------:R-:W-:Y:S02]  /*5160*/  @!P4 HADD2.F32 R17, -RZ, R10.H1_H1 ;  /* 0x3000000aff11c230 */ /* 0x000fe40000004100 */
[--C-:B------:R-:W-:Y:S02]  /*5170*/  @!P4 HADD2.F32 R10, -RZ, R11.reuse.H0_H0 ;  /* 0x2000000bff0ac230 */ /* 0x100fe40000004100 */
[-C--:B0-----:R-:W-:Y:S01]  /*5180*/  @!P4 FMUL R239, R16, R0.reuse ;  /* 0x0000000010efc220 */ /* 0x081fe20000400000 */
[----:B------:R-:W-:Y:S01]  /*5190*/  @!P4 HADD2.F32 R11, -RZ, R11.H1_H1 ;  /* 0x3000000bff0bc230 */ /* 0x000fe20000004100 */
        /* <DEDUP_REMOVED lines=9> */
[----:B------:R-:W-:Y:S02]  /*5230*/  MOV R235, 0xff800000 ;  /* 0xff80000000eb7802 */ /* 0x000fe40000000f00 */
[----:B------:R-:W-:Y:S02]  /*5240*/  MOV R232, 0xff800000 ;  /* 0xff80000000e87802 */ /* 0x000fe40000000f00 */
[----:B------:R-:W-:Y:S02]  /*5250*/  MOV R233, 0xff800000 ;  /* 0xff80000000e97802 */ /* 0x000fe40000000f00 */
[----:B------:R-:W-:Y:S01]  /*5260*/  MOV R234, 0xff800000 ;  /* 0xff80000000ea7802 */ /* 0x000fe20000000f00 */
[--C-:B------:R-:W-:Y:S02]  /*5270*/  @!P2 HADD2.F32 R16, -RZ, R6.reuse.H0_H0 ;  /* 0x20000006ff10a230 */ /* 0x100fe40000004100 */
[----:B------:R-:W-:-:S02]  /*5280*/  @!P2 HADD2.F32 R17, -RZ, R6.H1_H1 ;  /* 0x30000006ff11a230 */ /* 0x000fc40000004100 */
[--C-:B------:R-:W-:Y:S02]  /*5290*/  @!P2 HADD2.F32 R6, -RZ, R7.reuse.H0_H0 ;  /* 0x20000007ff06a230 */ /* 0x100fe40000004100 */
        /* <DEDUP_REMOVED lines=23> */
[----:B------:R-:W0:Y:S08]  /*5410*/  @!P6 LDC R0, c[0x0][0x220] ;  /* 0x00008800ff00eb82 */ /* 0x000e300000000800 */
[----:B------:R-:W1:Y:S04]  /*5420*/  @!P1 LDC R16, c[0x0][0x220] ;  /* 0x00008800ff109b82 */ /* 0x000e680000000800 */
[----:B------:R-:W2:Y:S01]  /*5430*/  @!P3 LDG.E.64 R4, desc[UR4][R128.64+0x4d00] ;  /* 0x004d00048004b981 */ /* 0x000ea2000c1e1b00 */
        /* <DEDUP_REMOVED lines=12> */
[----:B------:R0:W-:Y:S01]  /*5500*/  STL [R1], R19 ;  /* 0x0000001301007387 */ /* 0x0001e20000100800 */
[----:B------:R-:W-:-:S02]  /*5510*/  MOV R212, 0xff800000 ;  /* 0xff80000000d47802 */ /* 0x000fc40000000f00 */
[----:B------:R-:W-:Y:S02]  /*5520*/  MOV R213, 0xff800000 ;  /* 0xff80000000d57802 */ /* 0x000fe40000000f00 */
[----:B------:R-:W-:Y:S02]  /*5530*/  MOV R214, 0xff800000 ;  /* 0xff80000000d67802 */ /* 0x000fe40000000f00 */
[----:B------:R-:W-:Y:S01]  /*5540*/  MOV R215, 0xff800000 ;  /* 0xff80000000d77802 */ /* 0x000fe20000000f00 */
[----:B---3--:R-:W-:-:S05]  /*5550*/  @!P1 HADD2.F32 R17, -RZ, R14.H0_H0 ;  /* 0x2000000eff119230 */ /* 0x008fca0000004100 */
[----:B-1----:R-:W-:Y:S01]  /*5560*/  @!P1 FMUL R226, R17, R16 ;  /* 0x0000001011e29220 */ /* 0x002fe20000400000 */
[----:B------:R-:W-:Y:S02]  /*5570*/  @!P1 HADD2.F32 R17, -RZ, R14.H1_H1 ;  /* 0x3000000eff119230 */ /* 0x000fe40000004100 */
[--C-:B------:R-:W-:Y:S02]  /*5580*/  @!P1 HADD2.F32 R14, -RZ, R15.reuse.H0_H0 ;  /* 0x2000000fff0e9230 */ /* 0x100fe40000004100 */
[----:B------:R-:W-:-:S03]  /*5590*/  @!P1 HADD2.F32 R15, -RZ, R15.H1_H1 ;  /* 0x3000000fff0f9230 */ /* 0x000fc60000004100 */
[-C--:B------:R-:W-:Y:S02]  /*55a0*/  @!P1 FMUL R225, R14, R16.reuse ;  /* 0x000000100ee19220 */ /* 0x080fe40000400000 */
[----:B------:R-:W1:Y:S01]  /*55b0*/  @!P5 LDC R14, c[0x0][0x220] ;  /* 0x00008800ff0edb82 */ /* 0x000e620000000800 */
[-C--:B------:R-:W-:Y:S01]  /*55c0*/  @!P1 FMUL R227, R17, R16.reuse ;  /* 0x0000001011e39220 */ /* 0x080fe20000400000 */
[----:B------:R-:W-:Y:S01]  /*55d0*/  IADD3 R17, R124, 0x2700, RZ ;  /* 0x000027007c117810 */ /* 0x000fe20007ffe0ff */
[----:B------:R-:W-:Y:S01]  /*55e0*/  @!P1 FMUL R224, R15, R16 ;  /* 0x000000100fe09220 */ /* 0x000fe20000400000 */
[--C-:B----4-:R-:W-:Y:S02]  /*55f0*/  @!P6 HADD2.F32 R15, -RZ, R8.reuse.H0_H0 ;  /* 0x20000008ff0fe230 */ /* 0x110fe40000004100 */
[----:B------:R-:W-:Y:S01]  /*5600*/  @!P6 HADD2.F32 R16, -RZ, R8.H1_H1 ;  /* 0x30000008ff10e230 */ /* 0x000fe20000004100 */
[----:B------:R-:W-:Y:S01]  /*5610*/  ISETP.GE.AND P1, PT, R17, R35, PT ;  /* 0x000000231100720c */ /* 0x000fe20003f26270 */
[----:B------:R-:W-:-:S02]  /*5620*/  @!P6 HADD2.F32 R8, -RZ, R9.H0_H0 ;  /* 0x20000009ff08e230 */ /* 0x000fc40000004100 */
[----:B------:R-:W-:Y:S02]  /*5630*/  @!P6 HADD2.F32 R9, -RZ, R9.H1_H1 ;  /* 0x30000009ff09e230 */ /* 0x000fe40000004100 */
[-C--:B0-----:R-:W-:Y:S01]  /*5640*/  @!P6 FMUL R220, R15, R0.reuse ;  /* 0x000000000fdce220 */ /* 0x081fe20000400000 */
[-C--:B------:R-:W-:Y:S01]  /*5650*/  @!P6 FMUL R221, R16, R0.reuse ;  /* 0x0000000010dde220 */ /* 0x080fe20000400000 */
[-C--:B------:R-:W-:Y:S01]  /*5660*/  @!P6 FMUL R222, R8, R0.reuse ;  /* 0x0000000008dee220 */ /* 0x080fe20000400000 */
[----:B------:R-:W-:Y:S01]  /*5670*/  @!P6 FMUL R223, R9, R0 ;  /* 0x0000000009dfe220 */ /* 0x000fe20000400000 */
[----:B------:R-:W-:-:S04]  /*5680*/  IADD3 R0, R124, 0x2780, RZ ;  /* 0x000027807c007810 */ /* 0x000fc80007ffe0ff */
[----:B------:R-:W-:Y:S01]  /*5690*/  ISETP.GE.AND P6, PT, R0, R35, PT ;  /* 0x000000230000720c */ /* 0x000fe20003fc6270 */
[----:B------:R-:W3:Y:S01]  /*56a0*/  @!P1 LDG.E.64 R8, desc[UR4][R128.64+0x4e00] ;  /* 0x004e000480089981 */ /* 0x000ee2000c1e1b00 */
[----:B------:R-:W0:Y:S01]  /*56b0*/  @!P0 LDC R0, c[0x0][0x220] ;  /* 0x00008800ff008b82 */ /* 0x000e220000000800 */
[--C-:B------:R-:W-:Y:S02]  /*56c0*/  @!P5 HADD2.F32 R15, -RZ, R2.reuse.H0_H0 ;  /* 0x20000002ff0fd230 */ /* 0x100fe40000004100 */
[----:B------:R-:W-:Y:S02]  /*56d0*/  @!P5 HADD2.F32 R16, -RZ, R2.H1_H1 ;  /* 0x30000002ff10d230 */ /* 0x000fe40000004100 */
[--C-:B------:R-:W-:Y:S02]  /*56e0*/  @!P5 HADD2.F32 R2, -RZ, R3.reuse.H0_H0 ;  /* 0x20000003ff02d230 */ /* 0x100fe40000004100 */
[----:B-1----:R-:W-:Y:S01]  /*56f0*/  @!P5 FMUL R218, R15, R14 ;  /* 0x0000000e0fdad220 */ /* 0x002fe20000400000 */
[----:B------:R-:W-:-:S02]  /*5700*/  @!P5 HADD2.F32 R15, -RZ, R3.H1_H1 ;  /* 0x30000003ff0fd230 */ /* 0x000fc40000004100 */
[-C--:B------:R-:W-:Y:S01]  /*5710*/  @!P5 FMUL R219, R16, R14.reuse ;  /* 0x0000000e10dbd220 */ /* 0x080fe20000400000 */
[----:B------:R-:W-:Y:S01]  /*5720*/  IADD3 R16, R124, 0x2800, RZ ;  /* 0x000028007c107810 */ /* 0x000fe20007ffe0ff */
[-C--:B------:R-:W-:Y:S02]  /*5730*/  @!P5 FMUL R216, R2, R14.reuse ;  /* 0x0000000e02d8d220 */ /* 0x080fe40000400000 */
[----:B------:R-:W4:Y:S01]  /*5740*/  @!P6 LDG.E.64 R2, desc[UR4][R128.64+0x4f00] ;  /* 0x004f00048002e981 */ /* 0x000f22000c1e1b00 */
[----:B------:R-:W-:Y:S01]  /*5750*/  @!P5 FMUL R217, R15, R14 ;  /* 0x0000000e0fd9d220 */ /* 0x000fe20000400000 */
[----:B------:R-:W-:Y:S01]  /*5760*/  ISETP.GE.AND P5, PT, R16, R35, PT ;  /* 0x000000231000720c */ /* 0x000fe20003fa6270 */
[--C-:B------:R-:W-:Y:S02]  /*5770*/  @!P0 HADD2.F32 R14, -RZ, R12.reuse.H0_H0 ;  /* 0x2000000cff0e8230 */ /* 0x100fe40000004100 */
[----:B------:R-:W-:-:S10]  /*5780*/  @!P0 HADD2.F32 R15, -RZ, R12.H1_H1 ;  /* 0x3000000cff0f8230 */ /* 0x000fd40000004100 */
[----:B------:R-:W4:Y:S01]  /*5790*/  @!P5 LDG.E.64 R18, desc[UR4][R128.64+0x5000] ;  /* 0x005000048012d981 */ /* 0x000f22000c1e1b00 */
[--C-:B------:R-:W-:Y:S02]  /*57a0*/  @!P0 HADD2.F32 R12, -RZ, R13.reuse.H0_H0 ;  /* 0x2000000dff0c8230 */ /* 0x100fe40000004100 */
        /* <DEDUP_REMOVED lines=15> */
[----:B--2---:R-:W-:-:S02]  /*58a0*/  @!P4 HADD2.F32 R12, -RZ, R10.H0_H0 ;  /* 0x2000000aff0cc230 */ /* 0x004fc40000004100 */
[----:B------:R-:W-:Y:S02]  /*58b0*/  @!P4 HADD2.F32 R13, -RZ, R10.H1_H1 ;  /* 0x3000000aff0dc230 */ /* 0x000fe40000004100 */
        /* <DEDUP_REMOVED lines=12> */
[----:B------:R-:W-:Y:S01]  /*5980*/  MOV R206, 0xff800000 ;  /* 0xff80000000ce7802 */ /* 0x000fe20000000f00 */
[--C-:B------:R-:W-:Y:S02]  /*5990*/  @!P2 HADD2.F32 R10, -RZ, R6.reuse.H0_H0 ;  /* 0x20000006ff0aa230 */ /* 0x100fe40000004100 */
[----:B------:R-:W-:Y:S02]  /*59a0*/  @!P2 HADD2.F32 R11, -RZ, R6.H1_H1 ;  /* 0x30000006ff0ba230 */ /* 0x000fe40000004100 */
[----:B------:R-:W-:-:S02]  /*59b0*/  @!P2 HADD2.F32 R6, -RZ, R7.H0_H0 ;  /* 0x20000007ff06a230 */ /* 0x000fc40000004100 */
        /* <DEDUP_REMOVED lines=28> */
[----:B------:R-:W-:Y:S01]  /*5b80*/  MOV R16, 0xff800000 ;  /* 0xff80000000107802 */ /* 0x000fe20000000f00 */
[--C-:B---3--:R-:W-:Y:S02]  /*5b90*/  @!P1 HADD2.F32 R11, -RZ, R8.reuse.H0_H0 ;  /* 0x20000008ff0b9230 */ /* 0x108fe40000004100 */
[----:B------:R-:W-:Y:S02]  /*5ba0*/  @!P1 HADD2.F32 R13, -RZ, R8.H1_H1 ;  /* 0x30000008ff0d9230 */ /* 0x000fe40000004100 */
        /* <DEDUP_REMOVED lines=8> */
[----:B------:R-:W-:Y:S01]  /*5c30*/  @!P1 FMUL R198, R14, R10 ;  /* 0x0000000a0ec69220 */ /* 0x000fe20000400000 */
[----:B------:R-:W-:Y:S01]  /*5c40*/  ISETP.GE.AND P1, PT, R11, R35, PT ;  /* 0x000000230b00720c */ /* 0x000fe20003f26270 */
[--C-:B----4-:R-:W-:Y:S02]  /*5c50*/  @!P6 HADD2.F32 R14, -RZ, R2.reuse.H0_H0 ;  /* 0x20000002ff0ee230 */ /* 0x110fe40000004100 */
[----:B------:R-:W-:Y:S01]  /*5c60*/  @!P6 HADD2.F32 R2, -RZ, R2.H1_H1 ;  /* 0x30000002ff02e230 */ /* 0x000fe20000004100 */
[----:B------:R-:W-:Y:S01]  /*5c70*/  MOV R11, 0xff800000 ;  /* 0xff800000000b7802 */ /* 0x000fe20000000f00 */
[----:B------:R-:W-:-:S02]  /*5c80*/  @!P6 HADD2.F32 R15, -RZ, R3.H0_H0 ;  /* 0x20000003ff0fe230 */ /* 0x000fc40000004100 */
        /* <DEDUP_REMOVED lines=11> */
[----:B------:R-:W3:Y:S01]  /*5d40*/  @!P1 LDG.E.64 R2, desc[UR4][R128.64+0x5500] ;  /* 0x0055000480029981 */ /* 0x000ee2000c1e1b00 */
[----:B------:R-:W0:Y:S01]  /*5d50*/  @!P0 LDC R0, c[0x0][0x220] ;  /* 0x00008800ff008b82 */ /* 0x000e220000000800 */
[----:B------:R-:W-:-:S02]  /*5d60*/  @!P5 HADD2.F32 R17, -RZ, R18.H0_H0 ;  /* 0x20000012ff11d230 */ /* 0x000fc40000004100 */
[----:B------:R-:W-:Y:S02]  /*5d70*/  @!P5 HADD2.F32 R18, -RZ, R18.H1_H1 ;  /* 0x30000012ff12d230 */ /* 0x000fe40000004100 */
[-C--:B------:R-:W-:Y:S01]  /*5d80*/  @!P5 FMUL R16, R23, R22.reuse ;  /* 0x000000161710d220 */ /* 0x080fe20000400000 */
[----:B------:R-:W-:Y:S01]  /*5d90*/  @!P5 HADD2.F32 R19, -RZ, R19.H1_H1 ;  /* 0x30000013ff13d230 */ /* 0x000fe20000004100 */
[----:B------:R-:W-:Y:S01]  /*5da0*/  MOV R14, 0xff800000 ;  /* 0xff800000000e7802 */ /* 0x000fe20000000f00 */
[-C--:B------:R-:W-:Y:S01]  /*5db0*/  @!P5 FMUL R14, R17, R22.reuse ;  /* 0x00000016110ed220 */ /* 0x080fe20000400000 */
[----:B------:R-:W-:Y:S02]  /*5dc0*/  IADD3 R23, R124, 0x2b80, RZ ;  /* 0x00002b807c177810 */ /* 0x000fe40007ffe0ff */
[----:B------:R-:W-:Y:S01]  /*5dd0*/  MOV R15, 0xff800000 ;  /* 0xff800000000f7802 */ /* 0x000fe20000000f00 */
[-C--:B------:R-:W-:Y:S01]  /*5de0*/  @!P5 FMUL R15, R18, R22.reuse ;  /* 0x00000016120fd220 */ /* 0x080fe20000400000 */
[----:B------:R-:W-:Y:S01]  /*5df0*/  MOV R17, 0xff800000 ;  /* 0xff80000000117802 */ /* 0x000fe20000000f00 */
[----:B------:R-:W-:Y:S01]  /*5e00*/  @!P5 FMUL R17, R19, R22 ;  /* 0x000000161311d220 */ /* 0x000fe20000400000 */
[----:B------:R-:W-:Y:S01]  /*5e10*/  ISETP.GE.AND P5, PT, R23, R35, PT ;  /* 0x000000231700720c */ /* 0x000fe20003fa6270 */
[----:B------:R-:W4:Y:S01]  /*5e20*/  @!P6 LDG.E.64 R120, desc[UR4][R128.64+0x5600] ;  /* 0x005600048078e981 */ /* 0x000f22000c1e1b00 */
[----:B------:R-:W-:-:S02]  /*5e30*/  @!P0 HADD2.F32 R26, -RZ, R20.H0_H0 ;  /* 0x20000014ff1a8230 */ /* 0x000fc40000004100 */
[----:B------:R-:W-:Y:S01]  /*5e40*/  @!P0 HADD2.F32 R23, -RZ, R20.H1_H1 ;  /* 0x30000014ff178230 */ /* 0x000fe20000004100 */
[----:B------:R-:W-:Y:S01]  /*5e50*/  MOV R18, 0xff800000 ;  /* 0xff80000000127802 */ /* 0x000fe20000000f00 */
[----:B------:R-:W-:Y:S01]  /*5e60*/  @!P0 HADD2.F32 R22, -RZ, R21.H1_H1 ;  /* 0x30000015ff168230 */ /* 0x000fe20000004100 */
[----:B------:R-:W-:Y:S01]  /*5e70*/  MOV R19, 0xff800000 ;  /* 0xff80000000137802 */ /* 0x000fe20000000f00 */
[----:B0-----:R-:W-:-:S05]  /*5e80*/  @!P0 FMUL R18, R26, R0 ;  /* 0x000000001a128220 */ /* 0x001fca0000400000 */
[----:B------:R-:W4:Y:S01]  /*5e90*/  @!P5 LDG.E.64 R126, desc[UR4][R128.64+0x5700] ;  /* 0x00570004807ed981 */ /* 0x000f22000c1e1b00 */
[----:B------:R-:W-:Y:S02]  /*5ea0*/  @!P0 HADD2.F32 R26, -RZ, R21.H0_H0 ;  /* 0x20000015ff1a8230 */ /* 0x000fe40000004100 */
[-C--:B------:R-:W-:Y:S01]  /*5eb0*/  @!P0 FMUL R19, R23, R0.reuse ;  /* 0x0000000017138220 */ /* 0x080fe20000400000 */
[----:B------:R-:W-:Y:S02]  /*5ec0*/  IADD3 R23, R124, 0x2c00, RZ ;  /* 0x00002c007c177810 */ /* 0x000fe40007ffe0ff */
[----:B------:R-:W-:Y:S01]  /*5ed0*/  MOV R20, 0xff800000 ;  /* 0xff80000000147802 */ /* 0x000fe20000000f00 */
[-C--:B------:R-:W-:Y:S01]  /*5ee0*/  @!P0 FMUL R20, R26, R0.reuse ;  /* 0x000000001a148220 */ /* 0x080fe20000400000 */
[----:B------:R-:W-:Y:S01]  /*5ef0*/  MOV R21, 0xff800000 ;  /* 0xff80000000157802 */ /* 0x000fe20000000f00 */
[----:B------:R-:W-:Y:S01]  /*5f00*/  @!P0 FMUL R21, R22, R0 ;  /* 0x0000000016158220 */ /* 0x000fe20000400000 */
[----:B------:R-:W-:Y:S01]  /*5f10*/  ISETP.GE.AND P0, PT, R23, R35, PT ;  /* 0x000000231700720c */ /* 0x000fe20003f06270 */
[----:B------:R-:W0:-:S12]  /*5f20*/  @!P4 LDC R0, c[0x0][0x220] ;  /* 0x00008800ff00cb82 */ /* 0x000e180000000800 */
[----:B------:R-:W4:Y:S01]  /*5f30*/  @!P0 LDG.E.64 R122, desc[UR4][R128.64+0x5800] ;  /* 0x00580004807a8981 */ /* 0x000f22000c1e1b00 */
[--C-:B--2---:R-:W-:Y:S01]  /*5f40*/  @!P4 HADD2.F32 R26, -RZ, R24.reuse.H0_H0 ;  /* 0x20000018ff1ac230 */ /* 0x104fe20000004100 */
[----:B------:R-:W-:Y:S01]  /*5f50*/  MOV R22, 0xff800000 ;  /* 0xff80000000167802 */ /* 0x000fe20000000f00 */
[----:B------:R-:W-:Y:S02]  /*5f60*/  @!P4 HADD2.F32 R28, -RZ, R24.H1_H1 ;  /* 0x30000018ff1cc230 */ /* 0x000fe40000004100 */
[--C-:B------:R-:W-:Y:S02]  /*5f70*/  @!P4 HADD2.F32 R27, -RZ, R25.reuse.H0_H0 ;  /* 0x20000019ff1bc230 */ /* 0x100fe40000004100 */
        /* <DEDUP_REMOVED lines=17> */
[----:B------:R-:W-:-:S02]  /*6090*/  MOV R26, 0xff800000 ;  /* 0xff800000001a7802 */ /* 0x000fc40000000f00 */
[----:B------:R-:W-:Y:S02]  /*60a0*/  MOV R27, 0xff800000 ;  /* 0xff800000001b7802 */ /* 0x000fe40000000f00 */
[----:B------:R-:W-:Y:S01]  /*60b0*/  MOV R28, 0xff800000 ;  /* 0xff800000001c7802 */ /* 0x000fe20000000f00 */
[--C-:B------:R-:W-:Y:S02]  /*60c0*/  @!P2 HADD2.F32 R30, -RZ, R6.reuse.H0_H0 ;  /* 0x20000006ff1ea230 */ /* 0x100fe40000004100 */
        /* <DEDUP_REMOVED lines=10> */
[----:B------:R-:W0:-:S12]  /*6170*/  @!P3 LDC R0, c[0x0][0x220] ;  /* 0x00008800ff00bb82 */ /* 0x000e180000000800 */
[----:B------:R-:W2:Y:S01]  /*6180*/  @!P2 LDG.E.64 R132, desc[UR4][R128.64+0x5a00] ;  /* 0x005a00048084a981 */ /* 0x000ea2000c1e1b00 */
        /* <DEDUP_REMOVED lines=9> */
[----:B------:R-:W-:-:S02]  /*6220*/  @!P3 FMUL R32, R4, R0 ;  /* 0x000000000420b220 */ /* 0x000fc40000400000 */
        /* <DEDUP_REMOVED lines=11> */
[----:B------:R-:W-:Y:S01]  /*62e0*/  MOV R184, 0xff800000 ;  /* 0xff80000000b87802 */ /* 0x000fe20000000f00 */
[----:B---3--:R-:W-:-:S02]  /*62f0*/  @!P1 HADD2.F32 R118, -RZ, R2.H1_H1 ;  /* 0x30000002ff769230 */ /* 0x008fc40000004100 */
[--C-:B------:R-:W-:Y:S02]  /*6300*/  @!P1 HADD2.F32 R5, -RZ, R3.reuse.H0_H0 ;  /* 0x20000003ff059230 */ /* 0x100fe40000004100 */
[----:B------:R-:W-:Y:S02]  /*6310*/  @!P1 HADD2.F32 R130, -RZ, R2.H0_H0 ;  /* 0x20000002ff829230 */ /* 0x000fe40000004100 */
[-C--:B0-----:R-:W-:Y:S01]  /*6320*/  @!P1 FMUL R36, R118, R4.reuse ;  /* 0x0000000476249220 */ /* 0x081fe20000400000 */
[----:B------:R-:W-:Y:S01]  /*6330*/  @!P1 HADD2.F32 R3, -RZ, R3.H1_H1 ;  /* 0x30000003ff039230 */ /* 0x000fe20000004100 */
[----:B------:R-:W0:Y:S01]  /*6340*/  @!P5 LDC R118, c[0x0][0x220] ;  /* 0x00008800ff76db82 */ /* 0x000e220000000800 */
[----:B------:R-:W-:Y:S01]  /*6350*/  IADD3 R2, R124, 0x2e00, RZ ;  /* 0x00002e007c027810 */ /* 0x000fe20007ffe0ff */
[-C--:B------:R-:W-:Y:S01]  /*6360*/  @!P1 FMUL R34, R130, R4.reuse ;  /* 0x0000000482229220 */ /* 0x080fe20000400000 */
[-C--:B------:R-:W-:Y:S01]  /*6370*/  @!P1 FMUL R7, R5, R4.reuse ;  /* 0x0000000405079220 */ /* 0x080fe20000400000 */
[----:B------:R-:W-:Y:S01]  /*6380*/  @!P1 FMUL R6, R3, R4 ;  /* 0x0000000403069220 */ /* 0x000fe20000400000 */
[----:B------:R-:W-:Y:S01]  /*6390*/  ISETP.GE.AND P1, PT, R2, R35, PT ;  /* 0x000000230200720c */ /* 0x000fe20003f26270 */
[----:B----4-:R-:W-:-:S02]  /*63a0*/  @!P6 HADD2.F32 R130, -RZ, R121.H0_H0 ;  /* 0x20000079ff82e230 */ /* 0x010fc40000004100 */
[--C-:B------:R-:W-:Y:S01]  /*63b0*/  @!P6 HADD2.F32 R2, -RZ, R120.reuse.H0_H0 ;  /* 0x20000078ff02e230 */ /* 0x100fe20000004100 */
[----:B------:R-:W-:Y:S01]  /*63c0*/  MOV R3, 0xff800000 ;  /* 0xff80000000037802 */ /* 0x000fe20000000f00 */
[----:B------:R-:W-:Y:S02]  /*63d0*/  @!P6 HADD2.F32 R120, -RZ, R120.H1_H1 ;  /* 0x30000078ff78e230 */ /* 0x000fe40000004100 */
[-C--:B-1----:R-:W-:Y:S01]  /*63e0*/  @!P6 FMUL R3, R130, R0.reuse ;  /* 0x000000008203e220 */ /* 0x082fe20000400000 */
        /* <DEDUP_REMOVED lines=9> */
[----:B------:R-:W3:Y:S01]  /*6480*/  @!P1 LDG.E.64 R120, desc[UR4][R128.64+0x5c00] ;  /* 0x005c000480789981 */ /* 0x000ee2000c1e1b00 */
[----:B------:R-:W-:-:S02]  /*6490*/  @!P5 HADD2.F32 R130, -RZ, R126.H0_H0 ;  /* 0x2000007eff82d230 */ /* 0x000fc40000004100 */
[----:B------:R-:W-:-:S05]  /*64a0*/  @!P5 HADD2.F32 R126, -RZ, R126.H1_H1 ;  /* 0x3000007eff7ed230 */ /* 0x000fca0000004100 */
[-C--:B0-----:R-:W-:Y:S01]  /*64b0*/  @!P5 FMUL R172, R126, R118.reuse ;  /* 0x000000767eacd220 */ /* 0x081fe20000400000 */
[----:B------:R-:W-:Y:S01]  /*64c0*/  MOV R0, 0xff800000 ;  /* 0xff80000000007802 */ /* 0x000fe20000000f00 */
[----:B------:R-:W-:Y:S01]  /*64d0*/  @!P5 FMUL R0, R130, R118 ;  /* 0x000000768200d220 */ /* 0x000fe20000400000 */
[----:B------:R-:W-:Y:S01]  /*64e0*/  @!P5 HADD2.F32 R173, -RZ, R127.H0_H0 ;  /* 0x2000007fffadd230 */ /* 0x000fe20000004100 */
[----:B------:R-:W4:Y:S01]  /*64f0*/  @!P6 LDG.E.64 R130, desc[UR4][R128.64+0x5d00] ;  /* 0x005d00048082e981 */ /* 0x000f22000c1e1b00 */
[----:B------:R-:W-:-:S03]  /*6500*/  IADD3 R126, R124, 0x2f00, RZ ;  /* 0x00002f007c7e7810 */ /* 0x000fc60007ffe0ff */
[----:B------:R0:W-:Y:S01]  /*6510*/  STL [R1+0x2c0], R172 ;  /* 0x0002c0ac01007387 */ /* 0x0001e20000100800 */
[----:B------:R-:W-:Y:S01]  /*6520*/  @!P5 FMUL R174, R173, R118 ;  /* 0x00000076adaed220 */ /* 0x000fe20000400000 */
[----:B0-----:R-:W-:-:S05]  /*6530*/  @!P5 HADD2.F32 R172, -RZ, R127.H1_H1 ;  /* 0x3000007fffacd230 */ /* 0x001fca0000004100 */
[----:B------:R-:W-:Y:S01]  /*6540*/  @!P5 FMUL R175, R172, R118 ;  /* 0x00000076acafd220 */ /* 0x000fe20000400000 */
[----:B------:R-:W-:Y:S01]  /*6550*/  ISETP.GE.AND P5, PT, R126, R35, PT ;  /* 0x000000237e00720c */ /* 0x000fe20003fa6270 */
[--C-:B------:R-:W-:Y:S02]  /*6560*/  @!P0 HADD2.F32 R127, -RZ, R122.reuse.H0_H0 ;  /* 0x2000007aff7f8230 */ /* 0x100fe40000004100 */
[----:B------:R-:W-:Y:S01]  /*6570*/  @!P0 HADD2.F32 R122, -RZ, R122.H1_H1 ;  /* 0x3000007aff7a8230 */ /* 0x000fe20000004100 */
[----:B------:R0:W-:Y:S01]  /*6580*/  STL [R1+0x2d4], R174 ;  /* 0x0002d4ae01007387 */ /* 0x0001e20000100800 */
[----:B------:R-:W-:Y:S01]  /*6590*/  MOV R118, 0xff800000 ;  /* 0xff80000000767802 */ /* 0x000fe20000000f00 */
[--C-:B------:R-:W-:Y:S02]  /*65a0*/  @!P0 HADD2.F32 R126, -RZ, R123.reuse.H0_H0 ;  /* 0x2000007bff7e8230 */ /* 0x100fe40000004100 */
[-C--:B------:R-:W-:Y:S01]  /*65b0*/  @!P0 FMUL R118, R122, R171.reuse ;  /* 0x000000ab7a768220 */ /* 0x080fe20000400000 */
[----:B------:R-:W-:Y:S01]  /*65c0*/  STL [R1+0x2ec], R175 ;  /* 0x0002ecaf01007387 */ /* 0x000fe20000100800 */
[----:B0-----:R-:W-:Y:S01]  /*65d0*/  MOV R174, 0xff800000 ;  /* 0xff80000000ae7802 */ /* 0x001fe20000000f00 */
[----:B------:R-:W-:Y:S01]  /*65e0*/  @!P0 FMUL R174, R127, R171 ;  /* 0x000000ab7fae8220 */ /* 0x000fe20000400000 */
[----:B------:R-:W-:-:S02]  /*65f0*/  @!P0 HADD2.F32 R127, -RZ, R123.H1_H1 ;  /* 0x3000007bff7f8230 */ /* 0x000fc40000004100 */
[----:B------:R-:W4:Y:S04]  /*6600*/  @!P5 LDG.E.64 R122, desc[UR4][R128.64+0x5e00] ;  /* 0x005e0004807ad981 */ /* 0x000f28000c1e1b00 */
[----:B------:R-:W-:Y:S01]  /*6610*/  STL [R1+0x300], R174 ;  /* 0x000300ae01007387 */ /* 0x000fe20000100800 */
[----:B------:R-:W-:-:S03]  /*6620*/  MOV R173, 0xff800000 ;  /* 0xff80000000ad7802 */ /* 0x000fc60000000f00 */
[----:B------:R0:W-:Y:S01]  /*6630*/  STL [R1+0x314], R118 ;  /* 0x0003147601007387 */ /* 0x0001e20000100800 */
[----:B------:R-:W-:Y:S01]  /*6640*/  MOV R172, 0xff800000 ;  /* 0xff80000000ac7802 */ /* 0x000fe20000000f00 */
[-C--:B------:R-:W-:Y:S01]  /*6650*/  @!P0 FMUL R173, R126, R171.reuse ;  /* 0x000000ab7ead8220 */ /* 0x080fe20000400000 */
[----:B------:R-:W-:Y:S01]  /*6660*/  @!P0 FMUL R172, R127, R171 ;  /* 0x000000ab7fac8220 */ /* 0x000fe20000400000 */
[----:B0-----:R-:W-:-:S04]  /*6670*/  IADD3 R118, R124, 0x2f80, RZ ;  /* 0x00002f807c767810 */ /* 0x001fc80007ffe0ff */
[----:B------:R-:W-:Y:S02]  /*6680*/  ISETP.GE.AND P0, PT, R118, R35, PT ;  /* 0x000000237600720c */ /* 0x000fe40003f06270 */
[----:B------:R-:W0:Y:S11]  /*6690*/  @!P4 LDC R118, c[0x0][0x220] ;  /* 0x00008800ff76cb82 */ /* 0x000e360000000800 */
[----:B------:R-:W4:Y:S01]  /*66a0*/  @!P0 LDG.E.64 R126, desc[UR4][R128.64+0x5f00] ;  /* 0x005f0004807e8981 */ /* 0x000f22000c1e1b00 */
[----:B--2---:R-:W-:-:S03]  /*66b0*/  @!P4 HADD2.F32 R171, -RZ, R135.H0_H0 ;  /* 0x20000087ffabc230 */ /* 0x004fc60000004100 */
[----:B------:R1:W-:Y:S01]  /*66c0*/  STL [R1+0x328], R173 ;  /* 0x000328ad01007387 */ /* 0x0003e20000100800 */
[----:B------:R-:W-:-:S03]  /*66d0*/  @!P4 HADD2.F32 R135, -RZ, R135.H1_H1 ;  /* 0x30000087ff87c230 */ /* 0x000fc60000004100 */
[----:B------:R2:W-:Y:S01]  /*66e0*/  STL [R1+0x344], R172 ;  /* 0x000344ac01007387 */ /* 0x0005e20000100800 */
[----:B------:R-:W-:Y:S01]  /*66f0*/  MOV R175, 0xff800000 ;  /* 0xff80000000af7802 */ /* 0x000fe20000000f00 */
[--C-:B-1----:R-:W-:Y:S02]  /*6700*/  @!P4 HADD2.F32 R173, -RZ, R134.reuse.H0_H0 ;  /* 0x20000086ffadc230 */ /* 0x102fe40000004100 */
[----:B--2---:R-:W-:Y:S01]  /*6710*/  @!P4 HADD2.F32 R172, -RZ, R134.H1_H1 ;  /* 0x30000086ffacc230 */ /* 0x004fe20000004100 */
[----:B------:R-:W-:Y:S02]  /*6720*/  IADD3 R134, R124, 0x3000, RZ ;  /* 0x000030007c867810 */ /* 0x000fe40007ffe0ff */
[-C--:B0-----:R-:W-:Y:S01]  /*6730*/  @!P4 FMUL R185, R173, R118.reuse ;  /* 0x00000076adb9c220 */ /* 0x081fe20000400000 */
[----:B------:R-:W-:Y:S01]  /*6740*/  MOV R174, 0xff800000 ;  /* 0xff80000000ae7802 */ /* 0x000fe20000000f00 */
[-C--:B------:R-:W-:Y:S01]  /*6750*/  @!P4 FMUL R175, R171, R118.reuse ;  /* 0x00000076abafc220 */ /* 0x080fe20000400000 */
[-C--:B------:R-:W-:Y:S01]  /*6760*/  @!P4 FMUL R184, R172, R118.reuse ;  /* 0x00000076acb8c220 */ /* 0x080fe20000400000 */
[----:B------:R-:W-:Y:S01]  /*6770*/  @!P4 FMUL R174, R135, R118 ;  /* 0x0000007687aec220 */ /* 0x000fe20000400000 */
[----:B------:R-:W-:Y:S01]  /*6780*/  ISETP.GE.AND P4, PT, R134, R35, PT ;  /* 0x000000238600720c */ /* 0x000fe20003f86270 */
[----:B------:R-:W0:-:S12]  /*6790*/  @!P2 LDC R118, c[0x0][0x220] ;  /* 0x00008800ff76ab82 */ /* 0x000e180000000800 */
[----:B------:R-:W2:Y:S01]  /*67a0*/  @!P4 LDG.E.64 R134, desc[UR4][R128.64+0x6000] ;  /* 0x006000048086c981 */ /* 0x000ea2000c1e1b00 */
[--C-:B------:R-:W-:Y:S02]  /*67b0*/  @!P2 HADD2.F32 R171, -RZ, R133.reuse.H0_H0 ;  /* 0x20000085ffaba230 */ /* 0x100fe40000004100 */
[--C-:B------:R-:W-:Y:S01]  /*67c0*/  @!P2 HADD2.F32 R173, -RZ, R132.reuse.H0_H0 ;  /* 0x20000084ffada230 */ /* 0x100fe20000004100 */
[----:B------:R1:W-:Y:S01]  /*67d0*/  STL [R1+0x350], R185 ;  /* 0x000350b901007387 */ /* 0x0003e20000100800 */
[----:B------:R-:W-:Y:S02]  /*67e0*/  @!P2 HADD2.F32 R172, -RZ, R132.H1_H1 ;  /* 0x30000084ffaca230 */ /* 0x000fe40000004100 */
[----:B------:R-:W-:Y:S01]  /*67f0*/  @!P2 HADD2.F32 R133, -RZ, R133.H1_H1 ;  /* 0x30000085ff85a230 */ /* 0x000fe20000004100 */
[----:B------:R0:W-:Y:S01]  /*6800*/  STL [R1+0x364], R184 ;  /* 0x000364b801007387 */ /* 0x0001e20000100800 */
[----:B------:R-:W-:-:S03]  /*6810*/  IADD3 R132, R124, 0x3080, RZ ;  /* 0x000030807c847810 */ /* 0x000fc60007ffe0ff */
        /* <DEDUP_REMOVED lines=25> */
[-C--:B------:R-:W-:Y:S02]  /*69b0*/  @!P3 FMUL R184, R172, R118.reuse ;  /* 0x00000076acb8b220 */ /* 0x080fe40000400000 */
[----:B------:R-:W0:Y:S01]  /*69c0*/  @!P1 LDC R172, c[0x0][0x220] ;  /* 0x00008800ffac9b82 */ /* 0x000e220000000800 */
[----:B------:R-:W-:Y:S01]  /*69d0*/  MOV R175, 0xff800000 ;  /* 0xff80000000af7802 */ /* 0x000fe20000000f00 */
[-C--:B------:R-:W-:Y:S01]  /*69e0*/  @!P3 FMUL R175, R171, R118.reuse ;  /* 0x00000076abafb220 */ /* 0x080fe20000400000 */
[----:B-1----:R-:W-:Y:S01]  /*69f0*/  MOV R174, 0xff800000 ;  /* 0xff80000000ae7802 */ /* 0x002fe20000000f00 */
[----:B------:R-:W-:Y:S01]  /*6a00*/  @!P3 FMUL R174, R137, R118 ;  /* 0x0000007689aeb220 */ /* 0x000fe20000400000 */
[----:B------:R-:W-:-:S03]  /*6a10*/  ISETP.GE.AND P3, PT, R136, R35, PT ;  /* 0x000000238800720c */ /* 0x000fc60003f66270 */
[----:B------:R-:W1:Y:S10]  /*6a20*/  @!P6 LDC R171, c[0x0][0x220] ;  /* 0x00008800ffabeb82 */ /* 0x000e740000000800 */
[----:B------:R-:W2:Y:S01]  /*6a30*/  @!P3 LDG.E.64 R136, desc[UR4][R128.64+0x6200] ;  /* 0x006200048088b981 */ /* 0x000ea2000c1e1b00 */
[----:B------:R-:W-:-:S03]  /*6a40*/  MOV R173, 0xff800000 ;  /* 0xff80000000ad7802 */ /* 0x000fc60000000f00 */
[----:B------:R0:W-:Y:S04]  /*6a50*/  STL [R1+0x3fc], R185 ;  /* 0x0003fcb901007387 */ /* 0x0001e80000100800 */
[----:B------:R0:W-:Y:S04]  /*6a60*/  STL [R1+0x414], R184 ;  /* 0x000414b801007387 */ /* 0x0001e80000100800 */
[----:B------:R3:W-:Y:S04]  /*6a70*/  STL [R1+0x430], R175 ;  /* 0x000430af01007387 */ /* 0x0007e80000100800 */
[----:B------:R3:W-:Y:S01]  /*6a80*/  STL [R1+0x448], R174 ;  /* 0x000448ae01007387 */ /* 0x0007e20000100800 */
[----:B------:R-:W-:-:S02]  /*6a90*/  MOV R188, 0xff800000 ;  /* 0xff80000000bc7802 */ /* 0x000fc40000000f00 */
[----:B------:R-:W-:Y:S02]  /*6aa0*/  MOV R186, 0xff800000 ;  /* 0xff80000000ba7802 */ /* 0x000fe40000000f00 */
[----:B0-----:R-:W-:Y:S02]  /*6ab0*/  MOV R185, 0xff800000 ;  /* 0xff80000000b97802 */ /* 0x001fe40000000f00 */
[----:B------:R-:W-:Y:S01]  /*6ac0*/  MOV R184, 0xff800000 ;  /* 0xff80000000b87802 */ /* 0x000fe20000000f00 */
[----:B---3--:R-:W-:-:S05]  /*6ad0*/  @!P1 HADD2.F32 R118, -RZ, R120.H0_H0 ;  /* 0x20000078ff769230 */ /* 0x008fca0000004100 */
[-C--:B------:R-:W-:Y:S01]  /*6ae0*/  @!P1 FMUL R173, R118, R172.reuse ;  /* 0x000000ac76ad9220 */ /* 0x080fe20000400000 */
[----:B------:R-:W-:Y:S01]  /*6af0*/  @!P1 HADD2.F32 R175, -RZ, R120.H1_H1 ;  /* 0x30000078ffaf9230 */ /* 0x000fe20000004100 */
[----:B------:R-:W0:Y:S01]  /*6b00*/  @!P5 LDC R118, c[0x0][0x220] ;  /* 0x00008800ff76db82 */ /* 0x000e220000000800 */
[--C-:B------:R-:W-:Y:S02]  /*6b10*/  @!P1 HADD2.F32 R174, -RZ, R121.reuse.H0_H0 ;  /* 0x20000079ffae9230 */ /* 0x100fe40000004100 */
[----:B------:R3:W-:Y:S01]  /*6b20*/  STL [R1+0x450], R173 ;  /* 0x000450ad01007387 */ /* 0x0007e20000100800 */
[----:B------:R-:W-:Y:S01]  /*6b30*/  IADD3 R120, R124, 0x3180, RZ ;  /* 0x000031807c787810 */ /* 0x000fe20007ffe0ff */
[-C--:B------:R-:W-:Y:S01]  /*6b40*/  @!P1 FMUL R188, R175, R172.reuse ;  /* 0x000000acafbc9220 */ /* 0x080fe20000400000 */
[----:B------:R-:W-:Y:S01]  /*6b50*/  @!P1 FMUL R186, R174, R172 ;  /* 0x000000acaeba9220 */ /* 0x000fe20000400000 */
[----:B---3--:R-:W-:Y:S02]  /*6b60*/  @!P1 HADD2.F32 R173, -RZ, R121.H1_H1 ;  /* 0x30000079ffad9230 */ /* 0x008fe40000004100 */
[----:B----4-:R-:W-:-:S02]  /*6b70*/  @!P6 HADD2.F32 R121, -RZ, R130.H0_H0 ;  /* 0x20000082ff79e230 */ /* 0x010fc40000004100 */
[----:B------:R-:W-:Y:S02]  /*6b80*/  @!P6 HADD2.F32 R130, -RZ, R130.H1_H1 ;  /* 0x30000082ff82e230 */ /* 0x000fe40000004100 */
[----:B------:R-:W-:Y:S01]  /*6b90*/  @!P1 FMUL R185, R173, R172 ;  /* 0x000000acadb99220 */ /* 0x000fe20000400000 */
[----:B------:R-:W-:Y:S01]  /*6ba0*/  ISETP.GE.AND P1, PT, R120, R35, PT ;  /* 0x000000237800720c */ /* 0x000fe20003f26270 */
[-C--:B-1----:R-:W-:Y:S01]  /*6bb0*/  @!P6 FMUL R184, R121, R171.reuse ;  /* 0x000000ab79b8e220 */ /* 0x082fe20000400000 */
[----:B------:R-:W-:Y:S01]  /*6bc0*/  MOV R120, 0xff800000 ;  /* 0xff80000000787802 */ /* 0x000fe20000000f00 */
[----:B------:R-:W-:Y:S01]  /*6bd0*/  @!P6 FMUL R120, R130, R171 ;  /* 0x000000ab8278e220 */ /* 0x000fe20000400000 */
[----:B------:R-:W-:Y:S01]  /*6be0*/  STL [R1+0x464], R188 ;  /* 0x000464bc01007387 */ /* 0x000fe20000100800 */
[--C-:B------:R-:W-:Y:S01]  /*6bf0*/  @!P6 HADD2.F32 R121, -RZ, R131.reuse.H0_H0 ;  /* 0x20000083ff79e230 */ /* 0x100fe20000004100 */
[----:B------:R-:W-:Y:S01]  /*6c00*/  MOV R173, 0xff800000 ;  /* 0xff80000000ad7802 */ /* 0x000fe20000000f00 */
[----:B------:R-:W1:Y:S01]  /*6c10*/  @!P0 LDC R130, c[0x0][0x220] ;  /* 0x00008800ff828b82 */ /* 0x000e620000000800 */
[----:B------:R-:W-:Y:S01]  /*6c20*/  STL [R1+0x484], R186 ;  /* 0x000484ba01007387 */ /* 0x000fe20000100800 */
[----:B------:R-:W-:-:S03]  /*6c30*/  @!P6 HADD2.F32 R131, -RZ, R131.H1_H1 ;  /* 0x30000083ff83e230 */ /* 0x000fc60000004100 */
[----:B------:R-:W-:Y:S04]  /*6c40*/  STL [R1+0x49c], R185 ;  /* 0x00049cb901007387 */ /* 0x000fe80000100800 */
[----:B------:R-:W-:Y:S04]  /*6c50*/  STL [R1+0x4b0], R184 ;  /* 0x0004b0b801007387 */ /* 0x000fe80000100800 */
[----:B------:R3:W-:Y:S01]  /*6c60*/  STL [R1+0x4b4], R120 ;  /* 0x0004b47801007387 */ /* 0x0007e20000100800 */
[----:B------:R-:W-:Y:S01]  /*6c70*/  MOV R172, 0xff800000 ;  /* 0xff80000000ac7802 */ /* 0x000fe20000000f00 */
[-C--:B------:R-:W-:Y:S01]  /*6c80*/  @!P6 FMUL R173, R121, R171.reuse ;  /* 0x000000ab79ade220 */ /* 0x080fe20000400000 */
[----:B------:R-:W-:Y:S01]  /*6c90*/  @!P6 FMUL R172, R131, R171 ;  /* 0x000000ab83ace220 */ /* 0x000fe20000400000 */
[----:B------:R-:W-:Y:S01]  /*6ca0*/  @!P5 HADD2.F32 R131, -RZ, R122.H0_H0 ;  /* 0x2000007aff83d230 */ /* 0x000fe20000004100 */
[----:B---3--:R-:W-:-:S02]  /*6cb0*/  IADD3 R120, R124, 0x3200, RZ ;  /* 0x000032007c787810 */ /* 0x008fc40007ffe0ff */
[----:B------:R3:W-:Y:S02]  /*6cc0*/  STL [R1+0x4b8], R173 ;  /* 0x0004b8ad01007387 */ /* 0x0007e40000100800 */
[----:B------:R-:W-:Y:S02]  /*6cd0*/  ISETP.GE.AND P6, PT, R120, R35, PT ;  /* 0x000000237800720c */ /* 0x000fe40003fc6270 */
[----:B------:R-:W4:Y:S04]  /*6ce0*/  @!P1 LDG.E.64 R120, desc[UR4][R128.64+0x6300] ;  /* 0x0063000480789981 */ /* 0x000f28000c1e1b00 */
[----:B------:R0:W-:Y:S01]  /*6cf0*/  STL [R1+0x4bc], R172 ;  /* 0x0004bcac01007387 */ /* 0x0001e20000100800 */
[----:B------:R-:W-:Y:S02]  /*6d00*/  @!P5 HADD2.F32 R174, -RZ, R122.H1_H1 ;  /* 0x3000007affaed230 */ /* 0x000fe40000004100 */
[----:B---3--:R-:W-:Y:S01]  /*6d10*/  @!P5 HADD2.F32 R173, -RZ, R123.H0_H0 ;  /* 0x2000007bffadd230 */ /* 0x008fe20000004100 */
[----:B0-----:R-:W-:Y:S01]  /*6d20*/  MOV R172, 0xff800000 ;  /* 0xff80000000ac7802 */ /* 0x001fe20000000f00 */
[----:B------:R-:W-:-:S05]  /*6d30*/  @!P5 FMUL R172, R131, R118 ;  /* 0x0000007683acd220 */ /* 0x000fca0000400000 */
[----:B------:R0:W-:Y:S01]  /*6d40*/  STL [R1+0x4c0], R172 ;  /* 0x0004c0ac01007387 */ /* 0x0001e20000100800 */
[----:B------:R-:W-:Y:S01]  /*6d50*/  IADD3 R131, R124, 0x3280, RZ ;  /* 0x000032807c837810 */ /* 0x000fe20007ffe0ff */
[----:B0-----:R-:W-:Y:S02]  /*6d60*/  @!P5 HADD2.F32 R172, -RZ, R123.H1_H1 ;  /* 0x3000007bffacd230 */ /* 0x001fe40000004100 */
[----:B------:R-:W3:Y:S01]  /*6d70*/  @!P6 LDG.E.64 R122, desc[UR4][R128.64+0x6400] ;  /* 0x00640004807ae981 */ /* 0x000ee2000c1e1b00 */
[--C-:B------:R-:W-:Y:S01]  /*6d80*/  @!P0 HADD2.F32 R171, -RZ, R126.reuse.H0_H0 ;  /* 0x2000007effab8230 */ /* 0x100fe20000004100 */
[----:B------:R-:W-:Y:S01]  /*6d90*/  MOV R186, 0xff800000 ;  /* 0xff80000000ba7802 */ /* 0x000fe20000000f00 */
[----:B------:R-:W-:Y:S01]  /*6da0*/  @!P0 HADD2.F32 R126, -RZ, R126.H1_H1 ;  /* 0x3000007eff7e8230 */ /* 0x000fe20000004100 */
[----:B------:R-:W-:Y:S01]  /*6db0*/  MOV R185, 0xff800000 ;  /* 0xff80000000b97802 */ /* 0x000fe20000000f00 */
[-C--:B------:R-:W-:Y:S01]  /*6dc0*/  @!P5 FMUL R186, R174, R118.reuse ;  /* 0x00000076aebad220 */ /* 0x080fe20000400000 */
[----:B------:R-:W-:Y:S01]  /*6dd0*/  MOV R184, 0xff800000 ;  /* 0xff80000000b87802 */ /* 0x000fe20000000f00 */
[-C--:B------:R-:W-:Y:S01]  /*6de0*/  @!P5 FMUL R185, R173, R118.reuse ;  /* 0x00000076adb9d220 */ /* 0x080fe20000400000 */
[----:B------:R-:W-:Y:S01]  /*6df0*/  @!P5 FMUL R184, R172, R118 ;  /* 0x00000076acb8d220 */ /* 0x000fe20000400000 */
[----:B------:R-:W-:Y:S01]  /*6e00*/  ISETP.GE.AND P5, PT, R131, R35, PT ;  /* 0x000000238300720c */ /* 0x000fe20003fa6270 */
[--C-:B------:R-:W-:Y:S01]  /*6e10*/  @!P0 HADD2.F32 R131, -RZ, R127.reuse.H0_H0 ;  /* 0x2000007fff838230 */ /* 0x100fe20000004100 */
[----:B------:R-:W-:Y:S01]  /*6e20*/  MOV R118, 0xff800000 ;  /* 0xff80000000767802 */ /* 0x000fe20000000f00 */
[----:B------:R-:W-:-:S02]  /*6e30*/  @!P0 HADD2.F32 R127, -RZ, R127.H1_H1 ;  /* 0x3000007fff7f8230 */ /* 0x000fc40000004100 */
        /* <DEDUP_REMOVED lines=8> */
[----:B------:R-:W-:Y:S01]  /*6ec0*/  STL [R1+0x4c4], R186 ;  /* 0x0004c4ba01007387 */ /* 0x000fe20000100800 */
[----:B------:R-:W-:-:S03]  /*6ed0*/  ISETP.GE.AND P0, PT, R126, R35, PT ;  /* 0x000000237e00720c */ /* 0x000fc60003f06270 */
[----:B------:R-:W-:Y:S04]  /*6ee0*/  STL [R1+0x4c8], R185 ;  /* 0x0004c8b901007387 */ /* 0x000fe80000100800 */
[----:B------:R-:W-:Y:S04]  /*6ef0*/  STL [R1+0x4cc], R184 ;  /* 0x0004ccb801007387 */ /* 0x000fe80000100800 */
[----:B------:R-:W-:Y:S04]  /*6f00*/  STL [R1+0x4d0], R175 ;  /* 0x0004d0af01007387 */ /* 0x000fe80000100800 */
[----:B------:R0:W-:Y:S04]  /*6f10*/  STL [R1+0x4d4], R118 ;  /* 0x0004d47601007387 */ /* 0x0001e80000100800 */
[----:B------:R-:W3:Y:S04]  /*6f20*/  @!P5 LDG.E.64 R126, desc[UR4][R128.64+0x6500] ;  /* 0x00650004807ed981 */ /* 0x000ee8000c1e1b00 */
[----:B------:R-:W3:Y:S01]  /*6f30*/  @!P0 LDG.E.64 R130, desc[UR4][R128.64+0x6600] ;  /* 0x0066000480828981 */ /* 0x000ee2000c1e1b00 */
[----:B0-----:R-:W0:Y:S01]  /*6f40*/  @!P4 LDC R118, c[0x0][0x220] ;  /* 0x00008800ff76cb82 */ /* 0x001e220000000800 */
[----:B--2---:R-:W-:-:S02]  /*6f50*/  @!P4 HADD2.F32 R171, -RZ, R135.H0_H0 ;  /* 0x20000087ffabc230 */ /* 0x004fc40000004100 */
[----:B------:R1:W-:Y:S01]  /*6f60*/  STL [R1+0x4d8], R173 ;  /* 0x0004d8ad01007387 */ /* 0x0003e20000100800 */
[----:B------:R-:W-:-:S03]  /*6f70*/  @!P4 HADD2.F32 R135, -RZ, R135.H1_H1 ;  /* 0x30000087ff87c230 */ /* 0x000fc60000004100 */
[----:B------:R2:W-:Y:S01]  /*6f80*/  STL [R1+0x4dc], R172 ;  /* 0x0004dcac01007387 */ /* 0x0005e20000100800 */
[----:B------:R-:W-:Y:S01]  /*6f90*/  MOV R185, 0xff800000 ;  /* 0xff80000000b97802 */ /* 0x000fe20000000f00 */
[--C-:B-1----:R-:W-:Y:S02]  /*6fa0*/  @!P4 HADD2.F32 R173, -RZ, R134.reuse.H0_H0 ;  /* 0x20000086ffadc230 */ /* 0x102fe40000004100 */
[----:B--2---:R-:W-:Y:S01]  /*6fb0*/  @!P4 HADD2.F32 R172, -RZ, R134.H1_H1 ;  /* 0x30000086ffacc230 */ /* 0x004fe20000004100 */
[----:B------:R-:W-:Y:S02]  /*6fc0*/  IADD3 R134, R124, 0x3380, RZ ;  /* 0x000033807c867810 */ /* 0x000fe40007ffe0ff */
[----:B------:R-:W-:Y:S02]  /*6fd0*/  MOV R184, 0xff800000 ;  /* 0xff80000000b87802 */ /* 0x000fe40000000f00 */
[----:B------:R-:W-:Y:S02]  /*6fe0*/  MOV R175, 0xff800000 ;  /* 0xff80000000af7802 */ /* 0x000fe40000000f00 */
[----:B------:R-:W-:Y:S01]  /*6ff0*/  MOV R174, 0xff800000 ;  /* 0xff80000000ae7802 */ /* 0x000fe20000000f00 */
[-C--:B0-----:R-:W-:Y:S01]  /*7000*/  @!P4 FMUL R185, R173, R118.reuse ;  /* 0x00000076adb9c220 */ /* 0x081fe20000400000 */
        /* <DEDUP_REMOVED lines=46> */
[----:B------:R-:W2:Y:S04]  /*72f0*/  @!P3 LDG.E.64 R136, desc[UR4][R128.64+0x6900] ;  /* 0x006900048088b981 */ /* 0x000ea8000c1e1b00 */
[----:B------:R-:W-:Y:S04]  /*7300*/  STL [R1+0x504], R185 ;  /* 0x000504b901007387 */ /* 0x000fe80000100800 */
[----:B------:R-:W-:Y:S01]  /*7310*/  STL [R1+0x508], R184 ;  /* 0x000508b801007387 */ /* 0x000fe20000100800 */
[----:B------:R-:W-:-:S03]  /*7320*/  MOV R173, 0xff800000 ;  /* 0xff80000000ad7802 */ /* 0x000fc60000000f00 */
[----:B------:R-:W-:Y:S04]  /*7330*/  STL [R1+0x50c], R175 ;  /* 0x00050caf01007387 */ /* 0x000fe80000100800 */
[----:B------:R0:W-:Y:S02]  /*7340*/  STL [R1+0x510], R174 ;  /* 0x000510ae01007387 */ /* 0x0001e40000100800 */
[----:B0-----:R-:W-:Y:S02]  /*7350*/  MOV R174, 0xff800000 ;  /* 0xff80000000ae7802 */ /* 0x001fe40000000f00 */
[----:B------:R-:W-:Y:S02]  /*7360*/  MOV R184, 0xff800000 ;  /* 0xff80000000b87802 */ /* 0x000fe40000000f00 */
[----:B------:R-:W-:Y:S01]  /*7370*/  MOV R175, 0xff800000 ;  /* 0xff80000000af7802 */ /* 0x000fe20000000f00 */
[----:B----4-:R-:W-:-:S02]  /*7380*/  @!P1 HADD2.F32 R172, -RZ, R120.H0_H0 ;  /* 0x20000078ffac9230 */ /* 0x010fc40000004100 */
[----:B------:R-:W-:-:S03]  /*7390*/  @!P1 HADD2.F32 R120, -RZ, R120.H1_H1 ;  /* 0x30000078ff789230 */ /* 0x000fc60000004100 */
[-C--:B-1----:R-:W-:Y:S02]  /*73a0*/  @!P1 FMUL R174, R172, R118.reuse ;  /* 0x00000076acae9220 */ /* 0x082fe40000400000 */
[----:B------:R-:W-:Y:S01]  /*73b0*/  @!P1 FMUL R173, R120, R118 ;  /* 0x0000007678ad9220 */ /* 0x000fe20000400000 */
[--C-:B------:R-:W-:Y:S02]  /*73c0*/  @!P1 HADD2.F32 R172, -RZ, R121.reuse.H0_H0 ;  /* 0x20000079ffac9230 */ /* 0x100fe40000004100 */
[----:B------:R0:W-:Y:S01]  /*73d0*/  STL [R1+0x514], R174 ;  /* 0x000514ae01007387 */ /* 0x0001e20000100800 */
[----:B------:R-:W-:-:S03]  /*73e0*/  @!P1 HADD2.F32 R121, -RZ, R121.H1_H1 ;  /* 0x30000079ff799230 */ /* 0x000fc60000004100 */
[----:B------:R3:W-:Y:S01]  /*73f0*/  STL [R1+0x518], R173 ;  /* 0x000518ad01007387 */ /* 0x0007e20000100800 */
[-C--:B------:R-:W-:Y:S01]  /*7400*/  @!P1 FMUL R184, R172, R118.reuse ;  /* 0x00000076acb89220 */ /* 0x080fe20000400000 */
[----:B------:R-:W-:Y:S01]  /*7410*/  @!P1 FMUL R175, R121, R118 ;  /* 0x0000007679af9220 */ /* 0x000fe20000400000 */
[----:B------:R-:W1:Y:S01]  /*7420*/  @!P5 LDC R172, c[0x0][0x220] ;  /* 0x00008800ffacdb82 */ /* 0x000e620000000800 */
[----:B0-----:R-:W-:Y:S02]  /*7430*/  MOV R174, 0xff800000 ;  /* 0xff80000000ae7802 */ /* 0x001fe40000000f00 */
[----:B------:R-:W-:Y:S01]  /*7440*/  STL [R1+0x51c], R184 ;  /* 0x00051cb801007387 */ /* 0x000fe20000100800 */
[----:B---3--:R-:W-:Y:S02]  /*7450*/  @!P6 HADD2.F32 R173, -RZ, R122.H0_H0 ;  /* 0x2000007affade230 */ /* 0x008fe40000004100 */
[----:B------:R-:W-:-:S03]  /*7460*/  @!P6 HADD2.F32 R118, -RZ, R123.H0_H0 ;  /* 0x2000007bff76e230 */ /* 0x000fc60000004100 */
[----:B------:R-:W-:Y:S01]  /*7470*/  @!P6 FMUL R174, R173, R171 ;  /* 0x000000abadaee220 */ /* 0x000fe20000400000 */
[----:B------:R-:W-:Y:S01]  /*7480*/  STL [R1+0x520], R175 ;  /* 0x000520af01007387 */ /* 0x000fe20000100800 */
[----:B------:R-:W-:-:S03]  /*7490*/  IADD3 R120, R124, 0x3500, RZ ;  /* 0x000035007c787810 */ /* 0x000fc60007ffe0ff */
[----:B------:R0:W-:Y:S01]  /*74a0*/  STL [R1+0x524], R174 ;  /* 0x000524ae01007387 */ /* 0x0001e20000100800 */
[----:B------:R-:W-:Y:S01]  /*74b0*/  @!P6 HADD2.F32 R122, -RZ, R122.H1_H1 ;  /* 0x3000007aff7ae230 */ /* 0x000fe20000004100 */
[----:B------:R-:W-:Y:S02]  /*74c0*/  ISETP.GE.AND P1, PT, R120, R35, PT ;  /* 0x000000237800720c */ /* 0x000fe40003f26270 */
[----:B------:R-:W-:Y:S02]  /*74d0*/  MOV R120, 0xff800000 ;  /* 0xff80000000787802 */ /* 0x000fe40000000f00 */
[----:B0-----:R-:W-:Y:S01]  /*74e0*/  MOV R174, 0xff800000 ;  /* 0xff80000000ae7802 */ /* 0x001fe20000000f00 */
[-C--:B------:R-:W-:Y:S02]  /*74f0*/  @!P6 FMUL R174, R118, R171.reuse ;  /* 0x000000ab76aee220 */ /* 0x080fe40000400000 */
[----:B------:R-:W0:Y:S01]  /*7500*/  @!P0 LDC R118, c[0x0][0x220] ;  /* 0x00008800ff768b82 */ /* 0x000e220000000800 */
[----:B------:R-:W-:Y:S01]  /*7510*/  @!P6 FMUL R120, R122, R171 ;  /* 0x000000ab7a78e220 */ /* 0x000fe20000400000 */
[----:B------:R-:W-:Y:S01]  /*7520*/  @!P6 HADD2.F32 R123, -RZ, R123.H1_H1 ;  /* 0x3000007bff7be230 */ /* 0x000fe20000004100 */
[----:B------:R-:W-:-:S03]  /*7530*/  MOV R121, 0xff800000 ;  /* 0xff80000000797802 */ /* 0x000fc60000000f00 */
[----:B------:R3:W-:Y:S01]  /*7540*/  STL [R1+0x528], R120 ;  /* 0x0005287801007387 */ /* 0x0007e20000100800 */
[----:B------:R-:W-:Y:S01]  /*7550*/  @!P6 FMUL R121, R123, R171 ;  /* 0x000000ab7b79e220 */ /* 0x000fe20000400000 */
[----:B------:R-:W-:Y:S02]  /*7560*/  MOV R175, 0xff800000 ;  /* 0xff80000000af7802 */ /* 0x000fe40000000f00 */
[----:B------:R4:W-:Y:S01]  /*7570*/  STL [R1+0x52c], R174 ;  /* 0x00052cae01007387 */ /* 0x0009e20000100800 */
[----:B---3--:R-:W-:Y:S01]  /*7580*/  IADD3 R120, R124, 0x3580, RZ ;  /* 0x000035807c787810 */ /* 0x008fe20007ffe0ff */
[--C-:B------:R-:W-:Y:S02]  /*7590*/  @!P5 HADD2.F32 R122, -RZ, R126.reuse.H0_H0 ;  /* 0x2000007eff7ad230 */ /* 0x100fe40000004100 */
[----:B------:R-:W-:Y:S01]  /*75a0*/  @!P5 HADD2.F32 R126, -RZ, R126.H1_H1 ;  /* 0x3000007eff7ed230 */ /* 0x000fe20000004100 */
[----:B------:R-:W-:Y:S01]  /*75b0*/  ISETP.GE.AND P6, PT, R120, R35, PT ;  /* 0x000000237800720c */ /* 0x000fe20003fc6270 */
[----:B------:R3:W-:Y:S01]  /*75c0*/  STL [R1+0x530], R121 ;  /* 0x0005307901007387 */ /* 0x0007e20000100800 */
[--C-:B------:R-:W-:Y:S01]  /*75d0*/  @!P5 HADD2.F32 R123, -RZ, R127.reuse.H0_H0 ;  /* 0x2000007fff7bd230 */ /* 0x100fe20000004100 */
[----:B------:R-:W-:Y:S01]  /*75e0*/  MOV R184, 0xff800000 ;  /* 0xff80000000b87802 */ /* 0x000fe20000000f00 */
[----:B------:R-:W-:-:S02]  /*75f0*/  @!P5 HADD2.F32 R127, -RZ, R127.H1_H1 ;  /* 0x3000007fff7fd230 */ /* 0x000fc40000004100 */
[-C--:B-1----:R-:W-:Y:S01]  /*7600*/  @!P5 FMUL R175, R126, R172.reuse ;  /* 0x000000ac7eafd220 */ /* 0x082fe20000400000 */
[----:B------:R-:W-:Y:S02]  /*7610*/  @!P0 HADD2.F32 R126, -RZ, R130.H0_H0 ;  /* 0x20000082ff7e8230 */ /* 0x000fe40000004100 */
[-C--:B------:R-:W-:Y:S01]  /*7620*/  @!P5 FMUL R184, R122, R172.reuse ;  /* 0x000000ac7ab8d220 */ /* 0x080fe20000400000 */
[----:B----4-:R-:W-:Y:S01]  /*7630*/  MOV R174, 0xff800000 ;  /* 0xff80000000ae7802 */ /* 0x010fe20000000f00 */
[----:B---3--:R-:W3:Y:S01]  /*7640*/  @!P1 LDG.E.64 R120, desc[UR4][R128.64+0x6a00] ;  /* 0x006a000480789981 */ /* 0x008ee2000c1e1b00 */
[----:B------:R-:W-:Y:S01]  /*7650*/  MOV R173, 0xff800000 ;  /* 0xff80000000ad7802 */ /* 0x000fe20000000f00 */
[-C--:B------:R-:W-:Y:S01]  /*7660*/  @!P5 FMUL R174, R123, R172.reuse ;  /* 0x000000ac7baed220 */ /* 0x080fe20000400000 */
[----:B------:R-:W-:Y:S01]  /*7670*/  IADD3 R122, R124, 0x3600, RZ ;  /* 0x000036007c7a7810 */ /* 0x000fe20007ffe0ff */
[----:B------:R-:W-:Y:S01]  /*7680*/  @!P5 FMUL R173, R127, R172 ;  /* 0x000000ac7fadd220 */ /* 0x000fe20000400000 */
[----:B------:R-:W-:Y:S01]  /*7690*/  MOV R171, 0xff800000 ;  /* 0xff80000000ab7802 */ /* 0x000fe20000000f00 */
[----:B0-----:R-:W-:Y:S01]  /*76a0*/  @!P0 FMUL R171, R126, R118 ;  /* 0x000000767eab8220 */ /* 0x001fe20000400000 */
[----:B------:R-:W-:Y:S01]  /*76b0*/  STL [R1+0x534], R184 ;  /* 0x000534b801007387 */ /* 0x000fe20000100800 */
[----:B------:R-:W-:-:S03]  /*76c0*/  ISETP.GE.AND P5, PT, R122, R35, PT ;  /* 0x000000237a00720c */ /* 0x000fc60003fa6270 */
[----:B------:R-:W-:Y:S04]  /*76d0*/  STL [R1+0x538], R175 ;  /* 0x000538af01007387 */ /* 0x000fe80000100800 */
[----:B------:R-:W-:Y:S04]  /*76e0*/  STL [R1+0x53c], R174 ;  /* 0x00053cae01007387 */ /* 0x000fe80000100800 */
[----:B------:R0:W-:Y:S04]  /*76f0*/  STL [R1+0x540], R173 ;  /* 0x000540ad01007387 */ /* 0x0001e80000100800 */
[----:B------:R-:W4:Y:S04]  /*7700*/  @!P6 LDG.E.64 R122, desc[UR4][R128.64+0x6b00] ;  /* 0x006b0004807ae981 */ /* 0x000f28000c1e1b00 */
[----:B------:R1:W-:Y:S01]  /*7710*/  STL [R1+0x544], R171 ;  /* 0x000544ab01007387 */ /* 0x0003e20000100800 */
[----:B------:R-:W-:-:S02]  /*7720*/  @!P0 HADD2.F32 R172, -RZ, R131.H0_H0 ;  /* 0x20000083ffac8230 */ /* 0x000fc40000004100 */
[----:B0-----:R-:W-:Y:S01]  /*7730*/  @!P0 HADD2.F32 R173, -RZ, R130.H1_H1 ;  /* 0x30000082ffad8230 */ /* 0x001fe20000004100 */
[----:B------:R-:W-:Y:S01]  /*7740*/  MOV R184, 0xff800000 ;  /* 0xff80000000b87802 */ /* 0x000fe20000000f00 */
[----:B------:R-:W-:Y:S01]  /*7750*/  @!P0 HADD2.F32 R131, -RZ, R131.H1_H1 ;  /* 0x30000083ff838230 */ /* 0x000fe20000004100 */
[----:B------:R-:W4:Y:S01]  /*7760*/  @!P5 LDG.E.64 R126, desc[UR4][R128.64+0x6c00] ;  /* 0x006c0004807ed981 */ /* 0x000f22000c1e1b00 */
[----:B-1----:R-:W0:Y:S01]  /*7770*/  @!P4 LDC R171, c[0x0][0x220] ;  /* 0x00008800ffabcb82 */ /* 0x002e220000000800 */
[----:B------:R-:W-:Y:S01]  /*7780*/  IADD3 R130, R124, 0x3680, RZ ;  /* 0x000036807c827810 */ /* 0x000fe20007ffe0ff */
[-C--:B------:R-:W-:Y:S01]  /*7790*/  @!P0 FMUL R184, R173, R118.reuse ;  /* 0x00000076adb88220 */ /* 0x080fe20000400000 */
[----:B------:R-:W-:Y:S01]  /*77a0*/  MOV R175, 0xff800000 ;  /* 0xff80000000af7802 */ /* 0x000fe20000000f00 */
[-C--:B------:R-:W-:Y:S01]  /*77b0*/  @!P0 FMUL R175, R172, R118.reuse ;  /* 0x00000076acaf8220 */ /* 0x080fe20000400000 */
[----:B------:R-:W-:Y:S01]  /*77c0*/  MOV R174, 0xff800000 ;  /* 0xff80000000ae7802 */ /* 0x000fe20000000f00 */
[----:B------:R-:W-:Y:S01]  /*77d0*/  @!P0 FMUL R174, R131, R118 ;  /* 0x0000007683ae8220 */ /* 0x000fe20000400000 */
[----:B------:R-:W-:Y:S01]  /*77e0*/  ISETP.GE.AND P0, PT, R130, R35, PT ;  /* 0x000000238200720c */ /* 0x000fe20003f06270 */
[--C-:B--2---:R-:W-:Y:S01]  /*77f0*/  @!P4 HADD2.F32 R118, -RZ, R134.reuse.H0_H0 ;  /* 0x20000086ff76c230 */ /* 0x104fe20000004100 */
[----:B------:R1:W-:Y:S01]  /*7800*/  STL [R1+0x548], R184 ;  /* 0x000548b801007387 */ /* 0x0003e20000100800 */
[----:B------:R-:W-:-:S02]  /*7810*/  @!P4 HADD2.F32 R172, -RZ, R134.H1_H1 ;  /* 0x30000086ffacc230 */ /* 0x000fc40000004100 */
[--C-:B------:R-:W-:Y:S02]  /*7820*/  @!P4 HADD2.F32 R134, -RZ, R135.reuse.H0_H0 ;  /* 0x20000087ff86c230 */ /* 0x100fe40000004100 */
[----:B------:R-:W-:Y:S01]  /*7830*/  @!P4 HADD2.F32 R135, -RZ, R135.H1_H1 ;  /* 0x30000087ff87c230 */ /* 0x000fe20000004100 */
[----:B------:R2:W-:Y:S01]  /*7840*/  STL [R1+0x54c], R175 ;  /* 0x00054caf01007387 */ /* 0x0005e20000100800 */
[----:B-1----:R-:W-:-:S04]  /*7850*/  MOV R184, 0xff800000 ;  /* 0xff80000000b87802 */ /* 0x002fc80000000f00 */
[----:B------:R-:W4:Y:S01]  /*7860*/  @!P0 LDG.E.64 R130, desc[UR4][R128.64+0x6d00] ;  /* 0x006d000480828981 */ /* 0x000f22000c1e1b00 */
[----:B------:R-:W-:Y:S01]  /*7870*/  MOV R173, 0xff800000 ;  /* 0xff80000000ad7802 */ /* 0x000fe20000000f00 */
[-C--:B0-----:R-:W-:Y:S01]  /*7880*/  @!P4 FMUL R184, R118, R171.reuse ;  /* 0x000000ab76b8c220 */ /* 0x081fe20000400000 */
[----:B------:R-:W-:Y:S01]  /*7890*/  IADD3 R118, R124, 0x3700, RZ ;  /* 0x000037007c767810 */ /* 0x000fe20007ffe0ff */
[----:B------:R0:W-:Y:S01]  /*78a0*/  STL [R1+0x550], R174 ;  /* 0x000550ae01007387 */ /* 0x0001e20000100800 */
[----:B--2---:R-:W-:Y:S01]  /*78b0*/  MOV R175, 0xff800000 ;  /* 0xff80000000af7802 */ /* 0x004fe20000000f00 */
[-C--:B------:R-:W-:Y:S01]  /*78c0*/  @!P4 FMUL R175, R172, R171.reuse ;  /* 0x000000abacafc220 */ /* 0x080fe20000400000 */
[-C--:B------:R-:W-:Y:S01]  /*78d0*/  @!P4 FMUL R173, R135, R171.reuse ;  /* 0x000000ab87adc220 */ /* 0x080fe20000400000 */
[----:B0-----:R-:W-:Y:S01]  /*78e0*/  MOV R174, 0xff800000 ;  /* 0xff80000000ae7802 */ /* 0x001fe20000000f00 */
[----:B------:R-:W-:Y:S01]  /*78f0*/  @!P4 FMUL R174, R134, R171 ;  /* 0x000000ab86aec220 */ /* 0x000fe20000400000 */
[----:B------:R-:W-:-:S02]  /*7900*/  ISETP.GE.AND P4, PT, R118, R35, PT ;  /* 0x000000237600720c */ /* 0x000fc40003f86270 */
[----:B------:R-:W0:Y:S11]  /*7910*/  @!P2 LDC R118, c[0x0][0x220] ;  /* 0x00008800ff76ab82 */ /* 0x000e360000000800 */
[----:B------:R-:W2:Y:S01]  /*7920*/  @!P4 LDG.E.64 R134, desc[UR4][R128.64+0x6e00] ;  /* 0x006e00048086c981 */ /* 0x000ea2000c1e1b00 */
[----:B------:R-:W-:-:S03]  /*7930*/  @!P2 HADD2.F32 R171, -RZ, R133.H0_H0 ;  /* 0x20000085ffaba230 */ /* 0x000fc60000004100 */
[----:B------:R1:W-:Y:S01]  /*7940*/  STL [R1+0x554], R184 ;  /* 0x000554b801007387 */ /* 0x0003e20000100800 */
[----:B------:R-:W-:-:S03]  /*7950*/  @!P2 HADD2.F32 R172, -RZ, R132.H1_H1 ;  /* 0x30000084ffaca230 */ /* 0x000fc60000004100 */
[----:B------:R0:W-:Y:S01]  /*7960*/  STL [R1+0x558], R175 ;  /* 0x000558af01007387 */ /* 0x0001e20000100800 */
[----:B------:R-:W-:-:S03]  /*7970*/  @!P2 HADD2.F32 R133, -RZ, R133.H1_H1 ;  /* 0x30000085ff85a230 */ /* 0x000fc60000004100 */
[----:B------:R-:W-:Y:S04]  /*7980*/  STL [R1+0x55c], R174 ;  /* 0x00055cae01007387 */ /* 0x000fe80000100800 */
[----:B------:R0:W-:Y:S01]  /*7990*/  STL [R1+0x560], R173 ;  /* 0x000560ad01007387 */ /* 0x0001e20000100800 */
[----:B------:R-:W-:Y:S02]  /*79a0*/  MOV R185, 0xff800000 ;  /* 0xff80000000b97802 */ /* 0x000fe40000000f00 */
[----:B-1----:R-:W-:Y:S01]  /*79b0*/  MOV R184, 0xff800000 ;  /* 0xff80000000b87802 */ /* 0x002fe20000000f00 */
[-C--:B0-----:R-:W-:Y:S01]  /*79c0*/  @!P2 FMUL R184, R172, R118.reuse ;  /* 0x00000076acb8a220 */ /* 0x081fe20000400000 */
[----:B------:R-:W-:Y:S01]  /*79d0*/  MOV R175, 0xff800000 ;  /* 0xff80000000af7802 */ /* 0x000fe20000000f00 */
[----:B------:R-:W-:Y:S01]  /*79e0*/  @!P2 HADD2.F32 R173, -RZ, R132.H0_H0 ;  /* 0x20000084ffada230 */ /* 0x000fe20000004100 */
        /* <DEDUP_REMOVED lines=26> */
[----:B------:R-:W-:Y:S01]  /*7b90*/  ISETP.GE.AND P3, PT, R136, R35, PT ;  /* 0x000000238800720c */ /* 0x000fe20003f66270 */
[----:B------:R1:W-:Y:S04]  /*7ba0*/  STL [R1+0x5ec], R185 ;  /* 0x0005ecb901007387 */ /* 0x0003e80000100800 */
[----:B------:R-:W4:Y:S08]  /*7bb0*/  @!P6 LDC R118, c[0x0][0x220] ;  /* 0x00008800ff76eb82 */ /* 0x000f300000000800 */
[----:B------:R-:W2:Y:S04]  /*7bc0*/  @!P3 LDG.E.64 R136, desc[UR4][R128.64+0x7000] ;  /* 0x007000048088b981 */ /* 0x000ea8000c1e1b00 */
[----:B------:R1:W-:Y:S04]  /*7bd0*/  STL [R1+0x608], R184 ;  /* 0x000608b801007387 */ /* 0x0003e80000100800 */
[----:B------:R1:W-:Y:S04]  /*7be0*/  STL [R1+0x630], R175 ;  /* 0x000630af01007387 */ /* 0x0003e80000100800 */
[----:B------:R3:W-:Y:S01]  /*7bf0*/  STL [R1+0x658], R174 ;  /* 0x000658ae01007387 */ /* 0x0007e20000100800 */
[----:B------:R-:W-:-:S02]  /*7c00*/  MOV R186, 0xff800000 ;  /* 0xff80000000ba7802 */ /* 0x000fc40000000f00 */
[----:B-1----:R-:W-:Y:S02]  /*7c10*/  MOV R185, 0xff800000 ;  /* 0xff80000000b97802 */ /* 0x002fe40000000f00 */
[----:B------:R-:W-:Y:S02]  /*7c20*/  MOV R184, 0xff800000 ;  /* 0xff80000000b87802 */ /* 0x000fe40000000f00 */
[----:B------:R-:W-:Y:S01]  /*7c30*/  MOV R175, 0xff800000 ;  /* 0xff80000000af7802 */ /* 0x000fe20000000f00 */
[--C-:B---3--:R-:W-:Y:S02]  /*7c40*/  @!P1 HADD2.F32 R174, -RZ, R120.reuse.H0_H0 ;  /* 0x20000078ffae9230 */ /* 0x108fe40000004100 */
[--C-:B------:R-:W-:Y:S02]  /*7c50*/  @!P1 HADD2.F32 R172, -RZ, R121.reuse.H0_H0 ;  /* 0x20000079ffac9230 */ /* 0x100fe40000004100 */
[----:B------:R-:W-:Y:S02]  /*7c60*/  @!P1 HADD2.F32 R173, -RZ, R120.H1_H1 ;  /* 0x30000078ffad9230 */ /* 0x000fe40000004100 */
[----:B------:R-:W-:-:S02]  /*7c70*/  @!P1 HADD2.F32 R121, -RZ, R121.H1_H1 ;  /* 0x30000079ff799230 */ /* 0x000fc40000004100 */
[-C--:B0-----:R-:W-:Y:S01]  /*7c80*/  @!P1 FMUL R186, R174, R171.reuse ;  /* 0x000000abaeba9220 */ /* 0x081fe20000400000 */
[----:B------:R-:W-:Y:S01]  /*7c90*/  IADD3 R120, R124, 0x3880, RZ ;  /* 0x000038807c787810 */ /* 0x000fe20007ffe0ff */
[-C--:B------:R-:W-:Y:S01]  /*7ca0*/  @!P1 FMUL R185, R173, R171.reuse ;  /* 0x000000abadb99220 */ /* 0x080fe20000400000 */
[-C--:B------:R-:W-:Y:S01]  /*7cb0*/  @!P1 FMUL R184, R172, R171.reuse ;  /* 0x000000abacb89220 */ /* 0x080fe20000400000 */
[----:B------:R-:W-:Y:S01]  /*7cc0*/  @!P1 FMUL R175, R121, R171 ;  /* 0x000000ab79af9220 */ /* 0x000fe20000400000 */
[----:B------:R-:W-:Y:S01]  /*7cd0*/  ISETP.GE.AND P1, PT, R120, R35, PT ;  /* 0x000000237800720c */ /* 0x000fe20003f26270 */
[----:B------:R-:W0:Y:S01]  /*7ce0*/  @!P5 LDC R171, c[0x0][0x220] ;  /* 0x00008800ffabdb82 */ /* 0x000e220000000800 */
[----:B------:R-:W-:Y:S04]  /*7cf0*/  STL [R1+0x668], R186 ;  /* 0x000668ba01007387 */ /* 0x000fe80000100800 */
[----:B------:R-:W3:Y:S01]  /*7d00*/  LDL.LU R174, [R1+0xdc] ;  /* 0x0000dc0001ae7983 */ /* 0x000ee20000300800 */
[----:B----4-:R-:W-:-:S02]  /*7d10*/  @!P6 HADD2.F32 R120, -RZ, R122.H0_H0 ;  /* 0x2000007aff78e230 */ /* 0x010fc40000004100 */
[--C-:B------:R-:W-:Y:S01]  /*7d20*/  @!P6 HADD2.F32 R121, -RZ, R123.reuse.H0_H0 ;  /* 0x2000007bff79e230 */ /* 0x100fe20000004100 */
[----:B------:R1:W-:Y:S01]  /*7d30*/  STL [R1+0x688], R185 ;  /* 0x000688b901007387 */ /* 0x0003e20000100800 */
[----:B------:R-:W-:Y:S02]  /*7d40*/  @!P6 HADD2.F32 R122, -RZ, R122.H1_H1 ;  /* 0x3000007aff7ae230 */ /* 0x000fe40000004100 */
[----:B------:R-:W-:Y:S01]  /*7d50*/  @!P6 HADD2.F32 R123, -RZ, R123.H1_H1 ;  /* 0x3000007bff7be230 */ /* 0x000fe20000004100 */
[----:B------:R-:W-:Y:S01]  /*7d60*/  STL [R1+0x6d0], R175 ;  /* 0x0006d0af01007387 */ /* 0x000fe20000100800 */
[----:B------:R-:W-:Y:S01]  /*7d70*/  MOV R173, 0xff800000 ;  /* 0xff80000000ad7802 */ /* 0x000fe20000000f00 */
[-C--:B------:R-:W-:Y:S01]  /*7d80*/  @!P6 FMUL R173, R121, R118.reuse ;  /* 0x0000007679ade220 */ /* 0x080fe20000400000 */
[----:B------:R-:W-:Y:S01]  /*7d90*/  MOV R172, 0xff800000 ;  /* 0xff80000000ac7802 */ /* 0x000fe20000000f00 */
[----:B------:R4:W-:Y:S01]  /*7da0*/  STL [R1+0x6b0], R184 ;  /* 0x0006b0b801007387 */ /* 0x0009e20000100800 */
[-C--:B------:R-:W-:Y:S01]  /*7db0*/  @!P6 FMUL R172, R123, R118.reuse ;  /* 0x000000767bace220 */ /* 0x080fe20000400000 */
[----:B-1----:R-:W-:Y:S01]  /*7dc0*/  MOV R185, 0xff800000 ;  /* 0xff80000000b97802 */ /* 0x002fe20000000f00 */
[-C--:B------:R-:W-:Y:S01]  /*7dd0*/  @!P6 FMUL R185, R120, R118.reuse ;  /* 0x0000007678b9e220 */ /* 0x080fe20000400000 */
[----:B----4-:R-:W-:Y:S01]  /*7de0*/  MOV R184, 0xff800000 ;  /* 0xff80000000b87802 */ /* 0x010fe20000000f00 */
[----:B------:R-:W-:Y:S01]  /*7df0*/  @!P6 FMUL R184, R122, R118 ;  /* 0x000000767ab8e220 */ /* 0x000fe20000400000 */
[----:B------:R-:W4:Y:S01]  /*7e00*/  LDL.LU R175, [R1+0xcc] ;  /* 0x0000cc0001af7983 */ /* 0x000f220000300800 */
[----:B------:R-:W1:Y:S01]  /*7e10*/  @!P0 LDC R118, c[0x0][0x220] ;  /* 0x00008800ff768b82 */ /* 0x000e620000000800 */
[----:B------:R-:W-:Y:S01]  /*7e20*/  IADD3 R120, R124, 0x3900, RZ ;  /* 0x000039007c787810 */ /* 0x000fe20007ffe0ff */
[--C-:B------:R-:W-:Y:S01]  /*7e30*/  @!P5 HADD2.F32 R123, -RZ, R126.reuse.H0_H0 ;  /* 0x2000007eff7bd230 */ /* 0x100fe20000004100 */
[----:B------:R0:W-:Y:S01]  /*7e40*/  STL [R1+0x6c0], R185 ;  /* 0x0006c0b901007387 */ /* 0x0001e20000100800 */
[----:B------:R-:W-:Y:S01]  /*7e50*/  @!P5 HADD2.F32 R126, -RZ, R126.H1_H1 ;  /* 0x3000007eff7ed230 */ /* 0x000fe20000004100 */
[----:B------:R-:W-:Y:S01]  /*7e60*/  ISETP.GE.AND P6, PT, R120, R35, PT ;  /* 0x000000237800720c */ /* 0x000fe20003fc6270 */
[--C-:B------:R-:W-:Y:S01]  /*7e70*/  @!P5 HADD2.F32 R122, -RZ, R127.reuse.H0_H0 ;  /* 0x2000007fff7ad230 */ /* 0x100fe20000004100 */
[----:B------:R0:W-:Y:S01]  /*7e80*/  STL [R1+0x6c8], R184 ;  /* 0x0006c8b801007387 */ /* 0x0001e20000100800 */
[----:B------:R-:W-:-:S03]  /*7e90*/  @!P5 HADD2.F32 R127, -RZ, R127.H1_H1 ;  /* 0x3000007fff7fd230 */ /* 0x000fc60000004100 */
[----:B------:R0:W-:Y:S02]  /*7ea0*/  STL [R1+0x6c4], R173 ;  /* 0x0006c4ad01007387 */ /* 0x0001e40000100800 */
[----:B0-----:R-:W-:Y:S01]  /*7eb0*/  MOV R185, 0xff800000 ;  /* 0xff80000000b97802 */ /* 0x001fe20000000f00 */
[-C--:B------:R-:W-:Y:S01]  /*7ec0*/  @!P5 FMUL R185, R123, R171.reuse ;  /* 0x000000ab7bb9d220 */ /* 0x080fe20000400000 */
[----:B------:R0:W-:Y:S01]  /*7ed0*/  STL [R1+0x6cc], R172 ;  /* 0x0006ccac01007387 */ /* 0x0001e20000100800 */
[----:B------:R-:W-:Y:S01]  /*7ee0*/  MOV R184, 0xff800000 ;  /* 0xff80000000b87802 */ /* 0x000fe20000000f00 */
[-C--:B------:R-:W-:Y:S02]  /*7ef0*/  @!P5 FMUL R184, R126, R171.reuse ;  /* 0x000000ab7eb8d220 */ /* 0x080fe40000400000 */
[----:B------:R-:W3:Y:S01]  /*7f00*/  @!P1 LDG.E.64 R120, desc[UR4][R128.64+0x7100] ;  /* 0x0071000480789981 */ /* 0x000ee2000c1e1b00 */
[----:B------:R-:W-:Y:S01]  /*7f10*/  MOV R173, 0xff800000 ;  /* 0xff80000000ad7802 */ /* 0x000fe20000000f00 */
[----:B------:R-:W-:Y:S01]  /*7f20*/  @!P5 FMUL R173, R122, R171 ;  /* 0x000000ab7aadd220 */ /* 0x000fe20000400000 */
[----:B------:R-:W-:-:S02]  /*7f30*/  IADD3 R122, R124, 0x3980, RZ ;  /* 0x000039807c7a7810 */ /* 0x000fc40007ffe0ff */
[----:B0-----:R-:W-:Y:S01]  /*7f40*/  MOV R172, 0xff800000 ;  /* 0xff80000000ac7802 */ /* 0x001fe20000000f00 */
[----:B------:R-:W-:Y:S01]  /*7f50*/  @!P5 FMUL R172, R127, R171 ;  /* 0x000000ab7facd220 */ /* 0x000fe20000400000 */
[----:B------:R-:W-:Y:S01]  /*7f60*/  @!P0 HADD2.F32 R126, -RZ, R130.H0_H0 ;  /* 0x20000082ff7e8230 */ /* 0x000fe20000004100 */
[----:B------:R-:W0:Y:S01]  /*7f70*/  @!P4 LDC R171, c[0x0][0x220] ;  /* 0x00008800ffabcb82 */ /* 0x000e220000000800 */
[----:B------:R-:W-:Y:S01]  /*7f80*/  STL [R1+0x6ac], R185 ;  /* 0x0006acb901007387 */ /* 0x000fe20000100800 */
[----:B------:R-:W-:-:S03]  /*7f90*/  ISETP.GE.AND P5, PT, R122, R35, PT ;  /* 0x000000237a00720c */ /* 0x000fc60003fa6270 */
[----:B------:R-:W-:Y:S04]  /*7fa0*/  STL [R1+0x6b4], R184 ;  /* 0x0006b4b801007387 */ /* 0x000fe80000100800 */
[----:B------:R1:W-:Y:S01]  /*7fb0*/  STL [R1+0x6bc], R172 ;  /* 0x0006bcac01007387 */ /* 0x0003e20000100800 */
[----:B------:R-:W-:-:S03]  /*7fc0*/  @!P0 HADD2.F32 R130, -RZ, R130.H1_H1 ;  /* 0x30000082ff828230 */ /* 0x000fc60000004100 */
[----:B------:R-:W4:Y:S01]  /*7fd0*/  @!P6 LDG.E.64 R122, desc[UR4][R128.64+0x7200] ;  /* 0x00720004807ae981 */ /* 0x000f22000c1e1b00 */
[----:B-1----:R-:W-:Y:S01]  /*7fe0*/  MOV R172, 0xff800000 ;  /* 0xff80000000ac7802 */ /* 0x002fe20000000f00 */
[----:B------:R-:W-:Y:S02]  /*7ff0*/  @!P0 FMUL R172, R126, R118 ;  /* 0x000000767eac8220 */ /* 0x000fe40000400000 */
[----:B------:R-:W-:Y:S01]  /*8000*/  STL [R1+0x6b8], R173 ;  /* 0x0006b8ad01007387 */ /* 0x000fe20000100800 */
[----:B------:R-:W-:-:S03]  /*8010*/  MOV R127, 0xff800000 ;  /* 0xff800000007f7802 */ /* 0x000fc60000000f00 */
[----:B------:R1:W-:Y:S01]  /*8020*/  STL [R1+0x6a8], R172 ;  /* 0x0006a8ac01007387 */ /* 0x0003e20000100800 */
[-C--:B------:R-:W-:Y:S01]  /*8030*/  @!P0 FMUL R127, R130, R118.reuse ;  /* 0x00000076827f8220 */ /* 0x080fe20000400000 */
[----:B------:R-:W-:Y:S02]  /*8040*/  IADD3 R130, R124, 0x3a00, RZ ;  /* 0x00003a007c827810 */ /* 0x000fe40007ffe0ff */
[----:B------:R-:W-:Y:S01]  /*8050*/  MOV R184, 0xff800000 ;  /* 0xff80000000b87802 */ /* 0x000fe20000000f00 */
[--C-:B-1----:R-:W-:Y:S02]  /*8060*/  @!P0 HADD2.F32 R172, -RZ, R131.reuse.H0_H0 ;  /* 0x20000083ffac8230 */ /* 0x102fe40000004100 */
[----:B------:R-:W-:Y:S01]  /*8070*/  @!P0 HADD2.F32 R131, -RZ, R131.H1_H1 ;  /* 0x30000083ff838230 */ /* 0x000fe20000004100 */
[----:B------:R-:W-:Y:S02]  /*8080*/  MOV R173, 0xff800000 ;  /* 0xff80000000ad7802 */ /* 0x000fe40000000f00 */
[----:B------:R-:W-:-:S02]  /*8090*/  @!P0 FMUL R184, R172, R118 ;  /* 0x00000076acb88220 */ /* 0x000fc40000400000 */
[----:B------:R-:W-:Y:S01]  /*80a0*/  @!P0 FMUL R173, R131, R118 ;  /* 0x0000007683ad8220 */ /* 0x000fe20000400000 */
[----:B------:R-:W-:Y:S01]  /*80b0*/  ISETP.GE.AND P0, PT, R130, R35, PT ;  /* 0x000000238200720c */ /* 0x000fe20003f06270 */
[----:B--2---:R-:W-:Y:S01]  /*80c0*/  @!P4 HADD2.F32 R118, -RZ, R134.H0_H0 ;  /* 0x20000086ff76c230 */ /* 0x004fe20000004100 */
[----:B------:R1:W-:Y:S01]  /*80d0*/  STL [R1+0x6a0], R127 ;  /* 0x0006a07f01007387 */ /* 0x0003e20000100800 */
[----:B------:R-:W-:-:S03]  /*80e0*/  MOV R172, 0xff800000 ;  /* 0xff80000000ac7802 */ /* 0x000fc60000000f00 */
[----:B0-----:R-:W-:Y:S01]  /*80f0*/  @!P4 FMUL R172, R118, R171 ;  /* 0x000000ab76acc220 */ /* 0x001fe20000400000 */
[----:B------:R-:W-:Y:S04]  /*8100*/  STL [R1+0x69c], R184 ;  /* 0x00069cb801007387 */ /* 0x000fe80000100800 */
[----:B-1----:R-:W2:Y:S04]  /*8110*/  @!P5 LDG.E.64 R126, desc[UR4][R128.64+0x7300] ;  /* 0x00730004807ed981 */ /* 0x002ea8000c1e1b00 */
[----:B------:R-:W-:Y:S04]  /*8120*/  STL [R1+0x6a4], R173 ;  /* 0x0006a4ad01007387 */ /* 0x000fe80000100800 */
[----:B------:R0:W-:Y:S01]  /*8130*/  STL [R1+0x694], R172 ;  /* 0x000694ac01007387 */ /* 0x0001e20000100800 */
[----:B------:R-:W-:-:S03]  /*8140*/  IADD3 R118, R124, 0x3a80, RZ ;  /* 0x00003a807c767810 */ /* 0x000fc60007ffe0ff */
[----:B------:R-:W2:Y:S01]  /*8150*/  @!P0 LDG.E.64 R130, desc[UR4][R128.64+0x7400] ;  /* 0x0074000480828981 */ /* 0x000ea2000c1e1b00 */
[----:B0-----:R-:W-:Y:S02]  /*8160*/  @!P4 HADD2.F32 R172, -RZ, R134.H1_H1 ;  /* 0x30000086ffacc230 */ /* 0x001fe40000004100 */
[--C-:B------:R-:W-:Y:S02]  /*8170*/  @!P4 HADD2.F32 R134, -RZ, R135.reuse.H0_H0 ;  /* 0x20000087ff86c230 */ /* 0x100fe40000004100 */
[----:B------:R-:W-:Y:S01]  /*8180*/  @!P4 HADD2.F32 R135, -RZ, R135.H1_H1 ;  /* 0x30000087ff87c230 */ /* 0x000fe20000004100 */
[----:B------:R-:W-:Y:S01]  /*8190*/  MOV R185, 0xff800000 ;  /* 0xff80000000b97802 */ /* 0x000fe20000000f00 */
[-C--:B------:R-:W-:Y:S01]  /*81a0*/  @!P4 FMUL R185, R172, R171.reuse ;  /* 0x000000abacb9c220 */ /* 0x080fe20000400000 */
[----:B------:R-:W-:Y:S01]  /*81b0*/  MOV R184, 0xff800000 ;  /* 0xff80000000b87802 */ /* 0x000fe20000000f00 */
[-C--:B------:R-:W-:Y:S01]  /*81c0*/  @!P4 FMUL R184, R134, R171.reuse ;  /* 0x000000ab86b8c220 */ /* 0x080fe20000400000 */
[----:B------:R-:W-:Y:S01]  /*81d0*/  MOV R173, 0xff800000 ;  /* 0xff80000000ad7802 */ /* 0x000fe20000000f00 */
[----:B------:R-:W-:Y:S01]  /*81e0*/  @!P4 FMUL R173, R135, R171 ;  /* 0x000000ab87adc220 */ /* 0x000fe20000400000 */
[----:B------:R-:W-:-:S02]  /*81f0*/  ISETP.GE.AND P4, PT, R118, R35, PT ;  /* 0x000000237600720c */ /* 0x000fc40003f86270 */
[----:B------:R-:W0:Y:S11]  /*8200*/  @!P2 LDC R118, c[0x0][0x220] ;  /* 0x00008800ff76ab82 */ /* 0x000e360000000800 */
[----:B------:R-:W2:Y:S01]  /*8210*/  @!P4 LDG.E.64 R134, desc[UR4][R128.64+0x7500] ;  /* 0x007500048086c981 */ /* 0x000ea2000c1e1b00 */
[--C-:B------:R-:W-:Y:S01]  /*8220*/  @!P2 HADD2.F32 R171, -RZ, R132.reuse.H0_H0 ;  /* 0x20000084ffaba230 */ /* 0x100fe20000004100 */
[----:B------:R-:W-:Y:S01]  /*8230*/  MOV R172, 0xff800000 ;  /* 0xff80000000ac7802 */ /* 0x000fe20000000f00 */
[----:B------:R-:W-:Y:S01]  /*8240*/  @!P2 HADD2.F32 R132, -RZ, R132.H1_H1 ;  /* 0x30000084ff84a230 */ /* 0x000fe20000004100 */
[----:B------:R-:W-:Y:S04]  /*8250*/  STL [R1+0x68c], R185 ;  /* 0x00068cb901007387 */ /* 0x000fe80000100800 */
[----:B------:R1:W-:Y:S01]  /*8260*/  STL [R1+0x690], R184 ;  /* 0x000690b801007387 */ /* 0x0003e20000100800 */
[----:B0-----:R-:W-:Y:S01]  /*8270*/  @!P2 FMUL R172, R171, R118 ;  /* 0x00000076abaca220 */ /* 0x001fe20000400000 */
[----:B------:R-:W-:-:S02]  /*8280*/  @!P2 HADD2.F32 R171, -RZ, R133.H0_H0 ;  /* 0x20000085ffaba230 */ /* 0x000fc40000004100 */
[----:B------:R-:W-:Y:S01]  /*8290*/  @!P2 HADD2.F32 R133, -RZ, R133.H1_H1 ;  /* 0x30000085ff85a230 */ /* 0x000fe20000004100 */
[----:B-1----:R-:W-:Y:S01]  /*82a0*/  MOV R184, 0xff800000 ;  /* 0xff80000000b87802 */ /* 0x002fe20000000f00 */
[----:B------:R-:W-:Y:S01]  /*82b0*/  @!P2 FMUL R184, R132, R118 ;  /* 0x0000007684b8a220 */ /* 0x000fe20000400000 */
[----:B------:R0:W-:Y:S01]  /*82c0*/  STL [R1+0x698], R173 ;  /* 0x000698ad01007387 */ /* 0x0001e20000100800 */
[----:B------:R-:W-:-:S03]  /*82d0*/  IADD3 R132, R124, 0x3b00, RZ ;  /* 0x00003b007c847810 */ /* 0x000fc60007ffe0ff */
[----:B------:R1:W-:Y:S01]  /*82e0*/  STL [R1+0x678], R172 ;  /* 0x000678ac01007387 */ /* 0x0003e20000100800 */
[----:B0-----:R-:W-:Y:S01]  /*82f0*/  MOV R173, 0xff800000 ;  /* 0xff80000000ad7802 */ /* 0x001fe20000000f00 */
[-C--:B------:R-:W-:Y:S02]  /*8300*/  @!P2 FMUL R173, R171, R118.reuse ;  /* 0x00000076abada220 */ /* 0x080fe40000400000 */
[----:B------:R-:W0:Y:S01]  /*8310*/  @!P3 LDC R171, c[0x0][0x220] ;  /* 0x00008800ffabbb82 */ /* 0x000e220000000800 */
[----:B-1----:R-:W-:Y:S01]  /*8320*/  MOV R172, 0xff800000 ;  /* 0xff80000000ac7802 */ /* 0x002fe20000000f00 */
[----:B------:R-:W-:Y:S01]  /*8330*/  @!P2 FMUL R172, R133, R118 ;  /* 0x0000007685aca220 */ /* 0x000fe20000400000 */
[----:B------:R-:W-:Y:S01]  /*8340*/  ISETP.GE.AND P2, PT, R132, R35, PT ;  /* 0x000000238400720c */ /* 0x000fe20003f46270 */
[----:B------:R-:W-:Y:S01]  /*8350*/  STL [R1+0x67c], R184 ;  /* 0x00067cb801007387 */ /* 0x000fe20000100800 */
[----:B------:R-:W-:-:S11]  /*8360*/  @!P3 HADD2.F32 R118, -RZ, R136.H0_H0 ;  /* 0x20000088ff76b230 */ /* 0x000fd60000004100 */
[----:B------:R-:W2:Y:S04]  /*8370*/  @!P2 LDG.E.64 R132, desc[UR4][R128.64+0x7600] ;  /* 0x007600048084a981 */ /* 0x000ea8000c1e1b00 */
[----:B------:R-:W-:Y:S01]  /*8380*/  STL [R1+0x680], R173 ;  /* 0x000680ad01007387 */ /* 0x000fe20000100800 */
[----:B------:R-:W-:-:S03]  /*8390*/  MOV R186, 0xff800000 ;  /* 0xff80000000ba7802 */ /* 0x000fc60000000f00 */
[----:B------:R1:W-:Y:S01]  /*83a0*/  STL [R1+0x684], R172 ;  /* 0x000684ac01007387 */ /* 0x0003e20000100800 */
[-C--:B0-----:R-:W-:Y:S01]  /*83b0*/  @!P3 FMUL R186, R118, R171.reuse ;  /* 0x000000ab76bab220 */ /* 0x081fe20000400000 */
[----:B------:R-:W-:Y:S02]  /*83c0*/  IADD3 R118, R124, 0x3b80, RZ ;  /* 0x00003b807c767810 */ /* 0x000fe40007ffe0ff */
[----:B------:R-:W-:Y:S01]  /*83d0*/  MOV R185, 0xff800000 ;  /* 0xff80000000b97802 */ /* 0x000fe20000000f00 */
[----:B-1----:R-:W-:Y:S02]  /*83e0*/  @!P3 HADD2.F32 R172, -RZ, R136.H1_H1 ;  /* 0x30000088ffacb230 */ /* 0x002fe40000004100 */
[--C-:B------:R-:W-:Y:S02]  /*83f0*/  @!P3 HADD2.F32 R136, -RZ, R137.reuse.H0_H0 ;  /* 0x20000089ff88b230 */ /* 0x100fe40000004100 */
[----:B------:R-:W-:Y:S01]  /*8400*/  @!P3 HADD2.F32 R137, -RZ, R137.H1_H1 ;  /* 0x30000089ff89b230 */ /* 0x000fe20000004100 */
[----:B------:R-:W-:Y:S01]  /*8410*/  MOV R184, 0xff800000 ;  /* 0xff80000000b87802 */ /* 0x000fe20000000f00 */
[-C--:B------:R-:W-:Y:S01]  /*8420*/  @!P3 FMUL R185, R172, R171.reuse ;  /* 0x000000abacb9b220 */ /* 0x080fe20000400000 */
[----:B------:R-:W-:Y:S01]  /*8430*/  MOV R173, 0xff800000 ;  /* 0xff80000000ad7802 */ /* 0x000fe20000000f00 */
[-C--:B------:R-:W-:Y:S01]  /*8440*/  @!P3 FMUL R184, R136, R171.reuse ;  /* 0x000000ab88b8b220 */ /* 0x080fe20000400000 */
[----:B------:R-:W-:Y:S01]  /*8450*/  @!P3 FMUL R173, R137, R171 ;  /* 0x000000ab89adb220 */ /* 0x000fe20000400000 */
[----:B------:R-:W-:Y:S01]  /*8460*/  ISETP.GE.AND P3, PT, R118, R35, PT ;  /* 0x000000237600720c */ /* 0x000fe20003f66270 */
[----:B------:R-:W0:Y:S08]  /*8470*/  @!P6 LDC R171, c[0x0][0x220] ;  /* 0x00008800ffabeb82 */ /* 0x000e300000000800 */
[----:B------:R-:W1:Y:S04]  /*8480*/  @!P1 LDC R118, c[0x0][0x220] ;  /* 0x00008800ff769b82 */ /* 0x000e680000000800 */
[----:B------:R-:W2:Y:S04]  /*8490*/  @!P3 LDG.E.64 R136, desc[UR4][R128.64+0x7700] ;  /* 0x007700048088b981 */ /* 0x000ea8000c1e1b00 */
[----:B------:R0:W-:Y:S04]  /*84a0*/  STL [R1+0x66c], R186 ;  /* 0x00066cba01007387 */ /* 0x0001e80000100800 */
[----:B------:R0:W-:Y:S04]  /*84b0*/  STL [R1+0x664], R185 ;  /* 0x000664b901007387 */ /* 0x0001e80000100800 */
[----:B------:R0:W-:Y:S04]  /*84c0*/  STL [R1+0x670], R184 ;  /* 0x000670b801007387 */ /* 0x0001e80000100800 */
[----:B------:R3:W-:Y:S01]  /*84d0*/  STL [R1+0x674], R173 ;  /* 0x000674ad01007387 */ /* 0x0007e20000100800 */
[----:B------:R-:W-:-:S02]  /*84e0*/  MOV R188, 0xff800000 ;  /* 0xff80000000bc7802 */ /* 0x000fc40000000f00 */
[----:B0-----:R-:W-:Y:S02]  /*84f0*/  MOV R186, 0xff800000 ;  /* 0xff80000000ba7802 */ /* 0x001fe40000000f00 */
[----:B------:R-:W-:Y:S02]  /*8500*/  MOV R185, 0xff800000 ;  /* 0xff80000000b97802 */ /* 0x000fe40000000f00 */
[----:B------:R-:W-:Y:S01]  /*8510*/  MOV R184, 0xff800000 ;  /* 0xff80000000b87802 */ /* 0x000fe20000000f00 */
[--C-:B---3--:R-:W-:Y:S02]  /*8520*/  @!P1 HADD2.F32 R173, -RZ, R120.reuse.H0_H0 ;  /* 0x20000078ffad9230 */ /* 0x108fe40000004100 */
[--C-:B------:R-:W-:Y:S02]  /*8530*/  @!P1 HADD2.F32 R172, -RZ, R121.reuse.H0_H0 ;  /* 0x20000079ffac9230 */ /* 0x100fe40000004100 */
[----:B------:R-:W-:Y:S02]  /*8540*/  @!P1 HADD2.F32 R120, -RZ, R120.H1_H1 ;  /* 0x30000078ff789230 */ /* 0x000fe40000004100 */
[----:B------:R-:W-:-:S02]  /*8550*/  @!P1 HADD2.F32 R121, -RZ, R121.H1_H1 ;  /* 0x30000079ff799230 */ /* 0x000fc40000004100 */
[-C--:B-1----:R-:W-:Y:S01]  /*8560*/  @!P1 FMUL R188, R173, R118.reuse ;  /* 0x00000076adbc9220 */ /* 0x082fe20000400000 */
[-C--:B------:R-:W-:Y:S01]  /*8570*/  @!P1 FMUL R185, R172, R118.reuse ;  /* 0x00000076acb99220 */ /* 0x080fe20000400000 */
[-C--:B------:R-:W-:Y:S01]  /*8580*/  @!P1 FMUL R186, R120, R118.reuse ;  /* 0x0000007678ba9220 */ /* 0x080fe20000400000 */
[----:B------:R-:W3:Y:S01]  /*8590*/  LDL.LU R173, [R1+0xd0] ;  /* 0x0000d00001ad7983 */ /* 0x000ee20000300800 */
[----:B------:R-:W-:Y:S02]  /*85a0*/  @!P1 FMUL R184, R121, R118 ;  /* 0x0000007679b89220 */ /* 0x000fe40000400000 */
[----:B------:R-:W0:Y:S01]  /*85b0*/  @!P5 LDC R118, c[0x0][0x220] ;  /* 0x00008800ff76db82 */ /* 0x000e220000000800 */
[----:B------:R1:W-:Y:S01]  /*85c0*/  STL [R1+0x650], R188 ;  /* 0x000650bc01007387 */ /* 0x0003e20000100800 */
[----:B------:R-:W-:-:S03]  /*85d0*/  IADD3 R120, R124, 0x3c00, RZ ;  /* 0x00003c007c787810 */ /* 0x000fc60007ffe0ff */
[----:B------:R-:W3:Y:S01]  /*85e0*/  LDL.LU R172, [R1+0xc8] ;  /* 0x0000c80001ac7983 */ /* 0x000ee20000300800 */
[--C-:B----4-:R-:W-:Y:S02]  /*85f0*/  @!P6 HADD2.F32 R121, -RZ, R122.reuse.H0_H0 ;  /* 0x2000007aff79e230 */ /* 0x110fe40000004100 */
[----:B------:R-:W-:Y:S01]  /*8600*/  @!P6 HADD2.F32 R122, -RZ, R122.H1_H1 ;  /* 0x3000007aff7ae230 */ /* 0x000fe20000004100 */
[----:B------:R4:W-:Y:S01]  /*8610*/  STL [R1+0x65c], R186 ;  /* 0x00065cba01007387 */ /* 0x0009e20000100800 */
[----:B------:R-:W-:Y:S01]  /*8620*/  ISETP.GE.AND P1, PT, R120, R35, PT ;  /* 0x000000237800720c */ /* 0x000fe20003f26270 */
[----:B------:R-:W-:Y:S01]  /*8630*/  @!P6 HADD2.F32 R120, -RZ, R123.H0_H0 ;  /* 0x2000007bff78e230 */ /* 0x000fe20000004100 */
[----:B-1----:R-:W-:Y:S02]  /*8640*/  MOV R188, 0xff800000 ;  /* 0xff80000000bc7802 */ /* 0x002fe40000000f00 */
[----:B----4-:R-:W-:Y:S01]  /*8650*/  MOV R186, 0xff800000 ;  /* 0xff80000000ba7802 */ /* 0x010fe20000000f00 */
[----:B------:R-:W-:-:S02]  /*8660*/  @!P6 FMUL R186, R122, R171 ;  /* 0x000000ab7abae220 */ /* 0x000fc40000400000 */
[----:B------:R-:W1:Y:S01]  /*8670*/  @!P0 LDC R122, c[0x0][0x220] ;  /* 0x00008800ff7a8b82 */ /* 0x000e620000000800 */
[----:B------:R-:W-:Y:S02]  /*8680*/  @!P6 HADD2.F32 R123, -RZ, R123.H1_H1 ;  /* 0x3000007bff7be230 */ /* 0x000fe40000004100 */
[-C--:B------:R-:W-:Y:S01]  /*8690*/  @!P6 FMUL R188, R121, R171.reuse ;  /* 0x000000ab79bce220 */ /* 0x080fe20000400000 */
[----:B------:R4:W-:Y:S04]  /*86a0*/  STL [R1+0x654], R185 ;  /* 0x000654b901007387 */ /* 0x0009e80000100800 */
[----:B------:R4:W-:Y:S02]  /*86b0*/  STL [R1+0x660], R184 ;  /* 0x000660b801007387 */ /* 0x0009e40000100800 */
[----:B----4-:R-:W-:Y:S01]  /*86c0*/  MOV R185, 0xff800000 ;  /* 0xff80000000b97802 */ /* 0x010fe20000000f00 */
[-C--:B------:R-:W-:Y:S01]  /*86d0*/  @!P6 FMUL R185, R120, R171.reuse ;  /* 0x000000ab78b9e220 */ /* 0x080fe20000400000 */
[----:B------:R4:W-:Y:S01]  /*86e0*/  STL [R1+0x640], R188 ;  /* 0x000640bc01007387 */ /* 0x0009e20000100800 */
[----:B------:R-:W-:Y:S01]  /*86f0*/  MOV R184, 0xff800000 ;  /* 0xff80000000b87802 */ /* 0x000fe20000000f00 */
[----:B------:R-:W-:-:S02]  /*8700*/  @!P6 FMUL R184, R123, R171 ;  /* 0x000000ab7bb8e220 */ /* 0x000fc40000400000 */
[----:B------:R0:W-:Y:S04]  /*8710*/  STL [R1+0x644], R186 ;  /* 0x000644ba01007387 */ /* 0x0001e80000100800 */
[----:B------:R-:W3:Y:S01]  /*8720*/  LDL.LU R171, [R1+0xe4] ;  /* 0x0000e40001ab7983 */ /* 0x000ee20000300800 */
[--C-:B--2---:R-:W-:Y:S02]  /*8730*/  @!P5 HADD2.F32 R121, -RZ, R126.reuse.H0_H0 ;  /* 0x2000007eff79d230 */ /* 0x104fe40000004100 */
[--C-:B------:R-:W-:Y:S02]  /*8740*/  @!P5 HADD2.F32 R120, -RZ, R127.reuse.H0_H0 ;  /* 0x2000007fff78d230 */ /* 0x100fe40000004100 */
[----:B------:R-:W-:Y:S01]  /*8750*/  @!P5 HADD2.F32 R127, -RZ, R127.H1_H1 ;  /* 0x3000007fff7fd230 */ /* 0x000fe20000004100 */
[----:B------:R2:W-:Y:S01]  /*8760*/  STL [R1+0x64c], R185 ;  /* 0x00064cb901007387 */ /* 0x0005e20000100800 */
[----:B------:R-:W-:Y:S01]  /*8770*/  @!P5 HADD2.F32 R126, -RZ, R126.H1_H1 ;  /* 0x3000007eff7ed230 */ /* 0x000fe20000004100 */
[----:B----4-:R-:W-:Y:S01]  /*8780*/  MOV R188, 0xff800000 ;  /* 0xff80000000bc7802 */ /* 0x010fe20000000f00 */
[-C--:B0-----:R-:W-:Y:S01]  /*8790*/  @!P5 FMUL R188, R121, R118.reuse ;  /* 0x0000007679bcd220 */ /* 0x081fe20000400000 */
[----:B------:R0:W-:Y:S01]  /*87a0*/  STL [R1+0x648], R184 ;  /* 0x000648b801007387 */ /* 0x0001e20000100800 */
[----:B------:R-:W-:Y:S01]  /*87b0*/  MOV R186, 0xff800000 ;  /* 0xff80000000ba7802 */ /* 0x000fe20000000f00 */
[-C--:B------:R-:W-:Y:S01]  /*87c0*/  @!P5 FMUL R186, R126, R118.reuse ;  /* 0x000000767ebad220 */ /* 0x080fe20000400000 */
[--C-:B------:R-:W-:Y:S01]  /*87d0*/  @!P0 HADD2.F32 R123, -RZ, R130.reuse.H0_H0 ;  /* 0x20000082ff7b8230 */ /* 0x100fe20000004100 */
[----:B--2---:R-:W-:Y:S01]  /*87e0*/  MOV R185, 0xff800000 ;  /* 0xff80000000b97802 */ /* 0x004fe20000000f00 */
[-C--:B------:R-:W-:Y:S01]  /*87f0*/  @!P5 FMUL R185, R120, R118.reuse ;  /* 0x0000007678b9d220 */ /* 0x080fe20000400000 */
[----:B0-----:R-:W-:Y:S01]  /*8800*/  MOV R184, 0xff800000 ;  /* 0xff80000000b87802 */ /* 0x001fe20000000f00 */
[----:B------:R-:W-:Y:S01]  /*8810*/  @!P5 FMUL R184, R127, R118 ;  /* 0x000000767fb8d220 */ /* 0x000fe20000400000 */
[----:B------:R-:W-:Y:S01]  /*8820*/  @!P0 HADD2.F32 R130, -RZ, R130.H1_H1 ;  /* 0x30000082ff828230 */ /* 0x000fe20000004100 */
[----:B------:R-:W0:Y:S01]  /*8830*/  @!P4 LDC R118, c[0x0][0x220] ;  /* 0x00008800ff76cb82 */ /* 0x000e220000000800 */
[----:B------:R-:W-:Y:S01]  /*8840*/  STL [R1+0x62c], R188 ;  /* 0x00062cbc01007387 */ /* 0x000fe20000100800 */
[----:B------:R-:W-:-:S03]  /*8850*/  MOV R126, 0xff800000 ;  /* 0xff800000007e7802 */ /* 0x000fc60000000f00 */
[----:B------:R2:W-:Y:S01]  /*8860*/  STL [R1+0x63c], R184 ;  /* 0x00063cb801007387 */ /* 0x0005e20000100800 */
[----:B-1----:R-:W-:-:S03]  /*8870*/  @!P0 FMUL R126, R130, R122 ;  /* 0x0000007a827e8220 */ /* 0x002fc60000400000 */
[----:B------:R-:W4:Y:S01]  /*8880*/  @!P1 LDG.E.64 R120, desc[UR4][R128.64+0x7800] ;  /* 0x0078000480789981 */ /* 0x000f22000c1e1b00 */
[----:B--2---:R-:W-:Y:S01]  /*8890*/  MOV R184, 0xff800000 ;  /* 0xff80000000b87802 */ /* 0x004fe20000000f00 */
[----:B------:R-:W-:Y:S02]  /*88a0*/  @!P0 FMUL R184, R123, R122 ;  /* 0x0000007a7bb88220 */ /* 0x000fe40000400000 */
[----:B------:R-:W-:Y:S01]  /*88b0*/  STL [R1+0x634], R186 ;  /* 0x000634ba01007387 */ /* 0x000fe20000100800 */
[----:B------:R-:W-:-:S03]  /*88c0*/  IADD3 R123, R124, 0x3c80, RZ ;  /* 0x00003c807c7b7810 */ /* 0x000fc60007ffe0ff */
[----:B------:R-:W-:Y:S04]  /*88d0*/  STL [R1+0x638], R185 ;  /* 0x000638b901007387 */ /* 0x000fe80000100800 */
[----:B------:R-:W-:Y:S04]  /*88e0*/  STL [R1+0x624], R184 ;  /* 0x000624b801007387 */ /* 0x000fe80000100800 */
[----:B------:R1:W-:Y:S01]  /*88f0*/  STL [R1+0x628], R126 ;  /* 0x0006287e01007387 */ /* 0x0003e20000100800 */
[----:B------:R-:W-:Y:S02]  /*8900*/  ISETP.GE.AND P5, PT, R123, R35, PT ;  /* 0x000000237b00720c */ /* 0x000fe40003fa6270 */
[----:B------:R-:W-:Y:S01]  /*8910*/  MOV R127, 0xff800000 ;  /* 0xff800000007f7802 */ /* 0x000fe20000000f00 */
[----:B-1----:R-:W-:-:S02]  /*8920*/  @!P0 HADD2.F32 R126, -RZ, R131.H0_H0 ;  /* 0x20000083ff7e8230 */ /* 0x002fc40000004100 */
[----:B------:R-:W-:-:S03]  /*8930*/  @!P0 HADD2.F32 R131, -RZ, R131.H1_H1 ;  /* 0x30000083ff838230 */ /* 0x000fc60000004100 */
[-C--:B------:R-:W-:Y:S01]  /*8940*/  @!P0 FMUL R127, R126, R122.reuse ;  /* 0x0000007a7e7f8220 */ /* 0x080fe20000400000 */
[--C-:B------:R-:W-:Y:S02]  /*8950*/  @!P4 HADD2.F32 R123, -RZ, R134.reuse.H0_H0 ;  /* 0x20000086ff7bc230 */ /* 0x100fe40000004100 */
[----:B------:R-:W-:Y:S01]  /*8960*/  @!P4 HADD2.F32 R134, -RZ, R134.H1_H1 ;  /* 0x30000086ff86c230 */ /* 0x000fe20000004100 */
[----:B------:R-:W-:Y:S01]  /*8970*/  MOV R130, 0xff800000 ;  /* 0xff80000000827802 */ /* 0x000fe20000000f00 */
[----:B------:R1:W-:Y:S01]  /*8980*/  STL [R1+0x620], R127 ;  /* 0x0006207f01007387 */ /* 0x0003e20000100800 */
[----:B------:R-:W-:Y:S01]  /*8990*/  @!P0 FMUL R130, R131, R122 ;  /* 0x0000007a83828220 */ /* 0x000fe20000400000 */
[----:B------:R-:W-:Y:S01]  /*89a0*/  MOV R126, 0xff800000 ;  /* 0xff800000007e7802 */ /* 0x000fe20000000f00 */
[-C--:B0-----:R-:W-:Y:S02]  /*89b0*/  @!P4 FMUL R126, R134, R118.reuse ;  /* 0x00000076867ec220 */ /* 0x081fe40000400000 */
[----:B------:R-:W0:Y:S01]  /*89c0*/  @!P2 LDC R134, c[0x0][0x220] ;  /* 0x00008800ff86ab82 */ /* 0x000e220000000800 */
[----:B-1----:R-:W-:Y:S01]  /*89d0*/  MOV R127, 0xff800000 ;  /* 0xff800000007f7802 */ /* 0x002fe20000000f00 */
[----:B------:R-:W-:Y:S01]  /*89e0*/  @!P4 FMUL R127, R123, R118 ;  /* 0x000000767b7fc220 */ /* 0x000fe20000400000 */
[----:B------:R-:W-:Y:S04]  /*89f0*/  STL [R1+0x618], R130 ;  /* 0x0006188201007387 */ /* 0x000fe80000100800 */
[----:B------:R-:W2:Y:S04]  /*8a00*/  @!P5 LDG.E.64 R122, desc[UR4][R128.64+0x7900] ;  /* 0x00790004807ad981 */ /* 0x000ea8000c1e1b00 */
[----:B------:R-:W-:Y:S04]  /*8a10*/  STL [R1+0x61c], R127 ;  /* 0x00061c7f01007387 */ /* 0x000fe80000100800 */
[----:B------:R1:W-:Y:S02]  /*8a20*/  STL [R1+0x614], R126 ;  /* 0x0006147e01007387 */ /* 0x0003e40000100800 */
[----:B-1----:R-:W-:-:S04]  /*8a30*/  IADD3 R126, R124, 0x3d00, RZ ;  /* 0x00003d007c7e7810 */ /* 0x002fc80007ffe0ff */
[----:B------:R-:W-:Y:S01]  /*8a40*/  ISETP.GE.AND P0, PT, R126, R35, PT ;  /* 0x000000237e00720c */ /* 0x000fe20003f06270 */
[--C-:B------:R-:W-:Y:S01]  /*8a50*/  @!P4 HADD2.F32 R126, -RZ, R135.reuse.H0_H0 ;  /* 0x20000087ff7ec230 */ /* 0x100fe20000004100 */
[----:B------:R-:W-:Y:S01]  /*8a60*/  MOV R127, 0xff800000 ;  /* 0xff800000007f7802 */ /* 0x000fe20000000f00 */
[----:B------:R-:W-:-:S03]  /*8a70*/  @!P4 HADD2.F32 R135, -RZ, R135.H1_H1 ;  /* 0x30000087ff87c230 */ /* 0x000fc60000004100 */
[----:B------:R-:W-:-:S05]  /*8a80*/  @!P4 FMUL R127, R126, R118 ;  /* 0x000000767e7fc220 */ /* 0x000fca0000400000 */
[----:B------:R1:W-:Y:S02]  /*8a90*/  STL [R1+0x610], R127 ;  /* 0x0006107f01007387 */ /* 0x0003e40000100800 */
[----:B-1----:R-:W-:Y:S01]  /*8aa0*/  MOV R127, 0xff800000 ;  /* 0xff800000007f7802 */ /* 0x002fe20000000f00 */
[----:B------:R-:W-:-:S05]  /*8ab0*/  @!P4 FMUL R127, R135, R118 ;  /* 0x00000076877fc220 */ /* 0x000fca0000400000 */
[----:B------:R1:W-:Y:S01]  /*8ac0*/  STL [R1+0x60c], R127 ;  /* 0x00060c7f01007387 */ /* 0x0003e20000100800 */
[----:B------:R-:W-:-:S03]  /*8ad0*/  IADD3 R118, R124, 0x3d80, RZ ;  /* 0x00003d807c767810 */ /* 0x000fc60007ffe0ff */
[----:B-1----:R-:W3:Y:S01]  /*8ae0*/  @!P0 LDG.E.64 R126, desc[UR4][R128.64+0x7a00] ;  /* 0x007a0004807e8981 */ /* 0x002ee2000c1e1b00 */
[----:B------:R-:W-:Y:S01]  /*8af0*/  ISETP.GE.AND P6, PT, R118, R35, PT ;  /* 0x000000237600720c */ /* 0x000fe20003fc6270 */
[--C-:B------:R-:W-:Y:S02]  /*8b00*/  @!P2 HADD2.F32 R118, -RZ, R132.reuse.H0_H0 ;  /* 0x20000084ff76a230 */ /* 0x100fe40000004100 */
[----:B------:R-:W-:Y:S01]  /*8b10*/  @!P2 HADD2.F32 R132, -RZ, R132.H1_H1 ;  /* 0x30000084ff84a230 */ /* 0x000fe20000004100 */
[----:B------:R-:W-:Y:S02]  /*8b20*/  MOV R130, 0xff800000 ;  /* 0xff80000000827802 */ /* 0x000fe40000000f00 */
[----:B------:R-:W-:Y:S01]  /*8b30*/  MOV R131, 0xff800000 ;  /* 0xff80000000837802 */ /* 0x000fe20000000f00 */
[-C--:B0-----:R-:W-:Y:S01]  /*8b40*/  @!P2 FMUL R131, R118, R134.reuse ;  /* 0x000000867683a220 */ /* 0x081fe20000400000 */
[----:B------:R-:W-:Y:S01]  /*8b50*/  @!P2 FMUL R130, R132, R134 ;  /* 0x000000868482a220 */ /* 0x000fe20000400000 */
[----:B------:R-:W0:Y:S04]  /*8b60*/  @!P3 LDC R118, c[0x0][0x220] ;  /* 0x00008800ff76bb82 */ /* 0x000e280000000800 */
[----:B------:R-:W-:Y:S04]  /*8b70*/  STL [R1+0x604], R130 ;  /* 0x0006048201007387 */ /* 0x000fe80000100800 */
[----:B------:R1:W-:Y:S01]  /*8b80*/  STL [R1+0x5fc], R131 ;  /* 0x0005fc8301007387 */ /* 0x0003e20000100800 */
[----:B------:R-:W-:Y:S01]  /*8b90*/  IADD3 R132, R124, 0x3e00, RZ ;  /* 0x00003e007c847810 */ /* 0x000fe20007ffe0ff */
[----:B------:R-:W-:-:S02]  /*8ba0*/  @!P2 HADD2.F32 R135, -RZ, R133.H0_H0 ;  /* 0x20000085ff87a230 */ /* 0x000fc40000004100 */
[----:B-1----:R-:W3:Y:S01]  /*8bb0*/  @!P6 LDG.E.64 R130, desc[UR4][R128.64+0x7b00] ;  /* 0x007b00048082e981 */ /* 0x002ee2000c1e1b00 */
[----:B------:R-:W-:Y:S01]  /*8bc0*/  @!P2 HADD2.F32 R133, -RZ, R133.H1_H1 ;  /* 0x30000085ff85a230 */ /* 0x000fe20000004100 */
[----:B------:R-:W-:Y:S01]  /*8bd0*/  MOV R184, 0xff800000 ;  /* 0xff80000000b87802 */ /* 0x000fe20000000f00 */
[-C--:B------:R-:W-:Y:S01]  /*8be0*/  @!P2 FMUL R184, R135, R134.reuse ;  /* 0x0000008687b8a220 */ /* 0x080fe20000400000 */
[----:B------:R-:W-:Y:S02]  /*8bf0*/  ISETP.GE.AND P4, PT, R132, R35, PT ;  /* 0x000000238400720c */ /* 0x000fe40003f86270 */
[----:B------:R-:W-:Y:S01]  /*8c00*/  MOV R132, 0xff800000 ;  /* 0xff80000000847802 */ /* 0x000fe20000000f00 */
[----:B------:R-:W-:Y:S01]  /*8c10*/  @!P2 FMUL R132, R133, R134 ;  /* 0x000000868584a220 */ /* 0x000fe20000400000 */
[----:B------:R1:W-:Y:S04]  /*8c20*/  STL [R1+0x600], R184 ;  /* 0x000600b801007387 */ /* 0x0003e80000100800 */
[----:B------:R1:W-:Y:S01]  /*8c30*/  STL [R1+0x5f8], R132 ;  /* 0x0005f88401007387 */ /* 0x0003e20000100800 */
[----:B------:R-:W-:-:S02]  /*8c40*/  IADD3 R134, R124, 0x3e80, RZ ;  /* 0x00003e807c867810 */ /* 0x000fc40007ffe0ff */
[----:B-1----:R-:W-:Y:S01]  /*8c50*/  MOV R184, 0xff800000 ;  /* 0xff80000000b87802 */ /* 0x002fe20000000f00 */
[--C-:B------:R-:W-:Y:S02]  /*8c60*/  @!P3 HADD2.F32 R132, -RZ, R136.reuse.H0_H0 ;  /* 0x20000088ff84b230 */ /* 0x100fe40000004100 */
[----:B------:R-:W-:-:S03]  /*8c70*/  @!P3 HADD2.F32 R136, -RZ, R136.H1_H1 ;  /* 0x30000088ff88b230 */ /* 0x000fc60000004100 */
[-C--:B0-----:R-:W-:Y:S02]  /*8c80*/  @!P3 FMUL R184, R132, R118.reuse ;  /* 0x0000007684b8b220 */ /* 0x081fe40000400000 */
[----:B------:R-:W3:Y:S01]  /*8c90*/  @!P4 LDG.E.64 R132, desc[UR4][R128.64+0x7c00] ;  /* 0x007c00048084c981 */ /* 0x000ee2000c1e1b00 */
[----:B------:R-:W-:Y:S01]  /*8ca0*/  MOV R135, 0xff800000 ;  /* 0xff80000000877802 */ /* 0x000fe20000000f00 */
[-C--:B------:R-:W-:Y:S01]  /*8cb0*/  @!P3 FMUL R135, R136, R118.reuse ;  /* 0x000000768887b220 */ /* 0x080fe20000400000 */
[----:B------:R-:W-:Y:S01]  /*8cc0*/  ISETP.GE.AND P2, PT, R134, R35, PT ;  /* 0x000000238600720c */ /* 0x000fe20003f46270 */
[--C-:B------:R-:W-:Y:S01]  /*8cd0*/  @!P3 HADD2.F32 R134, -RZ, R137.reuse.H0_H0 ;  /* 0x20000089ff86b230 */ /* 0x100fe20000004100 */
[----:B------:R-:W3:Y:S04]  /*8ce0*/  LDL.LU R136, [R1] ;  /* 0x0000000001887983 */ /* 0x000ee80000300800 */
[----:B------:R-:W-:Y:S04]  /*8cf0*/  STL [R1+0x5f0], R184 ;  /* 0x0005f0b801007387 */ /* 0x000fe80000100800 */
[----:B------:R0:W-:Y:S01]  /*8d00*/  STL [R1+0x5f4], R135 ;  /* 0x0005f48701007387 */ /* 0x0001e20000100800 */
[----:B------:R-:W-:Y:S01]  /*8d10*/  @!P3 HADD2.F32 R137, -RZ, R137.H1_H1 ;  /* 0x30000089ff89b230 */ /* 0x000fe20000004100 */
[----:B0-----:R-:W-:Y:S01]  /*8d20*/  MOV R135, 0xff800000 ;  /* 0xff80000000877802 */ /* 0x001fe20000000f00 */
[----:B------:R-:W-:-:S05]  /*8d30*/  @!P3 FMUL R135, R134, R118 ;  /* 0x000000768687b220 */ /* 0x000fca0000400000 */
[----:B------:R0:W-:Y:S02]  /*8d40*/  STL [R1+0x5e8], R135 ;  /* 0x0005e88701007387 */ /* 0x0001e40000100800 */
[----:B0-----:R-:W-:Y:S01]  /*8d50*/  MOV R135, 0xff800000 ;  /* 0xff80000000877802 */ /* 0x001fe20000000f00 */
[----:B------:R-:W-:Y:S02]  /*8d60*/  @!P3 FMUL R135, R137, R118 ;  /* 0x000000768987b220 */ /* 0x000fe40000400000 */
[----:B------:R-:W3:Y:S04]  /*8d70*/  LDL.LU R137, [R1+0x8] ;  /* 0x0000080001897983 */ /* 0x000ee80000300800 */
[----:B------:R0:W-:Y:S01]  /*8d80*/  STL [R1+0x5e4], R135 ;  /* 0x0005e48701007387 */ /* 0x0001e20000100800 */
[----:B------:R-:W-:-:S03]  /*8d90*/  IADD3 R118, R124, 0x3f00, RZ ;  /* 0x00003f007c767810 */ /* 0x000fc60007ffe0ff */
[----:B0-----:R-:W3:Y:S01]  /*8da0*/  @!P2 LDG.E.64 R134, desc[UR4][R128.64+0x7d00] ;  /* 0x007d00048086a981 */ /* 0x001ee2000c1e1b00 */
[----:B------:R-:W-:Y:S02]  /*8db0*/  ISETP.GE.AND P3, PT, R118, R35, PT ;  /* 0x000000237600720c */ /* 0x000fe40003f66270 */
[----:B------:R-:W0:Y:S11]  /*8dc0*/  @!P1 LDC R35, c[0x0][0x220] ;  /* 0x00008800ff239b82 */ /* 0x000e360000000800 */
[----:B------:R-:W3:Y:S01]  /*8dd0*/  @!P3 LDG.E.64 R128, desc[UR4][R128.64+0x7e00] ;  /* 0x007e00048080b981 */ /* 0x000ee2000c1e1b00 */
[----:B------:R-:W-:-:S02]  /*8de0*/  MOV R185, 0xff800000 ;  /* 0xff80000000b97802 */ /* 0x000fc40000000f00 */
[----:B------:R-:W-:Y:S01]  /*8df0*/  MOV R184, 0xff800000 ;  /* 0xff80000000b87802 */ /* 0x000fe20000000f00 */
[----:B------:R1:W-:Y:S04]  /*8e00*/  STL [R1+0x6f4], R124 ;  /* 0x0006f47c01007387 */ /* 0x0003e80000100800 */
[----:B-1----:R-:W3:Y:S04]  /*8e10*/  LDL.LU R124, [R1+0x4] ;  /* 0x00000400017c7983 */ /* 0x002ee80000300800 */
[----:B------:R1:W-:Y:S04]  /*8e20*/  STL [R1+0x6f0], R125 ;  /* 0x0006f07d01007387 */ /* 0x0003e80000100800 */
[----:B-1----:R-:W3:Y:S01]  /*8e30*/  LDL.LU R125, [R1+0x14] ;  /* 0x00001400017d7983 */ /* 0x002ee20000300800 */
[----:B----4-:R-:W-:-:S02]  /*8e40*/  @!P1 HADD2.F32 R118, -RZ, R120.H0_H0 ;  /* 0x20000078ff769230 */ /* 0x010fc40000004100 */
[----:B------:R-:W-:-:S03]  /*8e50*/  @!P1 HADD2.F32 R120, -RZ, R120.H1_H1 ;  /* 0x30000078ff789230 */ /* 0x000fc60000004100 */
[-C--:B0-----:R-:W-:Y:S02]  /*8e60*/  @!P1 FMUL R185, R118, R35.reuse ;  /* 0x0000002376b99220 */ /* 0x081fe40000400000 */
[----:B------:R-:W0:Y:S01]  /*8e70*/  @!P5 LDC R118, c[0x0][0x220] ;  /* 0x00008800ff76db82 */ /* 0x000e220000000800 */
[----:B------:R-:W-:Y:S01]  /*8e80*/  @!P1 FMUL R184, R120, R35 ;  /* 0x0000002378b89220 */ /* 0x000fe20000400000 */
[----:B------:R-:W-:-:S04]  /*8e90*/  @!P1 HADD2.F32 R120, -RZ, R121.H0_H0 ;  /* 0x20000079ff789230 */ /* 0x000fc80000004100 */
[----:B------:R1:W-:Y:S01]  /*8ea0*/  STL [R1+0x5dc], R184 ;  /* 0x0005dcb801007387 */ /* 0x0003e20000100800 */
[----:B------:R-:W-:-:S03]  /*8eb0*/  @!P1 HADD2.F32 R121, -RZ, R121.H1_H1 ;  /* 0x30000079ff799230 */ /* 0x000fc60000004100 */
[----:B------:R-:W-:Y:S01]  /*8ec0*/  STL [R1+0x5d4], R185 ;  /* 0x0005d4b901007387 */ /* 0x000fe20000100800 */
[----:B-1----:R-:W-:Y:S01]  /*8ed0*/  MOV R184, 0xff800000 ;  /* 0xff80000000b87802 */ /* 0x002fe20000000f00 */
[----:B------:R-:W-:-:S05]  /*8ee0*/  @!P1 FMUL R184, R120, R35 ;  /* 0x0000002378b89220 */ /* 0x000fca0000400000 */
[----:B------:R1:W-:Y:S01]  /*8ef0*/  STL [R1+0x5d8], R184 ;  /* 0x0005d8b801007387 */ /* 0x0003e20000100800 */
[----:B------:R-:W-:Y:S02]  /*8f00*/  MOV R120, 0xff800000 ;  /* 0xff80000000787802 */ /* 0x000fe40000000f00 */
[----:B-1----:R-:W-:Y:S01]  /*8f10*/  MOV R184, 0xff800000 ;  /* 0xff80000000b87802 */ /* 0x002fe20000000f00 */
[----:B------:R-:W-:-:S05]  /*8f20*/  @!P1 FMUL R184, R121, R35 ;  /* 0x0000002379b89220 */ /* 0x000fca0000400000 */
[----:B------:R1:W-:Y:S01]  /*8f30*/  STL [R1+0x5d0], R184 ;  /* 0x0005d0b801007387 */ /* 0x0003e20000100800 */
[--C-:B--2---:R-:W-:Y:S02]  /*8f40*/  @!P5 HADD2.F32 R35, -RZ, R122.reuse.H0_H0 ;  /* 0x2000007aff23d230 */ /* 0x104fe40000004100 */
[----:B------:R-:W-:Y:S01]  /*8f50*/  @!P5 HADD2.F32 R122, -RZ, R122.H1_H1 ;  /* 0x3000007aff7ad230 */ /* 0x000fe20000004100 */
[----:B-1----:R-:W-:Y:S02]  /*8f60*/  MOV R184, 0xff800000 ;  /* 0xff80000000b87802 */ /* 0x002fe40000000f00 */
[-C--:B0-----:R-:W-:Y:S02]  /*8f70*/  @!P5 FMUL R184, R35, R118.reuse ;  /* 0x0000007623b8d220 */ /* 0x081fe40000400000 */
[----:B------:R-:W-:Y:S01]  /*8f80*/  @!P5 FMUL R120, R122, R118 ;  /* 0x000000767a78d220 */ /* 0x000fe20000400000 */
[----:B------:R-:W0:Y:S02]  /*8f90*/  @!P0 LDC R35, c[0x0][0x220] ;  /* 0x00008800ff238b82 */ /* 0x000e240000000800 */
[----:B------:R-:W-:Y:S04]  /*8fa0*/  STL [R1+0x5c4], R184 ;  /* 0x0005c4b801007387 */ /* 0x000fe80000100800 */
[----:B------:R1:W-:Y:S01]  /*8fb0*/  STL [R1+0x5cc], R120 ;  /* 0x0005cc7801007387 */ /* 0x0003e20000100800 */
[----:B------:R-:W-:Y:S01]  /*8fc0*/  MOV R121, 0xff800000 ;  /* 0xff80000000797802 */ /* 0x000fe20000000f00 */
[----:B-1----:R-:W-:-:S02]  /*8fd0*/  @!P5 HADD2.F32 R120, -RZ, R123.H0_H0 ;  /* 0x2000007bff78d230 */ /* 0x002fc40000004100 */
[----:B------:R-:W-:-:S03]  /*8fe0*/  @!P5 HADD2.F32 R123, -RZ, R123.H1_H1 ;  /* 0x3000007bff7bd230 */ /* 0x000fc60000004100 */
[----:B------:R-:W-:-:S05]  /*8ff0*/  @!P5 FMUL R121, R120, R118 ;  /* 0x000000767879d220 */ /* 0x000fca0000400000 */
[----:B------:R1:W-:Y:S02]  /*9000*/  STL [R1+0x5c8], R121 ;  /* 0x0005c87901007387 */ /* 0x0003e40000100800 */
[----:B-1----:R-:W-:Y:S01]  /*9010*/  MOV R121, 0xff800000 ;  /* 0xff80000000797802 */ /* 0x002fe20000000f00 */
[----:B------:R-:W-:-:S05]  /*9020*/  @!P5 FMUL R121, R123, R118 ;  /* 0x000000767b79d220 */ /* 0x000fca0000400000 */
[----:B------:R1:W-:Y:S01]  /*9030*/  STL [R1+0x5c0], R121 ;  /* 0x0005c07901007387 */ /* 0x0003e20000100800 */
[--C-:B---3--:R-:W-:Y:S01]  /*9040*/  @!P0 HADD2.F32 R118, -RZ, R126.reuse.H0_H0 ;  /* 0x2000007eff768230 */ /* 0x108fe20000004100 */
[----:B-1----:R-:W-:Y:S01]  /*9050*/  MOV R121, 0xff800000 ;  /* 0xff80000000797802 */ /* 0x002fe20000000f00 */
[----:B------:R-:W-:-:S03]  /*9060*/  @!P0 HADD2.F32 R126, -RZ, R126.H1_H1 ;  /* 0x3000007eff7e8230 */ /* 0x000fc60000004100 */
[-C--:B0-----:R-:W-:Y:S02]  /*9070*/  @!P0 FMUL R121, R118, R35.reuse ;  /* 0x0000002376798220 */ /* 0x081fe40000400000 */
[----:B------:R-:W0:Y:S01]  /*9080*/  @!P6 LDC R118, c[0x0][0x220] ;  /* 0x00008800ff76eb82 */ /* 0x000e220000000800 */
[----:B------:R-:W-:Y:S01]  /*9090*/  MOV R120, 0xff800000 ;  /* 0xff80000000787802 */ /* 0x000fe20000000f00 */
[----:B------:R-:W-:Y:S01]  /*90a0*/  @!P0 FMUL R120, R126, R35 ;  /* 0x000000237e788220 */ /* 0x000fe20000400000 */
[----:B------:R-:W-:Y:S04]  /*90b0*/  STL [R1+0x5b0], R121 ;  /* 0x0005b07901007387 */ /* 0x000fe80000100800 */
[----:B------:R1:W-:Y:S01]  /*90c0*/  STL [R1+0x5b8], R120 ;  /* 0x0005b87801007387 */ /* 0x0003e20000100800 */
[----:B------:R-:W-:-:S02]  /*90d0*/  MOV R184, 0xff800000 ;  /* 0xff80000000b87802 */ /* 0x000fc40000000f00 */
[----:B------:R-:W-:Y:S01]  /*90e0*/  MOV R185, 0xff800000 ;  /* 0xff80000000b97802 */ /* 0x000fe20000000f00 */
[--C-:B-1----:R-:W-:Y:S02]  /*90f0*/  @!P0 HADD2.F32 R120, -RZ, R127.reuse.H0_H0 ;  /* 0x2000007fff788230 */ /* 0x102fe40000004100 */
[----:B------:R-:W-:-:S03]  /*9100*/  @!P0 HADD2.F32 R127, -RZ, R127.H1_H1 ;  /* 0x3000007fff7f8230 */ /* 0x000fc60000004100 */
[-C--:B------:R-:W-:Y:S02]  /*9110*/  @!P0 FMUL R184, R120, R35.reuse ;  /* 0x0000002378b88220 */ /* 0x080fe40000400000 */
[----:B------:R-:W-:Y:S01]  /*9120*/  @!P0 FMUL R185, R127, R35 ;  /* 0x000000237fb98220 */ /* 0x000fe20000400000 */
[----:B------:R-:W-:Y:S01]  /*9130*/  @!P6 HADD2.F32 R35, -RZ, R130.H0_H0 ;  /* 0x20000082ff23e230 */ /* 0x000fe20000004100 */
[----:B------:R-:W-:-:S04]  /*9140*/  MOV R186, 0xff800000 ;  /* 0xff80000000ba7802 */ /* 0x000fc80000000f00 */
[-C--:B0-----:R-:W-:Y:S02]  /*9150*/  @!P6 FMUL R186, R35, R118.reuse ;  /* 0x0000007623bae220 */ /* 0x081fe40000400000 */
[----:B------:R-:W0:Y:S01]  /*9160*/  @!P4 LDC R35, c[0x0][0x220] ;  /* 0x00008800ff23cb82 */ /* 0x000e220000000800 */
[--C-:B------:R-:W-:Y:S02]  /*9170*/  @!P6 HADD2.F32 R120, -RZ, R131.reuse.H0_H0 ;  /* 0x20000083ff78e230 */ /* 0x100fe40000004100 */
[----:B------:R-:W-:Y:S02]  /*9180*/  @!P6 HADD2.F32 R130, -RZ, R130.H1_H1 ;  /* 0x30000082ff82e230 */ /* 0x000fe40000004100 */
[----:B------:R-:W-:Y:S01]  /*9190*/  @!P6 HADD2.F32 R131, -RZ, R131.H1_H1 ;  /* 0x30000083ff83e230 */ /* 0x000fe20000004100 */
[----:B------:R-:W-:Y:S02]  /*91a0*/  MOV R188, 0xff800000 ;  /* 0xff80000000bc7802 */ /* 0x000fe40000000f00 */
[----:B------:R-:W-:Y:S01]  /*91b0*/  MOV R127, 0xff800000 ;  /* 0xff800000007f7802 */ /* 0x000fe20000000f00 */
[-C--:B------:R-:W-:Y:S01]  /*91c0*/  @!P6 FMUL R188, R130, R118.reuse ;  /* 0x0000007682bce220 */ /* 0x080fe20000400000 */
[----:B------:R-:W-:Y:S01]  /*91d0*/  MOV R126, 0xff800000 ;  /* 0xff800000007e7802 */ /* 0x000fe20000000f00 */
[-C--:B------:R-:W-:Y:S01]  /*91e0*/  @!P6 FMUL R127, R120, R118.reuse ;  /* 0x00000076787fe220 */ /* 0x080fe20000400000 */
[----:B------:R-:W-:Y:S01]  /*91f0*/  @!P6 FMUL R126, R131, R118 ;  /* 0x00000076837ee220 */ /* 0x000fe20000400000 */
[----:B------:R-:W-:Y:S01]  /*9200*/  MOV R123, 0xff800000 ;  /* 0xff800000007b7802 */ /* 0x000fe20000000f00 */
[----:B------:R-:W-:-:S05]  /*9210*/  @!P4 HADD2.F32 R118, -RZ, R132.H0_H0 ;  /* 0x20000084ff76c230 */ /* 0x000fca0000004100 */
        /* <DEDUP_REMOVED lines=12> */
[----:B------:R-:W-:Y:S04]  /*92e0*/  STL [R1+0x5b4], R184 ;  /* 0x0005b4b801007387 */ /* 0x000fe80000100800 */
[----:B------:R1:W-:Y:S04]  /*92f0*/  STL [R1+0x708], R184 ;  /* 0x000708b801007387 */ /* 0x0003e80000100800 */
[----:B-1----:R-:W2:Y:S04]  /*9300*/  LDL R184, [R1+0xe8] ;  /* 0x0000e80001b87983 */ /* 0x002ea80000100800 */
[----:B------:R-:W-:Y:S01]  /*9310*/  STL [R1+0x5ac], R185 ;  /* 0x0005acb901007387 */ /* 0x000fe20000100800 */
[----:B------:R-:W-:-:S05]  /*9320*/  @!P2 HADD2.F32 R35, -RZ, R134.H0_H0 ;  /* 0x20000086ff23a230 */ /* 0x000fca0000004100 */
[----:B0-----:R-:W-:Y:S02]  /*9330*/  @!P2 FMUL R196, R35, R118 ;  /* 0x0000007623c4a220 */ /* 0x001fe40000400000 */
[----:B------:R-:W0:Y:S01]  /*9340*/  @!P3 LDC R35, c[0x0][0x220] ;  /* 0x00008800ff23bb82 */ /* 0x000e220000000800 */
[----:B------:R1:W-:Y:S01]  /*9350*/  STL [R1+0x70c], R185 ;  /* 0x00070cb901007387 */ /* 0x0003e20000100800 */
[--C-:B------:R-:W-:Y:S02]  /*9360*/  @!P2 HADD2.F32 R120, -RZ, R135.reuse.H0_H0 ;  /* 0x20000087ff78a230 */ /* 0x100fe40000004100 */
[----:B------:R-:W-:Y:S02]  /*9370*/  @!P2 HADD2.F32 R134, -RZ, R134.H1_H1 ;  /* 0x30000086ff86a230 */ /* 0x000fe40000004100 */
[----:B------:R-:W-:Y:S01]  /*9380*/  @!P2 HADD2.F32 R135, -RZ, R135.H1_H1 ;  /* 0x30000087ff87a230 */ /* 0x000fe20000004100 */
[----:B-1----:R-:W3:Y:S04]  /*9390*/  LDL R185, [R1+0xe0] ;  /* 0x0000e00001b97983 */ /* 0x002ee80000100800 */
[----:B------:R-:W4:Y:S04]  /*93a0*/  LDL.LU R130, [R1+0x10] ;  /* 0x0000100001827983 */ /* 0x000f280000300800 */
[----:B------:R-:W-:Y:S04]  /*93b0*/  STL [R1+0x5a0], R186 ;  /* 0x0005a0ba01007387 */ /* 0x000fe80000100800 */
[----:B------:R1:W-:Y:S01]  /*93c0*/  STL [R1+0x710], R186 ;  /* 0x000710ba01007387 */ /* 0x0003e20000100800 */
[----:B------:R-:W-:-:S03]  /*93d0*/  MOV R195, 0xff800000 ;  /* 0xff80000000c37802 */ /* 0x000fc60000000f00 */
[----:B------:R-:W-:Y:S01]  /*93e0*/  STL [R1+0x5a8], R188 ;  /* 0x0005a8bc01007387 */ /* 0x000fe20000100800 */
[----:B------:R-:W-:-:S03]  /*93f0*/  @!P2 FMUL R195, R134, R118 ;  /* 0x0000007686c3a220 */ /* 0x000fc60000400000 */
[----:B------:R0:W-:Y:S01]  /*9400*/  STL [R1+0x714], R188 ;  /* 0x000714bc01007387 */ /* 0x0001e20000100800 */
[----:B-1----:R-:W-:Y:S02]  /*9410*/  MOV R186, R194 ;  /* 0x000000c200ba7202 */ /* 0x002fe40000000f00 */
[----:B------:R-:W-:Y:S01]  /*9420*/  MOV R194, 0xff800000 ;  /* 0xff80000000c27802 */ /* 0x000fe20000000f00 */
[-C--:B------:R-:W-:Y:S01]  /*9430*/  @!P2 FMUL R194, R120, R118.reuse ;  /* 0x0000007678c2a220 */ /* 0x080fe20000400000 */
[----:B------:R-:W-:Y:S01]  /*9440*/  STL [R1+0x5a4], R127 ;  /* 0x0005a47f01007387 */ /* 0x000fe20000100800 */
[----:B0-----:R-:W-:Y:S02]  /*9450*/  MOV R188, R193 ;  /* 0x000000c100bc7202 */ /* 0x001fe40000000f00 */
[----:B------:R-:W-:Y:S01]  /*9460*/  MOV R193, 0xff800000 ;  /* 0xff80000000c17802 */ /* 0x000fe20000000f00 */
[----:B------:R-:W-:Y:S01]  /*9470*/  @!P2 FMUL R193, R135, R118 ;  /* 0x0000007687c1a220 */ /* 0x000fe20000400000 */
[----:B------:R-:W-:Y:S01]  /*9480*/  @!P3 HADD2.F32 R118, -RZ, R128.H0_H0 ;  /* 0x20000080ff76b230 */ /* 0x000fe20000004100 */
[----:B------:R0:W-:Y:S04]  /*9490*/  STL [R1+0x718], R127 ;  /* 0x0007187f01007387 */ /* 0x0001e80000100800 */
[----:B------:R-:W4:Y:S04]  /*94a0*/  LDL.LU R131, [R1+0xc] ;  /* 0x00000c0001837983 */ /* 0x000f280000300800 */
[----:B------:R-:W-:Y:S01]  /*94b0*/  STL [R1+0x59c], R126 ;  /* 0x00059c7e01007387 */ /* 0x000fe20000100800 */
[----:B0-----:R-:W-:-:S03]  /*94c0*/  MOV R127, R192 ;  /* 0x000000c0007f7202 */ /* 0x001fc60000000f00 */
[----:B------:R0:W-:Y:S01]  /*94d0*/  STL [R1+0x71c], R126 ;  /* 0x00071c7e01007387 */ /* 0x0001e20000100800 */
[----:B------:R-:W-:Y:S01]  /*94e0*/  MOV R192, 0xff800000 ;  /* 0xff80000000c07802 */ /* 0x000fe20000000f00 */
[----:B------:R-:W-:Y:S01]  /*94f0*/  @!P3 FMUL R192, R118, R35 ;  /* 0x0000002376c0b220 */ /* 0x000fe20000400000 */
[--C-:B------:R-:W-:Y:S01]  /*9500*/  @!P3 HADD2.F32 R118, -RZ, R129.reuse.H0_H0 ;  /* 0x20000081ff76b230 */ /* 0x100fe20000004100 */
[----:B------:R-:W4:Y:S01]  /*9510*/  LDL.LU R132, [R1+0x18] ;  /* 0x0000180001847983 */ /* 0x000f220000300800 */
[----:B------:R-:W-:Y:S02]  /*9520*/  @!P3 HADD2.F32 R128, -RZ, R128.H1_H1 ;  /* 0x30000080ff80b230 */ /* 0x000fe40000004100 */
[----:B------:R-:W-:Y:S01]  /*9530*/  @!P3 HADD2.F32 R129, -RZ, R129.H1_H1 ;  /* 0x30000081ff81b230 */ /* 0x000fe20000004100 */
[----:B------:R-:W-:Y:S01]  /*9540*/  STL [R1+0x590], R123 ;  /* 0x0005907b01007387 */ /* 0x000fe20000100800 */
[----:B------:R-:W-:-:S03]  /*9550*/  FSETP.GT.AND P0, PT, R117, R169, PT ;  /* 0x000000a97500720b */ /* 0x000fc60003f04000 */
[----:B------:R1:W-:Y:S01]  /*9560*/  STL [R1+0x720], R123 ;  /* 0x0007207b01007387 */ /* 0x0003e20000100800 */
[----:B0-----:R-:W-:-:S03]  /*9570*/  MOV R126, R191 ;  /* 0x000000bf007e7202 */ /* 0x001fc60000000f00 */
[----:B------:R-:W-:Y:S01]  /*9580*/  STL [R1+0x598], R122 ;  /* 0x0005987a01007387 */ /* 0x000fe20000100800 */
[----:B------:R-:W-:-:S03]  /*9590*/  MOV R191, 0xff800000 ;  /* 0xff80000000bf7802 */ /* 0x000fc60000000f00 */
[----:B------:R0:W-:Y:S01]  /*95a0*/  STL [R1+0x724], R122 ;  /* 0x0007247a01007387 */ /* 0x0001e20000100800 */
[----:B-1----:R-:W-:Y:S01]  /*95b0*/  MOV R123, R190 ;  /* 0x000000be007b7202 */ /* 0x002fe20000000f00 */
[-C--:B------:R-:W-:Y:S01]  /*95c0*/  @!P3 FMUL R191, R128, R35.reuse ;  /* 0x0000002380bfb220 */ /* 0x080fe20000400000 */
[----:B------:R-:W-:Y:S01]  /*95d0*/  MOV R190, 0xff800000 ;  /* 0xff80000000be7802 */ /* 0x000fe20000000f00 */
[----:B------:R-:W-:Y:S01]  /*95e0*/  @!P3 FMUL R190, R118, R35 ;  /* 0x0000002376beb220 */ /* 0x000fe20000400000 */
[----:B0-----:R-:W-:Y:S02]  /*95f0*/  MOV R122, R189 ;  /* 0x000000bd007a7202 */ /* 0x001fe40000000f00 */
        /* <DEDUP_REMOVED lines=243> */
[----:B------:R-:W-:Y:S03]  /*a530*/  STL [R1+0x594], R121 ;  /* 0x0005947901007387 */ /* 0x000fe60000100800 */
[CC--:B------:R-:W-:Y:S01]  /*a540*/  FSETP.GT.AND P0, PT, R35.reuse, R187.reuse, PT ;  /* 0x000000bb2300720b */ /* 0x0c0fe20003f04000 */
[----:B------:R-:W-:Y:S04]  /*a550*/  STL [R1+0x728], R121 ;  /* 0x0007287901007387 */ /* 0x000fe80000100800 */
[----:B------:R-:W4:Y:S01]  /*a560*/  LDL.LU R133, [R1+0x24] ;  /* 0x0000240001857983 */ /* 0x000f220000300800 */
[----:B------:R-:W-:-:S03]  /*a570*/  FSEL R35, R35, R187, P0 ;  /* 0x000000bb23237208 */ /* 0x000fc60000000000 */
[----:B------:R-:W-:Y:S04]  /*a580*/  STL [R1+0x58c], R197 ;  /* 0x00058cc501007387 */ /* 0x000fe80000100800 */
[----:B------:R-:W-:Y:S01]  /*a590*/  STL [R1+0x72c], R197 ;  /* 0x00072cc501007387 */ /* 0x000fe20000100800 */
[----:B------:R-:W-:-:S03]  /*a5a0*/  FSETP.GT.AND P0, PT, R35, R183, PT ;  /* 0x000000b72300720b */ /* 0x000fc60003f04000 */
[----:B------:R-:W4:Y:S04]  /*a5b0*/  LDL.LU R134, [R1+0x20] ;  /* 0x0000200001867983 */ /* 0x000f280000300800 */
[----:B------:R-:W-:Y:S04]  /*a5c0*/  STL [R1+0x574], R196 ;  /* 0x000574c401007387 */ /* 0x000fe80000100800 */
[----:B------:R0:W-:Y:S04]  /*a5d0*/  STL [R1+0x730], R196 ;  /* 0x000730c401007387 */ /* 0x0001e80000100800 */
[----:B------:R-:W-:Y:S01]  /*a5e0*/  STL [R1+0x580], R195 ;  /* 0x000580c301007387 */ /* 0x000fe20000100800 */
[----:B------:R-:W-:-:S03]  /*a5f0*/  FSEL R35, R35, R183, P0 ;  /* 0x000000b723237208 */ /* 0x000fc60000000000 */
[----:B------:R1:W-:Y:S04]  /*a600*/  STL [R1+0x734], R195 ;  /* 0x000734c301007387 */ /* 0x0003e80000100800 */
[----:B------:R-:W-:Y:S04]  /*a610*/  STL [R1+0x578], R194 ;  /* 0x000578c201007387 */ /* 0x000fe80000100800 */
[----:B------:R-:W-:Y:S04]  /*a620*/  STL [R1+0x738], R194 ;  /* 0x000738c201007387 */ /* 0x000fe80000100800 */
[----:B------:R-:W4:Y:S01]  /*a630*/  LDL.LU R135, [R1+0x2c0] ;  /* 0x0002c00001877983 */ /* 0x000f220000300800 */
[----:B------:R-:W-:-:S03]  /*a640*/  FSETP.GT.AND P0, PT, R35, R122, PT ;  /* 0x0000007a2300720b */ /* 0x000fc60003f04000 */
[----:B------:R-:W-:Y:S04]  /*a650*/  STL [R1+0x584], R193 ;  /* 0x000584c101007387 */ /* 0x000fe80000100800 */
[----:B------:R2:W-:Y:S04]  /*a660*/  STL [R1+0x73c], R193 ;  /* 0x00073cc101007387 */ /* 0x0005e80000100800 */
[----:B------:R-:W4:Y:S04]  /*a670*/  LDL.LU R128, [R1+0x688] ;  /* 0x0006880001807983 */ /* 0x000f280000300800 */
[----:B------:R-:W-:Y:S01]  /*a680*/  STL [R1+0x568], R192 ;  /* 0x000568c001007387 */ /* 0x000fe20000100800 */
[----:B------:R-:W-:-:S03]  /*a690*/  FSEL R35, R35, R122, P0 ;  /* 0x0000007a23237208 */ /* 0x000fc60000000000 */
[----:B------:R-:W-:Y:S04]  /*a6a0*/  STL [R1+0x57c], R191 ;  /* 0x00057cbf01007387 */ /* 0x000fe80000100800 */
[----:B------:R-:W-:Y:S04]  /*a6b0*/  STL [R1+0x570], R190 ;  /* 0x000570be01007387 */ /* 0x000fe80000100800 */
[----:B------:R-:W4:Y:S04]  /*a6c0*/  LDL.LU R129, [R1+0x6d0] ;  /* 0x0006d00001817983 */ /* 0x000f280000300800 */
[----:B------:R-:W-:Y:S01]  /*a6d0*/  STL [R1+0x56c], R189 ;  /* 0x00056cbd01007387 */ /* 0x000fe20000100800 */
        /* <DEDUP_REMOVED lines=23> */
[----:B--2---:R-:W2:Y:S01]  /*a850*/  LDL R193, [R1+0x68] ;  /* 0x0000680001c17983 */ /* 0x004ea20000100800 */
[----:B------:R-:W-:-:S03]  /*a860*/  FSETP.GT.AND P0, PT, R35, R173, PT ;  /* 0x000000ad2300720b */ /* 0x000fc60003f04000 */
[----:B------:R-:W2:Y:S01]  /*a870*/  LDL R194, [R1+0x4c] ;  /* 0x00004c0001c27983 */ /* 0x000ea20000100800 */
[----:B------:R-:W-:-:S03]  /*a880*/  FSEL R35, R35, R173, P0 ;  /* 0x000000ad23237208 */ /* 0x000fc60000000000 */
[----:B------:R-:W2:Y:S01]  /*a890*/  LDL R120, [R1+0x58] ;  /* 0x0000580001787983 */ /* 0x000ea20000100800 */
        /* <DEDUP_REMOVED lines=939> */
[----:B----4-:R-:W-:-:S04]  /*e350*/  FSETP.GT.AND P0, PT, R35, R122, PT ;  /* 0x0000007a2300720b */ /* 0x010fc80003f04000 */
[----:B------:R-:W-:Y:S02]  /*e360*/  FSEL R35, R35, R122, P0 ;  /* 0x0000007a23237208 */ /* 0x000fe40000000000 */
[----:B------:R-:W4:Y:S02]  /*e370*/  LDL.LU R122, [R1+0x724] ;  /* 0x00072400017a7983 */ /* 0x000f240000300800 */
[----:B------:R-:W-:-:S04]  /*e380*/  FSETP.GT.AND P0, PT, R35, R123, PT ;  /* 0x0000007b2300720b */ /* 0x000fc80003f04000 */
        /* <DEDUP_REMOVED lines=14> */
[----:B---3--:R-:W-:-:S04]  /*e470*/  FSETP.GT.AND P0, PT, R35, R185, PT ;  /* 0x000000b92300720b */ /* 0x008fc80003f04000 */
[----:B------:R-:W-:Y:S02]  /*e480*/  FSEL R35, R35, R185, P0 ;  /* 0x000000b923237208 */ /* 0x000fe40000000000 */
[----:B------:R-:W3:Y:S02]  /*e490*/  LDL.LU R185, [R1+0x70c] ;  /* 0x00070c0001b97983 */ /* 0x000ee40000300800 */
[----:B--2---:R-:W-:-:S04]  /*e4a0*/  FSETP.GT.AND P0, PT, R35, R184, PT ;  /* 0x000000b82300720b */ /* 0x004fc80003f04000 */
[----:B------:R-:W-:Y:S02]  /*e4b0*/  FSEL R35, R35, R184, P0 ;  /* 0x000000b823237208 */ /* 0x000fe40000000000 */
[----:B------:R-:W2:Y:S02]  /*e4c0*/  LDL.LU R184, [R1+0x708] ;  /* 0x0007080001b87983 */ /* 0x000ea40000300800 */
[----:B------:R-:W-:-:S04]  /*e4d0*/  FSETP.GT.AND P0, PT, R35, R118, PT ;  /* 0x000000762300720b */ /* 0x000fc80003f04000 */
[----:B------:R-:W-:-:S04]  /*e4e0*/  FSEL R35, R35, R118, P0 ;  /* 0x0000007623237208 */ /* 0x000fc80000000000 */
[----:B------:R-:W-:-:S04]  /*e4f0*/  FSETP.GT.AND P0, PT, R35, R120, PT ;  /* 0x000000782300720b */ /* 0x000fc80003f04000 */
[----:B------:R-:W-:-:S04]  /*e500*/  FSEL R35, R35, R120, P0 ;  /* 0x0000007823237208 */ /* 0x000fc80000000000 */
        /* <DEDUP_REMOVED lines=11> */
[----:B------:R-:W2:Y:S02]  /*e5c0*/  LDL.LU R188, [R1+0x6f8] ;  /* 0x0006f80001bc7983 */ /* 0x000ea40000300800 */
        /* <DEDUP_REMOVED lines=30> */
[----:B----4-:R-:W-:-:S04]  /*e7b0*/  FSETP.GT.AND P0, PT, R35, R186, PT ;  /* 0x000000ba2300720b */ /* 0x010fc80003f04000 */
[----:B------:R-:W-:-:S04]  /*e7c0*/  FSEL R35, R35, R186, P0 ;  /* 0x000000ba23237208 */ /* 0x000fc80000000000 */
[----:B---3--:R-:W-:-:S04]  /*e7d0*/  FSETP.GT.AND P0, PT, R35, R185, PT ;  /* 0x000000b92300720b */ /* 0x008fc80003f04000 */
        /* <DEDUP_REMOVED lines=40> */
[C---:B------:R-:W-:Y:S01]  /*ea60*/  FFMA R126, R170.reuse, 1.4426950216293334961, -R126 ;  /* 0x3fb8aa3baa7e7823 */ /* 0x040fe2000000087e */
        /* <DEDUP_REMOVED lines=14> */
[----:B------:R-:W-:Y:S01]  /*eb50*/  FFMA R122, R168, 1.4426950216293334961, -R122 ;  /* 0x3fb8aa3ba87a7823 */ /* 0x000fe2000000087a */
        /* <DEDUP_REMOVED lines=33> */
[----:B------:R-:W-:-:S04]  /*ed70*/  FFMA R121, R45, 1.4426950216293334961, -R121 ;  /* 0x3fb8aa3b2d797823 */ /* 0x000fc80000000879 */
[----:B------:R-:W-:Y:S01]  /*ed80*/  FFMA R121, R45, 1.925963033500011079e-08, R121 ;  /* 0x32a570602d797823 */ /* 0x000fe20000000079 */
[----:B-1----:R-:W-:Y:S01]  /*ed90*/  FMUL R45, R42, R123 ;  /* 0x0000007b2a2d7220 */ /* 0x002fe20000400000 */
[----:B------:R-:W-:Y:S01]  /*eda0*/  FFMA.SAT R42, R46, R117, 0.5 ;  /* 0x3f0000002e2a7423 */ /* 0x000fe20000002075 */
[----:B------:R-:W0:Y:S03]  /*edb0*/  MUFU.EX2 R120, R120 ;  /* 0x0000007800787308 */ /* 0x000e260000000800 */
[----:B------:R-:W-:Y:S01]  /*edc0*/  FFMA.RM R42, R42, R118, 12582913 ;  /* 0x4b4000012a2a7423 */ /* 0x000fe20000004076 */
[----:B------:R1:W-:Y:S01]  /*edd0*/  STL [R1+0x498], R45 ;  /* 0x0004982d01007387 */ /* 0x0003e20000100800 */
[----:B------:R-:W-:Y:S02]  /*ede0*/  SHF.L.U32 R43, R43, 0x17, RZ ;  /* 0x000000172b2b7819 */ /* 0x000fe400000006ff */
[----:B-1----:R-:W-:-:S04]  /*edf0*/  FADD R45, R42, -12583039 ;  /* 0xcb40007f2a2d7421 */ /* 0x002fc80000000000 */
[----:B------:R-:W-:Y:S01]  /*ee00*/  FFMA R45, R46, 1.4426950216293334961, -R45 ;  /* 0x3fb8aa3b2e2d7823 */ /* 0x000fe2000000082d */
[----:B------:R-:W-:-:S03]  /*ee10*/  FADD R47, -R35, R47 ;  /* 0x0000002f232f7221 */ /* 0x000fc60000000100 */
[----:B------:R-:W-:Y:S01]  /*ee20*/  FFMA R45, R46, 1.925963033500011079e-08, R45 ;  /* 0x32a570602e2d7823 */ /* 0x000fe2000000002d */
[----:B0-----:R-:W-:Y:S01]  /*ee30*/  FMUL R46, R43, R120 ;  /* 0x000000782b2e7220 */ /* 0x001fe20000400000 */
[----:B------:R-:W-:Y:S01]  /*ee40*/  FFMA.SAT R43, R47, R117, 0.5 ;  /* 0x3f0000002f2b7423 */ /* 0x000fe20000002075 */
[----:B------:R-:W-:Y:S03]  /*ee50*/  MUFU.EX2 R121, R121 ;  /* 0x0000007900797308 */ /* 0x000fe60000000800 */
[----:B------:R-:W-:-:S05]  /*ee60*/  FFMA.RM R43, R43, R118, 12582913 ;  /* 0x4b4000012b2b7423 */ /* 0x000fca0000004076 */
[----:B------:R-:W0:Y:S01]  /*ee70*/  MUFU.EX2 R45, R45 ;  /* 0x0000002d002d7308 */ /* 0x000e220000000800 */
[----:B------:R1:W-:Y:S01]  /*ee80*/  STL [R1+0x494], R46 ;  /* 0x0004942e01007387 */ /* 0x0003e20000100800 */
[----:B------:R-:W-:Y:S01]  /*ee90*/  SHF.L.U32 R44, R44, 0x17, RZ ;  /* 0x000000172c2c7819 */ /* 0x000fe200000006ff */
[----:B------:R-:W-:Y:S01]  /*eea0*/  FADD R48, -R35, R48 ;  /* 0x0000003023307221 */ /* 0x000fe20000000100 */
[----:B------:R-:W-:Y:S01]  /*eeb0*/  SHF.L.U32 R42, R42, 0x17, RZ ;  /* 0x000000172a2a7819 */ /* 0x000fe200000006ff */
[----:B-1----:R-:W-:Y:S01]  /*eec0*/  FADD R46, R43, -12583039 ;  /* 0xcb40007f2b2e7421 */ /* 0x002fe20000000000 */
[----:B------:R-:W-:-:S03]  /*eed0*/  FADD R49, -R35, R49 ;  /* 0x0000003123317221 */ /* 0x000fc60000000100 */
[----:B------:R-:W-:Y:S01]  /*eee0*/  FFMA R46, R47, 1.4426950216293334961, -R46 ;  /* 0x3fb8aa3b2f2e7823 */ /* 0x000fe2000000082e */
[----:B0-----:R-:W-:-:S03]  /*eef0*/  FMUL R45, R42, R45 ;  /* 0x0000002d2a2d7220 */ /* 0x001fc60000400000 */
[----:B------:R-:W-:Y:S01]  /*ef00*/  FFMA R46, R47, 1.925963033500011079e-08, R46 ;  /* 0x32a570602f2e7823 */ /* 0x000fe2000000002e */
[----:B------:R-:W-:Y:S01]  /*ef10*/  FMUL R47, R44, R121 ;  /* 0x000000792c2f7220 */ /* 0x000fe20000400000 */
[-C--:B------:R-:W-:Y:S01]  /*ef20*/  FFMA.SAT R44, R48, R117.reuse, 0.5 ;  /* 0x3f000000302c7423 */ /* 0x080fe20000002075 */
[----:B------:R-:W-:-:S03]  /*ef30*/  FFMA.SAT R42, R49, R117, 0.5 ;  /* 0x3f000000312a7423 */ /* 0x000fc60000002075 */
[-C--:B------:R-:W-:Y:S01]  /*ef40*/  FFMA.RM R44, R44, R118.reuse, 12582913 ;  /* 0x4b4000012c2c7423 */ /* 0x080fe20000004076 */
[----:B------:R-:W-:Y:S01]  /*ef50*/  FFMA.RM R42, R42, R118, 12582913 ;  /* 0x4b4000012a2a7423 */ /* 0x000fe20000004076 */
[----:B------:R0:W-:Y:S04]  /*ef60*/  STL [R1+0x490], R47 ;  /* 0x0004902f01007387 */ /* 0x0001e80000100800 */
[----:B------:R1:W-:Y:S01]  /*ef70*/  STL [R1+0x48c], R45 ;  /* 0x00048c2d01007387 */ /* 0x0003e20000100800 */
[----:B0-----:R-:W-:Y:S01]  /*ef80*/  FADD R47, R44, -12583039 ;  /* 0xcb40007f2c2f7421 */ /* 0x001fe20000000000 */
[----:B-1----:R-:W-:-:S03]  /*ef90*/  FADD R45, R42, -12583039 ;  /* 0xcb40007f2a2d7421 */ /* 0x002fc60000000000 */
[----:B------:R-:W-:Y:S01]  /*efa0*/  FFMA R47, R48, 1.4426950216293334961, -R47 ;  /* 0x3fb8aa3b302f7823 */ /* 0x000fe2000000082f */
[----:B------:R-:W-:-:S03]  /*efb0*/  FFMA R45, R49, 1.4426950216293334961, -R45 ;  /* 0x3fb8aa3b312d7823 */ /* 0x000fc6000000082d */
[----:B------:R-:W-:Y:S01]  /*efc0*/  FFMA R47, R48, 1.925963033500011079e-08, R47 ;  /* 0x32a57060302f7823 */ /* 0x000fe2000000002f */
[----:B------:R-:W-:Y:S01]  /*efd0*/  FFMA R45, R49, 1.925963033500011079e-08, R45 ;  /* 0x32a57060312d7823 */ /* 0x000fe2000000002d */
[----:B------:R-:W0:Y:S08]  /*efe0*/  MUFU.EX2 R46, R46 ;  /* 0x0000002e002e7308 */ /* 0x000e300000000800 */
[----:B------:R-:W1:Y:S08]  /*eff0*/  MUFU.EX2 R47, R47 ;  /* 0x0000002f002f7308 */ /* 0x000e700000000800 */
[----:B------:R-:W2:Y:S01]  /*f000*/  MUFU.EX2 R45, R45 ;  /* 0x0000002d002d7308 */ /* 0x000ea20000000800 */
[----:B------:R-:W-:Y:S01]  /*f010*/  SHF.L.U32 R43, R43, 0x17, RZ ;  /* 0x000000172b2b7819 */ /* 0x000fe200000006ff */
[C---:B------:R-:W-:Y:S01]  /*f020*/  FADD R50, -R35.reuse, R50 ;  /* 0x0000003223327221 */ /* 0x040fe20000000100 */
[----:B------:R-:W-:Y:S01]  /*f030*/  SHF.L.U32 R44, R44, 0x17, RZ ;  /* 0x000000172c2c7819 */ /* 0x000fe200000006ff */
[C---:B------:R-:W-:Y:S01]  /*f040*/  FADD R51, -R35.reuse, R51 ;  /* 0x0000003323337221 */ /* 0x040fe20000000100 */
[----:B------:R-:W-:Y:S01]  /*f050*/  SHF.L.U32 R42, R42, 0x17, RZ ;  /* 0x000000172a2a7819 */ /* 0x000fe200000006ff */
[----:B------:R-:W-:Y:S01]  /*f060*/  FADD R52, -R35, R52 ;  /* 0x0000003423347221 */ /* 0x000fe20000000100 */
[----:B0-----:R-:W-:Y:S01]  /*f070*/  FMUL R46, R43, R46 ;  /* 0x0000002e2b2e7220 */ /* 0x001fe20000400000 */
[----:B------:R-:W-:Y:S01]  /*f080*/  FFMA.SAT R43, R50, R117, 0.5 ;  /* 0x3f000000322b7423 */ /* 0x000fe20000002075 */
[----:B-1----:R-:W-:Y:S01]  /*f090*/  FMUL R47, R44, R47 ;  /* 0x0000002f2c2f7220 */ /* 0x002fe20000400000 */
[----:B------:R-:W-:-:S02]  /*f0a0*/  FFMA.SAT R44, R51, R117, 0.5 ;  /* 0x3f000000332c7423 */ /* 0x000fc40000002075 */
[-C--:B------:R-:W-:Y:S01]  /*f0b0*/  FFMA.RM R43, R43, R118.reuse, 12582913 ;  /* 0x4b4000012b2b7423 */ /* 0x080fe20000004076 */
[----:B--2---:R-:W-:Y:S01]  /*f0c0*/  FMUL R45, R42, R45 ;  /* 0x0000002d2a2d7220 */ /* 0x004fe20000400000 */
[----:B------:R-:W-:Y:S01]  /*f0d0*/  FFMA.SAT R42, R52, R117, 0.5 ;  /* 0x3f000000342a7423 */ /* 0x000fe20000002075 */
[-C--:B------:R-:W-:Y:S01]  /*f0e0*/  FFMA.RM R44, R44, R118.reuse, 12582913 ;  /* 0x4b4000012c2c7423 */ /* 0x080fe20000004076 */
[----:B------:R0:W-:Y:S02]  /*f0f0*/  STL [R1+0x488], R46 ;  /* 0x0004882e01007387 */ /* 0x0001e40000100800 */
[----:B------:R-:W-:Y:S02]  /*f100*/  FFMA.RM R42, R42, R118, 12582913 ;  /* 0x4b4000012a2a7423 */ /* 0x000fe40000004076 */
[----:B------:R1:W-:Y:S04]  /*f110*/  STL [R1+0x480], R47 ;  /* 0x0004802f01007387 */ /* 0x0003e80000100800 */
[----:B------:R2:W-:Y:S01]  /*f120*/  STL [R1+0x47c], R45 ;  /* 0x00047c2d01007387 */ /* 0x0005e20000100800 */
[----:B0-----:R-:W-:Y:S01]  /*f130*/  FADD R46, R43, -12583039 ;  /* 0xcb40007f2b2e7421 */ /* 0x001fe20000000000 */
[----:B-1----:R-:W-:-:S03]  /*f140*/  FADD R47, R44, -12583039 ;  /* 0xcb40007f2c2f7421 */ /* 0x002fc60000000000 */
[----:B------:R-:W-:Y:S01]  /*f150*/  FFMA R46, R50, 1.4426950216293334961, -R46 ;  /* 0x3fb8aa3b322e7823 */ /* 0x000fe2000000082e */
[----:B--2---:R-:W-:Y:S01]  /*f160*/  FADD R45, R42, -12583039 ;  /* 0xcb40007f2a2d7421 */ /* 0x004fe20000000000 */
[C---:B------:R-:W-:Y:S02]  /*f170*/  FFMA R47, R51.reuse, 1.4426950216293334961, -R47 ;  /* 0x3fb8aa3b332f7823 */ /* 0x040fe4000000082f */
[----:B------:R-:W-:Y:S01]  /*f180*/  FFMA R46, R50, 1.925963033500011079e-08, R46 ;  /* 0x32a57060322e7823 */ /* 0x000fe2000000002e */
[----:B------:R-:W-:Y:S01]  /*f190*/  FFMA R45, R52, 1.4426950216293334961, -R45 ;  /* 0x3fb8aa3b342d7823 */ /* 0x000fe2000000082d */
[----:B------:R-:W-:-:S03]  /*f1a0*/  FFMA R47, R51, 1.925963033500011079e-08, R47 ;  /* 0x32a57060332f7823 */ /* 0x000fc6000000002f */
        /* <DEDUP_REMOVED lines=24> */
[C---:B------:R-:W-:Y:S01]  /*f330*/  FFMA R46, R53.reuse, 1.4426950216293334961, -R46 ;  /* 0x3fb8aa3b352e7823 */ /* 0x040fe2000000082e */
        /* <DEDUP_REMOVED lines=879> */
[----:B------:R-:W-:-:S02]  /*12a30*/  SHF.L.U32 R43, R43, 0x17, RZ ;  /* 0x000000172b2b7819 */ /* 0x000fc400000006ff */
[----:B------:R-:W-:Y:S02]  /*12a40*/  SHF.L.U32 R44, R44, 0x17, RZ ;  /* 0x000000172c2c7819 */ /* 0x000fe400000006ff */
[----:B------:R-:W-:Y:S01]  /*12a50*/  SHF.L.U32 R42, R42, 0x17, RZ ;  /* 0x000000172a2a7819 */ /* 0x000fe200000006ff */
[----:B0-----:R-:W-:Y:S02]  /*12a60*/  FMUL R46, R43, R46 ;  /* 0x0000002e2b2e7220 */ /* 0x001fe40000400000 */
[----:B-1----:R-:W-:-:S03]  /*12a70*/  FMUL R47, R44, R47 ;  /* 0x0000002f2c2f7220 */ /* 0x002fc60000400000 */
[----:B------:R0:W-:Y:S01]  /*12a80*/  STL [R1+0x2bc], R46 ;  /* 0x0002bc2e01007387 */ /* 0x0001e20000100800 */
[----:B--2---:R-:W-:-:S03]  /*12a90*/  FMUL R45, R42, R45 ;  /* 0x0000002d2a2d7220 */ /* 0x004fc60000400000 */
[----:B------:R-:W-:Y:S04]  /*12aa0*/  STL [R1+0x2b8], R47 ;  /* 0x0002b82f01007387 */ /* 0x000fe80000100800 */
[----:B------:R1:W-:Y:S04]  /*12ab0*/  STL [R1+0x2b4], R45 ;  /* 0x0002b42d01007387 */ /* 0x0003e80000100800 */
[----:B------:R-:W2:Y:S04]  /*12ac0*/  LDL.LU R168, [R1+0x88] ;  /* 0x0000880001a87983 */ /* 0x000ea80000300800 */
[----:B------:R-:W3:Y:S01]  /*12ad0*/  LDL.LU R170, [R1+0xb4] ;  /* 0x0000b40001aa7983 */ /* 0x000ee20000300800 */
[----:B------:R-:W-:-:S04]  /*12ae0*/  FADD R163, -R35, R163 ;  /* 0x000000a323a37221 */ /* 0x000fc80000000100 */
[----:B------:R-:W-:-:S04]  /*12af0*/  FFMA.SAT R43, R163, R117, 0.5 ;  /* 0x3f000000a32b7423 */ /* 0x000fc80000002075 */
[----:B------:R-:W-:-:S04]  /*12b00*/  FFMA.RM R43, R43, R118, 12582913 ;  /* 0x4b4000012b2b7423 */ /* 0x000fc80000004076 */
[----:B0-----:R-:W-:-:S04]  /*12b10*/  FADD R46, R43, -12583039 ;  /* 0xcb40007f2b2e7421 */ /* 0x001fc80000000000 */
[----:B------:R-:W-:-:S04]  /*12b20*/  FFMA R46, R163, 1.4426950216293334961, -R46 ;  /* 0x3fb8aa3ba32e7823 */ /* 0x000fc8000000082e */
[----:B------:R-:W-:-:S06]  /*12b30*/  FFMA R46, R163, 1.925963033500011079e-08, R46 ;  /* 0x32a57060a32e7823 */ /* 0x000fcc000000002e */
[----:B------:R-:W0:Y:S01]  /*12b40*/  MUFU.EX2 R46, R46 ;  /* 0x0000002e002e7308 */ /* 0x000e220000000800 */
[----:B------:R-:W-:Y:S01]  /*12b50*/  FADD R165, -R35, R165 ;  /* 0x000000a523a57221 */ /* 0x000fe20000000100 */
[----:B------:R-:W-:-:S03]  /*12b60*/  SHF.L.U32 R43, R43, 0x17, RZ ;  /* 0x000000172b2b7819 */ /* 0x000fc600000006ff */
[----:B------:R-:W-:Y:S01]  /*12b70*/  FFMA.SAT R42, R165, R117, 0.5 ;  /* 0x3f000000a52a7423 */ /* 0x000fe20000002075 */
[----:B------:R-:W-:-:S03]  /*12b80*/  FADD R166, -R35, R166 ;  /* 0x000000a623a67221 */ /* 0x000fc60000000100 */
[----:B------:R-:W-:Y:S01]  /*12b90*/  FFMA.RM R42, R42, R118, 12582913 ;  /* 0x4b4000012a2a7423 */ /* 0x000fe20000004076 */
[----:B0-----:R-:W-:-:S03]  /*12ba0*/  FMUL R43, R43, R46 ;  /* 0x0000002e2b2b7220 */ /* 0x001fc60000400000 */
[C---:B-1----:R-:W-:Y:S02]  /*12bb0*/  FADD R45, R42.reuse, -12583039 ;  /* 0xcb40007f2a2d7421 */ /* 0x042fe40000000000 */
[----:B------:R0:W-:Y:S02]  /*12bc0*/  STL [R1+0x2b0], R43 ;  /* 0x0002b02b01007387 */ /* 0x0001e40000100800 */
[----:B------:R-:W-:Y:S01]  /*12bd0*/  FFMA R45, R165, 1.4426950216293334961, -R45 ;  /* 0x3fb8aa3ba52d7823 */ /* 0x000fe2000000082d */
[C---:B------:R-:W-:Y:S01]  /*12be0*/  FADD R164, -R35.reuse, R164 ;  /* 0x000000a423a47221 */ /* 0x040fe20000000100 */
[----:B------:R-:W-:Y:S01]  /*12bf0*/  SHF.L.U32 R196, R42, 0x17, RZ ;  /* 0x000000172ac47819 */ /* 0x000fe200000006ff */
[----:B------:R-:W-:Y:S01]  /*12c00*/  FADD R176, -R35, R176 ;  /* 0x000000b023b07221 */ /* 0x000fe20000000100 */
[-C--:B0-----:R-:W-:Y:S01]  /*12c10*/  FFMA.SAT R43, R166, R117.reuse, 0.5 ;  /* 0x3f000000a62b7423 */ /* 0x081fe20000002075 */
[----:B------:R-:W-:Y:S01]  /*12c20*/  FFMA R165, R165, 1.925963033500011079e-08, R45 ;  /* 0x32a57060a5a57823 */ /* 0x000fe2000000002d */
[C---:B------:R-:W-:Y:S01]  /*12c30*/  FADD R177, -R35.reuse, R177 ;  /* 0x000000b123b17221 */ /* 0x040fe20000000100 */
[----:B------:R-:W-:Y:S01]  /*12c40*/  FADD R179, -R35, R179 ;  /* 0x000000b323b37221 */ /* 0x000fe20000000100 */
[-C--:B------:R-:W-:Y:S01]  /*12c50*/  FFMA.RM R43, R43, R118.reuse, 12582913 ;  /* 0x4b4000012b2b7423 */ /* 0x080fe20000004076 */
[-C--:B------:R-:W-:Y:S01]  /*12c60*/  FFMA.SAT R44, R164, R117.reuse, 0.5 ;  /* 0x3f000000a42c7423 */ /* 0x080fe20000002075 */
[C---:B------:R-:W-:Y:S01]  /*12c70*/  FADD R178, -R35.reuse, R178 ;  /* 0x000000b223b27221 */ /* 0x040fe20000000100 */
[----:B------:R-:W-:Y:S01]  /*12c80*/  FADD R180, -R35, R180 ;  /* 0x000000b423b47221 */ /* 0x000fe20000000100 */
[----:B------:R-:W-:Y:S01]  /*12c90*/  FADD R45, R43, -12583039 ;  /* 0xcb40007f2b2d7421 */ /* 0x000fe20000000000 */
[----:B------:R-:W-:Y:S01]  /*12ca0*/  FFMA.RM R44, R44, R118, 12582913 ;  /* 0x4b4000012c2c7423 */ /* 0x000fe20000004076 */
[----:B------:R-:W4:Y:S02]  /*12cb0*/  LDL.LU R126, [R1+0xa0] ;  /* 0x0000a000017e7983 */ /* 0x000f240000300800 */
[----:B------:R-:W-:Y:S01]  /*12cc0*/  FFMA R45, R166, 1.4426950216293334961, -R45 ;  /* 0x3fb8aa3ba62d7823 */ /* 0x000fe2000000082d */
[C---:B------:R-:W-:Y:S01]  /*12cd0*/  FADD R47, R44.reuse, -12583039 ;  /* 0xcb40007f2c2f7421 */ /* 0x040fe20000000000 */
[----:B------:R-:W-:Y:S01]  /*12ce0*/  SHF.L.U32 R197, R44, 0x17, RZ ;  /* 0x000000172cc57819 */ /* 0x000fe200000006ff */
[C---:B------:R-:W-:Y:S01]  /*12cf0*/  FADD R42, -R35.reuse, R41 ;  /* 0x00000029232a7221 */ /* 0x040fe20000000100 */
[----:B------:R-:W-:Y:S01]  /*12d00*/  FFMA R166, R166, 1.925963033500011079e-08, R45 ;  /* 0x32a57060a6a67823 */ /* 0x000fe2000000002d */
[----:B------:R-:W-:Y:S01]  /*12d10*/  FADD R45, -R35, R167 ;  /* 0x000000a7232d7221 */ /* 0x000fe20000000100 */
[----:B------:R-:W-:Y:S01]  /*12d20*/  SHF.L.U32 R195, R43, 0x17, RZ ;  /* 0x000000172bc37819 */ /* 0x000fe200000006ff */
[----:B------:R-:W4:Y:S02]  /*12d30*/  LDL.LU R169, [R1+0xb8] ;  /* 0x0000b80001a97983 */ /* 0x000f240000300800 */
[----:B------:R-:W-:-:S04]  /*12d40*/  FFMA.SAT R44, R45, R117, 0.5 ;  /* 0x3f0000002d2c7423 */ /* 0x000fc80000002075 */
[----:B------:R-:W-:Y:S01]  /*12d50*/  FFMA.RM R44, R44, R118, 12582913 ;  /* 0x4b4000012c2c7423 */ /* 0x000fe20000004076 */
[----:B------:R-:W-:-:S03]  /*12d60*/  FFMA.SAT R41, R42, R117, 0.5 ;  /* 0x3f0000002a297423 */ /* 0x000fc60000002075 */
[----:B------:R-:W-:Y:S01]  /*12d70*/  FADD R46, R44, -12583039 ;  /* 0xcb40007f2c2e7421 */ /* 0x000fe20000000000 */
[----:B------:R-:W-:-:S03]  /*12d80*/  FFMA.RM R41, R41, R118, 12582913 ;  /* 0x4b40000129297423 */ /* 0x000fc60000004076 */
[----:B------:R-:W-:Y:S01]  /*12d90*/  FFMA R46, R45, 1.4426950216293334961, -R46 ;  /* 0x3fb8aa3b2d2e7823 */ /* 0x000fe2000000082e */
[----:B------:R-:W-:Y:S01]  /*12da0*/  SHF.L.U32 R194, R44, 0x17, RZ ;  /* 0x000000172cc27819 */ /* 0x000fe200000006ff */
[----:B------:R-:W-:Y:S02]  /*12db0*/  FADD R44, -R35, R39 ;  /* 0x00000027232c7221 */ /* 0x000fe40000000100 */
[----:B------:R-:W-:Y:S01]  /*12dc0*/  FFMA R45, R45, 1.925963033500011079e-08, R46 ;  /* 0x32a570602d2d7823 */ /* 0x000fe2000000002e */
[----:B------:R-:W-:Y:S01]  /*12dd0*/  FADD R46, R41, -12583039 ;  /* 0xcb40007f292e7421 */ /* 0x000fe20000000000 */
[----:B------:R-:W-:-:S03]  /*12de0*/  FFMA.SAT R39, R44, R117, 0.5 ;  /* 0x3f0000002c277423 */ /* 0x000fc60000002075 */
[----:B------:R-:W-:Y:S01]  /*12df0*/  FFMA R46, R42, 1.4426950216293334961, -R46 ;  /* 0x3fb8aa3b2a2e7823 */ /* 0x000fe2000000082e */
[----:B------:R-:W-:-:S03]  /*12e00*/  FFMA.RM R39, R39, R118, 12582913 ;  /* 0x4b40000127277423 */ /* 0x000fc60000004076 */
[----:B------:R-:W-:-:S04]  /*12e10*/  FFMA R42, R42, 1.925963033500011079e-08, R46 ;  /* 0x32a570602a2a7823 */ /* 0x000fc8000000002e */
[----:B------:R0:W1:Y:S01]  /*12e20*/  MUFU.EX2 R193, R42 ;  /* 0x0000002a00c17308 */ /* 0x0000620000000800 */
[----:B------:R-:W-:Y:S01]  /*12e30*/  FADD R43, -R35, R40 ;  /* 0x00000028232b7221 */ /* 0x000fe20000000100 */
[----:B0-----:R-:W-:-:S03]  /*12e40*/  FADD R42, R39, -12583039 ;  /* 0xcb40007f272a7421 */ /* 0x001fc60000000000 */
[----:B------:R-:W-:Y:S01]  /*12e50*/  FFMA.SAT R40, R43, R117, 0.5 ;  /* 0x3f0000002b287423 */ /* 0x000fe20000002075 */
[----:B------:R-:W-:-:S03]  /*12e60*/  FFMA R42, R44, 1.4426950216293334961, -R42 ;  /* 0x3fb8aa3b2c2a7823 */ /* 0x000fc6000000082a */
[----:B------:R-:W-:Y:S01]  /*12e70*/  FFMA.RM R40, R40, R118, 12582913 ;  /* 0x4b40000128287423 */ /* 0x000fe20000004076 */
[----:B------:R-:W-:Y:S01]  /*12e80*/  FFMA R42, R44, 1.925963033500011079e-08, R42 ;  /* 0x32a570602c2a7823 */ /* 0x000fe2000000002a */
[----:B------:R-:W-:Y:S01]  /*12e90*/  SHF.L.U32 R44, R41, 0x17, RZ ;  /* 0x00000017292c7819 */ /* 0x000fe200000006ff */
[----:B------:R-:W-:Y:S01]  /*12ea0*/  FADD R41, -R35, R38 ;  /* 0x0000002623297221 */ /* 0x000fe20000000100 */
[----:B------:R-:W-:-:S03]  /*12eb0*/  FADD R46, R40, -12583039 ;  /* 0xcb40007f282e7421 */ /* 0x000fc60000000000 */
[----:B------:R-:W-:Y:S01]  /*12ec0*/  FFMA.SAT R38, R41, R117, 0.5 ;  /* 0x3f00000029267423 */ /* 0x000fe20000002075 */
[----:B------:R-:W-:-:S03]  /*12ed0*/  FFMA R46, R43, 1.4426950216293334961, -R46 ;  /* 0x3fb8aa3b2b2e7823 */ /* 0x000fc6000000082e */
[----:B------:R-:W-:Y:S01]  /*12ee0*/  FFMA.RM R38, R38, R118, 12582913 ;  /* 0x4b40000126267423 */ /* 0x000fe20000004076 */
[----:B-1----:R-:W-:Y:S01]  /*12ef0*/  FMUL R193, R44, R193 ;  /* 0x000000c12cc17220 */ /* 0x002fe20000400000 */
[----:B------:R-:W-:Y:S02]  /*12f00*/  FFMA R43, R43, 1.925963033500011079e-08, R46 ;  /* 0x32a570602b2b7823 */ /* 0x000fe4000000002e */
[----:B------:R-:W-:-:S04]  /*12f10*/  FADD R44, R38, -12583039 ;  /* 0xcb40007f262c7421 */ /* 0x000fc80000000000 */
[C---:B------:R-:W-:Y:S01]  /*12f20*/  FFMA R44, R41.reuse, 1.4426950216293334961, -R44 ;  /* 0x3fb8aa3b292c7823 */ /* 0x040fe2000000082c */
[----:B------:R-:W0:Y:S03]  /*12f30*/  MUFU.EX2 R43, R43 ;  /* 0x0000002b002b7308 */ /* 0x000e260000000800 */
[----:B------:R-:W-:Y:S01]  /*12f40*/  FFMA R41, R41, 1.925963033500011079e-08, R44 ;  /* 0x32a5706029297823 */ /* 0x000fe2000000002c */
[----:B------:R-:W-:Y:S01]  /*12f50*/  SHF.L.U32 R192, R40, 0x17, RZ ;  /* 0x0000001728c07819 */ /* 0x000fe200000006ff */
[----:B------:R-:W-:-:S03]  /*12f60*/  FADD R40, -R35, R37 ;  /* 0x0000002523287221 */ /* 0x000fc60000000100 */
[----:B------:R1:W1:Y:S01]  /*12f70*/  MUFU.EX2 R189, R41 ;  /* 0x0000002900bd7308 */ /* 0x0002620000000800 */
[----:B------:R-:W-:Y:S01]  /*12f80*/  SHF.L.U32 R188, R39, 0x17, RZ ;  /* 0x0000001727bc7819 */ /* 0x000fe200000006ff */
[-C--:B------:R-:W-:Y:S01]  /*12f90*/  FFMA.SAT R37, R40, R117.reuse, 0.5 ;  /* 0x3f00000028257423 */ /* 0x080fe20000002075 */
[----:B------:R-:W-:-:S03]  /*12fa0*/  FFMA.SAT R39, R176, R117, 0.5 ;  /* 0x3f000000b0277423 */ /* 0x000fc60000002075 */
[-C--:B------:R-:W-:Y:S01]  /*12fb0*/  FFMA.RM R37, R37, R118.reuse, 12582913 ;  /* 0x4b40000125257423 */ /* 0x080fe20000004076 */
[----:B------:R-:W-:Y:S01]  /*12fc0*/  FFMA.RM R39, R39, R118, 12582913 ;  /* 0x4b40000127277423 */ /* 0x000fe20000004076 */
[----:B------:R-:W-:Y:S01]  /*12fd0*/  SHF.L.U32 R38, R38, 0x17, RZ ;  /* 0x0000001726267819 */ /* 0x000fe200000006ff */
[----:B0-----:R-:W-:Y:S01]  /*12fe0*/  FMUL R192, R192, R43 ;  /* 0x0000002bc0c07220 */ /* 0x001fe20000400000 */
[----:B------:R-:W-:Y:S01]  /*12ff0*/  FADD R43, R37, -12583039 ;  /* 0xcb40007f252b7421 */ /* 0x000fe20000000000 */
[----:B-1----:R-:W-:-:S03]  /*13000*/  FADD R41, R39, -12583039 ;  /* 0xcb40007f27297421 */ /* 0x002fc60000000000 */
[----:B------:R-:W-:Y:S01]  /*13010*/  FFMA R43, R40, 1.4426950216293334961, -R43 ;  /* 0x3fb8aa3b282b7823 */ /* 0x000fe2000000082b */
[----:B------:R-:W-:Y:S01]  /*13020*/  FFMA R41, R176, 1.4426950216293334961, -R41 ;  /* 0x3fb8aa3bb0297823 */ /* 0x000fe20000000829 */
[----:B------:R-:W-:Y:S01]  /*13030*/  FMUL R189, R38, R189 ;  /* 0x000000bd26bd7220 */ /* 0x000fe20000400000 */
[----:B------:R-:W-:Y:S01]  /*13040*/  FFMA.SAT R38, R177, R117, 0.5 ;  /* 0x3f000000b1267423 */ /* 0x000fe20000002075 */
[----:B------:R-:W-:Y:S01]  /*13050*/  FFMA R40, R40, 1.925963033500011079e-08, R43 ;  /* 0x32a5706028287823 */ /* 0x000fe2000000002b */
[----:B------:R-:W-:Y:S02]  /*13060*/  FFMA R41, R176, 1.925963033500011079e-08, R41 ;  /* 0x32a57060b0297823 */ /* 0x000fe40000000029 */
[----:B------:R-:W-:Y:S01]  /*13070*/  FFMA.RM R38, R38, R118, 12582913 ;  /* 0x4b40000126267423 */ /* 0x000fe20000004076 */
[----:B------:R0:W1:Y:S08]  /*13080*/  MUFU.EX2 R190, R40 ;  /* 0x0000002800be7308 */ /* 0x0000700000000800 */
[----:B------:R-:W1:Y:S01]  /*13090*/  MUFU.EX2 R191, R41 ;  /* 0x0000002900bf7308 */ /* 0x000e620000000800 */
[----:B0-----:R-:W-:-:S04]  /*130a0*/  FADD R40, R38, -12583039 ;  /* 0xcb40007f26287421 */ /* 0x001fc80000000000 */
[----:B------:R-:W-:Y:S01]  /*130b0*/  FFMA R40, R177, 1.4426950216293334961, -R40 ;  /* 0x3fb8aa3bb1287823 */ /* 0x000fe20000000828 */
[----:B------:R-:W-:-:S03]  /*130c0*/  SHF.L.U32 R37, R37, 0x17, RZ ;  /* 0x0000001725257819 */ /* 0x000fc600000006ff */
[----:B------:R-:W-:Y:S01]  /*130d0*/  FFMA R40, R177, 1.925963033500011079e-08, R40 ;  /* 0x32a57060b1287823 */ /* 0x000fe20000000028 */
[----:B------:R-:W-:-:S03]  /*130e0*/  SHF.L.U32 R39, R39, 0x17, RZ ;  /* 0x0000001727277819 */ /* 0x000fc600000006ff */
[----:B------:R0:W0:Y:S01]  /*130f0*/  MUFU.EX2 R184, R40 ;  /* 0x0000002800b87308 */ /* 0x0000220000000800 */
[----:B-1----:R-:W-:Y:S01]  /*13100*/  FMUL R190, R37, R190 ;  /* 0x000000be25be7220 */ /* 0x002fe20000400000 */
[----:B------:R-:W-:Y:S01]  /*13110*/  FFMA.SAT R37, R179, R117, 0.5 ;  /* 0x3f000000b3257423 */ /* 0x000fe20000002075 */
[----:B------:R-:W-:Y:S01]  /*13120*/  FMUL R191, R39, R191 ;  /* 0x000000bf27bf7220 */ /* 0x000fe20000400000 */
[----:B------:R-:W-:Y:S02]  /*13130*/  FFMA.SAT R39, R178, R117, 0.5 ;  /* 0x3f000000b2277423 */ /* 0x000fe40000002075 */
[-C--:B------:R-:W-:Y:S02]  /*13140*/  FFMA.RM R37, R37, R118.reuse, 12582913 ;  /* 0x4b40000125257423 */ /* 0x080fe40000004076 */
[----:B------:R-:W-:Y:S01]  /*13150*/  FFMA.RM R39, R39, R118, 12582913 ;  /* 0x4b40000127277423 */ /* 0x000fe20000004076 */
[----:B------:R-:W-:Y:S01]  /*13160*/  SHF.L.U32 R38, R38, 0x17, RZ ;  /* 0x0000001726267819 */ /* 0x000fe200000006ff */
[----:B------:R-:W-:-:S02]  /*13170*/  FADD R41, R37, -12583039 ;  /* 0xcb40007f25297421 */ /* 0x000fc40000000000 */
[----:B0-----:R-:W-:Y:S02]  /*13180*/  FADD R40, R39, -12583039 ;  /* 0xcb40007f27287421 */ /* 0x001fe40000000000 */
[C---:B------:R-:W-:Y:S02]  /*13190*/  FFMA R41, R179.reuse, 1.4426950216293334961, -R41 ;  /* 0x3fb8aa3bb3297823 */ /* 0x040fe40000000829 */
[----:B------:R-:W-:Y:S01]  /*131a0*/  FFMA R40, R178, 1.4426950216293334961, -R40 ;  /* 0x3fb8aa3bb2287823 */ /* 0x000fe20000000828 */
[----:B------:R-:W-:Y:S01]  /*131b0*/  FMUL R184, R38, R184 ;  /* 0x000000b826b87220 */ /* 0x000fe20000400000 */
[----:B------:R-:W-:Y:S01]  /*131c0*/  FFMA.SAT R38, R180, R117, 0.5 ;  /* 0x3f000000b4267423 */ /* 0x000fe20000002075 */
[----:B------:R-:W0:Y:S01]  /*131d0*/  MUFU.EX2 R42, R42 ;  /* 0x0000002a002a7308 */ /* 0x000e220000000800 */
[----:B------:R-:W-:Y:S01]  /*131e0*/  FFMA R41, R179, 1.925963033500011079e-08, R41 ;  /* 0x32a57060b3297823 */ /* 0x000fe20000000029 */
[----:B------:R-:W-:Y:S01]  /*131f0*/  FFMA R40, R178, 1.925963033500011079e-08, R40 ;  /* 0x32a57060b2287823 */ /* 0x000fe20000000028 */
[----:B------:R-:W-:-:S05]  /*13200*/  FFMA.RM R38, R38, R118, 12582913 ;  /* 0x4b40000126267423 */ /* 0x000fca0000004076 */
[----:B------:R1:W-:Y:S08]  /*13210*/  MUFU.EX2 R185, R41 ;  /* 0x0000002900b97308 */ /* 0x0003f00000000800 */
[----:B------:R-:W0:Y:S01]  /*13220*/  MUFU.EX2 R186, R40 ;  /* 0x0000002800ba7308 */ /* 0x000e220000000800 */
[----:B-1----:R-:W-:-:S04]  /*13230*/  FADD R41, R38, -12583039 ;  /* 0xcb40007f26297421 */ /* 0x002fc80000000000 */
[----:B------:R-:W-:Y:S01]  /*13240*/  FFMA R41, R180, 1.4426950216293334961, -R41 ;  /* 0x3fb8aa3bb4297823 */ /* 0x000fe20000000829 */
[----:B0-----:R-:W-:-:S03]  /*13250*/  FMUL R188, R188, R42 ;  /* 0x0000002abcbc7220 */ /* 0x001fc60000400000 */
[----:B------:R-:W-:Y:S01]  /*13260*/  FFMA R41, R180, 1.925963033500011079e-08, R41 ;  /* 0x32a57060b4297823 */ /* 0x000fe20000000029 */
[----:B------:R-:W-:Y:S01]  /*13270*/  SHF.L.U32 R39, R39, 0x17, RZ ;  /* 0x0000001727277819 */ /* 0x000fe200000006ff */
[----:B------:R-:W-:Y:S02]  /*13280*/  FADD R182, -R35, R182 ;  /* 0x000000b623b67221 */ /* 0x000fe40000000100 */
[----:B------:R0:W1:Y:S01]  /*13290*/  MUFU.EX2 R42, R41 ;  /* 0x00000029002a7308 */ /* 0x0000620000000800 */
[----:B------:R-:W-:Y:S01]  /*132a0*/  SHF.L.U32 R37, R37, 0x17, RZ ;  /* 0x0000001725257819 */ /* 0x000fe200000006ff */
[----:B------:R-:W-:Y:S01]  /*132b0*/  FADD R181, -R35, R181 ;  /* 0x000000b523b57221 */ /* 0x000fe20000000100 */
[----:B------:R-:W-:Y:S01]  /*132c0*/  FMUL R186, R39, R186 ;  /* 0x000000ba27ba7220 */ /* 0x000fe20000400000 */
[----:B------:R-:W-:Y:S02]  /*132d0*/  FFMA.SAT R39, R182, R117, 0.5 ;  /* 0x3f000000b6277423 */ /* 0x000fe40000002075 */
[----:B------:R-:W-:Y:S01]  /*132e0*/  FMUL R185, R37, R185 ;  /* 0x000000b925b97220 */ /* 0x000fe20000400000 */
[----:B------:R-:W-:Y:S01]  /*132f0*/  FFMA.SAT R37, R181, R117, 0.5 ;  /* 0x3f000000b5257423 */ /* 0x000fe20000002075 */
[----:B------:R-:W-:Y:S01]  /*13300*/  FFMA.RM R39, R39, R118, 12582913 ;  /* 0x4b40000127277423 */ /* 0x000fe20000004076 */
[----:B------:R-:W-:-:S02]  /*13310*/  SHF.L.U32 R38, R38, 0x17, RZ ;  /* 0x0000001726267819 */ /* 0x000fc400000006ff */
[----:B------:R-:W-:Y:S01]  /*13320*/  FFMA.RM R37, R37, R118, 12582913 ;  /* 0x4b40000125257423 */ /* 0x000fe20000004076 */
[----:B0-----:R-:W-:Y:S01]  /*13330*/  FADD R41, R39, -12583039 ;  /* 0xcb40007f27297421 */ /* 0x001fe20000000000 */
[----:B------:R-:W-:Y:S02]  /*13340*/  FADD R43, -R35, R187 ;  /* 0x000000bb232b7221 */ /* 0x000fe40000000100 */
[----:B------:R-:W-:Y:S01]  /*13350*/  FADD R40, R37, -12583039 ;  /* 0xcb40007f25287421 */ /* 0x000fe20000000000 */
[----:B------:R-:W-:Y:S01]  /*13360*/  FFMA R41, R182, 1.4426950216293334961, -R41 ;  /* 0x3fb8aa3bb6297823 */ /* 0x000fe20000000829 */
[----:B-1----:R-:W-:Y:S02]  /*13370*/  FMUL R187, R38, R42 ;  /* 0x0000002a26bb7220 */ /* 0x002fe40000400000 */
[----:B------:R-:W-:Y:S01]  /*13380*/  FFMA R40, R181, 1.4426950216293334961, -R40 ;  /* 0x3fb8aa3bb5287823 */ /* 0x000fe20000000828 */
[----:B------:R-:W-:-:S03]  /*13390*/  FFMA R41, R182, 1.925963033500011079e-08, R41 ;  /* 0x32a57060b6297823 */ /* 0x000fc60000000029 */
[----:B------:R-:W-:Y:S02]  /*133a0*/  FFMA R40, R181, 1.925963033500011079e-08, R40 ;  /* 0x32a57060b5287823 */ /* 0x000fe40000000028 */
[----:B------:R-:W0:Y:S01]  /*133b0*/  MUFU.EX2 R181, R41 ;  /* 0x0000002900b57308 */ /* 0x000e220000000800 */
[----:B------:R-:W-:Y:S01]  /*133c0*/  FFMA.SAT R38, R43, R117, 0.5 ;  /* 0x3f0000002b267423 */ /* 0x000fe20000002075 */
[----:B------:R-:W-:-:S03]  /*133d0*/  SHF.L.U32 R39, R39, 0x17, RZ ;  /* 0x0000001727277819 */ /* 0x000fc600000006ff */
[----:B------:R-:W-:Y:S01]  /*133e0*/  FFMA.RM R38, R38, R118, 12582913 ;  /* 0x4b40000126267423 */ /* 0x000fe20000004076 */
[----:B--2---:R-:W-:Y:S02]  /*133f0*/  FADD R42, -R35, R168 ;  /* 0x000000a8232a7221 */ /* 0x004fe40000000100 */
[----:B------:R-:W2:Y:S01]  /*13400*/  LDL.LU R168, [R1+0xc4] ;  /* 0x0000c40001a87983 */ /* 0x000ea20000300800 */
[----:B------:R1:W3:Y:S01]  /*13410*/  MUFU.EX2 R180, R40 ;  /* 0x0000002800b47308 */ /* 0x0002e20000000800 */
[----:B0-----:R-:W-:Y:S01]  /*13420*/  FMUL R181, R39, R181 ;  /* 0x000000b527b57220 */ /* 0x001fe20000400000 */
[----:B------:R-:W-:Y:S01]  /*13430*/  FFMA.SAT R39, R42, R117, 0.5 ;  /* 0x3f0000002a277423 */ /* 0x000fe20000002075 */
[----:B-1----:R-:W-:-:S04]  /*13440*/  FADD R40, R38, -12583039 ;  /* 0xcb40007f26287421 */ /* 0x002fc80000000000 */
[----:B------:R-:W-:Y:S01]  /*13450*/  FFMA R40, R43, 1.4426950216293334961, -R40 ;  /* 0x3fb8aa3b2b287823 */ /* 0x000fe20000000828 */
[----:B------:R-:W-:-:S03]  /*13460*/  FFMA.RM R39, R39, R118, 12582913 ;  /* 0x4b40000127277423 */ /* 0x000fc60000004076 */
[----:B------:R-:W-:-:S04]  /*13470*/  FFMA R40, R43, 1.925963033500011079e-08, R40 ;  /* 0x32a570602b287823 */ /* 0x000fc80000000028 */
[----:B------:R0:W1:Y:S02]  /*13480*/  MUFU.EX2 R182, R40 ;  /* 0x0000002800b67308 */ /* 0x0000640000000800 */
[----:B0-----:R-:W-:-:S04]  /*13490*/  FADD R40, R39, -12583039 ;  /* 0xcb40007f27287421 */ /* 0x001fc80000000000 */
[----:B------:R-:W-:-:S04]  /*134a0*/  FFMA R40, R42, 1.4426950216293334961, -R40 ;  /* 0x3fb8aa3b2a287823 */ /* 0x000fc80000000828 */
[----:B------:R-:W-:Y:S01]  /*134b0*/  FFMA R40, R42, 1.925963033500011079e-08, R40 ;  /* 0x32a570602a287823 */ /* 0x000fe20000000028 */
[----:B---3--:R-:W-:Y:S02]  /*134c0*/  FADD R42, -R35, R170 ;  /* 0x000000aa232a7221 */ /* 0x008fe40000000100 */
[----:B------:R-:W3:Y:S01]  /*134d0*/  LDL.LU R170, [R1+0xb0] ;  /* 0x0000b00001aa7983 */ /* 0x000ee20000300800 */
[----:B------:R-:W-:Y:S01]  /*134e0*/  SHF.L.U32 R37, R37, 0x17, RZ ;  /* 0x0000001725257819 */ /* 0x000fe200000006ff */
[----:B------:R-:W-:-:S04]  /*134f0*/  FADD R183, -R35, R183 ;  /* 0x000000b723b77221 */ /* 0x000fc80000000100 */
[----:B------:R-:W-:Y:S01]  /*13500*/  FMUL R180, R37, R180 ;  /* 0x000000b425b47220 */ /* 0x000fe20000400000 */
[----:B------:R-:W-:-:S04]  /*13510*/  FFMA.SAT R37, R183, R117, 0.5 ;  /* 0x3f000000b7257423 */ /* 0x000fc80000002075 */
[----:B------:R-:W-:Y:S01]  /*13520*/  FFMA.RM R37, R37, R118, 12582913 ;  /* 0x4b40000125257423 */ /* 0x000fe20000004076 */
[----:B------:R-:W-:-:S03]  /*13530*/  SHF.L.U32 R38, R38, 0x17, RZ ;  /* 0x0000001726267819 */ /* 0x000fc600000006ff */
[----:B------:R-:W-:-:S04]  /*13540*/  FADD R41, R37, -12583039 ;  /* 0xcb40007f25297421 */ /* 0x000fc80000000000 */
[C---:B------:R-:W-:Y:S01]  /*13550*/  FFMA R41, R183.reuse, 1.4426950216293334961, -R41 ;  /* 0x3fb8aa3bb7297823 */ /* 0x040fe20000000829 */
[----:B-1----:R-:W-:Y:S01]  /*13560*/  FMUL R182, R38, R182 ;  /* 0x000000b626b67220 */ /* 0x002fe20000400000 */
[----:B------:R-:W-:Y:S02]  /*13570*/  FFMA.SAT R38, R42, R117, 0.5 ;  /* 0x3f0000002a267423 */ /* 0x000fe40000002075 */
[----:B------:R-:W-:Y:S02]  /*13580*/  FFMA R41, R183, 1.925963033500011079e-08, R41 ;  /* 0x32a57060b7297823 */ /* 0x000fe40000000029 */
[----:B------:R-:W-:Y:S02]  /*13590*/  FFMA.RM R38, R38, R118, 12582913 ;  /* 0x4b40000126267423 */ /* 0x000fe40000004076 */
[----:B------:R0:W1:Y:S01]  /*135a0*/  MUFU.EX2 R183, R41 ;  /* 0x0000002900b77308 */ /* 0x0000620000000800 */
[----:B------:R-:W-:Y:S01]  /*135b0*/  SHF.L.U32 R37, R37, 0x17, RZ ;  /* 0x0000001725257819 */ /* 0x000fe200000006ff */
[----:B0-----:R-:W-:-:S04]  /*135c0*/  FADD R41, R38, -12583039 ;  /* 0xcb40007f26297421 */ /* 0x001fc80000000000 */
[----:B------:R-:W-:-:S04]  /*135d0*/  FFMA R41, R42, 1.4426950216293334961, -R41 ;  /* 0x3fb8aa3b2a297823 */ /* 0x000fc80000000829 */
[----:B------:R-:W-:Y:S01]  /*135e0*/  FFMA R41, R42, 1.925963033500011079e-08, R41 ;  /* 0x32a570602a297823 */ /* 0x000fe20000000029 */
[----:B----4-:R-:W-:Y:S01]  /*135f0*/  FADD R42, -R35, R126 ;  /* 0x0000007e232a7221 */ /* 0x010fe20000000100 */
        /* <DEDUP_REMOVED lines=16> */
[----:B------:R-:W-:-:S05]  /*13700*/  SHF.L.U32 R38, R38, 0x17, RZ ;  /* 0x0000001726267819 */ /* 0x000fca00000006ff */
[----:B-1----:R-:W-:Y:S01]  /*13710*/  FMUL R177, R38, R177 ;  /* 0x000000b126b17220 */ /* 0x002fe20000400000 */
[----:B------:R0:W1:Y:S01]  /*13720*/  MUFU.EX2 R178, R40 ;  /* 0x0000002800b27308 */ /* 0x0000620000000800 */
[----:B--2---:R-:W-:Y:S02]  /*13730*/  FADD R42, -R35, R168 ;  /* 0x000000a8232a7221 */ /* 0x004fe40000000100 */
[----:B------:R-:W2:Y:S04]  /*13740*/  LDL.LU R168, [R1+0xe0] ;  /* 0x0000e00001a87983 */ /* 0x000ea80000300800 */
[----:B------:R-:W4:Y:S01]  /*13750*/  LDL.LU R169, [R1+0xe8] ;  /* 0x0000e80001a97983 */ /* 0x000f220000300800 */
[----:B------:R-:W-:-:S04]  /*13760*/  FFMA.SAT R38, R42, R117, 0.5 ;  /* 0x3f0000002a267423 */ /* 0x000fc80000002075 */
[----:B------:R-:W-:-:S04]  /*13770*/  FFMA.RM R38, R38, R118, 12582913 ;  /* 0x4b40000126267423 */ /* 0x000fc80000004076 */
[----:B0-----:R-:W-:-:S04]  /*13780*/  FADD R40, R38, -12583039 ;  /* 0xcb40007f26287421 */ /* 0x001fc80000000000 */
[----:B------:R-:W-:-:S04]  /*13790*/  FFMA R40, R42, 1.4426950216293334961, -R40 ;  /* 0x3fb8aa3b2a287823 */ /* 0x000fc80000000828 */
[----:B------:R-:W-:Y:S01]  /*137a0*/  FFMA R40, R42, 1.925963033500011079e-08, R40 ;  /* 0x32a570602a287823 */ /* 0x000fe20000000028 */
[----:B---3--:R-:W-:Y:S02]  /*137b0*/  FADD R42, -R35, R170 ;  /* 0x000000aa232a7221 */ /* 0x008fe40000000100 */
[----:B------:R-:W3:Y:S04]  /*137c0*/  LDL.LU R170, [R1+0xf4] ;  /* 0x0000f40001aa7983 */ /* 0x000ee80000300800 */
[----:B------:R-:W3:Y:S04]  /*137d0*/  LDL.LU R123, [R1+0xf8] ;  /* 0x0000f800017b7983 */ /* 0x000ee80000300800 */
[----:B------:R-:W3:Y:S04]  /*137e0*/  LDL.LU R127, [R1+0x100] ;  /* 0x00010000017f7983 */ /* 0x000ee80000300800 */
[----:B------:R-:W3:Y:S04]  /*137f0*/  LDL.LU R122, [R1+0x10c] ;  /* 0x00010c00017a7983 */ /* 0x000ee80000300800 */
[----:B------:R-:W3:Y:S01]  /*13800*/  LDL.LU R126, [R1+0xfc] ;  /* 0x0000fc00017e7983 */ /* 0x000ee20000300800 */
        /* <DEDUP_REMOVED lines=10> */
[----:B------:R-:W-:-:S03]  /*138b0*/  FMUL R179, R39, R179 ;  /* 0x000000b327b37220 */ /* 0x000fc60000400000 */
        /* <DEDUP_REMOVED lines=37> */
[----:B------:R-:W-:-:S04]  /*13b10*/  FFMA R47, R164, 1.4426950216293334961, -R47 ;  /* 0x3fb8aa3ba42f7823 */ /* 0x000fc8000000082f */
[----:B------:R-:W-:Y:S01]  /*13b20*/  FFMA R47, R164, 1.925963033500011079e-08, R47 ;  /* 0x32a57060a42f7823 */ /* 0x000fe2000000002f */
[----:B------:R-:W-:Y:S01]  /*13b30*/  MUFU.EX2 R165, R165 ;  /* 0x000000a500a57308 */ /* 0x000fe20000000800 */
[----:B--2---:R-:W-:-:S04]  /*13b40*/  FADD R42, -R35, R168 ;  /* 0x000000a8232a7221 */ /* 0x004fc80000000100 */
[----:B------:R-:W-:-:S03]  /*13b50*/  FFMA.SAT R38, R42, R117, 0.5 ;  /* 0x3f0000002a267423 */ /* 0x000fc60000002075 */
[----:B------:R0:W1:Y:S01]  /*13b60*/  MUFU.EX2 R168, R40 ;  /* 0x0000002800a87308 */ /* 0x0000620000000800 */
[----:B------:R-:W-:-:S04]  /*13b70*/  FFMA.RM R38, R38, R118, 12582913 ;  /* 0x4b40000126267423 */ /* 0x000fc80000004076 */
        /* <DEDUP_REMOVED lines=40> */
[----:B------:R-:W3:Y:S01]  /*13e00*/  LDL.LU R127, [R1+0x118] ;  /* 0x00011800017f7983 */ /* 0x000ee20000300800 */
[----:B-1----:R-:W-:Y:S01]  /*13e10*/  FMUL R164, R39, R164 ;  /* 0x000000a427a47220 */ /* 0x002fe20000400000 */
[----:B------:R-:W-:Y:S01]  /*13e20*/  FFMA.SAT R39, R42, R117, 0.5 ;  /* 0x3f0000002a277423 */ /* 0x000fe20000002075 */
[----:B------:R-:W-:Y:S02]  /*13e30*/  FMUL R196, R196, R165 ;  /* 0x000000a5c4c47220 */ /* 0x000fe40000400000 */
[----:B------:R0:W1:Y:S01]  /*13e40*/  MUFU.EX2 R165, R41 ;  /* 0x0000002900a57308 */ /* 0x0000620000000800 */
[----:B------:R-:W-:Y:S01]  /*13e50*/  FFMA.RM R39, R39, R118, 12582913 ;  /* 0x4b40000127277423 */ /* 0x000fe20000004076 */
[----:B------:R-:W-:-:S03]  /*13e60*/  SHF.L.U32 R38, R38, 0x17, RZ ;  /* 0x0000001726267819 */ /* 0x000fc600000006ff */
[----:B0-----:R-:W-:-:S03]  /*13e70*/  FADD R41, R39, -12583039 ;  /* 0xcb40007f27297421 */ /* 0x001fc60000000000 */
[----:B------:R-:W0:Y:S01]  /*13e80*/  MUFU.EX2 R166, R166 ;  /* 0x000000a600a67308 */ /* 0x000e220000000800 */
[----:B------:R-:W-:-:S04]  /*13e90*/  FFMA R41, R42, 1.4426950216293334961, -R41 ;  /* 0x3fb8aa3b2a297823 */ /* 0x000fc80000000829 */
[----:B------:R-:W-:Y:S01]  /*13ea0*/  FFMA R41, R42, 1.925963033500011079e-08, R41 ;  /* 0x32a570602a297823 */ /* 0x000fe20000000029 */
[----:B------:R-:W-:Y:S02]  /*13eb0*/  FADD R42, -R35, R122 ;  /* 0x0000007a232a7221 */ /* 0x000fe40000000100 */
[----:B------:R-:W4:Y:S01]  /*13ec0*/  LDL.LU R122, [R1+0x124] ;  /* 0x00012400017a7983 */ /* 0x000f220000300800 */
[----:B-1----:R-:W-:Y:S01]  /*13ed0*/  FMUL R165, R38, R165 ;  /* 0x000000a526a57220 */ /* 0x002fe20000400000 */
[----:B------:R-:W-:-:S04]  /*13ee0*/  FFMA.SAT R38, R42, R117, 0.5 ;  /* 0x3f0000002a267423 */ /* 0x000fc80000002075 */
[----:B------:R-:W-:Y:S01]  /*13ef0*/  FFMA.RM R38, R38, R118, 12582913 ;  /* 0x4b40000126267423 */ /* 0x000fe20000004076 */
[----:B0-----:R-:W-:Y:S02]  /*13f00*/  FMUL R195, R195, R166 ;  /* 0x000000a6c3c37220 */ /* 0x001fe40000400000 */
[----:B------:R0:W1:Y:S02]  /*13f10*/  MUFU.EX2 R166, R40 ;  /* 0x0000002800a67308 */ /* 0x0000640000000800 */
[----:B0-----:R-:W-:-:S04]  /*13f20*/  FADD R40, R38, -12583039 ;  /* 0xcb40007f26287421 */ /* 0x001fc80000000000 */
[----:B------:R-:W-:-:S04]  /*13f30*/  FFMA R40, R42, 1.4426950216293334961, -R40 ;  /* 0x3fb8aa3b2a287823 */ /* 0x000fc80000000828 */
[----:B------:R-:W-:Y:S01]  /*13f40*/  FFMA R40, R42, 1.925963033500011079e-08, R40 ;  /* 0x32a570602a287823 */ /* 0x000fe20000000028 */
[----:B------:R-:W-:Y:S02]  /*13f50*/  FADD R42, -R35, R126 ;  /* 0x0000007e232a7221 */ /* 0x000fe40000000100 */
[----:B------:R-:W4:Y:S01]  /*13f60*/  LDL.LU R126, [R1+0x114] ;  /* 0x00011400017e7983 */ /* 0x000f220000300800 */
        /* <DEDUP_REMOVED lines=10> */
[----:B------:R-:W0:Y:S01]  /*14010*/  MUFU.EX2 R160, R40 ;  /* 0x0000002800a07308 */ /* 0x000e220000000800 */
[----:B------:R-:W-:-:S07]  /*14020*/  SHF.L.U32 R38, R38, 0x17, RZ ;  /* 0x0000001726267819 */ /* 0x000fce00000006ff */
[----:B------:R-:W1:Y:S01]  /*14030*/  MUFU.EX2 R161, R41 ;  /* 0x0000002900a17308 */ /* 0x000e620000000800 */
[----:B0-----:R-:W-:Y:S01]  /*14040*/  FMUL R160, R38, R160 ;  /* 0x000000a026a07220 */ /* 0x001fe20000400000 */
[----:B------:R-:W-:-:S05]  /*14050*/  SHF.L.U32 R37, R37, 0x17, RZ ;  /* 0x0000001725257819 */ /* 0x000fca00000006ff */
        /* <DEDUP_REMOVED lines=8> */
[----:B---3--:R-:W-:Y:S02]  /*140e0*/  FADD R42, -R35, R127 ;  /* 0x0000007f232a7221 */ /* 0x008fe40000000100 */
[----:B------:R-:W3:Y:S02]  /*140f0*/  LDL.LU R127, [R1+0x130] ;  /* 0x00013000017f7983 */ /* 0x000ee40000300800 */
[----:B------:R-:W-:-:S04]  /*14100*/  FFMA.SAT R38, R42, R117, 0.5 ;  /* 0x3f0000002a267423 */ /* 0x000fc80000002075 */
[----:B------:R-:W-:-:S04]  /*14110*/  FFMA.RM R38, R38, R118, 12582913 ;  /* 0x4b40000126267423 */ /* 0x000fc80000004076 */
[----:B------:R-:W-:-:S04]  /*14120*/  FADD R41, R38, -12583039 ;  /* 0xcb40007f26297421 */ /* 0x000fc80000000000 */
[----:B------:R-:W-:-:S04]  /*14130*/  FFMA R41, R42, 1.4426950216293334961, -R41 ;  /* 0x3fb8aa3b2a297823 */ /* 0x000fc80000000829 */
[----:B------:R-:W-:Y:S01]  /*14140*/  FFMA R41, R42, 1.925963033500011079e-08, R41 ;  /* 0x32a570602a297823 */ /* 0x000fe20000000029 */
[----:B----4-:R-:W-:Y:S02]  /*14150*/  FADD R42, -R35, R122 ;  /* 0x0000007a232a7221 */ /* 0x010fe40000000100 */
[----:B------:R-:W4:Y:S02]  /*14160*/  LDL.LU R122, [R1+0x120] ;  /* 0x00012000017a7983 */ /* 0x000f240000300800 */
[----:B------:R-:W-:Y:S01]  /*14170*/  FFMA.SAT R37, R42, R117, 0.5 ;  /* 0x3f0000002a257423 */ /* 0x000fe20000002075 */
[----:B------:R0:W1:Y:S03]  /*14180*/  MUFU.EX2 R162, R40 ;  /* 0x0000002800a27308 */ /* 0x0000660000000800 */
[----:B------:R-:W-:-:S04]  /*14190*/  FFMA.RM R37, R37, R118, 12582913 ;  /* 0x4b40000125257423 */ /* 0x000fc80000004076 */
        /* <DEDUP_REMOVED lines=164> */
[----:B------:R-:W-:Y:S02]  /*14be0*/  FADD R42, -R35, R126 ;  /* 0x0000007e232a7221 */ /* 0x000fe40000000100 */
[----:B------:R-:W4:Y:S01]  /*14bf0*/  LDL.LU R126, [R1+0x178] ;  /* 0x00017800017e7983 */ /* 0x000f220000300800 */
[----:B------:R-:W-:Y:S01]  /*14c00*/  SHF.L.U32 R38, R38, 0x17, RZ ;  /* 0x0000001726267819 */ /* 0x000fe200000006ff */
[----:B------:R1:W1:Y:S04]  /*14c10*/  MUFU.EX2 R147, R41 ;  /* 0x0000002900937308 */ /* 0x0002680000000800 */
[----:B0-----:R-:W-:Y:S01]  /*14c20*/  FMUL R146, R38, R146 ;  /* 0x0000009226927220 */ /* 0x001fe20000400000 */
[----:B------:R-:W-:-:S04]  /*14c30*/  FFMA.SAT R38, R42, R117, 0.5 ;  /* 0x3f0000002a267423 */ /* 0x000fc80000002075 */
[----:B------:R-:W-:-:S04]  /*14c40*/  FFMA.RM R38, R38, R118, 12582913 ;  /* 0x4b40000126267423 */ /* 0x000fc80000004076 */
[----:B-1----:R-:W-:Y:S01]  /*14c50*/  FADD R41, R38, -12583039 ;  /* 0xcb40007f26297421 */ /* 0x002fe20000000000 */
[----:B------:R-:W-:-:S03]  /*14c60*/  SHF.L.U32 R37, R37, 0x17, RZ ;  /* 0x0000001725257819 */ /* 0x000fc600000006ff */
[----:B------:R-:W-:-:S04]  /*14c70*/  FFMA R41, R42, 1.4426950216293334961, -R41 ;  /* 0x3fb8aa3b2a297823 */ /* 0x000fc80000000829 */
[----:B------:R-:W-:Y:S01]  /*14c80*/  FFMA R41, R42, 1.925963033500011079e-08, R41 ;  /* 0x32a570602a297823 */ /* 0x000fe20000000029 */
[----:B------:R-:W-:Y:S01]  /*14c90*/  FMUL R147, R37, R147 ;  /* 0x0000009325937220 */ /* 0x000fe20000400000 */
[----:B------:R-:W0:Y:S01]  /*14ca0*/  MUFU.EX2 R43, R40 ;  /* 0x00000028002b7308 */ /* 0x000e220000000800 */
[----:B------:R-:W-:-:S05]  /*14cb0*/  SHF.L.U32 R39, R39, 0x17, RZ ;  /* 0x0000001727277819 */ /* 0x000fca00000006ff */
[----:B0-----:R-:W-:Y:S01]  /*14cc0*/  FMUL R43, R39, R43 ;  /* 0x0000002b272b7220 */ /* 0x001fe20000400000 */
        /* <DEDUP_REMOVED lines=10> */
[----:B------:R-:W-:Y:S02]  /*14d70*/  FFMA.SAT R39, R42, R117, 0.5 ;  /* 0x3f0000002a277423 */ /* 0x000fe40000002075 */
[----:B------:R0:W-:Y:S02]  /*14d80*/  STL [R1+0xb8], R43 ;  /* 0x0000b82b01007387 */ /* 0x0001e40000100800 */
[----:B------:R-:W-:Y:S01]  /*14d90*/  FFMA.RM R39, R39, R118, 12582913 ;  /* 0x4b40000127277423 */ /* 0x000fe20000004076 */
[----:B0-----:R0:W1:Y:S03]  /*14da0*/  MUFU.EX2 R43, R41 ;  /* 0x00000029002b7308 */ /* 0x0010660000000800 */
[----:B0-----:R-:W-:-:S04]  /*14db0*/  FADD R41, R39, -12583039 ;  /* 0xcb40007f27297421 */ /* 0x001fc80000000000 */
[----:B------:R-:W-:-:S04]  /*14dc0*/  FFMA R41, R42, 1.4426950216293334961, -R41 ;  /* 0x3fb8aa3b2a297823 */ /* 0x000fc80000000829 */
[----:B------:R-:W-:Y:S01]  /*14dd0*/  FFMA R41, R42, 1.925963033500011079e-08, R41 ;  /* 0x32a570602a297823 */ /* 0x000fe20000000029 */
[----:B----4-:R-:W-:Y:S02]  /*14de0*/  FADD R42, -R35, R122 ;  /* 0x0000007a232a7221 */ /* 0x010fe40000000100 */
[----:B------:R-:W4:Y:S01]  /*14df0*/  LDL.LU R122, [R1+0x190] ;  /* 0x00019000017a7983 */ /* 0x000f220000300800 */
        /* <DEDUP_REMOVED lines=8> */
[----:B------:R-:W-:Y:S02]  /*14e80*/  FADD R42, -R35, R126 ;  /* 0x0000007e232a7221 */ /* 0x000fe40000000100 */
[----:B------:R-:W4:Y:S01]  /*14e90*/  LDL.LU R126, [R1+0x168] ;  /* 0x00016800017e7983 */ /* 0x000f220000300800 */
        /* <DEDUP_REMOVED lines=11> */
[----:B------:R-:W-:Y:S02]  /*14f50*/  SHF.L.U32 R38, R38, 0x17, RZ ;  /* 0x0000001726267819 */ /* 0x000fe400000006ff */
[----:B------:R-:W-:Y:S01]  /*14f60*/  SHF.L.U32 R37, R37, 0x17, RZ ;  /* 0x0000001725257819 */ /* 0x000fe200000006ff */
[----:B--2---:R-:W-:Y:S02]  /*14f70*/  FADD R42, -R35, R123 ;  /* 0x0000007b232a7221 */ /* 0x004fe40000000100 */
[----:B------:R-:W2:Y:S02]  /*14f80*/  LDL.LU R123, [R1+0x16c] ;  /* 0x00016c00017b7983 */ /* 0x000ea40000300800 */
[----:B------:R-:W-:Y:S02]  /*14f90*/  FFMA.SAT R39, R42, R117, 0.5 ;  /* 0x3f0000002a277423 */ /* 0x000fe40000002075 */
[----:B------:R0:W-:Y:S02]  /*14fa0*/  STL [R1+0xb4], R43 ;  /* 0x0000b42b01007387 */ /* 0x0001e40000100800 */
[----:B------:R-:W-:Y:S01]  /*14fb0*/  FFMA.RM R39, R39, R118, 12582913 ;  /* 0x4b40000127277423 */ /* 0x000fe20000004076 */
[----:B0-----:R0:W1:Y:S03]  /*14fc0*/  MUFU.EX2 R43, R40 ;  /* 0x00000028002b7308 */ /* 0x0010660000000800 */
[----:B0-----:R-:W-:-:S04]  /*14fd0*/  FADD R40, R39, -12583039 ;  /* 0xcb40007f27287421 */ /* 0x001fc80000000000 */
[----:B------:R-:W-:-:S04]  /*14fe0*/  FFMA R40, R42, 1.4426950216293334961, -R40 ;  /* 0x3fb8aa3b2a287823 */ /* 0x000fc80000000828 */
[----:B------:R-:W-:Y:S01]  /*14ff0*/  FFMA R40, R42, 1.925963033500011079e-08, R40 ;  /* 0x32a570602a287823 */ /* 0x000fe20000000028 */
[----:B---3--:R-:W-:Y:S01]  /*15000*/  FADD R42, -R35, R127 ;  /* 0x0000007f232a7221 */ /* 0x008fe20000000100 */
[----:B-1----:R-:W-:Y:S01]  /*15010*/  FMUL R43, R38, R43 ;  /* 0x0000002b262b7220 */ /* 0x002fe20000400000 */
        /* <DEDUP_REMOVED lines=857> */
[----:B-1----:R-:W-:-:S05]  /*185b0*/  FMUL R43, R38, R43 ;  /* 0x0000002b262b7220 */ /* 0x002fca0000400000 */
[----:B------:R0:W-:Y:S02]  /*185c0*/  STL [R1+0x38], R43 ;  /* 0x0000382b01007387 */ /* 0x0001e40000100800 */
[----:B0-----:R-:W0:Y:S01]  /*185d0*/  MUFU.EX2 R43, R41 ;  /* 0x00000029002b7308 */ /* 0x001e220000000800 */
[----:B------:R-:W-:Y:S01]  /*185e0*/  SHF.L.U32 R37, R37, 0x17, RZ ;  /* 0x0000001725257819 */ /* 0x000fe200000006ff */
[----:B------:R-:W-:-:S04]  /*185f0*/  FFMA.SAT R38, R42, R117, 0.5 ;  /* 0x3f0000002a267423 */ /* 0x000fc80000002075 */
[----:B0-----:R-:W-:-:S05]  /*18600*/  FMUL R43, R37, R43 ;  /* 0x0000002b252b7220 */ /* 0x001fca0000400000 */
        /* <DEDUP_REMOVED lines=18> */
[----:B------:R-:W-:-:S04]  /*18730*/  FFMA R40, R42, 1.925963033500011079e-08, R40 ;  /* 0x32a570602a287823 */ /* 0x000fc80000000028 */
[----:B0-----:R-:W0:Y:S01]  /*18740*/  MUFU.EX2 R43, R40 ;  /* 0x00000028002b7308 */ /* 0x001e220000000800 */
[----:B---3--:R-:W-:-:S04]  /*18750*/  FADD R42, -R35, R127 ;  /* 0x0000007f232a7221 */ /* 0x008fc80000000100 */
[----:B------:R-:W-:-:S04]  /*18760*/  FFMA.SAT R39, R42, R117, 0.5 ;  /* 0x3f0000002a277423 */ /* 0x000fc80000002075 */
[----:B------:R-:W-:-:S04]  /*18770*/  FFMA.RM R39, R39, R118, 12582913 ;  /* 0x4b40000127277423 */ /* 0x000fc80000004076 */
[----:B------:R-:W-:Y:S01]  /*18780*/  FADD R41, R39, -12583039 ;  /* 0xcb40007f27297421 */ /* 0x000fe20000000000 */
[----:B------:R-:W-:-:S03]  /*18790*/  SHF.L.U32 R37, R37, 0x17, RZ ;  /* 0x0000001725257819 */ /* 0x000fc600000006ff */
[C---:B------:R-:W-:Y:S02]  /*187a0*/  FFMA R41, R42.reuse, 1.4426950216293334961, -R41 ;  /* 0x3fb8aa3b2a297823 */ /* 0x040fe40000000829 */
[----:B0-----:R-:W-:Y:S02]  /*187b0*/  FMUL R43, R37, R43 ;  /* 0x0000002b252b7220 */ /* 0x001fe40000400000 */
[----:B------:R-:W-:-:S03]  /*187c0*/  FFMA R41, R42, 1.925963033500011079e-08, R41 ;  /* 0x32a570602a297823 */ /* 0x000fc60000000029 */
[----:B------:R0:W-:Y:S01]  /*187d0*/  STL [R1+0x28], R43 ;  /* 0x0000282b01007387 */ /* 0x0001e20000100800 */
[----:B----4-:R-:W-:Y:S01]  /*187e0*/  FADD R42, -R35, R122 ;  /* 0x0000007a232a7221 */ /* 0x010fe20000000100 */
[----:B0-----:R-:W0:Y:S03]  /*187f0*/  MUFU.EX2 R43, R41 ;  /* 0x00000029002b7308 */ /* 0x001e260000000800 */
[----:B------:R-:W-:-:S04]  /*18800*/  FFMA.SAT R38, R42, R117, 0.5 ;  /* 0x3f0000002a267423 */ /* 0x000fc80000002075 */
[----:B------:R-:W-:-:S04]  /*18810*/  FFMA.RM R38, R38, R118, 12582913 ;  /* 0x4b40000126267423 */ /* 0x000fc80000004076 */
[----:B------:R-:W-:Y:S01]  /*18820*/  FADD R40, R38, -12583039 ;  /* 0xcb40007f26287421 */ /* 0x000fe20000000000 */
[----:B------:R-:W-:-:S03]  /*18830*/  SHF.L.U32 R39, R39, 0x17, RZ ;  /* 0x0000001727277819 */ /* 0x000fc600000006ff */
[----:B------:R-:W-:-:S04]  /*18840*/  FFMA R40, R42, 1.4426950216293334961, -R40 ;  /* 0x3fb8aa3b2a287823 */ /* 0x000fc80000000828 */
[----:B------:R-:W-:Y:S01]  /*18850*/  FFMA R40, R42, 1.925963033500011079e-08, R40 ;  /* 0x32a570602a287823 */ /* 0x000fe20000000028 */
[----:B0-----:R-:W-:-:S05]  /*18860*/  FMUL R43, R39, R43 ;  /* 0x0000002b272b7220 */ /* 0x001fca0000400000 */
[----:B------:R0:W-:Y:S01]  /*18870*/  STL [R1+0x20], R43 ;  /* 0x0000202b01007387 */ /* 0x0001e20000100800 */
[----:B------:R-:W-:-:S04]  /*18880*/  FADD R42, -R35, R126 ;  /* 0x0000007e232a7221 */ /* 0x000fc80000000100 */
[----:B------:R-:W-:Y:S01]  /*18890*/  FFMA.SAT R37, R42, R117, 0.5 ;  /* 0x3f0000002a257423 */ /* 0x000fe20000002075 */
[----:B0-----:R-:W0:Y:S03]  /*188a0*/  MUFU.EX2 R43, R40 ;  /* 0x00000028002b7308 */ /* 0x001e260000000800 */
[----:B------:R-:W-:-:S04]  /*188b0*/  FFMA.RM R37, R37, R118, 12582913 ;  /* 0x4b40000125257423 */ /* 0x000fc80000004076 */
[----:B------:R-:W-:-:S04]  /*188c0*/  FADD R41, R37, -12583039 ;  /* 0xcb40007f25297421 */ /* 0x000fc80000000000 */
[----:B------:R-:W-:Y:S01]  /*188d0*/  FFMA R41, R42, 1.4426950216293334961, -R41 ;  /* 0x3fb8aa3b2a297823 */ /* 0x000fe20000000829 */
[----:B------:R-:W-:-:S03]  /*188e0*/  SHF.L.U32 R38, R38, 0x17, RZ ;  /* 0x0000001726267819 */ /* 0x000fc600000006ff */
[----:B------:R-:W-:Y:S01]  /*188f0*/  FFMA R41, R42, 1.925963033500011079e-08, R41 ;  /* 0x32a570602a297823 */ /* 0x000fe20000000029 */
[----:B------:R-:W-:Y:S01]  /*18900*/  FADD R42, -R35, R134 ;  /* 0x00000086232a7221 */ /* 0x000fe20000000100 */
[----:B0-----:R-:W-:-:S03]  /*18910*/  FMUL R43, R38, R43 ;  /* 0x0000002b262b7220 */ /* 0x001fc60000400000 */
[----:B------:R-:W-:Y:S02]  /*18920*/  FFMA.SAT R39, R42, R117, 0.5 ;  /* 0x3f0000002a277423 */ /* 0x000fe40000002075 */
[----:B------:R0:W-:Y:S02]  /*18930*/  STL [R1+0x190], R43 ;  /* 0x0001902b01007387 */ /* 0x0001e40000100800 */
[----:B------:R-:W-:-:S04]  /*18940*/  FFMA.RM R39, R39, R118, 12582913 ;  /* 0x4b40000127277423 */ /* 0x000fc80000004076 */
[----:B------:R-:W-:Y:S01]  /*18950*/  FADD R40, R39, -12583039 ;  /* 0xcb40007f27287421 */ /* 0x000fe20000000000 */
[----:B0-----:R-:W0:Y:S03]  /*18960*/  MUFU.EX2 R43, R41 ;  /* 0x00000029002b7308 */ /* 0x001e260000000800 */
[----:B------:R-:W-:Y:S01]  /*18970*/  FFMA R40, R42, 1.4426950216293334961, -R40 ;  /* 0x3fb8aa3b2a287823 */ /* 0x000fe20000000828 */
[----:B------:R-:W-:-:S03]  /*18980*/  SHF.L.U32 R37, R37, 0x17, RZ ;  /* 0x0000001725257819 */ /* 0x000fc600000006ff */
[----:B------:R-:W-:Y:S01]  /*18990*/  FFMA R40, R42, 1.925963033500011079e-08, R40 ;  /* 0x32a570602a287823 */ /* 0x000fe20000000028 */
[----:B------:R-:W-:-:S04]  /*189a0*/  FADD R42, -R35, R133 ;  /* 0x00000085232a7221 */ /* 0x000fc80000000100 */
[----:B------:R-:W-:-:S04]  /*189b0*/  FFMA.SAT R38, R42, R117, 0.5 ;  /* 0x3f0000002a267423 */ /* 0x000fc80000002075 */
[----:B------:R-:W-:Y:S01]  /*189c0*/  FFMA.RM R38, R38, R118, 12582913 ;  /* 0x4b40000126267423 */ /* 0x000fe20000004076 */
[----:B0-----:R-:W-:-:S03]  /*189d0*/  FMUL R43, R37, R43 ;  /* 0x0000002b252b7220 */ /* 0x001fc60000400000 */
[----:B------:R-:W-:Y:S02]  /*189e0*/  FADD R41, R38, -12583039 ;  /* 0xcb40007f26297421 */ /* 0x000fe40000000000 */
[----:B------:R0:W-:Y:S02]  /*189f0*/  STL [R1+0x18c], R43 ;  /* 0x00018c2b01007387 */ /* 0x0001e40000100800 */
[C---:B------:R-:W-:Y:S01]  /*18a00*/  FFMA R41, R42.reuse, 1.4426950216293334961, -R41 ;  /* 0x3fb8aa3b2a297823 */ /* 0x040fe20000000829 */
[----:B0-----:R0:W1:Y:S03]  /*18a10*/  MUFU.EX2 R43, R40 ;  /* 0x00000028002b7308 */ /* 0x0010660000000800 */
[----:B------:R-:W-:Y:S01]  /*18a20*/  FFMA R41, R42, 1.925963033500011079e-08, R41 ;  /* 0x32a570602a297823 */ /* 0x000fe20000000029 */
[----:B------:R-:W-:Y:S01]  /*18a30*/  FADD R42, -R35, R132 ;  /* 0x00000084232a7221 */ /* 0x000fe20000000100 */
[----:B------:R-:W-:-:S03]  /*18a40*/  SHF.L.U32 R39, R39, 0x17, RZ ;  /* 0x0000001727277819 */ /* 0x000fc600000006ff */
[----:B------:R-:W-:-:S04]  /*18a50*/  FFMA.SAT R37, R42, R117, 0.5 ;  /* 0x3f0000002a257423 */ /* 0x000fc80000002075 */
[----:B------:R-:W-:-:S04]  /*18a60*/  FFMA.RM R37, R37, R118, 12582913 ;  /* 0x4b40000125257423 */ /* 0x000fc80000004076 */
[----:B0-----:R-:W-:Y:S01]  /*18a70*/  FADD R40, R37, -12583039 ;  /* 0xcb40007f25287421 */ /* 0x001fe20000000000 */
[----:B-1----:R-:W-:-:S03]  /*18a80*/  FMUL R43, R39, R43 ;  /* 0x0000002b272b7220 */ /* 0x002fc60000400000 */
[C---:B------:R-:W-:Y:S02]  /*18a90*/  FFMA R40, R42.reuse, 1.4426950216293334961, -R40 ;  /* 0x3fb8aa3b2a287823 */ /* 0x040fe40000000828 */
[----:B------:R0:W-:Y:S02]  /*18aa0*/  STL [R1+0x188], R43 ;  /* 0x0001882b01007387 */ /* 0x0001e40000100800 */
[----:B------:R-:W-:Y:S01]  /*18ab0*/  FFMA R40, R42, 1.925963033500011079e-08, R40 ;  /* 0x32a570602a287823 */ /* 0x000fe20000000028 */
[----:B------:R-:W-:Y:S01]  /*18ac0*/  FADD R42, -R35, R131 ;  /* 0x00000083232a7221 */ /* 0x000fe20000000100 */
[----:B0-----:R0:W1:Y:S03]  /*18ad0*/  MUFU.EX2 R43, R41 ;  /* 0x00000029002b7308 */ /* 0x0010660000000800 */
[----:B------:R-:W-:Y:S01]  /*18ae0*/  FFMA.SAT R39, R42, R117, 0.5 ;  /* 0x3f0000002a277423 */ /* 0x000fe20000002075 */
[----:B------:R-:W-:-:S03]  /*18af0*/  SHF.L.U32 R38, R38, 0x17, RZ ;  /* 0x0000001726267819 */ /* 0x000fc600000006ff */
        /* <DEDUP_REMOVED lines=579> */
[----:B------:R-:W-:Y:S01]  /*1af30*/  FFMA.SAT R38, R202, R117, 0.5 ;  /* 0x3f000000ca267423 */ /* 0x000fe20000002075 */
[----:B0-----:R-:W-:-:S05]  /*1af40*/  FMUL R42, R37, R42 ;  /* 0x0000002a252a7220 */ /* 0x001fca0000400000 */
[----:B------:R0:W-:Y:S01]  /*1af50*/  STL [R1+0x270], R42 ;  /* 0x0002702a01007387 */ /* 0x0001e20000100800 */
[----:B------:R-:W-:Y:S01]  /*1af60*/  FFMA.RM R38, R38, R118, 12582913 ;  /* 0x4b40000126267423 */ /* 0x000fe20000004076 */
[----:B0-----:R-:W0:Y:S03]  /*1af70*/  MUFU.EX2 R42, R40 ;  /* 0x00000028002a7308 */ /* 0x001e260000000800 */
[----:B------:R-:W-:Y:S01]  /*1af80*/  FADD R41, R38, -12583039 ;  /* 0xcb40007f26297421 */ /* 0x000fe20000000000 */
[----:B------:R-:W-:Y:S01]  /*1af90*/  SHF.L.U32 R43, R39, 0x17, RZ ;  /* 0x00000017272b7819 */ /* 0x000fe200000006ff */
[C---:B------:R-:W-:Y:S01]  /*1afa0*/  FADD R39, -R35.reuse, R8 ;  /* 0x0000000823277221 */ /* 0x040fe20000000100 */
[----:B------:R-:W-:Y:S01]  /*1afb0*/  FADD R199, -R35, R199 ;  /* 0x000000c723c77221 */ /* 0x000fe20000000100 */
[C---:B------:R-:W-:Y:S02]  /*1afc0*/  FFMA R41, R202.reuse, 1.4426950216293334961, -R41 ;  /* 0x3fb8aa3bca297823 */ /* 0x040fe40000000829 */
[-C--:B------:R-:W-:Y:S01]  /*1afd0*/  FFMA.SAT R8, R39, R117.reuse, 0.5 ;  /* 0x3f00000027087423 */ /* 0x080fe20000002075 */
[----:B------:R-:W-:Y:S01]  /*1afe0*/  FFMA.SAT R37, R199, R117, 0.5 ;  /* 0x3f000000c7257423 */ /* 0x000fe20000002075 */
[----:B------:R-:W-:-:S02]  /*1aff0*/  FFMA R41, R202, 1.925963033500011079e-08, R41 ;  /* 0x32a57060ca297823 */ /* 0x000fc40000000029 */
[-C--:B------:R-:W-:Y:S01]  /*1b000*/  FFMA.RM R8, R8, R118.reuse, 12582913 ;  /* 0x4b40000108087423 */ /* 0x080fe20000004076 */
[----:B------:R-:W-:Y:S01]  /*1b010*/  FFMA.RM R37, R37, R118, 12582913 ;  /* 0x4b40000125257423 */ /* 0x000fe20000004076 */
[----:B0-----:R-:W-:Y:S02]  /*1b020*/  FMUL R42, R43, R42 ;  /* 0x0000002a2b2a7220 */ /* 0x001fe40000400000 */
[----:B------:R-:W0:Y:S01]  /*1b030*/  MUFU.EX2 R41, R41 ;  /* 0x0000002900297308 */ /* 0x000e220000000800 */
[----:B------:R-:W-:Y:S02]  /*1b040*/  FADD R40, R37, -12583039 ;  /* 0xcb40007f25287421 */ /* 0x000fe40000000000 */
[----:B------:R1:W-:Y:S02]  /*1b050*/  STL [R1+0x26c], R42 ;  /* 0x00026c2a01007387 */ /* 0x0003e40000100800 */
[----:B------:R-:W-:Y:S01]  /*1b060*/  FFMA R40, R199, 1.4426950216293334961, -R40 ;  /* 0x3fb8aa3bc7287823 */ /* 0x000fe20000000828 */
[----:B-1----:R-:W-:-:S04]  /*1b070*/  FADD R42, R8, -12583039 ;  /* 0xcb40007f082a7421 */ /* 0x002fc80000000000 */
[----:B------:R-:W-:Y:S01]  /*1b080*/  FFMA R42, R39, 1.4426950216293334961, -R42 ;  /* 0x3fb8aa3b272a7823 */ /* 0x000fe2000000082a */
[----:B------:R-:W-:-:S03]  /*1b090*/  FFMA R40, R199, 1.925963033500011079e-08, R40 ;  /* 0x32a57060c7287823 */ /* 0x000fc60000000028 */
[----:B------:R-:W-:Y:S01]  /*1b0a0*/  FFMA R39, R39, 1.925963033500011079e-08, R42 ;  /* 0x32a5706027277823 */ /* 0x000fe2000000002a */
[----:B------:R-:W-:Y:S01]  /*1b0b0*/  SHF.L.U32 R42, R38, 0x17, RZ ;  /* 0x00000017262a7819 */ /* 0x000fe200000006ff */
[----:B------:R-:W-:Y:S01]  /*1b0c0*/  FADD R38, -R35, R9 ;  /* 0x0000000923267221 */ /* 0x000fe20000000100 */
[----:B------:R-:W1:Y:S03]  /*1b0d0*/  MUFU.EX2 R40, R40 ;  /* 0x0000002800287308 */ /* 0x000e660000000800 */
[----:B------:R-:W-:Y:S01]  /*1b0e0*/  FFMA.SAT R9, R38, R117, 0.5 ;  /* 0x3f00000026097423 */ /* 0x000fe20000002075 */
[----:B0-----:R-:W-:-:S03]  /*1b0f0*/  FMUL R41, R42, R41 ;  /* 0x000000292a297220 */ /* 0x001fc60000400000 */
[----:B------:R-:W-:Y:S02]  /*1b100*/  FFMA.RM R9, R9, R118, 12582913 ;  /* 0x4b40000109097423 */ /* 0x000fe40000004076 */
[----:B------:R0:W-:Y:S01]  /*1b110*/  STL [R1+0x268], R41 ;  /* 0x0002682901007387 */ /* 0x0001e20000100800 */
[----:B------:R-:W-:Y:S01]  /*1b120*/  SHF.L.U32 R37, R37, 0x17, RZ ;  /* 0x0000001725257819 */ /* 0x000fe200000006ff */
[----:B0-----:R-:W-:-:S04]  /*1b130*/  FADD R41, R9, -12583039 ;  /* 0xcb40007f09297421 */ /* 0x001fc80000000000 */
[----:B------:R-:W-:Y:S01]  /*1b140*/  FFMA R41, R38, 1.4426950216293334961, -R41 ;  /* 0x3fb8aa3b26297823 */ /* 0x000fe20000000829 */
[----:B-1----:R-:W-:-:S03]  /*1b150*/  FMUL R40, R37, R40 ;  /* 0x0000002825287220 */ /* 0x002fc60000400000 */
[----:B------:R-:W-:Y:S01]  /*1b160*/  FFMA R38, R38, 1.925963033500011079e-08, R41 ;  /* 0x32a5706026267823 */ /* 0x000fe20000000029 */
[----:B------:R-:W-:Y:S01]  /*1b170*/  FADD R198, -R35, R198 ;  /* 0x000000c623c67221 */ /* 0x000fe20000000100 */
[----:B------:R0:W-:Y:S03]  /*1b180*/  STL [R1+0x284], R40 ;  /* 0x0002842801007387 */ /* 0x0001e60000100800 */
[----:B------:R-:W-:Y:S01]  /*1b190*/  FFMA.SAT R37, R198, R117, 0.5 ;  /* 0x3f000000c6257423 */ /* 0x000fe20000002075 */
[----:B------:R-:W1:Y:S03]  /*1b1a0*/  MUFU.EX2 R38, R38 ;  /* 0x0000002600267308 */ /* 0x000e660000000800 */
[----:B------:R-:W-:-:S05]  /*1b1b0*/  FFMA.RM R37, R37, R118, 12582913 ;  /* 0x4b40000125257423 */ /* 0x000fca0000004076 */
[----:B0-----:R0:W2:Y:S01]  /*1b1c0*/  MUFU.EX2 R40, R39 ;  /* 0x0000002700287308 */ /* 0x0010a20000000800 */
[----:B------:R-:W-:Y:S01]  /*1b1d0*/  SHF.L.U32 R9, R9, 0x17, RZ ;  /* 0x0000001709097819 */ /* 0x000fe200000006ff */
[----:B------:R-:W-:Y:S01]  /*1b1e0*/  FADD R11, -R35, R11 ;  /* 0x0000000b230b7221 */ /* 0x000fe20000000100 */
[----:B------:R-:W-:Y:S01]  /*1b1f0*/  SHF.L.U32 R8, R8, 0x17, RZ ;  /* 0x0000001708087819 */ /* 0x000fe200000006ff */
[----:B0-----:R-:W-:-:S04]  /*1b200*/  FADD R39, R37, -12583039 ;  /* 0xcb40007f25277421 */ /* 0x001fc80000000000 */
[C---:B------:R-:W-:Y:S01]  /*1b210*/  FFMA R39, R198.reuse, 1.4426950216293334961, -R39 ;  /* 0x3fb8aa3bc6277823 */ /* 0x040fe20000000827 */
[----:B-1----:R-:W-:Y:S01]  /*1b220*/  FMUL R38, R9, R38 ;  /* 0x0000002609267220 */ /* 0x002fe20000400000 */
[----:B------:R-:W-:Y:S02]  /*1b230*/  FFMA.SAT R9, R11, R117, 0.5 ;  /* 0x3f0000000b097423 */ /* 0x000fe40000002075 */
[----:B------:R-:W-:Y:S01]  /*1b240*/  FFMA R39, R198, 1.925963033500011079e-08, R39 ;  /* 0x32a57060c6277823 */ /* 0x000fe20000000027 */
[----:B--2---:R-:W-:Y:S01]  /*1b250*/  FMUL R40, R8, R40 ;  /* 0x0000002808287220 */ /* 0x004fe20000400000 */
[----:B------:R-:W-:Y:S01]  /*1b260*/  FADD R10, -R35, R10 ;  /* 0x0000000a230a7221 */ /* 0x000fe20000000100 */
[----:B------:R-:W-:-:S03]  /*1b270*/  FFMA.RM R9, R9, R118, 12582913 ;  /* 0x4b40000109097423 */ /* 0x000fc60000004076 */
[----:B------:R-:W0:Y:S01]  /*1b280*/  MUFU.EX2 R39, R39 ;  /* 0x0000002700277308 */ /* 0x000e220000000800 */
[----:B------:R-:W-:Y:S01]  /*1b290*/  STL [R1+0x280], R40 ;  /* 0x0002802801007387 */ /* 0x000fe20000100800 */
[----:B------:R-:W-:-:S03]  /*1b2a0*/  FFMA.SAT R8, R10, R117, 0.5 ;  /* 0x3f0000000a087423 */ /* 0x000fc60000002075 */
[----:B------:R1:W-:Y:S01]  /*1b2b0*/  STL [R1+0x27c], R38 ;  /* 0x00027c2601007387 */ /* 0x0003e20000100800 */
[----:B------:R-:W-:Y:S01]  /*1b2c0*/  FFMA.RM R8, R8, R118, 12582913 ;  /* 0x4b40000108087423 */ /* 0x000fe20000004076 */
[----:B-1----:R-:W-:-:S04]  /*1b2d0*/  FADD R38, R9, -12583039 ;  /* 0xcb40007f09267421 */ /* 0x002fc80000000000 */
[----:B------:R-:W-:Y:S01]  /*1b2e0*/  FFMA R38, R11, 1.4426950216293334961, -R38 ;  /* 0x3fb8aa3b0b267823 */ /* 0x000fe20000000826 */
[----:B------:R-:W-:-:S03]  /*1b2f0*/  FADD R40, R8, -12583039 ;  /* 0xcb40007f08287421 */ /* 0x000fc60000000000 */
[----:B------:R-:W-:Y:S01]  /*1b300*/  FFMA R11, R11, 1.925963033500011079e-08, R38 ;  /* 0x32a570600b0b7823 */ /* 0x000fe20000000026 */
[----:B------:R-:W-:Y:S01]  /*1b310*/  SHF.L.U32 R38, R37, 0x17, RZ ;  /* 0x0000001725267819 */ /* 0x000fe200000006ff */
[----:B------:R-:W-:Y:S01]  /*1b320*/  FFMA R40, R10, 1.4426950216293334961, -R40 ;  /* 0x3fb8aa3b0a287823 */ /* 0x000fe20000000828 */
[----:B------:R-:W-:-:S03]  /*1b330*/  FADD R37, -R35, R12 ;  /* 0x0000000c23257221 */ /* 0x000fc60000000100 */
[----:B0-----:R-:W-:Y:S01]  /*1b340*/  FMUL R38, R38, R39 ;  /* 0x0000002726267220 */ /* 0x001fe20000400000 */
[----:B------:R-:W-:Y:S01]  /*1b350*/  FFMA R10, R10, 1.925963033500011079e-08, R40 ;  /* 0x32a570600a0a7823 */ /* 0x000fe20000000028 */
[----:B------:R-:W-:-:S03]  /*1b360*/  FFMA.SAT R12, R37, R117, 0.5 ;  /* 0x3f000000250c7423 */ /* 0x000fc60000002075 */
[----:B------:R0:W-:Y:S01]  /*1b370*/  STL [R1+0x278], R38 ;  /* 0x0002782601007387 */ /* 0x0001e20000100800 */
[----:B------:R-:W-:Y:S01]  /*1b380*/  FFMA.RM R12, R12, R118, 12582913 ;  /* 0x4b4000010c0c7423 */ /* 0x000fe20000004076 */
[----:B0-----:R0:W1:Y:S01]  /*1b390*/  MUFU.EX2 R38, R10 ;  /* 0x0000000a00267308 */ /* 0x0010620000000800 */
[----:B------:R-:W-:Y:S02]  /*1b3a0*/  SHF.L.U32 R8, R8, 0x17, RZ ;  /* 0x0000001708087819 */ /* 0x000fe400000006ff */
[----:B0-----:R-:W-:-:S04]  /*1b3b0*/  FADD R10, R12, -12583039 ;  /* 0xcb40007f0c0a7421 */ /* 0x001fc80000000000 */
[----:B------:R-:W-:Y:S01]  /*1b3c0*/  FFMA R10, R37, 1.4426950216293334961, -R10 ;  /* 0x3fb8aa3b250a7823 */ /* 0x000fe2000000080a */
[----:B------:R-:W-:-:S03]  /*1b3d0*/  FADD R13, -R35, R13 ;  /* 0x0000000d230d7221 */ /* 0x000fc60000000100 */
[----:B------:R-:W-:Y:S01]  /*1b3e0*/  FFMA R10, R37, 1.925963033500011079e-08, R10 ;  /* 0x32a57060250a7823 */ /* 0x000fe2000000000a */
        /* <DEDUP_REMOVED lines=12> */
[----:B------:R-:W-:-:S05]  /*1b4b0*/  SHF.L.U32 R12, R12, 0x17, RZ ;  /* 0x000000170c0c7819 */ /* 0x000fca00000006ff */
[----:B0-----:R-:W-:-:S05]  /*1b4c0*/  FMUL R13, R12, R13 ;  /* 0x0000000d0c0d7220 */ /* 0x001fca0000400000 */
[----:B------:R0:W-:Y:S02]  /*1b4d0*/  STL [R1+0x290], R13 ;  /* 0x0002900d01007387 */ /* 0x0001e40000100800 */
[----:B0-----:R-:W0:Y:S01]  /*1b4e0*/  MUFU.EX2 R13, R11 ;  /* 0x0000000b000d7308 */ /* 0x001e220000000800 */
[----:B------:R-:W-:-:S05]  /*1b4f0*/  SHF.L.U32 R8, R8, 0x17, RZ ;  /* 0x0000001708087819 */ /* 0x000fca00000006ff */
[----:B0-----:R-:W-:-:S05]  /*1b500*/  FMUL R13, R8, R13 ;  /* 0x0000000d080d7220 */ /* 0x001fca0000400000 */
[----:B------:R0:W-:Y:S04]  /*1b510*/  STL [R1+0x28c], R13 ;  /* 0x00028c0d01007387 */ /* 0x0001e80000100800 */
[----:B------:R-:W2:Y:S04]  /*1b520*/  LDL.LU R123, [R1+0x2d4] ;  /* 0x0002d400017b7983 */ /* 0x000ea80000300800 */
[----:B------:R-:W3:Y:S01]  /*1b530*/  LDL.LU R126, [R1+0x2ec] ;  /* 0x0002ec00017e7983 */ /* 0x000ee20000300800 */
[----:B------:R-:W-:-:S04]  /*1b540*/  FADD R14, -R35, R14 ;  /* 0x0000000e230e7221 */ /* 0x000fc80000000100 */
[----:B------:R-:W-:-:S04]  /*1b550*/  FFMA.SAT R9, R14, R117, 0.5 ;  /* 0x3f0000000e097423 */ /* 0x000fc80000002075 */
[----:B------:R-:W-:-:S04]  /*1b560*/  FFMA.RM R9, R9, R118, 12582913 ;  /* 0x4b40000109097423 */ /* 0x000fc80000004076 */
[----:B------:R-:W-:Y:S01]  /*1b570*/  FADD R10, R9, -12583039 ;  /* 0xcb40007f090a7421 */ /* 0x000fe20000000000 */
[----:B------:R-:W-:-:S03]  /*1b580*/  FADD R15, -R35, R15 ;  /* 0x0000000f230f7221 */ /* 0x000fc60000000100 */
[----:B------:R-:W-:Y:S01]  /*1b590*/  FFMA R10, R14, 1.4426950216293334961, -R10 ;  /* 0x3fb8aa3b0e0a7823 */ /* 0x000fe2000000080a */
[----:B------:R-:W-:-:S03]  /*1b5a0*/  FFMA.SAT R12, R15, R117, 0.5 ;  /* 0x3f0000000f0c7423 */ /* 0x000fc60000002075 */
[----:B------:R-:W-:Y:S01]  /*1b5b0*/  FFMA R10, R14, 1.925963033500011079e-08, R10 ;  /* 0x32a570600e0a7823 */ /* 0x000fe2000000000a */
[----:B------:R-:W-:-:S03]  /*1b5c0*/  FFMA.RM R12, R12, R118, 12582913 ;  /* 0x4b4000010c0c7423 */ /* 0x000fc60000004076 */
[----:B0-----:R-:W0:Y:S01]  /*1b5d0*/  MUFU.EX2 R13, R10 ;  /* 0x0000000a000d7308 */ /* 0x001e220000000800 */
[----:B------:R-:W-:Y:S01]  /*1b5e0*/  FADD R11, R12, -12583039 ;  /* 0xcb40007f0c0b7421 */ /* 0x000fe20000000000 */
[----:B------:R-:W-:Y:S01]  /*1b5f0*/  FADD R16, -R35, R16 ;  /* 0x0000001023107221 */ /* 0x000fe20000000100 */
[----:B------:R-:W-:Y:S02]  /*1b600*/  SHF.L.U32 R9, R9, 0x17, RZ ;  /* 0x0000001709097819 */ /* 0x000fe400000006ff */
[----:B------:R-:W-:Y:S01]  /*1b610*/  FFMA R11, R15, 1.4426950216293334961, -R11 ;  /* 0x3fb8aa3b0f0b7823 */ /* 0x000fe2000000080b */
[----:B------:R-:W-:-:S03]  /*1b620*/  FFMA.SAT R8, R16, R117, 0.5 ;  /* 0x3f00000010087423 */ /* 0x000fc60000002075 */
[----:B------:R-:W-:Y:S01]  /*1b630*/  FFMA R11, R15, 1.925963033500011079e-08, R11 ;  /* 0x32a570600f0b7823 */ /* 0x000fe2000000000b */
[----:B------:R-:W-:Y:S01]  /*1b640*/  FFMA.RM R8, R8, R118, 12582913 ;  /* 0x4b40000108087423 */ /* 0x000fe20000004076 */
[----:B0-----:R-:W-:Y:S02]  /*1b650*/  FMUL R9, R9, R13 ;  /* 0x0000000d09097220 */ /* 0x001fe40000400000 */
[----:B------:R-:W0:Y:S01]  /*1b660*/  MUFU.EX2 R13, R11 ;  /* 0x0000000b000d7308 */ /* 0x000e220000000800 */
[----:B------:R-:W-:Y:S01]  /*1b670*/  FADD R10, R8, -12583039 ;  /* 0xcb40007f080a7421 */ /* 0x000fe20000000000 */
[----:B------:R-:W-:-:S03]  /*1b680*/  SHF.L.U32 R12, R12, 0x17, RZ ;  /* 0x000000170c0c7819 */ /* 0x000fc600000006ff */
[----:B------:R-:W-:-:S04]  /*1b690*/  FFMA R10, R16, 1.4426950216293334961, -R10 ;  /* 0x3fb8aa3b100a7823 */ /* 0x000fc8000000080a */
[----:B------:R-:W-:Y:S01]  /*1b6a0*/  FFMA R10, R16, 1.925963033500011079e-08, R10 ;  /* 0x32a57060100a7823 */ /* 0x000fe2000000000a */
[----:B------:R1:W-:Y:S04]  /*1b6b0*/  STL [R1+0x2a0], R9 ;  /* 0x0002a00901007387 */ /* 0x0003e80000100800 */
[----:B------:R-:W4:Y:S01]  /*1b6c0*/  LDL.LU R127, [R1+0x300] ;  /* 0x00030000017f7983 */ /* 0x000f220000300800 */
[----:B0-----:R-:W-:Y:S02]  /*1b6d0*/  FMUL R124, R12, R13 ;  /* 0x0000000d0c7c7220 */ /* 0x001fe40000400000 */
[----:B------:R-:W0:Y:S01]  /*1b6e0*/  MUFU.EX2 R13, R10 ;  /* 0x0000000a000d7308 */ /* 0x000e220000000800 */
[----:B------:R-:W-:Y:S02]  /*1b6f0*/  SHF.L.U32 R8, R8, 0x17, RZ ;  /* 0x0000001708087819 */ /* 0x000fe400000006ff */
[----:B------:R1:W-:Y:S03]  /*1b700*/  STL [R1+0x29c], R124 ;  /* 0x00029c7c01007387 */ /* 0x0003e60000100800 */
[----:B0-----:R-:W-:-:S05]  /*1b710*/  FMUL R125, R8, R13 ;  /* 0x0000000d087d7220 */ /* 0x001fca0000400000 */
[----:B------:R0:W-:Y:S04]  /*1b720*/  STL [R1+0x288], R125 ;  /* 0x0002887d01007387 */ /* 0x0001e80000100800 */
        /* <DEDUP_REMOVED lines=58> */
[----:B-1----:R-:W-:-:S04]  /*1bad0*/  FFMA.SAT R9, R17, R117, 0.5 ;  /* 0x3f00000011097423 */ /* 0x002fc80000002075 */
[-C--:B------:R-:W-:Y:S01]  /*1bae0*/  FFMA.RM R9, R9, R118.reuse, 12582913 ;  /* 0x4b40000109097423 */ /* 0x080fe20000004076 */
[C---:B------:R-:W-:Y:S01]  /*1baf0*/  FADD R18, -R35.reuse, R18 ;  /* 0x0000001223127221 */ /* 0x040fe20000000100 */
[----:B------:R-:W-:Y:S02]  /*1bb00*/  FADD R19, -R35, R19 ;  /* 0x0000001323137221 */ /* 0x000fe40000000100 */
[----:B------:R-:W-:Y:S01]  /*1bb10*/  FADD R11, R9, -12583039 ;  /* 0xcb40007f090b7421 */ /* 0x000fe20000000000 */
[-C--:B------:R-:W-:Y:S01]  /*1bb20*/  FFMA.SAT R12, R18, R117.reuse, 0.5 ;  /* 0x3f000000120c7423 */ /* 0x080fe20000002075 */
[----:B------:R-:W-:Y:S02]  /*1bb30*/  FFMA.SAT R8, R19, R117, 0.5 ;  /* 0x3f00000013087423 */ /* 0x000fe40000002075 */
[----:B------:R-:W-:Y:S01]  /*1bb40*/  FFMA R11, R17, 1.4426950216293334961, -R11 ;  /* 0x3fb8aa3b110b7823 */ /* 0x000fe2000000080b */
[-C--:B------:R-:W-:Y:S01]  /*1bb50*/  FFMA.RM R12, R12, R118.reuse, 12582913 ;  /* 0x4b4000010c0c7423 */ /* 0x080fe20000004076 */
[----:B------:R-:W-:-:S02]  /*1bb60*/  FFMA.RM R8, R8, R118, 12582913 ;  /* 0x4b40000108087423 */ /* 0x000fc40000004076 */
[----:B------:R-:W-:Y:S01]  /*1bb70*/  FFMA R11, R17, 1.925963033500011079e-08, R11 ;  /* 0x32a57060110b7823 */ /* 0x000fe2000000000b */
[----:B------:R-:W-:-:S03]  /*1bb80*/  FADD R10, R12, -12583039 ;  /* 0xcb40007f0c0a7421 */ /* 0x000fc60000000000 */
[----:B------:R1:W0:Y:S01]  /*1bb90*/  MUFU.EX2 R225, R11 ;  /* 0x0000000b00e17308 */ /* 0x0002220000000800 */
[----:B------:R-:W-:Y:S01]  /*1bba0*/  FFMA R10, R18, 1.4426950216293334961, -R10 ;  /* 0x3fb8aa3b120a7823 */ /* 0x000fe2000000080a */
[----:B-1----:R-:W-:-:S03]  /*1bbb0*/  FADD R11, R8, -12583039 ;  /* 0xcb40007f080b7421 */ /* 0x002fc60000000000 */
[----:B------:R-:W-:Y:S01]  /*1bbc0*/  FFMA R10, R18, 1.925963033500011079e-08, R10 ;  /* 0x32a57060120a7823 */ /* 0x000fe2000000000a */
[----:B------:R-:W-:Y:S01]  /*1bbd0*/  FFMA R11, R19, 1.4426950216293334961, -R11 ;  /* 0x3fb8aa3b130b7823 */ /* 0x000fe2000000080b */
[----:B------:R-:W-:-:S03]  /*1bbe0*/  SHF.L.U32 R9, R9, 0x17, RZ ;  /* 0x0000001709097819 */ /* 0x000fc600000006ff */
[----:B------:R-:W-:Y:S01]  /*1bbf0*/  FFMA R11, R19, 1.925963033500011079e-08, R11 ;  /* 0x32a57060130b7823 */ /* 0x000fe2000000000b */
[----:B------:R1:W1:Y:S01]  /*1bc00*/  MUFU.EX2 R226, R10 ;  /* 0x0000000a00e27308 */ /* 0x0002620000000800 */
[----:B------:R-:W-:Y:S01]  /*1bc10*/  FADD R20, -R35, R20 ;  /* 0x0000001423147221 */ /* 0x000fe20000000100 */
[----:B0-----:R-:W-:-:S06]  /*1bc20*/  FMUL R225, R9, R225 ;  /* 0x000000e109e17220 */ /* 0x001fcc0000400000 */
[----:B------:R-:W0:Y:S01]  /*1bc30*/  MUFU.EX2 R224, R11 ;  /* 0x0000000b00e07308 */ /* 0x000e220000000800 */
[----:B------:R-:W-:Y:S01]  /*1bc40*/  FFMA.SAT R9, R20, R117, 0.5 ;  /* 0x3f00000014097423 */ /* 0x000fe20000002075 */
[----:B------:R-:W-:-:S03]  /*1bc50*/  SHF.L.U32 R12, R12, 0x17, RZ ;  /* 0x000000170c0c7819 */ /* 0x000fc600000006ff */
[----:B------:R-:W-:Y:S01]  /*1bc60*/  FFMA.RM R9, R9, R118, 12582913 ;  /* 0x4b40000109097423 */ /* 0x000fe20000004076 */
[----:B------:R-:W-:Y:S01]  /*1bc70*/  SHF.L.U32 R8, R8, 0x17, RZ ;  /* 0x0000001708087819 */ /* 0x000fe200000006ff */
[C---:B------:R-:W-:Y:S01]  /*1bc80*/  FADD R21, -R35.reuse, R21 ;  /* 0x0000001523157221 */ /* 0x040fe20000000100 */
[----:B------:R-:W-:Y:S01]  /*1bc90*/  FADD R22, -R35, R22 ;  /* 0x0000001623167221 */ /* 0x000fe20000000100 */
[----:B-1----:R-:W-:Y:S01]  /*1bca0*/  FADD R10, R9, -12583039 ;  /* 0xcb40007f090a7421 */ /* 0x002fe20000000000 */
[----:B------:R-:W-:Y:S01]  /*1bcb0*/  FMUL R226, R12, R226 ;  /* 0x000000e20ce27220 */ /* 0x000fe20000400000 */
[-C--:B------:R-:W-:Y:S02]  /*1bcc0*/  FFMA.SAT R12, R21, R117.reuse, 0.5 ;  /* 0x3f000000150c7423 */ /* 0x080fe40000002075 */
[----:B------:R-:W-:Y:S01]  /*1bcd0*/  FFMA R10, R20, 1.4426950216293334961, -R10 ;  /* 0x3fb8aa3b140a7823 */ /* 0x000fe2000000080a */
[----:B0-----:R-:W-:Y:S01]  /*1bce0*/  FMUL R224, R8, R224 ;  /* 0x000000e008e07220 */ /* 0x001fe20000400000 */
[----:B------:R-:W-:-:S02]  /*1bcf0*/  FFMA.SAT R8, R22, R117, 0.5 ;  /* 0x3f00000016087423 */ /* 0x000fc40000002075 */
[----:B------:R-:W-:Y:S01]  /*1bd00*/  FFMA R10, R20, 1.925963033500011079e-08, R10 ;  /* 0x32a57060140a7823 */ /* 0x000fe2000000000a */
[-C--:B------:R-:W-:Y:S01]  /*1bd10*/  FFMA.RM R12, R12, R118.reuse, 12582913 ;  /* 0x4b4000010c0c7423 */ /* 0x080fe20000004076 */
[----:B------:R-:W-:Y:S02]  /*1bd20*/  FFMA.RM R8, R8, R118, 12582913 ;  /* 0x4b40000108087423 */ /* 0x000fe40000004076 */
[----:B------:R0:W1:Y:S01]  /*1bd30*/  MUFU.EX2 R219, R10 ;  /* 0x0000000a00db7308 */ /* 0x0000620000000800 */
[----:B------:R-:W-:-:S04]  /*1bd40*/  FADD R11, R12, -12583039 ;  /* 0xcb40007f0c0b7421 */ /* 0x000fc80000000000 */
[----:B------:R-:W-:Y:S01]  /*1bd50*/  FFMA R11, R21, 1.4426950216293334961, -R11 ;  /* 0x3fb8aa3b150b7823 */ /* 0x000fe2000000080b */
[----:B0-----:R-:W-:-:S03]  /*1bd60*/  FADD R10, R8, -12583039 ;  /* 0xcb40007f080a7421 */ /* 0x001fc60000000000 */
[----:B------:R-:W-:Y:S01]  /*1bd70*/  FFMA R11, R21, 1.925963033500011079e-08, R11 ;  /* 0x32a57060150b7823 */ /* 0x000fe2000000000b */
[----:B------:R-:W-:Y:S01]  /*1bd80*/  FFMA R10, R22, 1.4426950216293334961, -R10 ;  /* 0x3fb8aa3b160a7823 */ /* 0x000fe2000000080a */
[----:B------:R-:W-:-:S03]  /*1bd90*/  SHF.L.U32 R9, R9, 0x17, RZ ;  /* 0x0000001709097819 */ /* 0x000fc600000006ff */
[----:B------:R-:W-:Y:S01]  /*1bda0*/  FFMA R10, R22, 1.925963033500011079e-08, R10 ;  /* 0x32a57060160a7823 */ /* 0x000fe2000000000a */
[----:B------:R0:W0:Y:S01]  /*1bdb0*/  MUFU.EX2 R217, R11 ;  /* 0x0000000b00d97308 */ /* 0x0000220000000800 */
[C---:B--2---:R-:W-:Y:S02]  /*1bdc0*/  FADD R236, -R35.reuse, R123 ;  /* 0x0000007b23ec7221 */ /* 0x044fe40000000100 */
[----:B------:R-:W2:Y:S01]  /*1bdd0*/  LDL.LU R123, [R1+0x4d8] ;  /* 0x0004d800017b7983 */ /* 0x000ea20000300800 */
[----:B---3--:R-:W-:-:S03]  /*1bde0*/  FADD R235, -R35, R126 ;  /* 0x0000007e23eb7221 */ /* 0x008fc60000000100 */
[----:B------:R-:W3:Y:S01]  /*1bdf0*/  LDL.LU R126, [R1+0x4dc] ;  /* 0x0004dc00017e7983 */ /* 0x000ee20000300800 */
[----:B------:R-:W0:Y:S01]  /*1be00*/  MUFU.EX2 R218, R10 ;  /* 0x0000000a00da7308 */ /* 0x000e220000000800 */
[----:B------:R-:W-:Y:S01]  /*1be10*/  FADD R23, -R35, R23 ;  /* 0x0000001723177221 */ /* 0x000fe20000000100 */
[----:B-1----:R-:W-:-:S03]  /*1be20*/  FMUL R219, R9, R219 ;  /* 0x000000db09db7220 */ /* 0x002fc60000400000 */
[----:B------:R-:W-:Y:S01]  /*1be30*/  FFMA.SAT R9, R23, R117, 0.5 ;  /* 0x3f00000017097423 */ /* 0x000fe20000002075 */
[----:B------:R-:W-:-:S03]  /*1be40*/  SHF.L.U32 R12, R12, 0x17, RZ ;  /* 0x000000170c0c7819 */ /* 0x000fc600000006ff */
[----:B------:R-:W-:Y:S01]  /*1be50*/  FFMA.RM R9, R9, R118, 12582913 ;  /* 0x4b40000109097423 */ /* 0x000fe20000004076 */
[----:B------:R-:W-:Y:S01]  /*1be60*/  SHF.L.U32 R8, R8, 0x17, RZ ;  /* 0x0000001708087819 */ /* 0x000fe200000006ff */
[C---:B------:R-:W-:Y:S01]  /*1be70*/  FADD R24, -R35.reuse, R24 ;  /* 0x0000001823187221 */ /* 0x040fe20000000100 */
[----:B------:R-:W-:Y:S01]  /*1be80*/  FADD R25, -R35, R25 ;  /* 0x0000001923197221 */ /* 0x000fe20000000100 */
[----:B0-----:R-:W-:Y:S01]  /*1be90*/  FADD R11, R9, -12583039 ;  /* 0xcb40007f090b7421 */ /* 0x001fe20000000000 */
[----:B------:R-:W-:Y:S01]  /*1bea0*/  FMUL R217, R12, R217 ;  /* 0x000000d90cd97220 */ /* 0x000fe20000400000 */
[-C--:B------:R-:W-:Y:S02]  /*1beb0*/  FFMA.SAT R12, R24, R117.reuse, 0.5 ;  /* 0x3f000000180c7423 */ /* 0x080fe40000002075 */
[----:B------:R-:W-:Y:S01]  /*1bec0*/  FFMA R11, R23, 1.4426950216293334961, -R11 ;  /* 0x3fb8aa3b170b7823 */ /* 0x000fe2000000080b */
[----:B------:R-:W-:Y:S01]  /*1bed0*/  FMUL R218, R8, R218 ;  /* 0x000000da08da7220 */ /* 0x000fe20000400000 */
[----:B------:R-:W-:Y:S01]  /*1bee0*/  FFMA.SAT R8, R25, R117, 0.5 ;  /* 0x3f00000019087423 */ /* 0x000fe20000002075 */
[----:B------:R-:W-:Y:S01]  /*1bef0*/  FFMA.RM R12, R12, R118, 12582913 ;  /* 0x4b4000010c0c7423 */ /* 0x000fe20000004076 */
[----:B------:R-:W-:-:S02]  /*1bf00*/  FFMA R11, R23, 1.925963033500011079e-08, R11 ;  /* 0x32a57060170b7823 */ /* 0x000fc4000000000b */
[----:B------:R-:W-:Y:S01]  /*1bf10*/  FFMA.RM R8, R8, R118, 12582913 ;  /* 0x4b40000108087423 */ /* 0x000fe20000004076 */
[----:B------:R-:W-:Y:S01]  /*1bf20*/  FADD R10, R12, -12583039 ;  /* 0xcb40007f0c0a7421 */ /* 0x000fe20000000000 */
[----:B------:R0:W1:Y:S03]  /*1bf30*/  MUFU.EX2 R216, R11 ;  /* 0x0000000b00d87308 */ /* 0x0000660000000800 */
[----:B------:R-:W-:Y:S01]  /*1bf40*/  FFMA R10, R24, 1.4426950216293334961, -R10 ;  /* 0x3fb8aa3b180a7823 */ /* 0x000fe2000000080a */
[----:B0-----:R-:W-:-:S03]  /*1bf50*/  FADD R11, R8, -12583039 ;  /* 0xcb40007f080b7421 */ /* 0x001fc60000000000 */
[----:B------:R-:W-:Y:S01]  /*1bf60*/  FFMA R10, R24, 1.925963033500011079e-08, R10 ;  /* 0x32a57060180a7823 */ /* 0x000fe2000000000a */
[----:B------:R-:W-:Y:S01]  /*1bf70*/  FFMA R11, R25, 1.4426950216293334961, -R11 ;  /* 0x3fb8aa3b190b7823 */ /* 0x000fe2000000080b */
[----:B------:R-:W-:-:S03]  /*1bf80*/  SHF.L.U32 R9, R9, 0x17, RZ ;  /* 0x0000001709097819 */ /* 0x000fc600000006ff */
[----:B------:R-:W-:Y:S01]  /*1bf90*/  FFMA R11, R25, 1.925963033500011079e-08, R11 ;  /* 0x32a57060190b7823 */ /* 0x000fe2000000000b */
[----:B------:R0:W0:Y:S01]  /*1bfa0*/  MUFU.EX2 R211, R10 ;  /* 0x0000000a00d37308 */ /* 0x0000220000000800 */
[----:B------:R-:W-:Y:S01]  /*1bfb0*/  FADD R26, -R35, R26 ;  /* 0x0000001a231a7221 */ /* 0x000fe20000000100 */
[----:B-1----:R-:W-:-:S06]  /*1bfc0*/  FMUL R216, R9, R216 ;  /* 0x000000d809d87220 */ /* 0x002fcc0000400000 */
[----:B------:R-:W1:Y:S01]  /*1bfd0*/  MUFU.EX2 R209, R11 ;  /* 0x0000000b00d17308 */ /* 0x000e620000000800 */
        /* <DEDUP_REMOVED lines=8> */
[----:B------:R-:W-:Y:S02]  /*1c060*/  FFMA.SAT R12, R27, R117, 0.5 ;  /* 0x3f0000001b0c7423 */ /* 0x000fe40000002075 */
[----:B------:R-:W-:Y:S01]  /*1c070*/  FFMA R10, R26, 1.4426950216293334961, -R10 ;  /* 0x3fb8aa3b1a0a7823 */ /* 0x000fe2000000080a */
[----:B-1----:R-:W-:Y:S01]  /*1c080*/  FMUL R209, R8, R209 ;  /* 0x000000d108d17220 */ /* 0x002fe20000400000 */
        /* <DEDUP_REMOVED lines=12> */
[----:B------:R0:W4:Y:S01]  /*1c150*/  MUFU.EX2 R208, R11 ;  /* 0x0000000b00d07308 */ /* 0x0001220000000800 */
        /* <DEDUP_REMOVED lines=10> */
[----:B----4-:R-:W-:Y:S01]  /*1c200*/  FMUL R208, R12, R208 ;  /* 0x000000d00cd07220 */ /* 0x010fe20000400000 */
        /* <DEDUP_REMOVED lines=27> */
[-C--:B------:R-:W-:Y:S02]  /*1c3c0*/  FFMA.SAT R12, R33, R117.reuse, 0.5 ;  /* 0x3f000000210c7423 */ /* 0x080fe40000002075 */
[----:B------:R-:W-:Y:S01]  /*1c3d0*/  FFMA R10, R32, 1.4426950216293334961, -R10 ;  /* 0x3fb8aa3b200a7823 */ /* 0x000fe2000000080a */
[----:B-1----:R-:W-:Y:S01]  /*1c3e0*/  FMUL R200, R8, R200 ;  /* 0x000000c808c87220 */ /* 0x002fe20000400000 */
[----:B------:R-:W-:-:S02]  /*1c3f0*/  FFMA.SAT R8, R34, R117, 0.5 ;  /* 0x3f00000022087423 */ /* 0x000fc40000002075 */
[----:B------:R-:W-:Y:S01]  /*1c400*/  FFMA R10, R32, 1.925963033500011079e-08, R10 ;  /* 0x32a57060200a7823 */ /* 0x000fe2000000000a */
[-C--:B------:R-:W-:Y:S01]  /*1c410*/  FFMA.RM R12, R12, R118.reuse, 12582913 ;  /* 0x4b4000010c0c7423 */ /* 0x080fe20000004076 */
[----:B------:R-:W-:Y:S02]  /*1c420*/  FFMA.RM R8, R8, R118, 12582913 ;  /* 0x4b40000108087423 */ /* 0x000fe40000004076 */
[----:B------:R0:W1:Y:S01]  /*1c430*/  MUFU.EX2 R130, R10 ;  /* 0x0000000a00827308 */ /* 0x0000620000000800 */
[C---:B------:R-:W-:Y:S01]  /*1c440*/  FADD R11, R12.reuse, -12583039 ;  /* 0xcb40007f0c0b7421 */ /* 0x040fe20000000000 */
[----:B------:R-:W-:Y:S01]  /*1c450*/  SHF.L.U32 R13, R12, 0x17, RZ ;  /* 0x000000170c0d7819 */ /* 0x000fe200000006ff */
[----:B------:R-:W-:Y:S01]  /*1c460*/  FADD R12, -R35, R7 ;  /* 0x00000007230c7221 */ /* 0x000fe20000000100 */
[----:B0-----:R-:W-:-:S03]  /*1c470*/  FADD R10, R8, -12583039 ;  /* 0xcb40007f080a7421 */ /* 0x001fc60000000000 */
[----:B------:R-:W-:Y:S01]  /*1c480*/  FFMA.SAT R7, R12, R117, 0.5 ;  /* 0x3f0000000c077423 */ /* 0x000fe20000002075 */
[----:B------:R-:W-:-:S03]  /*1c490*/  FFMA R10, R34, 1.4426950216293334961, -R10 ;  /* 0x3fb8aa3b220a7823 */ /* 0x000fc6000000080a */
[----:B------:R-:W-:Y:S01]  /*1c4a0*/  FFMA.RM R7, R7, R118, 12582913 ;  /* 0x4b40000107077423 */ /* 0x000fe20000004076 */
[----:B------:R-:W-:-:S04]  /*1c4b0*/  FFMA R10, R34, 1.925963033500011079e-08, R10 ;  /* 0x32a57060220a7823 */ /* 0x000fc8000000000a */
[----:B------:R0:W4:Y:S01]  /*1c4c0*/  MUFU.EX2 R134, R10 ;  /* 0x0000000a00867308 */ /* 0x0001220000000800 */
[----:B------:R-:W-:Y:S01]  /*1c4d0*/  FADD R242, -R35, R127 ;  /* 0x0000007f23f27221 */ /* 0x000fe20000000100 */
[----:B------:R-:W-:Y:S01]  /*1c4e0*/  SHF.L.U32 R9, R9, 0x17, RZ ;  /* 0x0000001709097819 */ /* 0x000fe200000006ff */
[----:B------:R-:W3:Y:S01]  /*1c4f0*/  LDL.LU R127, [R1+0x4e0] ;  /* 0x0004e000017f7983 */ /* 0x000ee20000300800 */
[----:B0-----:R-:W-:Y:S01]  /*1c500*/  FADD R10, R7, -12583039 ;  /* 0xcb40007f070a7421 */ /* 0x001fe20000000000 */
[----:B------:R-:W-:-:S03]  /*1c510*/  FADD R36, -R35, R36 ;  /* 0x0000002423247221 */ /* 0x000fc60000000100 */
[C---:B------:R-:W-:Y:S01]  /*1c520*/  FFMA R10, R12.reuse, 1.4426950216293334961, -R10 ;  /* 0x3fb8aa3b0c0a7823 */ /* 0x040fe2000000080a */
[----:B------:R-:W-:Y:S01]  /*1c530*/  FFMA R11, R33, 1.4426950216293334961, -R11 ;  /* 0x3fb8aa3b210b7823 */ /* 0x000fe2000000080b */
[----:B-1----:R-:W-:Y:S02]  /*1c540*/  FMUL R130, R9, R130 ;  /* 0x0000008209827220 */ /* 0x002fe40000400000 */
[----:B------:R-:W-:Y:S01]  /*1c550*/  FFMA R10, R12, 1.925963033500011079e-08, R10 ;  /* 0x32a570600c0a7823 */ /* 0x000fe2000000000a */
[----:B------:R-:W-:Y:S01]  /*1c560*/  SHF.L.U32 R12, R8, 0x17, RZ ;  /* 0x00000017080c7819 */ /* 0x000fe200000006ff */
[-C--:B------:R-:W-:Y:S01]  /*1c570*/  FFMA.SAT R9, R36, R117.reuse, 0.5 ;  /* 0x3f00000024097423 */ /* 0x080fe20000002075 */
[----:B------:R-:W-:Y:S01]  /*1c580*/  FADD R8, -R35, R6 ;  /* 0x0000000623087221 */ /* 0x000fe20000000100 */
[----:B------:R-:W-:Y:S02]  /*1c590*/  FFMA R11, R33, 1.925963033500011079e-08, R11 ;  /* 0x32a57060210b7823 */ /* 0x000fe4000000000b */
[-C--:B------:R-:W-:Y:S01]  /*1c5a0*/  FFMA.RM R9, R9, R118.reuse, 12582913 ;  /* 0x4b40000109097423 */ /* 0x080fe20000004076 */
[----:B------:R-:W-:Y:S01]  /*1c5b0*/  FFMA.SAT R6, R8, R117, 0.5 ;  /* 0x3f00000008067423 */ /* 0x000fe20000002075 */
[----:B------:R0:W-:Y:S03]  /*1c5c0*/  MUFU.EX2 R122, R11 ;  /* 0x0000000b007a7308 */ /* 0x0001e60000000800 */
[----:B------:R-:W-:Y:S01]  /*1c5d0*/  FFMA.RM R6, R6, R118, 12582913 ;  /* 0x4b40000106067423 */ /* 0x000fe20000004076 */
[----:B----4-:R-:W-:Y:S01]  /*1c5e0*/  FMUL R134, R12, R134 ;  /* 0x000000860c867220 */ /* 0x010fe20000400000 */
[----:B0-----:R-:W-:-:S02]  /*1c5f0*/  FADD R11, R9, -12583039 ;  /* 0xcb40007f090b7421 */ /* 0x001fc40000000000 */
[----:B------:R-:W-:Y:S01]  /*1c600*/  FADD R12, R6, -12583039 ;  /* 0xcb40007f060c7421 */ /* 0x000fe20000000000 */
[----:B------:R-:W-:Y:S01]  /*1c610*/  FADD R241, -R35, R120 ;  /* 0x0000007823f17221 */ /* 0x000fe20000000100 */
[----:B------:R-:W-:Y:S01]  /*1c620*/  FFMA R11, R36, 1.4426950216293334961, -R11 ;  /* 0x3fb8aa3b240b7823 */ /* 0x000fe2000000080b */
[----:B------:R-:W4:Y:S01]  /*1c630*/  LDL.LU R120, [R1+0x4e4] ;  /* 0x0004e40001787983 */ /* 0x000f220000300800 */
[----:B------:R-:W-:Y:S02]  /*1c640*/  FFMA R12, R8, 1.4426950216293334961, -R12 ;  /* 0x3fb8aa3b080c7823 */ /* 0x000fe4000000080c */
[----:B------:R-:W-:Y:S02]  /*1c650*/  FFMA R11, R36, 1.925963033500011079e-08, R11 ;  /* 0x32a57060240b7823 */ /* 0x000fe4000000000b */
[----:B------:R-:W-:-:S04]  /*1c660*/  FFMA R8, R8, 1.925963033500011079e-08, R12 ;  /* 0x32a5706008087823 */ /* 0x000fc8000000000c */
[----:B------:R-:W0:Y:S01]  /*1c670*/  MUFU.EX2 R11, R11 ;  /* 0x0000000b000b7308 */ /* 0x000e220000000800 */
[----:B------:R-:W-:Y:S01]  /*1c680*/  SHF.L.U32 R133, R9, 0x17, RZ ;  /* 0x0000001709857819 */ /* 0x000fe200000006ff */
[----:B------:R-:W-:-:S06]  /*1c690*/  FADD R9, -R35, R5 ;  /* 0x0000000523097221 */ /* 0x000fcc0000000100 */
[----:B------:R-:W1:Y:S01]  /*1c6a0*/  MUFU.EX2 R8, R8 ;  /* 0x0000000800087308 */ /* 0x000e620000000800 */
[-C--:B------:R-:W-:Y:S01]  /*1c6b0*/  FFMA.SAT R5, R9, R117.reuse, 0.5 ;  /* 0x3f00000009057423 */ /* 0x080fe20000002075 */
[----:B------:R-:W-:Y:S01]  /*1c6c0*/  FADD R3, -R35, R3 ;  /* 0x0000000323037221 */ /* 0x000fe20000000100 */
[----:B------:R-:W-:Y:S02]  /*1c6d0*/  SHF.L.U32 R131, R6, 0x17, RZ ;  /* 0x0000001706837819 */ /* 0x000fe400000006ff */
[-C--:B------:R-:W-:Y:S01]  /*1c6e0*/  FFMA.RM R5, R5, R118.reuse, 12582913 ;  /* 0x4b40000105057423 */ /* 0x080fe20000004076 */
[----:B------:R-:W-:Y:S01]  /*1c6f0*/  FFMA.SAT R6, R3, R117, 0.5 ;  /* 0x3f00000003067423 */ /* 0x000fe20000002075 */
[----:B0-----:R-:W-:Y:S02]  /*1c700*/  FMUL R133, R133, R11 ;  /* 0x0000000b85857220 */ /* 0x001fe40000400000 */
[C---:B------:R-:W-:Y:S01]  /*1c710*/  FADD R11, R5.reuse, -12583039 ;  /* 0xcb40007f050b7421 */ /* 0x040fe20000000000 */
[----:B------:R-:W-:Y:S01]  /*1c720*/  FFMA.RM R6, R6, R118, 12582913 ;  /* 0x4b40000106067423 */ /* 0x000fe20000004076 */
[----:B------:R-:W-:Y:S01]  /*1c730*/  SHF.L.U32 R138, R5, 0x17, RZ ;  /* 0x00000017058a7819 */ /* 0x000fe200000006ff */
[----:B------:R-:W-:Y:S01]  /*1c740*/  FADD R5, -R35, R2 ;  /* 0x0000000223057221 */ /* 0x000fe20000000100 */
[----:B-1----:R-:W-:Y:S01]  /*1c750*/  FMUL R131, R131, R8 ;  /* 0x0000000883837220 */ /* 0x002fe20000400000 */
[----:B------:R-:W-:-:S02]  /*1c760*/  FADD R8, R6, -12583039 ;  /* 0xcb40007f06087421 */ /* 0x000fc40000000000 */
[----:B------:R-:W-:Y:S01]  /*1c770*/  FFMA.SAT R2, R5, R117, 0.5 ;  /* 0x3f00000005027423 */ /* 0x000fe20000002075 */
[C---:B--2---:R-:W-:Y:S02]  /*1c780*/  FADD R240, -R35.reuse, R123 ;  /* 0x0000007b23f07221 */ /* 0x044fe40000000100 */
[----:B------:R-:W2:Y:S01]  /*1c790*/  LDL.LU R123, [R1+0x4e8] ;  /* 0x0004e800017b7983 */ /* 0x000ea20000300800 */
[----:B---3--:R-:W-:-:S03]  /*1c7a0*/  FADD R239, -R35, R126 ;  /* 0x0000007e23ef7221 */ /* 0x008fc60000000100 */
[----:B------:R-:W3:Y:S01]  /*1c7b0*/  LDL.LU R126, [R1+0x4ec] ;  /* 0x0004ec00017e7983 */ /* 0x000ee20000300800 */
[C---:B------:R-:W-:Y:S01]  /*1c7c0*/  FFMA R8, R3.reuse, 1.4426950216293334961, -R8 ;  /* 0x3fb8aa3b03087823 */ /* 0x040fe20000000808 */
[----:B------:R-:W-:Y:S01]  /*1c7d0*/  FFMA.RM R2, R2, R118, 12582913 ;  /* 0x4b40000102027423 */ /* 0x000fe20000004076 */
[----:B------:R-:W0:Y:S02]  /*1c7e0*/  MUFU.EX2 R10, R10 ;  /* 0x0000000a000a7308 */ /* 0x000e240000000800 */
[----:B------:R-:W-:Y:S01]  /*1c7f0*/  FFMA R8, R3, 1.925963033500011079e-08, R8 ;  /* 0x32a5706003087823 */ /* 0x000fe20000000008 */
[----:B------:R-:W-:Y:S01]  /*1c800*/  FADD R3, R2, -12583039 ;  /* 0xcb40007f02037421 */ /* 0x000fe20000000000 */
[----:B------:R-:W-:Y:S01]  /*1c810*/  SHF.L.U32 R132, R7, 0x17, RZ ;  /* 0x0000001707847819 */ /* 0x000fe200000006ff */
[C---:B------:R-:W-:Y:S01]  /*1c820*/  FADD R7, -R35.reuse, R4 ;  /* 0x0000000423077221 */ /* 0x040fe20000000100 */
[----:B------:R-:W-:Y:S01]  /*1c830*/  FADD R0, -R35, R0 ;  /* 0x0000000023007221 */ /* 0x000fe20000000100 */
[----:B------:R-:W-:-:S02]  /*1c840*/  FFMA R3, R5, 1.4426950216293334961, -R3 ;  /* 0x3fb8aa3b05037823 */ /* 0x000fc40000000803 */
[-C--:B------:R-:W-:Y:S02]  /*1c850*/  FFMA.SAT R4, R7, R117.reuse, 0.5 ;  /* 0x3f00000007047423 */ /* 0x080fe40000002075 */
[----:B------:R-:W-:Y:S01]  /*1c860*/  FFMA R5, R5, 1.925963033500011079e-08, R3 ;  /* 0x32a5706005057823 */ /* 0x000fe20000000003 */
[----:B------:R-:W-:Y:S01]  /*1c870*/  FFMA.SAT R3, R0, R117, 0.5 ;  /* 0x3f00000000037423 */ /* 0x000fe20000002075 */
[----:B------:R-:W-:-:S03]  /*1c880*/  FFMA.RM R4, R4, R118, 12582913 ;  /* 0x4b40000104047423 */ /* 0x000fc60000004076 */
[----:B------:R-:W-:Y:S01]  /*1c890*/  FFMA.RM R3, R3, R118, 12582913 ;  /* 0x4b40000103037423 */ /* 0x000fe20000004076 */
[----:B0-----:R-:W-:Y:S01]  /*1c8a0*/  FMUL R132, R132, R10 ;  /* 0x0000000a84847220 */ /* 0x001fe20000400000 */
[C---:B------:R-:W-:Y:S01]  /*1c8b0*/  FADD R10, R4.reuse, -12583039 ;  /* 0xcb40007f040a7421 */ /* 0x040fe20000000000 */
[----:B------:R-:W-:Y:S01]  /*1c8c0*/  SHF.L.U32 R137, R4, 0x17, RZ ;  /* 0x0000001704897819 */ /* 0x000fe200000006ff */
[----:B------:R-:W-:Y:S01]  /*1c8d0*/  FADD R4, R3, -12583039 ;  /* 0xcb40007f03047421 */ /* 0x000fe20000000000 */
[----:B------:R-:W-:-:S03]  /*1c8e0*/  FADD R141, -R35, R135 ;  /* 0x00000087238d7221 */ /* 0x000fc60000000100 */
[C---:B------:R-:W-:Y:S01]  /*1c8f0*/  FFMA R4, R0.reuse, 1.4426950216293334961, -R4 ;  /* 0x3fb8aa3b00047823 */ /* 0x040fe20000000804 */
[----:B------:R-:W0:Y:S03]  /*1c900*/  MUFU.EX2 R5, R5 ;  /* 0x0000000500057308 */ /* 0x000e260000000800 */
[----:B------:R-:W-:Y:S01]  /*1c910*/  FFMA R4, R0, 1.925963033500011079e-08, R4 ;  /* 0x32a5706000047823 */ /* 0x000fe20000000004 */
[----:B------:R-:W-:Y:S01]  /*1c920*/  FFMA.SAT R0, R141, R117, 0.5 ;  /* 0x3f0000008d007423 */ /* 0x000fe20000002075 */
[----:B------:R-:W-:-:S03]  /*1c930*/  SHF.L.U32 R136, R6, 0x17, RZ ;  /* 0x0000001706887819 */ /* 0x000fc600000006ff */
[----:B------:R-:W-:Y:S01]  /*1c940*/  FFMA.RM R0, R0, R118, 12582913 ;  /* 0x4b40000100007423 */ /* 0x000fe20000004076 */
[----:B------:R-:W-:Y:S01]  /*1c950*/  SHF.L.U32 R135, R2, 0x17, RZ ;  /* 0x0000001702877819 */ /* 0x000fe200000006ff */
[----:B------:R-:W1:Y:S02]  /*1c960*/  MUFU.EX2 R4, R4 ;  /* 0x0000000400047308 */ /* 0x000e640000000800 */
[----:B------:R-:W-:Y:S01]  /*1c970*/  FADD R6, R0, -12583039 ;  /* 0xcb40007f00067421 */ /* 0x000fe20000000000 */
[----:B------:R-:W-:-:S03]  /*1c980*/  FFMA.SAT R2, R140, R117, 0.5 ;  /* 0x3f0000008c027423 */ /* 0x000fc60000002075 */
[----:B------:R-:W-:Y:S01]  /*1c990*/  FFMA R6, R141, 1.4426950216293334961, -R6 ;  /* 0x3fb8aa3b8d067823 */ /* 0x000fe20000000806 */
[-C--:B------:R-:W-:Y:S01]  /*1c9a0*/  FFMA.RM R2, R2, R118.reuse, 12582913 ;  /* 0x4b40000102027423 */ /* 0x080fe20000004076 */
[----:B0-----:R-:W-:Y:S02]  /*1c9b0*/  FMUL R135, R135, R5 ;  /* 0x0000000587877220 */ /* 0x001fe40000400000 */
[----:B------:R-:W-:Y:S01]  /*1c9c0*/  FFMA R141, R141, 1.925963033500011079e-08, R6 ;  /* 0x32a570608d8d7823 */ /* 0x000fe20000000006 */
[----:B------:R-:W-:Y:S01]  /*1c9d0*/  FADD R5, R2, -12583039 ;  /* 0xcb40007f02057421 */ /* 0x000fe20000000000 */
[----:B------:R-:W-:Y:S01]  /*1c9e0*/  SHF.L.U32 R142, R3, 0x17, RZ ;  /* 0x00000017038e7819 */ /* 0x000fe200000006ff */
[----:B------:R-:W-:Y:S02]  /*1c9f0*/  FFMA.SAT R3, R139, R117, 0.5 ;  /* 0x3f0000008b037423 */ /* 0x000fe40000002075 */
[----:B------:R-:W-:Y:S01]  /*1ca00*/  FFMA R5, R140, 1.4426950216293334961, -R5 ;  /* 0x3fb8aa3b8c057823 */ /* 0x000fe20000000805 */
[----:B------:R-:W0:Y:S01]  /*1ca10*/  MUFU.EX2 R141, R141 ;  /* 0x0000008d008d7308 */ /* 0x000e220000000800 */
[----:B------:R-:W-:Y:S01]  /*1ca20*/  FFMA.RM R3, R3, R118, 12582913 ;  /* 0x4b40000103037423 */ /* 0x000fe20000004076 */
[----:B-1----:R-:W-:Y:S01]  /*1ca30*/  FMUL R142, R142, R4 ;  /* 0x000000048e8e7220 */ /* 0x002fe20000400000 */
[----:B------:R-:W-:-:S02]  /*1ca40*/  FFMA R140, R140, 1.925963033500011079e-08, R5 ;  /* 0x32a570608c8c7823 */ /* 0x000fc40000000005 */
        /* <DEDUP_REMOVED lines=110> */
[----:B------:R-:W-:Y:S01]  /*1d130*/  FFMA R4, R223, 1.4426950216293334961, -R4 ;  /* 0x3fb8aa3bdf047823 */ /* 0x000fe20000000804 */
[----:B------:R-:W-:Y:S01]  /*1d140*/  FADD R246, -R35, R127 ;  /* 0x0000007f23f67221 */ /* 0x000fe20000000100 */
[----:B------:R-:W-:Y:S01]  /*1d150*/  FFMA.RM R2, R2, R118, 12582913 ;  /* 0x4b40000102027423 */ /* 0x000fe20000004076 */
[----:B------:R-:W3:Y:S01]  /*1d160*/  LDL.LU R127, [R1+0x4f0] ;  /* 0x0004f000017f7983 */ /* 0x000ee20000300800 */
        /* <DEDUP_REMOVED lines=10> */
[----:B------:R-:W-:Y:S01]  /*1d210*/  FFMA R4, R221, 1.4426950216293334961, -R4 ;  /* 0x3fb8aa3bdd047823 */ /* 0x000fe20000000804 */
[----:B------:R-:W1:Y:S01]  /*1d220*/  MUFU.EX2 R222, R222 ;  /* 0x000000de00de7308 */ /* 0x000e620000000800 */
[----:B----4-:R-:W-:Y:S02]  /*1d230*/  FADD R245, -R35, R120 ;  /* 0x0000007823f57221 */ /* 0x010fe40000000100 */
[----:B------:R-:W-:Y:S01]  /*1d240*/  FFMA R221, R221, 1.925963033500011079e-08, R4 ;  /* 0x32a57060dddd7823 */ /* 0x000fe20000000004 */
[----:B------:R-:W4:Y:S01]  /*1d250*/  LDL.LU R120, [R1+0x4f4] ;  /* 0x0004f40001787983 */ /* 0x000f220000300800 */
[----:B0-----:R-:W-:Y:S01]  /*1d260*/  FMUL R223, R0, R223 ;  /* 0x000000df00df7220 */ /* 0x001fe20000400000 */
[----:B------:R-:W-:-:S03]  /*1d270*/  FFMA.SAT R0, R220, R117, 0.5 ;  /* 0x3f000000dc007423 */ /* 0x000fc60000002075 */
[----:B------:R-:W0:Y:S01]  /*1d280*/  MUFU.EX2 R221, R221 ;  /* 0x000000dd00dd7308 */ /* 0x000e220000000800 */
[----:B------:R-:W-:Y:S01]  /*1d290*/  SHF.L.U32 R2, R2, 0x17, RZ ;  /* 0x0000001702027819 */ /* 0x000fe200000006ff */
[----:B------:R-:W-:-:S04]  /*1d2a0*/  FFMA.RM R0, R0, R118, 12582913 ;  /* 0x4b40000100007423 */ /* 0x000fc80000004076 */
[----:B------:R-:W-:Y:S01]  /*1d2b0*/  FADD R4, R0, -12583039 ;  /* 0xcb40007f00047421 */ /* 0x000fe20000000000 */
[----:B-1----:R-:W-:Y:S01]  /*1d2c0*/  FMUL R222, R2, R222 ;  /* 0x000000de02de7220 */ /* 0x002fe20000400000 */
[----:B------:R-:W-:Y:S01]  /*1d2d0*/  FFMA.SAT R2, R230, R117, 0.5 ;  /* 0x3f000000e6027423 */ /* 0x000fe20000002075 */
[----:B------:R-:W-:Y:S01]  /*1d2e0*/  SHF.L.U32 R3, R3, 0x17, RZ ;  /* 0x0000001703037819 */ /* 0x000fe200000006ff */
[----:B------:R-:W-:Y:S01]  /*1d2f0*/  FFMA R4, R220, 1.4426950216293334961, -R4 ;  /* 0x3fb8aa3bdc047823 */ /* 0x000fe20000000804 */
[----:B--2---:R-:W-:Y:S02]  /*1d300*/  FADD R244, -R35, R123 ;  /* 0x0000007b23f47221 */ /* 0x004fe40000000100 */
[----:B------:R-:W2:Y:S01]  /*1d310*/  LDL.LU R123, [R1+0x4f8] ;  /* 0x0004f800017b7983 */ /* 0x000ea20000300800 */
[----:B------:R-:W-:Y:S01]  /*1d320*/  FFMA.RM R2, R2, R118, 12582913 ;  /* 0x4b40000102027423 */ /* 0x000fe20000004076 */
[----:B------:R-:W-:Y:S01]  /*1d330*/  FFMA R220, R220, 1.925963033500011079e-08, R4 ;  /* 0x32a57060dcdc7823 */ /* 0x000fe20000000004 */
[----:B0-----:R-:W-:Y:S01]  /*1d340*/  FMUL R221, R3, R221 ;  /* 0x000000dd03dd7220 */ /* 0x001fe20000400000 */
[----:B------:R-:W-:Y:S01]  /*1d350*/  FFMA.SAT R3, R229, R117, 0.5 ;  /* 0x3f000000e5037423 */ /* 0x000fe20000002075 */
[----:B------:R-:W-:-:S03]  /*1d360*/  FADD R4, R2, -12583039 ;  /* 0xcb40007f02047421 */ /* 0x000fc60000000000 */
[----:B------:R-:W0:Y:S01]  /*1d370*/  MUFU.EX2 R220, R220 ;  /* 0x000000dc00dc7308 */ /* 0x000e220000000800 */
[C---:B------:R-:W-:Y:S01]  /*1d380*/  FFMA R4, R230.reuse, 1.4426950216293334961, -R4 ;  /* 0x3fb8aa3be6047823 */ /* 0x040fe20000000804 */
[----:B------:R-:W-:Y:S01]  /*1d390*/  FFMA.RM R3, R3, R118, 12582913 ;  /* 0x4b40000103037423 */ /* 0x000fe20000004076 */
[----:B---3--:R-:W-:Y:S02]  /*1d3a0*/  FADD R243, -R35, R126 ;  /* 0x0000007e23f37221 */ /* 0x008fe40000000100 */
[----:B------:R-:W-:Y:S01]  /*1d3b0*/  FFMA R230, R230, 1.925963033500011079e-08, R4 ;  /* 0x32a57060e6e67823 */ /* 0x000fe20000000004 */
[----:B------:R-:W-:Y:S01]  /*1d3c0*/  FADD R4, R3, -12583039 ;  /* 0xcb40007f03047421 */ /* 0x000fe20000000000 */
[----:B------:R-:W3:Y:S03]  /*1d3d0*/  LDL.LU R126, [R1+0x500] ;  /* 0x00050000017e7983 */ /* 0x000ee60000300800 */
[----:B------:R-:W-:Y:S01]  /*1d3e0*/  FFMA R4, R229, 1.4426950216293334961, -R4 ;  /* 0x3fb8aa3be5047823 */ /* 0x000fe20000000804 */
[----:B------:R-:W1:Y:S01]  /*1d3f0*/  MUFU.EX2 R230, R230 ;  /* 0x000000e600e67308 */ /* 0x000e620000000800 */
[----:B------:R-:W-:-:S02]  /*1d400*/  SHF.L.U32 R0, R0, 0x17, RZ ;  /* 0x0000001700007819 */ /* 0x000fc400000006ff */
[----:B------:R-:W-:-:S03]  /*1d410*/  FFMA R229, R229, 1.925963033500011079e-08, R4 ;  /* 0x32a57060e5e57823 */ /* 0x000fc60000000004 */
[----:B0-----:R-:W-:Y:S01]  /*1d420*/  FMUL R220, R0, R220 ;  /* 0x000000dc00dc7220 */ /* 0x001fe20000400000 */
[----:B------:R-:W-:Y:S02]  /*1d430*/  FFMA.SAT R0, R228, R117, 0.5 ;  /* 0x3f000000e4007423 */ /* 0x000fe40000002075 */
        /* <DEDUP_REMOVED lines=8> */
[----:B------:R-:W-:Y:S02]  /*1d4c0*/  FFMA.RM R2, R2, R118, 12582913 ;  /* 0x4b40000102027423 */ /* 0x000fe40000004076 */
[----:B------:R-:W-:Y:S02]  /*1d4d0*/  FFMA R228, R228, 1.925963033500011079e-08, R4 ;  /* 0x32a57060e4e47823 */ /* 0x000fe40000000004 */
[----:B------:R-:W-:Y:S01]  /*1d4e0*/  FADD R4, R2, -12583039 ;  /* 0xcb40007f02047421 */ /* 0x000fe20000000000 */
[----:B0-----:R-:W-:Y:S01]  /*1d4f0*/  FMUL R229, R3, R229 ;  /* 0x000000e503e57220 */ /* 0x001fe20000400000 */
        /* <DEDUP_REMOVED lines=13> */
[----:B------:R-:W-:Y:S01]  /*1d5d0*/  FFMA.RM R0, R0, R118, 12582913 ;  /* 0x4b40000100007423 */ /* 0x000fe20000004076 */
[----:B------:R-:W-:-:S03]  /*1d5e0*/  SHF.L.U32 R2, R2, 0x17, RZ ;  /* 0x0000001702027819 */ /* 0x000fc600000006ff */
[----:B------:R-:W-:Y:S02]  /*1d5f0*/  FADD R4, R0, -12583039 ;  /* 0xcb40007f00047421 */ /* 0x000fe40000000000 */
[----:B-1----:R-:W-:Y:S01]  /*1d600*/  FMUL R227, R2, R227 ;  /* 0x000000e302e37220 */ /* 0x002fe20000400000 */
[----:B------:R-:W-:Y:S01]  /*1d610*/  FFMA.SAT R2, R232, R117, 0.5 ;  /* 0x3f000000e8027423 */ /* 0x000fe20000002075 */
[----:B------:R-:W-:Y:S01]  /*1d620*/  FFMA R4, R233, 1.4426950216293334961, -R4 ;  /* 0x3fb8aa3be9047823 */ /* 0x000fe20000000804 */
[----:B------:R-:W-:Y:S02]  /*1d630*/  SHF.L.U32 R3, R3, 0x17, RZ ;  /* 0x0000001703037819 */ /* 0x000fe400000006ff */
[----:B------:R-:W-:Y:S01]  /*1d640*/  FFMA.RM R2, R2, R118, 12582913 ;  /* 0x4b40000102027423 */ /* 0x000fe20000004076 */
[----:B------:R-:W-:-:S03]  /*1d650*/  FFMA R233, R233, 1.925963033500011079e-08, R4 ;  /* 0x32a57060e9e97823 */ /* 0x000fc60000000004 */
[----:B------:R-:W-:Y:S01]  /*1d660*/  FADD R4, R2, -12583039 ;  /* 0xcb40007f02047421 */ /* 0x000fe20000000000 */
[----:B0-----:R-:W-:Y:S01]  /*1d670*/  FMUL R234, R3, R234 ;  /* 0x000000ea03ea7220 */ /* 0x001fe20000400000 */
[----:B------:R-:W-:Y:S01]  /*1d680*/  FFMA.SAT R3, R231, R117, 0.5 ;  /* 0x3f000000e7037423 */ /* 0x000fe20000002075 */
[----:B------:R-:W0:Y:S01]  /*1d690*/  MUFU.EX2 R233, R233 ;  /* 0x000000e900e97308 */ /* 0x000e220000000800 */
[C---:B------:R-:W-:Y:S02]  /*1d6a0*/  FFMA R4, R232.reuse, 1.4426950216293334961, -R4 ;  /* 0x3fb8aa3be8047823 */ /* 0x040fe40000000804 */
        /* <DEDUP_REMOVED lines=23> */
[----:B------:R-:W-:Y:S02]  /*1d820*/  FFMA R4, R237, 1.4426950216293334961, -R4 ;  /* 0x3fb8aa3bed047823 */ /* 0x000fe40000000804 */
        /* <DEDUP_REMOVED lines=76> */
[----:B------:R-:W-:-:S04]  /*1dcf0*/  FFMA R4, R243, 1.4426950216293334961, -R4 ;  /* 0x3fb8aa3bf3047823 */ /* 0x000fc80000000804 */
[----:B------:R-:W-:Y:S01]  /*1dd00*/  FFMA R243, R243, 1.925963033500011079e-08, R4 ;  /* 0x32a57060f3f37823 */ /* 0x000fe20000000004 */
[----:B------:R-:W-:Y:S01]  /*1dd10*/  FADD R4, -R35, R127 ;  /* 0x0000007f23047221 */ /* 0x000fe20000000100 */
[----:B0-----:R-:W-:Y:S01]  /*1dd20*/  FMUL R245, R0, R245 ;  /* 0x000000f500f57220 */ /* 0x001fe20000400000 */
[----:B------:R-:W0:Y:S01]  /*1dd30*/  MUFU.EX2 R244, R244 ;  /* 0x000000f400f47308 */ /* 0x000e220000000800 */
[----:B------:R-:W3:Y:S01]  /*1dd40*/  LDL.LU R127, [R1+0x504] ;  /* 0x00050400017f7983 */ /* 0x000ee20000300800 */
[----:B------:R-:W-:-:S04]  /*1dd50*/  FFMA.SAT R0, R4, R117, 0.5 ;  /* 0x3f00000004007423 */ /* 0x000fc80000002075 */
[----:B------:R-:W-:-:S04]  /*1dd60*/  FFMA.RM R0, R0, R118, 12582913 ;  /* 0x4b40000100007423 */ /* 0x000fc80000004076 */
[----:B------:R-:W-:Y:S01]  /*1dd70*/  FADD R5, R0, -12583039 ;  /* 0xcb40007f00057421 */ /* 0x000fe20000000000 */
[----:B------:R-:W1:Y:S03]  /*1dd80*/  MUFU.EX2 R243, R243 ;  /* 0x000000f300f37308 */ /* 0x000e660000000800 */
[----:B------:R-:W-:Y:S01]  /*1dd90*/  FFMA R5, R4, 1.4426950216293334961, -R5 ;  /* 0x3fb8aa3b04057823 */ /* 0x000fe20000000805 */
[----:B------:R-:W-:-:S03]  /*1dda0*/  SHF.L.U32 R2, R2, 0x17, RZ ;  /* 0x0000001702027819 */ /* 0x000fc600000006ff */
[----:B------:R-:W-:Y:S01]  /*1ddb0*/  FFMA R4, R4, 1.925963033500011079e-08, R5 ;  /* 0x32a5706004047823 */ /* 0x000fe20000000005 */
[----:B----4-:R-:W-:Y:S01]  /*1ddc0*/  FADD R5, -R35, R120 ;  /* 0x0000007823057221 */ /* 0x010fe20000000100 */
[----:B0-----:R-:W-:Y:S01]  /*1ddd0*/  FMUL R244, R2, R244 ;  /* 0x000000f402f47220 */ /* 0x001fe20000400000 */
[----:B------:R-:W-:Y:S01]  /*1dde0*/  SHF.L.U32 R3, R3, 0x17, RZ ;  /* 0x0000001703037819 */ /* 0x000fe200000006ff */
[----:B------:R-:W4:Y:S01]  /*1ddf0*/  LDL.LU R120, [R1+0x508] ;  /* 0x0005080001787983 */ /* 0x000f220000300800 */
[----:B------:R-:W-:-:S04]  /*1de00*/  FFMA.SAT R2, R5, R117, 0.5 ;  /* 0x3f00000005027423 */ /* 0x000fc80000002075 */
[----:B------:R-:W-:Y:S01]  /*1de10*/  FFMA.RM R2, R2, R118, 12582913 ;  /* 0x4b40000102027423 */ /* 0x000fe20000004076 */
[----:B--2---:R-:W-:Y:S01]  /*1de20*/  FADD R247, -R35, R123 ;  /* 0x0000007b23f77221 */ /* 0x004fe20000000100 */
[----:B-1----:R-:W-:Y:S02]  /*1de30*/  FMUL R243, R3, R243 ;  /* 0x000000f303f37220 */ /* 0x002fe40000400000 */
[----:B------:R-:W-:Y:S01]  /*1de40*/  FADD R6, R2, -12583039 ;  /* 0xcb40007f02067421 */ /* 0x000fe20000000000 */
[----:B------:R-:W-:-:S03]  /*1de50*/  FFMA.SAT R3, R247, R117, 0.5 ;  /* 0x3f000000f7037423 */ /* 0x000fc60000002075 */
[----:B------:R-:W-:Y:S01]  /*1de60*/  FFMA R6, R5, 1.4426950216293334961, -R6 ;  /* 0x3fb8aa3b05067823 */ /* 0x000fe20000000806 */
[----:B------:R-:W-:-:S03]  /*1de70*/  FFMA.RM R3, R3, R118, 12582913 ;  /* 0x4b40000103037423 */ /* 0x000fc60000004076 */
[----:B------:R-:W-:Y:S01]  /*1de80*/  FFMA R5, R5, 1.925963033500011079e-08, R6 ;  /* 0x32a5706005057823 */ /* 0x000fe20000000006 */
[----:B------:R-:W-:-:S04]  /*1de90*/  FADD R6, R3, -12583039 ;  /* 0xcb40007f03067421 */ /* 0x000fc80000000000 */
[----:B------:R-:W-:-:S04]  /*1dea0*/  FFMA R6, R247, 1.4426950216293334961, -R6 ;  /* 0x3fb8aa3bf7067823 */ /* 0x000fc80000000806 */
[----:B------:R-:W-:Y:S01]  /*1deb0*/  FFMA R247, R247, 1.925963033500011079e-08, R6 ;  /* 0x32a57060f7f77823 */ /* 0x000fe20000000006 */
[----:B------:R-:W-:Y:S01]  /*1dec0*/  SHF.L.U32 R6, R0, 0x17, RZ ;  /* 0x0000001700067819 */ /* 0x000fe200000006ff */
[----:B---3--:R-:W-:Y:S02]  /*1ded0*/  FADD R0, -R35, R126 ;  /* 0x0000007e23007221 */ /* 0x008fe40000000100 */
[----:B------:R-:W2:Y:S01]  /*1dee0*/  LDL.LU R126, [R1+0x50c] ;  /* 0x00050c00017e7983 */ /* 0x000ea20000300800 */
[----:B------:R-:W0:Y:S02]  /*1def0*/  MUFU.EX2 R4, R4 ;  /* 0x0000000400047308 */ /* 0x000e240000000800 */
[----:B0-----:R-:W-:Y:S01]  /*1df00*/  FMUL R251, R6, R4 ;  /* 0x0000000406fb7220 */ /* 0x001fe20000400000 */
[----:B------:R-:W-:-:S04]  /*1df10*/  FFMA.SAT R4, R0, R117, 0.5 ;  /* 0x3f00000000047423 */ /* 0x000fc80000002075 */
[----:B------:R0:W-:Y:S04]  /*1df20*/  STL [R1+0x4], R251 ;  /* 0x000004fb01007387 */ /* 0x0001e80000100800 */
[----:B------:R-:W3:Y:S01]  /*1df30*/  LDL.LU R123, [R1+0x510] ;  /* 0x00051000017b7983 */ /* 0x000ee20000300800 */
[----:B------:R-:W-:Y:S01]  /*1df40*/  FFMA.RM R4, R4, R118, 12582913 ;  /* 0x4b40000104047423 */ /* 0x000fe20000004076 */
[----:B------:R-:W1:Y:S03]  /*1df50*/  MUFU.EX2 R5, R5 ;  /* 0x0000000500057308 */ /* 0x000e660000000800 */
[----:B------:R-:W-:-:S04]  /*1df60*/  FADD R6, R4, -12583039 ;  /* 0xcb40007f04067421 */ /* 0x000fc80000000000 */
[----:B------:R-:W-:-:S04]  /*1df70*/  FFMA R6, R0, 1.4426950216293334961, -R6 ;  /* 0x3fb8aa3b00067823 */ /* 0x000fc80000000806 */
[----:B------:R-:W-:Y:S01]  /*1df80*/  FFMA R0, R0, 1.925963033500011079e-08, R6 ;  /* 0x32a5706000007823 */ /* 0x000fe20000000006 */
[----:B------:R-:W-:Y:S01]  /*1df90*/  SHF.L.U32 R6, R2, 0x17, RZ ;  /* 0x0000001702067819 */ /* 0x000fe200000006ff */
[----:B------:R-:W-:-:S04]  /*1dfa0*/  FFMA R10, R7, 1.4426950216293334961, -R10 ;  /* 0x3fb8aa3b070a7823 */ /* 0x000fc8000000080a */
[----:B-1----:R-:W-:Y:S01]  /*1dfb0*/  FMUL R250, R6, R5 ;  /* 0x0000000506fa7220 */ /* 0x002fe20000400000 */
[----:B------:R-:W-:Y:S01]  /*1dfc0*/  MUFU.EX2 R247, R247 ;  /* 0x000000f700f77308 */ /* 0x000fe20000000800 */
[----:B------:R-:W-:-:S07]  /*1dfd0*/  FFMA R7, R7, 1.925963033500011079e-08, R10 ;  /* 0x32a5706007077823 */ /* 0x000fce000000000a */
[----:B------:R-:W1:Y:S02]  /*1dfe0*/  MUFU.EX2 R7, R7 ;  /* 0x0000000700077308 */ /* 0x000e640000000800 */
[----:B-1----:R-:W-:Y:S01]  /*1dff0*/  FMUL R137, R137, R7 ;  /* 0x0000000789897220 */ /* 0x002fe20000400000 */
[----:B------:R-:W-:Y:S02]  /*1e000*/  FADD R2, -R35, R127 ;  /* 0x0000007f23027221 */ /* 0x000fe40000000100 */
[----:B------:R-:W3:Y:S02]  /*1e010*/  LDL.LU R127, [R1+0x514] ;  /* 0x00051400017f7983 */ /* 0x000ee40000300800 */
[----:B------:R-:W-:-:S04]  /*1e020*/  FFMA.SAT R5, R2, R117, 0.5 ;  /* 0x3f00000002057423 */ /* 0x000fc80000002075 */
[----:B------:R-:W-:-:S04]  /*1e030*/  FFMA.RM R5, R5, R118, 12582913 ;  /* 0x4b40000105057423 */ /* 0x000fc80000004076 */
[----:B------:R-:W-:-:S04]  /*1e040*/  FADD R6, R5, -12583039 ;  /* 0xcb40007f05067421 */ /* 0x000fc80000000000 */
[C---:B------:R-:W-:Y:S01]  /*1e050*/  FFMA R6, R2.reuse, 1.4426950216293334961, -R6 ;  /* 0x3fb8aa3b02067823 */ /* 0x040fe20000000806 */
[----:B------:R1:W-:Y:S03]  /*1e060*/  STL [R1], R250 ;  /* 0x000000fa01007387 */ /* 0x0003e60000100800 */
[----:B------:R-:W-:Y:S01]  /*1e070*/  FFMA R2, R2, 1.925963033500011079e-08, R6 ;  /* 0x32a5706002027823 */ /* 0x000fe20000000006 */
[----:B------:R-:W-:Y:S01]  /*1e080*/  SHF.L.U32 R6, R3, 0x17, RZ ;  /* 0x0000001703067819 */ /* 0x000fe200000006ff */
[----:B----4-:R-:W-:Y:S02]  /*1e090*/  FADD R3, -R35, R120 ;  /* 0x0000007823037221 */ /* 0x010fe40000000100 */
[----:B------:R-:W4:Y:S02]  /*1e0a0*/  LDL.LU R120, [R1+0x518] ;  /* 0x0005180001787983 */ /* 0x000f240000300800 */
[----:B------:R-:W-:Y:S01]  /*1e0b0*/  FMUL R247, R6, R247 ;  /* 0x000000f706f77220 */ /* 0x000fe20000400000 */
[----:B------:R-:W-:-:S04]  /*1e0c0*/  FFMA.SAT R6, R3, R117, 0.5 ;  /* 0x3f00000003067423 */ /* 0x000fc80000002075 */
[----:B------:R-:W-:-:S04]  /*1e0d0*/  FFMA.RM R6, R6, R118, 12582913 ;  /* 0x4b40000106067423 */ /* 0x000fc80000004076 */
[----:B------:R-:W-:-:S04]  /*1e0e0*/  FADD R7, R6, -12583039 ;  /* 0xcb40007f06077421 */ /* 0x000fc80000000000 */
[----:B------:R-:W-:-:S04]  /*1e0f0*/  FFMA R7, R3, 1.4426950216293334961, -R7 ;  /* 0x3fb8aa3b03077823 */ /* 0x000fc80000000807 */
[----:B------:R-:W-:Y:S01]  /*1e100*/  FFMA R3, R3, 1.925963033500011079e-08, R7 ;  /* 0x32a5706003037823 */ /* 0x000fe20000000007 */
[----:B------:R-:W-:Y:S01]  /*1e110*/  SHF.L.U32 R7, R4, 0x17, RZ ;  /* 0x0000001704077819 */ /* 0x000fe200000006ff */
[----:B--2---:R-:W-:Y:S02]  /*1e120*/  FADD R4, -R35, R126 ;  /* 0x0000007e23047221 */ /* 0x004fe40000000100 */
[----:B------:R-:W2:Y:S01]  /*1e130*/  LDL.LU R126, [R1+0x51c] ;  /* 0x00051c00017e7983 */ /* 0x000ea20000300800 */
[----:B------:R-:W0:Y:S08]  /*1e140*/  MUFU.EX2 R0, R0 ;  /* 0x0000000000007308 */ /* 0x000e300000000800 */
[----:B------:R-:W1:Y:S01]  /*1e150*/  MUFU.EX2 R8, R8 ;  /* 0x0000000800087308 */ /* 0x000e620000000800 */
[----:B------:R-:W-:Y:S01]  /*1e160*/  FFMA R11, R9, 1.4426950216293334961, -R11 ;  /* 0x3fb8aa3b090b7823 */ /* 0x000fe2000000080b */
[----:B0-----:R-:W-:Y:S01]  /*1e170*/  FMUL R0, R7, R0 ;  /* 0x0000000007007220 */ /* 0x001fe20000400000 */
[----:B------:R-:W-:-:S05]  /*1e180*/  FFMA.SAT R7, R4, R117, 0.5 ;  /* 0x3f00000004077423 */ /* 0x000fca0000002075 */
[----:B------:R-:W0:Y:S01]  /*1e190*/  MUFU.EX2 R2, R2 ;  /* 0x0000000200027308 */ /* 0x000e220000000800 */
[----:B------:R-:W-:Y:S01]  /*1e1a0*/  FFMA.RM R7, R7, R118, 12582913 ;  /* 0x4b40000107077423 */ /* 0x000fe20000004076 */
[----:B------:R-:W-:Y:S01]  /*1e1b0*/  FFMA R9, R9, 1.925963033500011079e-08, R11 ;  /* 0x32a5706009097823 */ /* 0x000fe2000000000b */
[----:B-1----:R-:W-:Y:S02]  /*1e1c0*/  FMUL R136, R136, R8 ;  /* 0x0000000888887220 */ /* 0x002fe40000400000 */
[----:B------:R-:W-:-:S03]  /*1e1d0*/  FADD R8, R7, -12583039 ;  /* 0xcb40007f07087421 */ /* 0x000fc60000000000 */
[----:B------:R-:W1:Y:S01]  /*1e1e0*/  MUFU.EX2 R9, R9 ;  /* 0x0000000900097308 */ /* 0x000e620000000800 */
[----:B------:R-:W-:-:S04]  /*1e1f0*/  FFMA R8, R4, 1.4426950216293334961, -R8 ;  /* 0x3fb8aa3b04087823 */ /* 0x000fc80000000808 */
[----:B------:R-:W-:Y:S01]  /*1e200*/  FFMA R4, R4, 1.925963033500011079e-08, R8 ;  /* 0x32a5706004047823 */ /* 0x000fe20000000008 */
[----:B------:R-:W-:Y:S01]  /*1e210*/  SHF.L.U32 R8, R5, 0x17, RZ ;  /* 0x0000001705087819 */ /* 0x000fe200000006ff */
[----:B---3--:R-:W-:Y:S02]  /*1e220*/  FADD R5, -R35, R123 ;  /* 0x0000007b23057221 */ /* 0x008fe40000000100 */
[----:B------:R-:W3:Y:S02]  /*1e230*/  LDL.LU R123, [R1+0x520] ;  /* 0x00052000017b7983 */ /* 0x000ee40000300800 */
        /* <DEDUP_REMOVED lines=10> */
[----:B------:R-:W0:Y:S01]  /*1e2e0*/  MUFU.EX2 R4, R4 ;  /* 0x0000000400047308 */ /* 0x000e220000000800 */
[----:B------:R-:W-:Y:S02]  /*1e2f0*/  FADD R6, -R35, R127 ;  /* 0x0000007f23067221 */ /* 0x000fe40000000100 */
[----:B------:R-:W3:Y:S02]  /*1e300*/  LDL.LU R127, [R1+0x524] ;  /* 0x00052400017f7983 */ /* 0x000ee40000300800 */
[----:B------:R-:W-:-:S04]  /*1e310*/  FFMA.SAT R9, R6, R117, 0.5 ;  /* 0x3f00000006097423 */ /* 0x000fc80000002075 */
[----:B------:R-:W-:-:S04]  /*1e320*/  FFMA.RM R9, R9, R118, 12582913 ;  /* 0x4b40000109097423 */ /* 0x000fc80000004076 */
[----:B------:R-:W-:-:S04]  /*1e330*/  FADD R10, R9, -12583039 ;  /* 0xcb40007f090a7421 */ /* 0x000fc80000000000 */
[----:B------:R-:W-:-:S04]  /*1e340*/  FFMA R10, R6, 1.4426950216293334961, -R10 ;  /* 0x3fb8aa3b060a7823 */ /* 0x000fc8000000080a */
[----:B------:R-:W-:Y:S01]  /*1e350*/  FFMA R6, R6, 1.925963033500011079e-08, R10 ;  /* 0x32a5706006067823 */ /* 0x000fe2000000000a */
        /* <DEDUP_REMOVED lines=23> */
[----:B-1----:R-:W-:Y:S01]  /*1e4d0*/  FMUL R6, R12, R6 ;  /* 0x000000060c067220 */ /* 0x002fe20000400000 */
[----:B------:R-:W-:Y:S01]  /*1e4e0*/  FFMA.SAT R12, R9, R117, 0.5 ;  /* 0x3f000000090c7423 */ /* 0x000fe20000002075 */
[----:B------:R-:W0:Y:S03]  /*1e4f0*/  MUFU.EX2 R7, R7 ;  /* 0x0000000700077308 */ /* 0x000e260000000800 */
[----:B------:R-:W-:Y:S01]  /*1e500*/  FFMA.RM R12, R12, R118, 12582913 ;  /* 0x4b4000010c0c7423 */ /* 0x000fe20000004076 */
[----:B------:R-:W-:-:S03]  /*1e510*/  FMUL R122, R13, R122 ;  /* 0x0000007a0d7a7220 */ /* 0x000fc60000400000 */
        /* <DEDUP_REMOVED lines=194> */
[----:B---3--:R-:W-:Y:S01]  /*1f140*/  FADD R29, -R35, R123 ;  /* 0x0000007b231d7221 */ /* 0x008fe20000000100 */
[----:B------:R-:W0:Y:S01]  /*1f150*/  MUFU.EX2 R27, R27 ;  /* 0x0000001b001b7308 */ /* 0x000e220000000800 */
[----:B------:R-:W3:Y:S02]  /*1f160*/  LDL.LU R123, [R1+0x658] ;  /* 0x00065800017b7983 */ /* 0x000ee40000300800 */
[----:B-1----:R-:W-:Y:S01]  /*1f170*/  FMUL R26, R32, R26 ;  /* 0x0000001a201a7220 */ /* 0x002fe20000400000 */
[----:B------:R-:W-:-:S04]  /*1f180*/  FFMA.SAT R32, R29, R117, 0.5 ;  /* 0x3f0000001d207423 */ /* 0x000fc80000002075 */
        /* <DEDUP_REMOVED lines=25> */
[----:B------:R-:W0:Y:S03]  /*1f320*/  MUFU.EX2 R29, R29 ;  /* 0x0000001d001d7308 */ /* 0x000e260000000800 */
[----:B------:R-:W4:Y:S04]  /*1f330*/  LDL.LU R56, [R1+0x6c0] ;  /* 0x0006c00001387983 */ /* 0x000f280000300800 */
[----:B------:R-:W4:Y:S04]  /*1f340*/  LDL.LU R66, [R1+0x6c8] ;  /* 0x0006c80001427983 */ /* 0x000f280000300800 */
[----:B------:R-:W4:Y:S04]  /*1f350*/  LDL.LU R65, [R1+0x6c4] ;  /* 0x0006c40001417983 */ /* 0x000f280000300800 */
[----:B------:R-:W4:Y:S01]  /*1f360*/  LDL.LU R64, [R1+0x6cc] ;  /* 0x0006cc0001407983 */ /* 0x000f220000300800 */
[----:B0-----:R-:W-:Y:S01]  /*1f370*/  FMUL R29, R36, R29 ;  /* 0x0000001d241d7220 */ /* 0x001fe20000400000 */
[----:B------:R-:W-:-:S02]  /*1f380*/  FFMA.SAT R36, R32, R117, 0.5 ;  /* 0x3f00000020247423 */ /* 0x000fc40000002075 */
[----:B------:R-:W4:Y:S02]  /*1f390*/  LDL.LU R63, [R1+0x6ac] ;  /* 0x0006ac00013f7983 */ /* 0x000f240000300800 */
[----:B------:R-:W-:Y:S02]  /*1f3a0*/  FFMA.RM R36, R36, R118, 12582913 ;  /* 0x4b40000124247423 */ /* 0x000fe40000004076 */
[----:B------:R-:W4:Y:S02]  /*1f3b0*/  LDL.LU R62, [R1+0x6b4] ;  /* 0x0006b400013e7983 */ /* 0x000f240000300800 */
[----:B------:R-:W-:Y:S02]  /*1f3c0*/  FADD R37, R36, -12583039 ;  /* 0xcb40007f24257421 */ /* 0x000fe40000000000 */
[----:B------:R-:W4:Y:S04]  /*1f3d0*/  LDL.LU R61, [R1+0x6b8] ;  /* 0x0006b800013d7983 */ /* 0x000f280000300800 */
[----:B------:R-:W4:Y:S01]  /*1f3e0*/  LDL.LU R60, [R1+0x6bc] ;  /* 0x0006bc00013c7983 */ /* 0x000f220000300800 */
[----:B------:R-:W-:-:S03]  /*1f3f0*/  FFMA R37, R32, 1.4426950216293334961, -R37 ;  /* 0x3fb8aa3b20257823 */ /* 0x000fc60000000825 */
[----:B------:R-:W4:Y:S04]  /*1f400*/  LDL.LU R54, [R1+0x6a8] ;  /* 0x0006a80001367983 */ /* 0x000f280000300800 */
[----:B------:R-:W4:Y:S04]  /*1f410*/  LDL.LU R51, [R1+0x6a0] ;  /* 0x0006a00001337983 */ /* 0x000f280000300800 */
[----:B------:R-:W4:Y:S01]  /*1f420*/  LDL.LU R50, [R1+0x69c] ;  /* 0x00069c0001327983 */ /* 0x000f220000300800 */
[----:B------:R-:W-:-:S03]  /*1f430*/  FFMA R32, R32, 1.925963033500011079e-08, R37 ;  /* 0x32a5706020207823 */ /* 0x000fc60000000025 */
[----:B------:R-:W4:Y:S01]  /*1f440*/  LDL.LU R48, [R1+0x6a4] ;  /* 0x0006a40001307983 */ /* 0x000f220000300800 */
[----:B------:R-:W-:-:S03]  /*1f450*/  SHF.L.U32 R37, R33, 0x17, RZ ;  /* 0x0000001721257819 */ /* 0x000fc600000006ff */
[----:B------:R-:W4:Y:S01]  /*1f460*/  LDL.LU R49, [R1+0x694] ;  /* 0x0006940001317983 */ /* 0x000f220000300800 */
[----:B---3--:R-:W-:-:S03]  /*1f470*/  FADD R33, -R35, R123 ;  /* 0x0000007b23217221 */ /* 0x008fc60000000100 */
[----:B------:R-:W3:Y:S01]  /*1f480*/  LDL.LU R120, [R1+0x68c] ;  /* 0x00068c0001787983 */ /* 0x000ee20000300800 */
[----:B------:R-:W0:Y:S01]  /*1f490*/  MUFU.EX2 R30, R30 ;  /* 0x0000001e001e7308 */ /* 0x000e220000000800 */
[----:B------:R-:W-:-:S04]  /*1f4a0*/  FFMA.SAT R38, R33, R117, 0.5 ;  /* 0x3f00000021267423 */ /* 0x000fc80000002075 */
[----:B------:R-:W-:-:S03]  /*1f4b0*/  FFMA.RM R38, R38, R118, 12582913 ;  /* 0x4b40000126267423 */ /* 0x000fc60000004076 */
[----:B------:R-:W1:Y:S01]  /*1f4c0*/  MUFU.EX2 R31, R31 ;  /* 0x0000001f001f7308 */ /* 0x000e620000000800 */
[----:B--2---:R-:W-:Y:S02]  /*1f4d0*/  FADD R121, -R35, R126 ;  /* 0x0000007e23797221 */ /* 0x004fe40000000100 */
[----:B------:R-:W2:Y:S04]  /*1f4e0*/  LDL.LU R126, [R1+0x690] ;  /* 0x00069000017e7983 */ /* 0x000ea80000300800 */
[----:B------:R-:W2:Y:S04]  /*1f4f0*/  LDL.LU R52, [R1+0x698] ;  /* 0x0006980001347983 */ /* 0x000ea80000300800 */
[----:B------:R-:W2:Y:S04]  /*1f500*/  LDL.LU R53, [R1+0x678] ;  /* 0x0006780001357983 */ /* 0x000ea80000300800 */
[----:B------:R-:W2:Y:S01]  /*1f510*/  LDL.LU R123, [R1+0x67c] ;  /* 0x00067c00017b7983 */ /* 0x000ea20000300800 */
[----:B0-----:R-:W-:Y:S01]  /*1f520*/  FMUL R30, R37, R30 ;  /* 0x0000001e251e7220 */ /* 0x001fe20000400000 */
[----:B------:R-:W-:Y:S01]  /*1f530*/  FADD R37, R38, -12583039 ;  /* 0xcb40007f26257421 */ /* 0x000fe20000000000 */
[----:B------:R-:W0:Y:S01]  /*1f540*/  MUFU.EX2 R47, R47 ;  /* 0x0000002f002f7308 */ /* 0x000e220000000800 */
[----:B------:R-:W2:Y:S02]  /*1f550*/  LDL.LU R55, [R1+0x680] ;  /* 0x0006800001377983 */ /* 0x000ea40000300800 */
        /* <DEDUP_REMOVED lines=9> */
[----:B------:R-:W-:-:S06]  /*1f5f0*/  FFMA R34, R34, 1.925963033500011079e-08, R39 ;  /* 0x32a5706022227823 */ /* 0x000fcc0000000027 */
[----:B------:R-:W1:Y:S01]  /*1f600*/  MUFU.EX2 R34, R34 ;  /* 0x0000002200227308 */ /* 0x000e620000000800 */
[----:B------:R-:W-:-:S07]  /*1f610*/  SHF.L.U32 R37, R37, 0x17, RZ ;  /* 0x0000001725257819 */ /* 0x000fce00000006ff */
[----:B------:R-:W3:Y:S01]  /*1f620*/  MUFU.EX2 R45, R45 ;  /* 0x0000002d002d7308 */ /* 0x000ee20000000800 */
[----:B----4-:R-:W-:Y:S01]  /*1f630*/  FADD R44, -R35, R60 ;  /* 0x0000003c232c7221 */ /* 0x010fe20000000100 */
[----:B0-----:R-:W-:Y:S01]  /*1f640*/  FMUL R197, R197, R47 ;  /* 0x0000002fc5c57220 */ /* 0x001fe20000400000 */
[----:B------:R-:W-:Y:S01]  /*1f650*/  FADD R43, -R35, R61 ;  /* 0x0000003d232b7221 */ /* 0x000fe20000000100 */
[----:B-1----:R-:W-:Y:S01]  /*1f660*/  FMUL R34, R37, R34 ;  /* 0x0000002225227220 */ /* 0x002fe20000400000 */
[C---:B------:R-:W-:Y:S02]  /*1f670*/  FADD R37, -R35.reuse, R56 ;  /* 0x0000003823257221 */ /* 0x040fe40000000100 */
[----:B------:R-:W4:Y:S04]  /*1f680*/  LDL.LU R56, [R1+0x684] ;  /* 0x0006840001387983 */ /* 0x000f280000300800 */
[----:B------:R-:W4:Y:S01]  /*1f690*/  LDL.LU R57, [R1+0x66c] ;  /* 0x00066c0001397983 */ /* 0x000f220000300800 */
[----:B------:R-:W-:-:S03]  /*1f6a0*/  FADD R42, -R35, R62 ;  /* 0x0000003e232a7221 */ /* 0x000fc60000000100 */
[----:B------:R-:W4:Y:S01]  /*1f6b0*/  LDL.LU R58, [R1+0x664] ;  /* 0x00066400013a7983 */ /* 0x000f220000300800 */
[----:B------:R-:W-:-:S03]  /*1f6c0*/  FADD R47, -R35, R50 ;  /* 0x00000032232f7221 */ /* 0x000fc60000000100 */
[----:B------:R-:W4:Y:S01]  /*1f6d0*/  LDL.LU R59, [R1+0x670] ;  /* 0x00067000013b7983 */ /* 0x000f220000300800 */
[C---:B------:R-:W-:Y:S01]  /*1f6e0*/  FADD R46, -R35.reuse, R51 ;  /* 0x00000033232e7221 */ /* 0x040fe20000000100 */
[----:B---3--:R-:W-:Y:S02]  /*1f6f0*/  FADD R50, -R35, R120 ;  /* 0x0000007823327221 */ /* 0x008fe40000000100 */
[----:B------:R-:W3:Y:S01]  /*1f700*/  LDL.LU R60, [R1+0x674] ;  /* 0x00067400013c7983 */ /* 0x000ee20000300800 */
[----:B------:R-:W-:-:S03]  /*1f710*/  FMUL R194, R194, R45 ;  /* 0x0000002dc2c27220 */ /* 0x000fc60000400000 */
[----:B------:R-:W3:Y:S01]  /*1f720*/  LDL.LU R61, [R1+0x650] ;  /* 0x00065000013d7983 */ /* 0x000ee20000300800 */
[----:B------:R-:W-:-:S03]  /*1f730*/  FADD R45, -R35, R54 ;  /* 0x00000036232d7221 */ /* 0x000fc60000000100 */
[----:B------:R-:W3:Y:S04]  /*1f740*/  LDL.LU R62, [R1+0x65c] ;  /* 0x00065c00013e7983 */ /* 0x000ee80000300800 */
[----:B------:R-:W4:Y:S01]  /*1f750*/  LDL.LU R120, [R1+0x654] ;  /* 0x0006540001787983 */ /* 0x000f220000300800 */
[----:B--2---:R-:W-:-:S03]  /*1f760*/  FADD R51, -R35, R126 ;  /* 0x0000007e23337221 */ /* 0x004fc60000000100 */
[----:B------:R-:W2:Y:S01]  /*1f770*/  LDL.LU R126, [R1+0x660] ;  /* 0x00066000017e7983 */ /* 0x000ea20000300800 */
[----:B------:R-:W-:-:S03]  /*1f780*/  FADD R54, -R35, R123 ;  /* 0x0000007b23367221 */ /* 0x000fc60000000100 */
[----:B------:R-:W3:Y:S01]  /*1f790*/  LDL.LU R123, [R1+0x640] ;  /* 0x00064000017b7983 */ /* 0x000ee20000300800 */
[----:B------:R-:W0:Y:S01]  /*1f7a0*/  MUFU.EX2 R32, R32 ;  /* 0x0000002000207308 */ /* 0x000e220000000800 */
[----:B------:R-:W-:Y:S01]  /*1f7b0*/  FADD R128, -R35, R128 ;  /* 0x0000008023807221 */ /* 0x000fe20000000100 */
[----:B------:R-:W-:-:S03]  /*1f7c0*/  SHF.L.U32 R36, R36, 0x17, RZ ;  /* 0x0000001724247819 */ /* 0x000fc600000006ff */
        /* <DEDUP_REMOVED lines=9> */
[----:B-1----:R-:W-:-:S03]  /*1f860*/  FMUL R33, R38, R33 ;  /* 0x0000002126217220 */ /* 0x002fc60000400000 */
[----:B------:R-:W-:-:S04]  /*1f870*/  FFMA.RM R36, R36, R118, 12582913 ;  /* 0x4b40000124247423 */ /* 0x000fc80000004076 */
[----:B------:R-:W-:-:S04]  /*1f880*/  FADD R38, R36, -12583039 ;  /* 0xcb40007f24267421 */ /* 0x000fc80000000000 */
[----:B------:R-:W-:-:S04]  /*1f890*/  FFMA R38, R121, 1.4426950216293334961, -R38 ;  /* 0x3fb8aa3b79267823 */ /* 0x000fc80000000826 */
[----:B------:R-:W-:Y:S01]  /*1f8a0*/  FFMA R121, R121, 1.925963033500011079e-08, R38 ;  /* 0x32a5706079797823 */ /* 0x000fe20000000026 */
[C---:B------:R-:W-:Y:S02]  /*1f8b0*/  FADD R38, -R35.reuse, R66 ;  /* 0x0000004223267221 */ /* 0x040fe40000000100 */
        /* <DEDUP_REMOVED lines=13> */
[----:B------:R-:W-:-:S03]  /*1f990*/  FADD R41, -R35, R63 ;  /* 0x0000003f23297221 */ /* 0x000fc60000000100 */
[----:B------:R-:W3:Y:S01]  /*1f9a0*/  LDL.LU R79, [R1+0x610] ;  /* 0x00061000014f7983 */ /* 0x000ee20000300800 */
[----:B------:R-:W-:-:S03]  /*1f9b0*/  FADD R40, -R35, R64 ;  /* 0x0000004023287221 */ /* 0x000fc60000000100 */
[----:B------:R-:W3:Y:S01]  /*1f9c0*/  LDL.LU R80, [R1+0x60c] ;  /* 0x00060c0001507983 */ /* 0x000ee20000300800 */
[----:B----4-:R-:W-:-:S03]  /*1f9d0*/  FADD R63, -R35, R120 ;  /* 0x00000078233f7221 */ /* 0x010fc60000000100 */
[----:B------:R-:W4:Y:S04]  /*1f9e0*/  LDL.LU R81, [R1+0x5fc] ;  /* 0x0005fc0001517983 */ /* 0x000f280000300800 */
[----:B------:R-:W4:Y:S01]  /*1f9f0*/  LDL.LU R82, [R1+0x604] ;  /* 0x0006040001527983 */ /* 0x000f220000300800 */
[----:B------:R-:W-:-:S03]  /*1fa00*/  FADD R39, -R35, R65 ;  /* 0x0000004123277221 */ /* 0x000fc60000000100 */
        /* <DEDUP_REMOVED lines=15> */
[C---:B----4-:R-:W-:Y:S01]  /*1fb00*/  FADD R84, -R35.reuse, R120 ;  /* 0x0000007823547221 */ /* 0x050fe20000000100 */
[----:B--2---:R-:W-:-:S02]  /*1fb10*/  FADD R85, -R35, R126 ;  /* 0x0000007e23557221 */ /* 0x004fc40000000100 */
[----:B------:R-:W2:Y:S04]  /*1fb20*/  LDL.LU R126, [R1+0x5c0] ;  /* 0x0005c000017e7983 */ /* 0x000ea80000300800 */
[----:B------:R-:W4:Y:S04]  /*1fb30*/  LDL.LU R97, [R1+0x5b0] ;  /* 0x0005b00001617983 */ /* 0x000f280000300800 */
[----:B------:R-:W4:Y:S01]  /*1fb40*/  LDL.LU R120, [R1+0x5b8] ;  /* 0x0005b80001787983 */ /* 0x000f220000300800 */
        /* <DEDUP_REMOVED lines=19> */
[----:B--2---:R-:W-:-:S03]  /*1fc80*/  FADD R96, -R35, R126 ;  /* 0x0000007e23607221 */ /* 0x004fc60000000100 */
[----:B------:R-:W2:Y:S04]  /*1fc90*/  LDL.LU R126, [R1+0x6d4] ;  /* 0x0006d400017e7983 */ /* 0x000ea80000300800 */
[----:B------:R-:W2:Y:S01]  /*1fca0*/  LDL.LU R119, [R1+0x6d8] ;  /* 0x0006d80001777983 */ /* 0x000ea20000300800 */
[C---:B----4-:R-:W-:Y:S01]  /*1fcb0*/  FADD R98, -R35.reuse, R120 ;  /* 0x0000007823627221 */ /* 0x050fe20000000100 */
[C---:B---3--:R-:W-:Y:S02]  /*1fcc0*/  FADD R99, -R35.reuse, R123 ;  /* 0x0000007b23637221 */ /* 0x048fe40000000100 */
[----:B------:R-:W3:Y:S04]  /*1fcd0*/  LDL.LU R123, [R1+0x6dc] ;  /* 0x0006dc00017b7983 */ /* 0x000ee80000300800 */
[----:B------:R-:W4:Y:S01]  /*1fce0*/  LDL.LU R120, [R1+0x6e0] ;  /* 0x0006e00001787983 */ /* 0x000f220000300800 */
[----:B------:R-:W0:Y:S01]  /*1fcf0*/  MUFU.EX2 R121, R121 ;  /* 0x0000007900797308 */ /* 0x000e220000000800 */
[----:B------:R-:W-:-:S02]  /*1fd00*/  FADD R129, -R35, R129 ;  /* 0x0000008123817221 */ /* 0x000fc40000000100 */
[----:B------:R-:W4:Y:S02]  /*1fd10*/  LDL R252, [R1+0x4fc] ;  /* 0x0004fc0001fc7983 */ /* 0x000f240000100800 */
[----:B------:R-:W-:-:S03]  /*1fd20*/  FFMA.SAT R116, R129, R117, 0.5 ;  /* 0x3f00000081747423 */ /* 0x000fc60000002075 */
[----:B------:R-:W1:Y:S01]  /*1fd30*/  MUFU.EX2 R128, R128 ;  /* 0x0000008000807308 */ /* 0x000e620000000800 */
[----:B------:R-:W-:Y:S01]  /*1fd40*/  FFMA.RM R116, R116, R118, 12582913 ;  /* 0x4b40000174747423 */ /* 0x000fe20000004076 */
[----:B------:R-:W-:Y:S01]  /*1fd50*/  SHF.L.U32 R36, R36, 0x17, RZ ;  /* 0x0000001724247819 */ /* 0x000fe200000006ff */
[----:B------:R-:W4:Y:S01]  /*1fd60*/  LDL R118, [R1+0x4ac] ;  /* 0x0004ac0001767983 */ /* 0x000f220000100800 */
[----:B------:R-:W-:-:S03]  /*1fd70*/  SHF.L.U32 R127, R127, 0x17, RZ ;  /* 0x000000177f7f7819 */ /* 0x000fc600000006ff */
[----:B------:R-:W4:Y:S01]  /*1fd80*/  LDL R117, [R1+0x4a8] ;  /* 0x0004a80001757983 */ /* 0x000f220000100800 */
[----:B0-----:R-:W-:-:S03]  /*1fd90*/  FMUL R36, R36, R121 ;  /* 0x0000007924247220 */ /* 0x001fc60000400000 */
        /* <DEDUP_REMOVED lines=58> */
[C---:B--2---:R-:W-:Y:S01]  /*20140*/  FADD R126, -R35.reuse, R126 ;  /* 0x0000007e237e7221 */ /* 0x044fe20000000100 */
[C---:B------:R-:W-:Y:S01]  /*20150*/  FADD R119, -R35.reuse, R119 ;  /* 0x0000007723777221 */ /* 0x040fe20000000100 */
[C---:B---3--:R-:W-:Y:S01]  /*20160*/  FADD R123, -R35.reuse, R123 ;  /* 0x0000007b237b7221 */ /* 0x048fe20000000100 */
[----:B----4-:R-:W-:Y:S01]  /*20170*/  FADD R120, -R35, R120 ;  /* 0x0000007823787221 */ /* 0x010fe20000000100 */
[----:B-1----:R-:W-:-:S02]  /*20180*/  FMUL R35, R127, R128 ;  /* 0x000000807f237220 */ /* 0x002fc40000400000 */
[----:B------:R-:W2:Y:S01]  /*20190*/  LDL R128, [R1+0x4a4] ;  /* 0x0004a40001807983 */ /* 0x000ea20000100800 */
[----:B------:R-:W-:-:S04]  /*201a0*/  FADD R127, RZ, R252 ;  /* 0x000000fcff7f7221 */ /* 0x000fc80000000000 */
[----:B------:R-:W-:-:S04]  /*201b0*/  FADD R127, R127, R118 ;  /* 0x000000767f7f7221 */ /* 0x000fc80000000000 */
[----:B------:R-:W-:-:S04]  /*201c0*/  FADD R127, R127, R117 ;  /* 0x000000757f7f7221 */ /* 0x000fc80000000000 */
[----:B------:R-:W-:-:S04]  /*201d0*/  FADD R127, R127, R121 ;  /* 0x000000797f7f7221 */ /* 0x000fc80000000000 */
[----:B--2---:R-:W-:Y:S02]  /*201e0*/  FADD R128, R127, R128 ;  /* 0x000000807f807221 */ /* 0x004fe40000000000 */
[----:B------:R-:W2:Y:S01]  /*201f0*/  LDL R127, [R1+0x498] ;  /* 0x00049800017f7983 */ /* 0x000ea20000100800 */
[----:B------:R-:W-:Y:S01]  /*20200*/  HFMA2.MMA R118, -RZ, RZ, 3.7421875, 0 ;  /* 0x437c0000ff767435 */ /* 0x000fe200000001ff */
[----:B------:R-:W-:-:S05]  /*20210*/  MOV R117, 0x3bbb989d ;  /* 0x3bbb989d00757802 */ /* 0x000fca0000000f00 */
        /* <DEDUP_REMOVED lines=10> */
[----:B----4-:R-:W-:Y:S01]  /*202c0*/  FADD R128, R128, R118 ;  /* 0x0000007680807221 */ /* 0x010fe20000000000 */
[----:B------:R-:W-:-:S04]  /*202d0*/  FFMA R249, R129, 1.4426950216293334961, -R249 ;  /* 0x3fb8aa3b81f97823 */ /* 0x000fc800000008f9 */
[----:B------:R-:W-:Y:S02]  /*202e0*/  FFMA R249, R129, 1.925963033500011079e-08, R249 ;  /* 0x32a5706081f97823 */ /* 0x000fe400000000f9 */
[----:B------:R-:W4:Y:S01]  /*202f0*/  LDL R129, [R1+0x480] ;  /* 0x0004800001817983 */ /* 0x000f220000100800 */
[----:B--2---:R-:W-:Y:S01]  /*20300*/  FADD R128, R128, R37 ;  /* 0x0000002580807221 */ /* 0x004fe20000000000 */
[----:B------:R-:W-:Y:S02]  /*20310*/  SHF.L.U32 R37, R116, 0x17, RZ ;  /* 0x0000001774257819 */ /* 0x000fe400000006ff */
[----:B------:R-:W2:Y:S01]  /*20320*/  LDL R116, [R1+0x488] ;  /* 0x0004880001747983 */ /* 0x000ea20000100800 */
[----:B---3--:R-:W-:Y:S01]  /*20330*/  FADD R128, R128, R117 ;  /* 0x0000007580807221 */ /* 0x008fe20000000000 */
[----:B------:R-:W0:Y:S01]  /*20340*/  MUFU.EX2 R249, R249 ;  /* 0x000000f900f97308 */ /* 0x000e220000000800 */
[----:B------:R-:W-:Y:S01]  /*20350*/  HFMA2.MMA R118, -RZ, RZ, 3.7421875, 0 ;  /* 0x437c0000ff767435 */ /* 0x000fe200000001ff */
[----:B------:R-:W-:Y:S01]  /*20360*/  MOV R117, 0x3bbb989d ;  /* 0x3bbb989d00757802 */ /* 0x000fe20000000f00 */
[----:B--2---:R-:W-:-:S04]  /*20370*/  FADD R128, R128, R116 ;  /* 0x0000007480807221 */ /* 0x004fc80000000000 */
[----:B----4-:R-:W-:Y:S02]  /*20380*/  FADD R129, R128, R129 ;  /* 0x0000008180817221 */ /* 0x010fe40000000000 */
[----:B------:R1:W2:Y:S02]  /*20390*/  MUFU.EX2 R128, R127 ;  /* 0x0000007f00807308 */ /* 0x0002a40000000800 */
[----:B-1----:R-:W3:Y:S01]  /*203a0*/  LDL R127, [R1+0x47c] ;  /* 0x00047c00017f7983 */ /* 0x002ee20000100800 */
[----:B------:R-:W-:Y:S01]  /*203b0*/  FFMA.SAT R116, R38, R117, 0.5 ;  /* 0x3f00000026747423 */ /* 0x000fe20000002075 */
[----:B0-----:R-:W-:Y:S02]  /*203c0*/  FMUL R37, R37, R249 ;  /* 0x000000f925257220 */ /* 0x001fe40000400000 */
[----:B------:R-:W4:Y:S01]  /*203d0*/  LDL R249, [R1+0x474] ;  /* 0x0004740001f97983 */ /* 0x000f220000100800 */
[----:B------:R-:W-:-:S03]  /*203e0*/  FFMA.RM R116, R116, R118, 12582913 ;  /* 0x4b40000174747423 */ /* 0x000fc60000004076 */
[----:B------:R-:W4:Y:S04]  /*203f0*/  LDL R118, [R1+0x478] ;  /* 0x0004780001767983 */ /* 0x000f280000100800 */
[----:B------:R-:W4:Y:S01]  /*20400*/  LDL R117, [R1+0x470] ;  /* 0x0004700001757983 */ /* 0x000f220000100800 */
[----:B---3--:R-:W-:Y:S01]  /*20410*/  FADD R129, R129, R127 ;  /* 0x0000007f81817221 */ /* 0x008fe20000000000 */
[----:B------:R-:W-:-:S04]  /*20420*/  FADD R127, R116, -12583039 ;  /* 0xcb40007f747f7421 */ /* 0x000fc80000000000 */
[----:B------:R-:W-:-:S04]  /*20430*/  FFMA R127, R38, 1.4426950216293334961, -R127 ;  /* 0x3fb8aa3b267f7823 */ /* 0x000fc8000000087f */
[----:B------:R-:W-:Y:S01]  /*20440*/  FFMA R127, R38, 1.925963033500011079e-08, R127 ;  /* 0x32a57060267f7823 */ /* 0x000fe2000000007f */
[----:B------:R-:W-:Y:S02]  /*20450*/  SHF.L.U32 R38, R121, 0x17, RZ ;  /* 0x0000001779267819 */ /* 0x000fe400000006ff */
[----:B------:R-:W3:Y:S03]  /*20460*/  LDL R121, [R1+0x46c] ;  /* 0x00046c0001797983 */ /* 0x000ee60000100800 */
[----:B--2---:R-:W-:Y:S02]  /*20470*/  FMUL R38, R38, R128 ;  /* 0x0000008026267220 */ /* 0x004fe40000400000 */
[----:B------:R-:W2:Y:S01]  /*20480*/  LDL R128, [R1+0x468] ;  /* 0x0004680001807983 */ /* 0x000ea20000100800 */
[----:B----4-:R-:W-:-:S04]  /*20490*/  FADD R129, R129, R118 ;  /* 0x0000007681817221 */ /* 0x010fc80000000000 */
[----:B------:R-:W-:Y:S01]  /*204a0*/  FADD R129, R129, R249 ;  /* 0x000000f981817221 */ /* 0x000fe20000000000 */
[----:B------:R-:W-:Y:S01]  /*204b0*/  HFMA2.MMA R118, -RZ, RZ, 3.7421875, 0 ;  /* 0x437c0000ff767435 */ /* 0x000fe200000001ff */
[----:B------:R-:W4:Y:S02]  /*204c0*/  LDL R249, [R1+0x434] ;  /* 0x0004340001f97983 */ /* 0x000f240000100800 */
[----:B------:R-:W-:-:S04]  /*204d0*/  FADD R129, R129, R117 ;  /* 0x0000007581817221 */ /* 0x000fc80000000000 */
[----:B---3--:R-:W-:-:S04]  /*204e0*/  FADD R129, R129, R121 ;  /* 0x0000007981817221 */ /* 0x008fc80000000000 */
[----:B--2---:R-:W-:Y:S02]  /*204f0*/  FADD R129, R129, R128 ;  /* 0x0000008081817221 */ /* 0x004fe40000000000 */
        /* <DEDUP_REMOVED lines=39> */
[----:B------:R-:W-:Y:S01]  /*20770*/  FADD R129, R129, R249 ;  /* 0x000000f981817221 */ /* 0x000fe20000000000 */
[----:B------:R-:W-:-:S02]  /*20780*/  HFMA2.MMA R117, -RZ, RZ, 0.96630859375, -0.0022525787353515625 ;  /* 0x3bbb989dff757435 */ /* 0x000fc400000001ff */
[----:B------:R-:W4:Y:S01]  /*20790*/  LDL R249, [R1+0x3f0] ;  /* 0x0003f00001f97983 */ /* 0x000f220000100800 */
[----:B--2---:R-:W-:-:S04]  /*207a0*/  FADD R129, R129, R121 ;  /* 0x0000007981817221 */ /* 0x004fc80000000000 */
[----:B---3--:R-:W-:Y:S02]  /*207b0*/  FADD R129, R129, R128 ;  /* 0x0000008081817221 */ /* 0x008fe40000000000 */
        /* <DEDUP_REMOVED lines=38> */
[----:B--2---:R-:W-:-:S04]  /*20a20*/  FADD R129, R129, R121 ;  /* 0x0000007981817221 */ /* 0x004fc80000000000 */
[----:B------:R-:W-:Y:S01]  /*20a30*/  FADD R129, R129, R249 ;  /* 0x000000f981817221 */ /* 0x000fe20000000000 */
[----:B------:R-:W-:Y:S01]  /*20a40*/  MOV R117, 0x3bbb989d ;  /* 0x3bbb989d00757802 */ /* 0x000fe20000000f00 */
[----:B------:R-:W2:Y:S02]  /*20a50*/  LDL R249, [R1+0x3b4] ;  /* 0x0003b40001f97983 */ /* 0x000ea40000100800 */
[----:B---3--:R-:W-:Y:S02]  /*20a60*/  FADD R129, R129, R128 ;  /* 0x0000008081817221 */ /* 0x008fe40000000000 */
[----:B------:R0:W1:Y:S02]  /*20a70*/  MUFU.EX2 R128, R127 ;  /* 0x0000007f00807308 */ /* 0x0000640000000800 */
[----:B0-----:R-:W3:Y:S01]  /*20a80*/  LDL R127, [R1+0x3e8] ;  /* 0x0003e800017f7983 */ /* 0x001ee20000100800 */
[----:B------:R-:W-:-:S03]  /*20a90*/  FFMA.SAT R121, R43, R117, 0.5 ;  /* 0x3f0000002b797423 */ /* 0x000fc60000002075 */
[----:B------:R-:W4:Y:S01]  /*20aa0*/  LDL R117, [R1+0x3dc] ;  /* 0x0003dc0001757983 */ /* 0x000f220000100800 */
[----:B------:R-:W-:-:S03]  /*20ab0*/  FFMA.RM R121, R121, R118, 12582913 ;  /* 0x4b40000179797423 */ /* 0x000fc60000004076 */
[----:B------:R-:W2:Y:S01]  /*20ac0*/  LDL R118, [R1+0x3e4] ;  /* 0x0003e40001767983 */ /* 0x000ea20000100800 */
[----:B---3--:R-:W-:Y:S01]  /*20ad0*/  FADD R129, R129, R127 ;  /* 0x0000007f81817221 */ /* 0x008fe20000000000 */
[----:B------:R-:W-:-:S04]  /*20ae0*/  FADD R127, R121, -12583039 ;  /* 0xcb40007f797f7421 */ /* 0x000fc80000000000 */
[----:B------:R-:W-:-:S04]  /*20af0*/  FFMA R127, R43, 1.4426950216293334961, -R127 ;  /* 0x3fb8aa3b2b7f7823 */ /* 0x000fc8000000087f */
[----:B------:R-:W-:Y:S02]  /*20b00*/  FFMA R127, R43, 1.925963033500011079e-08, R127 ;  /* 0x32a570602b7f7823 */ /* 0x000fe4000000007f */
[----:B------:R-:W3:Y:S01]  /*20b10*/  LDL R43, [R1+0x3e0] ;  /* 0x0003e000012b7983 */ /* 0x000ee20000100800 */
[----:B--2---:R-:W-:-:S04]  /*20b20*/  FADD R129, R129, R118 ;  /* 0x0000007681817221 */ /* 0x004fc80000000000 */
[----:B---3--:R-:W-:Y:S01]  /*20b30*/  FADD R129, R129, R43 ;  /* 0x0000002b81817221 */ /* 0x008fe20000000000 */
[----:B------:R-:W-:Y:S02]  /*20b40*/  SHF.L.U32 R43, R116, 0x17, RZ ;  /* 0x00000017742b7819 */ /* 0x000fe400000006ff */
[----:B------:R-:W2:Y:S03]  /*20b50*/  LDL R116, [R1+0x3d4] ;  /* 0x0003d40001747983 */ /* 0x000ea60000100800 */
[----:B-1----:R-:W-:Y:S02]  /*20b60*/  FMUL R43, R43, R128 ;  /* 0x000000802b2b7220 */ /* 0x002fe40000400000 */
[----:B------:R-:W3:Y:S01]  /*20b70*/  LDL R128, [R1+0x3d0] ;  /* 0x0003d00001807983 */ /* 0x000ee20000100800 */
[----:B----4-:R-:W-:Y:S01]  /*20b80*/  FADD R129, R129, R117 ;  /* 0x0000007581817221 */ /* 0x010fe20000000000 */
[----:B------:R-:W-:-:S03]  /*20b90*/  HFMA2.MMA R118, -RZ, RZ, 3.7421875, 0 ;  /* 0x437c0000ff767435 */ /* 0x000fc600000001ff */
[----:B--2---:R-:W-:-:S04]  /*20ba0*/  FADD R129, R129, R116 ;  /* 0x0000007481817221 */ /* 0x004fc80000000000 */
[----:B---3--:R-:W-:Y:S02]  /*20bb0*/  FADD R129, R129, R128 ;  /* 0x0000008081817221 */ /* 0x008fe40000000000 */
        /* <DEDUP_REMOVED lines=13> */
[----:B------:R-:W-:-:S03]  /*20c90*/  HFMA2.MMA R118, -RZ, RZ, 3.7421875, 0 ;  /* 0x437c0000ff767435 */ /* 0x000fc600000001ff */
[----:B--2---:R-:W-:Y:S01]  /*20ca0*/  FADD R129, R129, R44 ;  /* 0x0000002c81817221 */ /* 0x004fe20000000000 */
[----:B------:R-:W-:Y:S02]  /*20cb0*/  SHF.L.U32 R44, R121, 0x17, RZ ;  /* 0x00000017792c7819 */ /* 0x000fe400000006ff */
[----:B------:R-:W2:Y:S03]  /*20cc0*/  LDL R121, [R1+0x3b8] ;  /* 0x0003b80001797983 */ /* 0x000ea60000100800 */
[----:B-1----:R-:W-:Y:S02]  /*20cd0*/  FMUL R44, R44, R128 ;  /* 0x000000802c2c7220 */ /* 0x002fe40000400000 */
[----:B------:R0:W1:Y:S02]  /*20ce0*/  MUFU.EX2 R128, R127 ;  /* 0x0000007f00807308 */ /* 0x0000640000000800 */
[----:B0-----:R-:W4:Y:S01]  /*20cf0*/  LDL R127, [R1+0x3b0] ;  /* 0x0003b000017f7983 */ /* 0x001f220000100800 */
[----:B---3--:R-:W-:Y:S01]  /*20d00*/  FADD R129, R129, R117 ;  /* 0x0000007581817221 */ /* 0x008fe20000000000 */
[----:B------:R-:W-:-:S03]  /*20d10*/  MOV R117, 0x3bbb989d ;  /* 0x3bbb989d00757802 */ /* 0x000fc60000000f00 */
[----:B--2---:R-:W-:Y:S02]  /*20d20*/  FADD R129, R129, R121 ;  /* 0x0000007981817221 */ /* 0x004fe40000000000 */
[----:B------:R-:W-:Y:S02]  /*20d30*/  FFMA.SAT R121, R45, R117, 0.5 ;  /* 0x3f0000002d797423 */ /* 0x000fe40000002075 */
[----:B------:R-:W2:Y:S01]  /*20d40*/  LDL R117, [R1+0x3a0] ;  /* 0x0003a00001757983 */ /* 0x000ea20000100800 */
[----:B------:R-:W-:Y:S01]  /*20d50*/  FADD R129, R129, R249 ;  /* 0x000000f981817221 */ /* 0x000fe20000000000 */
[----:B------:R-:W-:Y:S02]  /*20d60*/  FFMA.RM R121, R121, R118, 12582913 ;  /* 0x4b40000179797423 */ /* 0x000fe40000004076 */
[----:B------:R-:W3:Y:S04]  /*20d70*/  LDL R118, [R1+0x3ac] ;  /* 0x0003ac0001767983 */ /* 0x000ee80000100800 */
[----:B------:R-:W2:Y:S01]  /*20d80*/  LDL R249, [R1+0x374] ;  /* 0x0003740001f97983 */ /* 0x000ea20000100800 */
[----:B----4-:R-:W-:Y:S01]  /*20d90*/  FADD R129, R129, R127 ;  /* 0x0000007f81817221 */ /* 0x010fe20000000000 */
[----:B------:R-:W-:-:S04]  /*20da0*/  FADD R127, R121, -12583039 ;  /* 0xcb40007f797f7421 */ /* 0x000fc80000000000 */
[----:B------:R-:W-:-:S04]  /*20db0*/  FFMA R127, R45, 1.4426950216293334961, -R127 ;  /* 0x3fb8aa3b2d7f7823 */ /* 0x000fc8000000087f */
[----:B------:R-:W-:Y:S02]  /*20dc0*/  FFMA R127, R45, 1.925963033500011079e-08, R127 ;  /* 0x32a570602d7f7823 */ /* 0x000fe4000000007f */
[----:B------:R-:W4:Y:S01]  /*20dd0*/  LDL R45, [R1+0x3a4] ;  /* 0x0003a400012d7983 */ /* 0x000f220000100800 */
        /* <DEDUP_REMOVED lines=138> */
[----:B---3--:R-:W-:-:S04]  /*21680*/  FADD R129, R129, R117 ;  /* 0x0000007581817221 */ /* 0x008fc80000000000 */
[----:B--2---:R-:W-:-:S04]  /*21690*/  FADD R129, R129, R116 ;  /* 0x0000007481817221 */ /* 0x004fc80000000000 */
[----:B------:R-:W-:Y:S02]  /*216a0*/  FADD R129, R129, R128 ;  /* 0x0000008081817221 */ /* 0x000fe40000000000 */
[----:B------:R0:W1:Y:S02]  /*216b0*/  MUFU.EX2 R128, R127 ;  /* 0x0000007f00807308 */ /* 0x0000640000000800 */
[----:B0-----:R-:W2:Y:S01]  /*216c0*/  LDL R127, [R1+0x2e0] ;  /* 0x0002e000017f7983 */ /* 0x001ea20000100800 */
[----:B------:R-:W-:-:S10]  /*216d0*/  HFMA2.MMA R117, -RZ, RZ, 0.96630859375, -0.0022525787353515625 ;  /* 0x3bbb989dff757435 */ /* 0x000fd400000001ff */
        /* <DEDUP_REMOVED lines=36> */
[----:B------:R0:W1:Y:S01]  /*21920*/  MUFU.EX2 R128, R127 ;  /* 0x0000007f00807308 */ /* 0x0000620000000800 */
[----:B--2---:R-:W-:Y:S01]  /*21930*/  FADD R129, R129, R116 ;  /* 0x0000007481817221 */ /* 0x004fe20000000000 */
[----:B------:R-:W-:-:S04]  /*21940*/  FFMA.SAT R116, R54, R117, 0.5 ;  /* 0x3f00000036747423 */ /* 0x000fc80000002075 */
[----:B------:R-:W-:-:S04]  /*21950*/  FFMA.RM R116, R116, R118, 12582913 ;  /* 0x4b40000174747423 */ /* 0x000fc80000004076 */
[----:B0-----:R-:W-:-:S04]  /*21960*/  FADD R127, R116, -12583039 ;  /* 0xcb40007f747f7421 */ /* 0x001fc80000000000 */
[----:B------:R-:W-:-:S04]  /*21970*/  FFMA R127, R54, 1.4426950216293334961, -R127 ;  /* 0x3fb8aa3b367f7823 */ /* 0x000fc8000000087f */
[----:B------:R-:W-:Y:S01]  /*21980*/  FFMA R127, R54, 1.925963033500011079e-08, R127 ;  /* 0x32a57060367f7823 */ /* 0x000fe2000000007f */
[----:B------:R-:W-:Y:S01]  /*21990*/  SHF.L.U32 R54, R121, 0x17, RZ ;  /* 0x0000001779367819 */ /* 0x000fe200000006ff */
[----:B------:R-:W-:-:S04]  /*219a0*/  FFMA.SAT R121, R55, R117, 0.5 ;  /* 0x3f00000037797423 */ /* 0x000fc80000002075 */
[----:B-1----:R-:W-:Y:S01]  /*219b0*/  FMUL R54, R54, R128 ;  /* 0x0000008036367220 */ /* 0x002fe20000400000 */
[----:B------:R-:W-:Y:S01]  /*219c0*/  FFMA.RM R121, R121, R118, 12582913 ;  /* 0x4b40000179797423 */ /* 0x000fe20000004076 */
[----:B------:R0:W1:Y:S03]  /*219d0*/  MUFU.EX2 R128, R127 ;  /* 0x0000007f00807308 */ /* 0x0000660000000800 */
        /* <DEDUP_REMOVED lines=52> */
[----:B------:R-:W-:Y:S02]  /*21d20*/  FFMA.SAT R116, R62, R117, 0.5 ;  /* 0x3f0000003e747423 */ /* 0x000fe40000002075 */
[----:B------:R-:W2:Y:S02]  /*21d30*/  LDL R117, [R1+0x88] ;  /* 0x0000880001757983 */ /* 0x000ea40000100800 */
[----:B-1----:R-:W-:Y:S01]  /*21d40*/  FMUL R61, R61, R128 ;  /* 0x000000803d3d7220 */ /* 0x002fe20000400000 */
[----:B------:R-:W-:Y:S01]  /*21d50*/  FFMA.RM R116, R116, R118, 12582913 ;  /* 0x4b40000174747423 */ /* 0x000fe20000004076 */
[----:B------:R0:W1:Y:S03]  /*21d60*/  MUFU.EX2 R128, R127 ;  /* 0x0000007f00807308 */ /* 0x0000660000000800 */
[----:B0-----:R-:W-:-:S04]  /*21d70*/  FADD R127, R116, -12583039 ;  /* 0xcb40007f747f7421 */ /* 0x001fc80000000000 */
[----:B------:R-:W-:-:S04]  /*21d80*/  FFMA R127, R62, 1.4426950216293334961, -R127 ;  /* 0x3fb8aa3b3e7f7823 */ /* 0x000fc8000000087f */
[----:B------:R-:W-:Y:S01]  /*21d90*/  FFMA R127, R62, 1.925963033500011079e-08, R127 ;  /* 0x32a570603e7f7823 */ /* 0x000fe2000000007f */
[----:B------:R-:W-:-:S05]  /*21da0*/  SHF.L.U32 R62, R121, 0x17, RZ ;  /* 0x00000017793e7819 */ /* 0x000fca00000006ff */
[----:B-1----:R-:W-:Y:S02]  /*21db0*/  FMUL R62, R62, R128 ;  /* 0x000000803e3e7220 */ /* 0x002fe40000400000 */
[----:B------:R-:W3:Y:S01]  /*21dc0*/  LDL R128, [R1+0xb8] ;  /* 0x0000b80001807983 */ /* 0x000ee20000100800 */
[----:B------:R-:W-:-:S03]  /*21dd0*/  FADD R129, R129, R249 ;  /* 0x000000f981817221 */ /* 0x000fc60000000000 */
[----:B------:R-:W4:Y:S01]  /*21de0*/  LDL R249, [R1+0xb4] ;  /* 0x0000b40001f97983 */ /* 0x000f220000100800 */
        /* <DEDUP_REMOVED lines=50> */
[----:B--2---:R-:W-:-:S04]  /*22110*/  FADD R129, R129, R117 ;  /* 0x0000007581817221 */ /* 0x004fc80000000000 */
[----:B------:R-:W-:-:S04]  /*22120*/  FADD R129, R129, R145 ;  /* 0x0000009181817221 */ /* 0x000fc80000000000 */
[----:B------:R-:W-:-:S04]  /*22130*/  FADD R129, R129, R146 ;  /* 0x0000009281817221 */ /* 0x000fc80000000000 */
[----:B------:R-:W-:-:S04]  /*22140*/  FADD R129, R129, R147 ;  /* 0x0000009381817221 */ /* 0x000fc80000000000 */
[----:B---3--:R-:W-:Y:S02]  /*22150*/  FADD R129, R129, R128 ;  /* 0x0000008081817221 */ /* 0x008fe40000000000 */
        /* <DEDUP_REMOVED lines=62> */
[----:B------:R-:W-:-:S02]  /*22540*/  MOV R117, 0x3bbb989d ;  /* 0x3bbb989d00757802 */ /* 0x000fc40000000f00 */
        /* <DEDUP_REMOVED lines=41> */
[----:B------:R-:W-:Y:S01]  /*227e0*/  HFMA2.MMA R117, -RZ, RZ, 0.96630859375, -0.0022525787353515625 ;  /* 0x3bbb989dff757435 */ /* 0x000fe200000001ff */
[----:B--2---:R-:W-:-:S04]  /*227f0*/  FADD R129, R129, R116 ;  /* 0x0000007481817221 */ /* 0x004fc80000000000 */
[----:B------:R-:W-:-:S05]  /*22800*/  FADD R129, R129, R249 ;  /* 0x000000f981817221 */ /* 0x000fca0000000000 */
[----:B------:R-:W-:Y:S01]  /*22810*/  FFMA.SAT R116, R68, R117, 0.5 ;  /* 0x3f00000044747423 */ /* 0x000fe20000002075 */
[----:B------:R-:W2:Y:S01]  /*22820*/  LDL R249, [R1+0xa4] ;  /* 0x0000a40001f97983 */ /* 0x000ea20000100800 */
[----:B---3--:R-:W-:Y:S02]  /*22830*/  FADD R129, R129, R128 ;  /* 0x0000008081817221 */ /* 0x008fe40000000000 */
[----:B------:R0:W1:Y:S01]  /*22840*/  MUFU.EX2 R128, R127 ;  /* 0x0000007f00807308 */ /* 0x0000620000000800 */
[----:B------:R-:W3:Y:S04]  /*22850*/  LDL R117, [R1+0xd8] ;  /* 0x0000d80001757983 */ /* 0x000ee80000100800 */
[----:B0-----:R-:W4:Y:S01]  /*22860*/  LDL R127, [R1+0xd4] ;  /* 0x0000d400017f7983 */ /* 0x001f220000100800 */
[----:B------:R-:W-:-:S03]  /*22870*/  FFMA.RM R116, R116, R118, 12582913 ;  /* 0x4b40000174747423 */ /* 0x000fc60000004076 */
[----:B------:R-:W2:Y:S01]  /*22880*/  LDL R118, [R1+0x13c] ;  /* 0x00013c0001767983 */ /* 0x000ea20000100800 */
[----:B----4-:R-:W-:Y:S01]  /*22890*/  FADD R129, R129, R127 ;  /* 0x0000007f81817221 */ /* 0x010fe20000000000 */
        /* <DEDUP_REMOVED lines=31> */
[----:B------:R0:W1:Y:S02]  /*22a90*/  MUFU.EX2 R128, R127 ;  /* 0x0000007f00807308 */ /* 0x0000640000000800 */
[----:B0-----:R-:W4:Y:S01]  /*22aa0*/  LDL R127, [R1+0x9c] ;  /* 0x00009c00017f7983 */ /* 0x001f220000100800 */
[----:B---3--:R-:W-:Y:S01]  /*22ab0*/  FADD R129, R129, R117 ;  /* 0x0000007581817221 */ /* 0x008fe20000000000 */
[----:B------:R-:W-:Y:S01]  /*22ac0*/  HFMA2.MMA R117, -RZ, RZ, 0.96630859375, -0.0022525787353515625 ;  /* 0x3bbb989dff757435 */ /* 0x000fe200000001ff */
[----:B------:R-:W-:-:S02]  /*22ad0*/  MOV R118, 0x437c0000 ;  /* 0x437c000000767802 */ /* 0x000fc40000000f00 */
[----:B--2---:R-:W-:-:S07]  /*22ae0*/  FADD R129, R129, R116 ;  /* 0x0000007481817221 */ /* 0x004fce0000000000 */
        /* <DEDUP_REMOVED lines=147> */
[----:B------:R-:W-:Y:S01]  /*23420*/  HFMA2.MMA R118, -RZ, RZ, 3.7421875, 0 ;  /* 0x437c0000ff767435 */ /* 0x000fe200000001ff */
[----:B------:R-:W4:Y:S02]  /*23430*/  LDL R249, [R1+0x198] ;  /* 0x0001980001f97983 */ /* 0x000f240000100800 */
[----:B---3--:R-:W-:-:S04]  /*23440*/  FADD R129, R129, R117 ;  /* 0x0000007581817221 */ /* 0x008fc80000000000 */
[----:B--2---:R-:W-:-:S04]  /*23450*/  FADD R129, R129, R121 ;  /* 0x0000007981817221 */ /* 0x004fc80000000000 */
[----:B------:R-:W-:Y:S02]  /*23460*/  FADD R129, R129, R128 ;  /* 0x0000008081817221 */ /* 0x000fe40000000000 */
        /* <DEDUP_REMOVED lines=274> */
[----:B--2---:R-:W-:-:S04]  /*24590*/  FADD R129, R129, R89 ;  /* 0x0000005981817221 */ /* 0x004fc80000000000 */
[----:B------:R-:W-:-:S04]  /*245a0*/  FADD R129, R129, R249 ;  /* 0x000000f981817221 */ /* 0x000fc80000000000 */
[----:B------:R-:W-:Y:S01]  /*245b0*/  FADD R129, R129, R124 ;  /* 0x0000007c81817221 */ /* 0x000fe20000000000 */
[----:B------:R-:W-:Y:S01]  /*245c0*/  SHF.L.U32 R89, R116, 0x17, RZ ;  /* 0x0000001774597819 */ /* 0x000fe200000006ff */
[----:B------:R-:W2:Y:S02]  /*245d0*/  LDL.LU R124, [R1+0x6f4] ;  /* 0x0006f400017c7983 */ /* 0x000ea40000300800 */
[----:B------:R-:W-:Y:S01]  /*245e0*/  FADD R129, R129, R125 ;  /* 0x0000007d81817221 */ /* 0x000fe20000000000 */
[----:B------:R-:W-:Y:S01]  /*245f0*/  FFMA.SAT R116, R90, R117, 0.5 ;  /* 0x3f0000005a747423 */ /* 0x000fe20000002075 */
[----:B-1----:R-:W-:Y:S01]  /*24600*/  FMUL R89, R89, R128 ;  /* 0x0000008059597220 */ /* 0x002fe20000400000 */
        /* <DEDUP_REMOVED lines=36> */
[----:B------:R-:W-:-:S03]  /*24850*/  FFMA.RM R116, R116, R118, 12582913 ;  /* 0x4b40000174747423 */ /* 0x000fc60000004076 */
[----:B------:R-:W-:Y:S01]  /*24860*/  FADD R129, R129, R205 ;  /* 0x000000cd81817221 */ /* 0x000fe20000000000 */
[----:B------:R1:W3:Y:S03]  /*24870*/  MUFU.EX2 R128, R127 ;  /* 0x0000007f00807308 */ /* 0x0002e60000000800 */
[----:B------:R-:W-:-:S04]  /*24880*/  FADD R129, R129, R204 ;  /* 0x000000cc81817221 */ /* 0x000fc80000000000 */
[----:B------:R-:W-:Y:S01]  /*24890*/  FADD R129, R129, R215 ;  /* 0x000000d781817221 */ /* 0x000fe20000000000 */
[----:B-1----:R-:W-:-:S03]  /*248a0*/  FADD R127, R116, -12583039 ;  /* 0xcb40007f747f7421 */ /* 0x002fc60000000000 */
        /* <DEDUP_REMOVED lines=8> */
[----:B---3--:R-:W-:Y:S01]  /*24930*/  FMUL R90, R90, R128 ;  /* 0x000000805a5a7220 */ /* 0x008fe20000400000 */
[----:B------:R-:W-:Y:S01]  /*24940*/  FADD R129, R129, R223 ;  /* 0x000000df81817221 */ /* 0x000fe20000000000 */
[----:B------:R1:W3:Y:S03]  /*24950*/  MUFU.EX2 R128, R127 ;  /* 0x0000007f00807308 */ /* 0x0002e60000000800 */
[----:B------:R-:W-:Y:S01]  /*24960*/  FADD R129, R129, R222 ;  /* 0x000000de81817221 */ /* 0x000fe20000000000 */
[----:B-1----:R-:W-:-:S04]  /*24970*/  FADD R127, R121, -12583039 ;  /* 0xcb40007f797f7421 */ /* 0x002fc80000000000 */
[----:B------:R-:W-:Y:S01]  /*24980*/  FFMA R127, R91, 1.4426950216293334961, -R127 ;  /* 0x3fb8aa3b5b7f7823 */ /* 0x000fe2000000087f */
[----:B------:R-:W-:-:S03]  /*24990*/  FADD R129, R129, R221 ;  /* 0x000000dd81817221 */ /* 0x000fc60000000000 */
        /* <DEDUP_REMOVED lines=60> */
[----:B------:R-:W-:Y:S02]  /*24d60*/  FADD R129, R129, R251 ;  /* 0x000000fb81817221 */ /* 0x000fe40000000000 */
[----:B------:R-:W4:Y:S01]  /*24d70*/  LDL.LU R251, [R1+0x6ec] ;  /* 0x0006ec0001fb7983 */ /* 0x000f220000300800 */
        /* <DEDUP_REMOVED lines=194> */
[----:B------:R-:W1:Y:S01]  /*259a0*/  MUFU.EX2 R127, R127 ;  /* 0x0000007f007f7308 */ /* 0x000e620000000800 */
[----:B------:R-:W-:Y:S01]  /*259b0*/  FADD R129, R129, R68 ;  /* 0x0000004481817221 */ /* 0x000fe20000000000 */
[----:B---3--:R-:W-:Y:S01]  /*259c0*/  FMUL R111, R111, R128 ;  /* 0x000000806f6f7220 */ /* 0x008fe20000400000 */
[----:B------:R-:W-:Y:S02]  /*259d0*/  FADD R128, R116, -12583039 ;  /* 0xcb40007f74807421 */ /* 0x000fe40000000000 */
[----:B------:R-:W-:Y:S02]  /*259e0*/  FADD R129, R129, R69 ;  /* 0x0000004581817221 */ /* 0x000fe40000000000 */
[----:B------:R-:W-:Y:S02]  /*259f0*/  FFMA R128, R112, 1.4426950216293334961, -R128 ;  /* 0x3fb8aa3b70807823 */ /* 0x000fe40000000880 */
[----:B------:R-:W-:-:S02]  /*25a00*/  FADD R129, R129, R70 ;  /* 0x0000004681817221 */ /* 0x000fc40000000000 */
[----:B------:R-:W-:Y:S01]  /*25a10*/  FFMA R128, R112, 1.925963033500011079e-08, R128 ;  /* 0x32a5706070807823 */ /* 0x000fe20000000080 */
[----:B------:R-:W-:Y:S01]  /*25a20*/  SHF.L.U32 R112, R121, 0x17, RZ ;  /* 0x0000001779707819 */ /* 0x000fe200000006ff */
[----:B------:R-:W-:-:S04]  /*25a30*/  FADD R129, R129, R71 ;  /* 0x0000004781817221 */ /* 0x000fc80000000000 */
[----:B-1----:R-:W-:Y:S01]  /*25a40*/  FMUL R112, R112, R127 ;  /* 0x0000007f70707220 */ /* 0x002fe20000400000 */
[----:B------:R-:W-:Y:S01]  /*25a50*/  FADD R129, R129, R72 ;  /* 0x0000004881817221 */ /* 0x000fe20000000000 */
[----:B------:R-:W-:Y:S01]  /*25a60*/  FFMA.SAT R127, R113, R117, 0.5 ;  /* 0x3f000000717f7423 */ /* 0x000fe20000002075 */
[----:B------:R1:W3:Y:S02]  /*25a70*/  MUFU.EX2 R121, R128 ;  /* 0x0000008000797308 */ /* 0x0002e40000000800 */
[----:B------:R-:W-:Y:S01]  /*25a80*/  FADD R129, R129, R73 ;  /* 0x0000004981817221 */ /* 0x000fe20000000000 */
[----:B------:R-:W-:-:S03]  /*25a90*/  FFMA.RM R127, R127, R118, 12582913 ;  /* 0x4b4000017f7f7423 */ /* 0x000fc60000004076 */
[----:B------:R-:W-:Y:S01]  /*25aa0*/  FADD R129, R129, R74 ;  /* 0x0000004a81817221 */ /* 0x000fe20000000000 */
[----:B-1----:R-:W-:-:S03]  /*25ab0*/  FADD R128, R127, -12583039 ;  /* 0xcb40007f7f807421 */ /* 0x002fc60000000000 */
[----:B------:R-:W-:Y:S01]  /*25ac0*/  FADD R129, R129, R75 ;  /* 0x0000004b81817221 */ /* 0x000fe20000000000 */
[----:B------:R-:W-:-:S03]  /*25ad0*/  FFMA R128, R113, 1.4426950216293334961, -R128 ;  /* 0x3fb8aa3b71807823 */ /* 0x000fc60000000880 */
[----:B------:R-:W-:Y:S01]  /*25ae0*/  FADD R129, R129, R76 ;  /* 0x0000004c81817221 */ /* 0x000fe20000000000 */
[----:B------:R-:W-:Y:S01]  /*25af0*/  FFMA R128, R113, 1.925963033500011079e-08, R128 ;  /* 0x32a5706071807823 */ /* 0x000fe20000000080 */
[----:B------:R-:W-:Y:S02]  /*25b00*/  SHF.L.U32 R113, R116, 0x17, RZ ;  /* 0x0000001774717819 */ /* 0x000fe400000006ff */
[----:B------:R-:W-:-:S03]  /*25b10*/  FADD R129, R129, R77 ;  /* 0x0000004d81817221 */ /* 0x000fc60000000000 */
[----:B---3--:R-:W-:Y:S01]  /*25b20*/  FMUL R113, R113, R121 ;  /* 0x0000007971717220 */ /* 0x008fe20000400000 */
[----:B------:R-:W-:Y:S01]  /*25b30*/  FFMA.SAT R121, R114, R117, 0.5 ;  /* 0x3f00000072797423 */ /* 0x000fe20000002075 */
[----:B------:R-:W-:-:S03]  /*25b40*/  FADD R129, R129, R78 ;  /* 0x0000004e81817221 */ /* 0x000fc60000000000 */
[----:B------:R-:W-:Y:S01]  /*25b50*/  FFMA.RM R121, R121, R118, 12582913 ;  /* 0x4b40000179797423 */ /* 0x000fe20000004076 */
[----:B------:R-:W-:Y:S01]  /*25b60*/  FADD R129, R129, R79 ;  /* 0x0000004f81817221 */ /* 0x000fe20000000000 */
[----:B------:R-:W1:Y:S02]  /*25b70*/  MUFU.EX2 R128, R128 ;  /* 0x0000008000807308 */ /* 0x000e640000000800 */
[----:B------:R-:W-:Y:S01]  /*25b80*/  FADD R116, R121, -12583039 ;  /* 0xcb40007f79747421 */ /* 0x000fe20000000000 */
[----:B------:R-:W-:-:S03]  /*25b90*/  FADD R129, R129, R80 ;  /* 0x0000005081817221 */ /* 0x000fc60000000000 */
[----:B------:R-:W-:Y:S01]  /*25ba0*/  FFMA R116, R114, 1.4426950216293334961, -R116 ;  /* 0x3fb8aa3b72747823 */ /* 0x000fe20000000874 */
[----:B------:R-:W-:-:S03]  /*25bb0*/  FADD R129, R129, R81 ;  /* 0x0000005181817221 */ /* 0x000fc60000000000 */
[----:B------:R-:W-:Y:S01]  /*25bc0*/  FFMA R116, R114, 1.925963033500011079e-08, R116 ;  /* 0x32a5706072747823 */ /* 0x000fe20000000074 */
[----:B------:R-:W-:Y:S01]  /*25bd0*/  FADD R129, R129, R82 ;  /* 0x0000005281817221 */ /* 0x000fe20000000000 */
[----:B------:R-:W-:Y:S01]  /*25be0*/  SHF.L.U32 R114, R127, 0x17, RZ ;  /* 0x000000177f727819 */ /* 0x000fe200000006ff */
[----:B------:R-:W-:Y:S02]  /*25bf0*/  FFMA.SAT R127, R115, R117, 0.5 ;  /* 0x3f000000737f7423 */ /* 0x000fe40000002075 */
[----:B------:R-:W-:Y:S02]  /*25c00*/  FADD R129, R129, R83 ;  /* 0x0000005381817221 */ /* 0x000fe40000000000 */
[----:B------:R-:W-:Y:S01]  /*25c10*/  FFMA.RM R127, R127, R118, 12582913 ;  /* 0x4b4000017f7f7423 */ /* 0x000fe20000004076 */
[----:B-1----:R-:W-:Y:S01]  /*25c20*/  FMUL R114, R114, R128 ;  /* 0x0000008072727220 */ /* 0x002fe20000400000 */
[----:B------:R-:W-:Y:S01]  /*25c30*/  FADD R129, R129, R84 ;  /* 0x0000005481817221 */ /* 0x000fe20000000000 */
[----:B------:R1:W3:Y:S03]  /*25c40*/  MUFU.EX2 R128, R116 ;  /* 0x0000007400807308 */ /* 0x0002e60000000800 */
[----:B------:R-:W-:Y:S01]  /*25c50*/  FADD R129, R129, R85 ;  /* 0x0000005581817221 */ /* 0x000fe20000000000 */
[----:B-1----:R-:W-:-:S03]  /*25c60*/  FADD R116, R127, -12583039 ;  /* 0xcb40007f7f747421 */ /* 0x002fc60000000000 */
[----:B------:R-:W-:Y:S01]  /*25c70*/  FADD R129, R129, R86 ;  /* 0x0000005681817221 */ /* 0x000fe20000000000 */
[----:B------:R-:W-:Y:S01]  /*25c80*/  FFMA R116, R115, 1.4426950216293334961, -R116 ;  /* 0x3fb8aa3b73747823 */ /* 0x000fe20000000874 */
[----:B------:R-:W-:-:S03]  /*25c90*/  FFMA.SAT R249, R248, R117, 0.5 ;  /* 0x3f000000f8f97423 */ /* 0x000fc60000002075 */
[----:B------:R-:W-:Y:S01]  /*25ca0*/  FFMA R116, R115, 1.925963033500011079e-08, R116 ;  /* 0x32a5706073747823 */ /* 0x000fe20000000074 */
[----:B------:R-:W-:Y:S01]  /*25cb0*/  SHF.L.U32 R115, R121, 0x17, RZ ;  /* 0x0000001779737819 */ /* 0x000fe200000006ff */
[----:B------:R-:W-:Y:S01]  /*25cc0*/  FADD R121, R129, R87 ;  /* 0x0000005781797221 */ /* 0x000fe20000000000 */
[----:B------:R-:W-:-:S03]  /*25cd0*/  FFMA.RM R249, R249, R118, 12582913 ;  /* 0x4b400001f9f97423 */ /* 0x000fc60000004076 */
[----:B------:R-:W-:Y:S01]  /*25ce0*/  FADD R121, R121, R88 ;  /* 0x0000005879797221 */ /* 0x000fe20000000000 */
[----:B---3--:R-:W-:Y:S01]  /*25cf0*/  FMUL R115, R115, R128 ;  /* 0x0000008073737220 */ /* 0x008fe20000400000 */
[----:B------:R-:W-:Y:S02]  /*25d00*/  FADD R128, R249, -12583039 ;  /* 0xcb40007ff9807421 */ /* 0x000fe40000000000 */
[----:B------:R-:W-:Y:S02]  /*25d10*/  FADD R121, R121, R89 ;  /* 0x0000005979797221 */ /* 0x000fe40000000000 */
[C---:B------:R-:W-:Y:S02]  /*25d20*/  FFMA R128, R248.reuse, 1.4426950216293334961, -R128 ;  /* 0x3fb8aa3bf8807823 */ /* 0x040fe40000000880 */
[----:B------:R-:W-:Y:S02]  /*25d30*/  FADD R121, R121, R90 ;  /* 0x0000005a79797221 */ /* 0x000fe40000000000 */
[----:B------:R-:W-:-:S02]  /*25d40*/  FFMA R248, R248, 1.925963033500011079e-08, R128 ;  /* 0x32a57060f8f87823 */ /* 0x000fc40000000080 */
[----:B------:R-:W-:-:S04]  /*25d50*/  FADD R128, R121, R91 ;  /* 0x0000005b79807221 */ /* 0x000fc80000000000 */
[----:B------:R-:W-:-:S04]  /*25d60*/  FADD R128, R128, R92 ;  /* 0x0000005c80807221 */ /* 0x000fc80000000000 */
[----:B------:R-:W-:Y:S01]  /*25d70*/  FADD R128, R128, R93 ;  /* 0x0000005d80807221 */ /* 0x000fe20000000000 */
[----:B------:R-:W1:Y:S03]  /*25d80*/  MUFU.EX2 R116, R116 ;  /* 0x0000007400747308 */ /* 0x000e660000000800 */
[----:B------:R-:W-:-:S04]  /*25d90*/  FADD R128, R128, R94 ;  /* 0x0000005e80807221 */ /* 0x000fc80000000000 */
[----:B------:R-:W-:Y:S01]  /*25da0*/  FADD R128, R128, R95 ;  /* 0x0000005f80807221 */ /* 0x000fe20000000000 */
[----:B------:R-:W-:-:S03]  /*25db0*/  FFMA.SAT R121, R120, R117, 0.5 ;  /* 0x3f00000078797423 */ /* 0x000fc60000002075 */
[----:B------:R-:W-:Y:S01]  /*25dc0*/  FADD R128, R128, R96 ;  /* 0x0000006080807221 */ /* 0x000fe20000000000 */
[----:B------:R-:W-:Y:S01]  /*25dd0*/  SHF.L.U32 R127, R127, 0x17, RZ ;  /* 0x000000177f7f7819 */ /* 0x000fe200000006ff */
[----:B------:R-:W-:Y:S02]  /*25de0*/  FFMA.RM R121, R121, R118, 12582913 ;  /* 0x4b40000179797423 */ /* 0x000fe40000004076 */
[----:B------:R-:W-:Y:S02]  /*25df0*/  FADD R128, R128, R97 ;  /* 0x0000006180807221 */ /* 0x000fe40000000000 */
[----:B------:R-:W-:Y:S01]  /*25e00*/  FADD R129, R121, -12583039 ;  /* 0xcb40007f79817421 */ /* 0x000fe20000000000 */
[----:B-1----:R-:W-:Y:S01]  /*25e10*/  FMUL R116, R127, R116 ;  /* 0x000000747f747220 */ /* 0x002fe20000400000 */
[----:B------:R-:W-:Y:S01]  /*25e20*/  FADD R128, R128, R98 ;  /* 0x0000006280807221 */ /* 0x000fe20000000000 */
[----:B------:R-:W-:Y:S01]  /*25e30*/  FFMA.SAT R127, R126, R117, 0.5 ;  /* 0x3f0000007e7f7423 */ /* 0x000fe20000002075 */
[----:B------:R-:W-:-:S02]  /*25e40*/  FFMA R129, R120, 1.4426950216293334961, -R129 ;  /* 0x3fb8aa3b78817823 */ /* 0x000fc40000000881 */
[----:B------:R-:W-:Y:S01]  /*25e50*/  FADD R128, R128, R99 ;  /* 0x0000006380807221 */ /* 0x000fe20000000000 */
[----:B------:R-:W-:Y:S01]  /*25e60*/  FFMA.RM R127, R127, R118, 12582913 ;  /* 0x4b4000017f7f7423 */ /* 0x000fe20000004076 */
[----:B------:R-:W-:Y:S02]  /*25e70*/  FFMA R120, R120, 1.925963033500011079e-08, R129 ;  /* 0x32a5706078787823 */ /* 0x000fe40000000081 */
[----:B------:R-:W-:Y:S01]  /*25e80*/  FADD R128, R128, R100 ;  /* 0x0000006480807221 */ /* 0x000fe20000000000 */
[----:B------:R-:W-:-:S03]  /*25e90*/  FADD R129, R127, -12583039 ;  /* 0xcb40007f7f817421 */ /* 0x000fc60000000000 */
[----:B------:R-:W-:Y:S01]  /*25ea0*/  FADD R128, R128, R101 ;  /* 0x0000006580807221 */ /* 0x000fe20000000000 */
[----:B------:R-:W-:-:S03]  /*25eb0*/  FFMA R129, R126, 1.4426950216293334961, -R129 ;  /* 0x3fb8aa3b7e817823 */ /* 0x000fc60000000881 */
[----:B------:R-:W-:Y:S01]  /*25ec0*/  FADD R250, R128, R102 ;  /* 0x0000006680fa7221 */ /* 0x000fe20000000000 */
[----:B------:R-:W-:Y:S01]  /*25ed0*/  FFMA R126, R126, 1.925963033500011079e-08, R129 ;  /* 0x32a570607e7e7823 */ /* 0x000fe20000000081 */
[-C--:B------:R-:W-:Y:S01]  /*25ee0*/  FFMA.SAT R128, R119, R117.reuse, 0.5 ;  /* 0x3f00000077807423 */ /* 0x080fe20000002075 */
[----:B------:R-:W-:Y:S01]  /*25ef0*/  FFMA.SAT R129, R123, R117, 0.5 ;  /* 0x3f0000007b817423 */ /* 0x000fe20000002075 */
[----:B------:R-:W1:Y:S01]  /*25f00*/  MUFU.EX2 R248, R248 ;  /* 0x000000f800f87308 */ /* 0x000e620000000800 */
        /* <DEDUP_REMOVED lines=10> */
[----:B-1----:R-:W-:Y:S01]  /*25fb0*/  FMUL R117, R249, R248 ;  /* 0x000000f8f9757220 */ /* 0x002fe20000400000 */
[----:B------:R-:W-:Y:S02]  /*25fc0*/  FADD R248, R128, -12583039 ;  /* 0xcb40007f80f87421 */ /* 0x000fe40000000000 */
[----:B------:R-:W-:Y:S02]  /*25fd0*/  FADD R118, R118, R108 ;  /* 0x0000006c76767221 */ /* 0x000fe40000000000 */
[C---:B------:R-:W-:Y:S02]  /*25fe0*/  FFMA R248, R119.reuse, 1.4426950216293334961, -R248 ;  /* 0x3fb8aa3b77f87823 */ /* 0x040fe400000008f8 */
[----:B------:R-:W-:Y:S02]  /*25ff0*/  FADD R118, R118, R109 ;  /* 0x0000006d76767221 */ /* 0x000fe40000000000 */
[----:B------:R-:W-:Y:S01]  /*26000*/  FFMA R119, R119, 1.925963033500011079e-08, R248 ;  /* 0x32a5706077777823 */ /* 0x000fe200000000f8 */
[----:B------:R-:W-:Y:S01]  /*26010*/  FADD R248, R129, -12583039 ;  /* 0xcb40007f81f87421 */ /* 0x000fe20000000000 */
[----:B------:R-:W-:Y:S01]  /*26020*/  FADD R118, R118, R110 ;  /* 0x0000006e76767221 */ /* 0x000fe20000000000 */
[----:B------:R-:W1:Y:S02]  /*26030*/  MUFU.EX2 R126, R126 ;  /* 0x0000007e007e7308 */ /* 0x000e640000000800 */
[----:B------:R-:W-:Y:S01]  /*26040*/  FFMA R248, R123, 1.4426950216293334961, -R248 ;  /* 0x3fb8aa3b7bf87823 */ /* 0x000fe200000008f8 */
[----:B------:R-:W-:-:S03]  /*26050*/  FADD R118, R118, R111 ;  /* 0x0000006f76767221 */ /* 0x000fc60000000000 */
[----:B------:R-:W-:Y:S01]  /*26060*/  FFMA R248, R123, 1.925963033500011079e-08, R248 ;  /* 0x32a570607bf87823 */ /* 0x000fe200000000f8 */
[----:B------:R-:W-:Y:S01]  /*26070*/  FADD R123, R118, R112 ;  /* 0x00000070767b7221 */ /* 0x000fe20000000000 */
[----:B------:R-:W3:Y:S03]  /*26080*/  MUFU.EX2 R119, R119 ;  /* 0x0000007700777308 */ /* 0x000ee60000000800 */
[----:B------:R-:W-:-:S04]  /*26090*/  FADD R123, R123, R113 ;  /* 0x000000717b7b7221 */ /* 0x000fc80000000000 */
[----:B------:R-:W-:Y:S01]  /*260a0*/  FADD R123, R123, R114 ;  /* 0x000000727b7b7221 */ /* 0x000fe20000000000 */
[----:B------:R-:W0:Y:S01]  /*260b0*/  MUFU.EX2 R248, R248 ;  /* 0x000000f800f87308 */ /* 0x000e220000000800 */
[----:B-1----:R-:W-:Y:S02]  /*260c0*/  FMUL R118, R127, R126 ;  /* 0x0000007e7f767220 */ /* 0x002fe40000400000 */
[----:B------:R-:W-:-:S05]  /*260d0*/  FADD R126, R123, R115 ;  /* 0x000000737b7e7221 */ /* 0x000fca0000000000 */
[----:B------:R1:W4:Y:S01]  /*260e0*/  MUFU.EX2 R123, R120 ;  /* 0x00000078007b7308 */ /* 0x0003220000000800 */
[----:B------:R-:W-:Y:S01]  /*260f0*/  FADD R126, R126, R116 ;  /* 0x000000747e7e7221 */ /* 0x000fe20000000000 */
[----:B------:R-:W-:-:S03]  /*26100*/  SHF.L.U32 R128, R128, 0x17, RZ ;  /* 0x0000001780807819 */ /* 0x000fc600000006ff */
[----:B------:R-:W-:Y:S02]  /*26110*/  FADD R126, R126, R117 ;  /* 0x000000757e7e7221 */ /* 0x000fe40000000000 */
[----:B---3--:R-:W-:Y:S01]  /*26120*/  FMUL R119, R128, R119 ;  /* 0x0000007780777220 */ /* 0x008fe20000400000 */
[----:B-1----:R-:W-:Y:S01]  /*26130*/  SHF.L.U32 R120, R129, 0x17, RZ ;  /* 0x0000001781787819 */ /* 0x002fe200000006ff */
[----:B------:R-:W-:Y:S01]  /*26140*/  FADD R126, R126, R118 ;  /* 0x000000767e7e7221 */ /* 0x000fe20000000000 */
[----:B------:R-:W-:-:S03]  /*26150*/  SHF.L.U32 R121, R121, 0x17, RZ ;  /* 0x0000001779797819 */ /* 0x000fc600000006ff */
[----:B0-----:R-:W-:Y:S01]  /*26160*/  FMUL R120, R120, R248 ;  /* 0x000000f878787220 */ /* 0x001fe20000400000 */
[----:B------:R-:W-:Y:S01]  /*26170*/  FADD R126, R126, R119 ;  /* 0x000000777e7e7221 */ /* 0x000fe20000000000 */
[----:B----4-:R-:W-:-:S03]  /*26180*/  FMUL R121, R121, R123 ;  /* 0x0000007b79797220 */ /* 0x010fc60000400000 */
        /* <DEDUP_REMOVED lines=26> */
[----:B-----5:R-:W-:Y:S05]  /*26330*/  CALL.REL.NOINC `($__internal_45_$__cuda_sm3x_div_rn_noftz_f32_slowpath) ;  /* 0x0000021000687944 */ /* 0x020fea0003c00000 */
[----:B------:R-:W-:-:S07]  /*26340*/  MOV R127, R248 ;  /* 0x000000f8007f7202 */ /* 0x000fce0000000f00 */
.L_x_8971:
[----:B------:R-:W-:Y:S05]  /*26350*/  BSYNC B2 ;  /* 0x0000000000027941 */ /* 0x000fea0003800000 */
.L_x_8970:
        /* <DEDUP_REMOVED lines=12> */
[----:B-----5:R-:W-:Y:S05]  /*26420*/  CALL.REL.NOINC `($__internal_45_$__cuda_sm3x_div_rn_noftz_f32_slowpath) ;  /* 0x00000210002c7944 */ /* 0x020fea0003c00000 */
[----:B------:R-:W-:-:S07]  /*26430*/  MOV R126, R248 ;  /* 0x000000f8007e7202 */ /* 0x000fce0000000f00 */
.L_x_8973:
[----:B------:R-:W-:Y:S05]  /*26440*/  BSYNC B2 ;  /* 0x0000000000027941 */ /* 0x000fea0003800000 */
.L_x_8972:
        /* <DEDUP_REMOVED lines=13> */
[----:B-----5:R-:W-:Y:S05]  /*26520*/  CALL.REL.NOINC `($__internal_45_$__cuda_sm3x_div_rn_noftz_f32_slowpath) ;  /* 0x0000020c00ec7944 */ /* 0x020fea0003c00000 */
[----:B------:R0:W-:Y:S02]  /*26530*/  STL [R1+0x8], R248 ;  /* 0x000008f801007387 */ /* 0x0001e40000100800 */
.L_x_8975:
[----:B------:R-:W-:Y:S05]  /*26540*/  BSYNC B2 ;  /* 0x0000000000027941 */ /* 0x000fea0003800000 */
.L_x_8974:
        /* <DEDUP_REMOVED lines=14> */
[----:B-----5:R-:W-:Y:S05]  /*26630*/  CALL.REL.NOINC `($__internal_45_$__cuda_sm3x_div_rn_noftz_f32_slowpath) ;  /* 0x0000020c00a87944 */ /* 0x020fea0003c00000 */
[----:B------:R-:W-:-:S07]  /*26640*/  MOV R129, R248 ;  /* 0x000000f800817202 */ /* 0x000fce0000000f00 */
.L_x_8977:
[----:B------:R-:W-:Y:S05]  /*26650*/  BSYNC B2 ;  /* 0x0000000000027941 */ /* 0x000fea0003800000 */
.L_x_8976:
[----:B------:R-:W2:Y:S01]  /*26660*/  LDL.LU R251, [R1+0xc] ;  /* 0x00000c0001fb7983 */ /* 0x000ea20000300800 */
[----:B------:R-:W-:-:S03]  /*26670*/  ULDC UR6, c[0x0][0x228] ;  /* 0x00008a0000067ab9 */ /* 0x000fc60000000800 */
[----:B------:R-:W3:Y:S04]  /*26680*/  LDL.LU R250, [R1+0x6e4] ;  /* 0x0006e40001fa7983 */ /* 0x000ee80000300800 */
[----:B------:R-:W4:Y:S04]  /*26690*/  LDL.LU R249, [R1+0x8] ;  /* 0x0000080001f97983 */ /* 0x000f280000300800 */
[----:B------:R-:W4:Y:S01]  /*266a0*/  LDL.LU R248, [R1+0x6e8] ;  /* 0x0006e80001f87983 */ /* 0x000f220000300800 */
[----:B0-----:R-:W-:Y:S02]  /*266b0*/  F2FP.F16.F32.PACK_AB R128, R126, R127 ;  /* 0x0000007f7e80723e */ /* 0x001fe400000000ff */
[----:B--2---:R-:W-:Y:S01]  /*266c0*/  ISETP.GE.AND P0, PT, R251, UR6, PT ;  /* 0x00000006fb007c0c */ /* 0x004fe2000bf06270 */
[----:B------:R-:W-:-:S02]  /*266d0*/  ULDC.64 UR6, c[0x0][0x210] ;  /* 0x0000840000067ab9 */ /* 0x000fc40000000a00 */
[----:B---3--:R-:W-:Y:S02]  /*266e0*/  IADD3 R126, P1, R250, UR6, RZ ;  /* 0x00000006fa7e7c10 */ /* 0x008fe4000ff3e0ff */
[----:B----4-:R-:W-:Y:S02]  /*266f0*/  F2FP.F16.F32.PACK_AB R129, R129, R249 ;  /* 0x000000f98181723e */ /* 0x010fe400000000ff */
        /* <DEDUP_REMOVED lines=18> */
.L_x_8979:
[----:B------:R-:W-:Y:S05]  /*26820*/  BSYNC B2 ;  /* 0x0000000000027941 */ /* 0x000fea0003800000 */
.L_x_8978:
        /* <DEDUP_REMOVED lines=13> */
[----:B-----5:R-:W-:Y:S05]  /*26900*/  CALL.REL.NOINC `($__internal_45_$__cuda_sm3x_div_rn_noftz_f32_slowpath) ;  /* 0x0000020800f47944 */ /* 0x020fea0003c00000 */
[----:B------:R1:W-:Y:S02]  /*26910*/  STL [R1+0x8], R248 ;  /* 0x000008f801007387 */ /* 0x0003e40000100800 */
.L_x_8981:
[----:B------:R-:W-:Y:S05]  /*26920*/  BSYNC B2 ;  /* 0x0000000000027941 */ /* 0x000fea0003800000 */
.L_x_8980:
        /* <DEDUP_REMOVED lines=13> */
[----:B-----5:R-:W-:Y:S05]  /*26a00*/  CALL.REL.NOINC `($__internal_45_$__cuda_sm3x_div_rn_noftz_f32_slowpath) ;  /* 0x0000020800b47944 */ /* 0x020fea0003c00000 */
[----:B------:R0:W-:Y:S02]  /*26a10*/  STL [R1+0x10], R248 ;  /* 0x000010f801007387 */ /* 0x0001e40000100800 */
.L_x_8983:
[----:B------:R-:W-:Y:S05]  /*26a20*/  BSYNC B2 ;  /* 0x0000000000027941 */ /* 0x000fea0003800000 */
.L_x_8982:
        /* <DEDUP_REMOVED lines=16> */
.L_x_8985:
[----:B------:R-:W-:Y:S05]  /*26b30*/  BSYNC B2 ;  /* 0x0000000000027941 */ /* 0x000fea0003800000 */
.L_x_8984:
[----:B------:R-:W2:Y:S01]  /*26b40*/  LDL.LU R250, [R1+0x1c] ;  /* 0x00001c0001fa7983 */ /* 0x000ea20000300800 */
[----:B------:R-:W-:-:S03]  /*26b50*/  ULDC UR6, c[0x0][0x228] ;  /* 0x00008a0000067ab9 */ /* 0x000fc60000000800 */
[----:B------:R-:W3:Y:S04]  /*26b60*/  LDL.LU R249, [R1+0x8] ;  /* 0x0000080001f97983 */ /* 0x000ee80000300800 */
[----:B0-----:R-:W3:Y:S04]  /*26b70*/  LDL.LU R128, [R1+0xc] ;  /* 0x00000c0001807983 */ /* 0x001ee80000300800 */
[----:B------:R-:W4:Y:S01]  /*26b80*/  LDL.LU R248, [R1+0x10] ;  /* 0x0000100001f87983 */ /* 0x000f220000300800 */
[----:B--2---:R-:W-:Y:S02]  /*26b90*/  ISETP.GE.AND P0, PT, R250, UR6, PT ;  /* 0x00000006fa007c0c */ /* 0x004fe4000bf06270 */
[----:B---3--:R-:W-:-:S02]  /*26ba0*/  F2FP.F16.F32.PACK_AB R128, R249, R128 ;  /* 0x00000080f980723e */ /* 0x008fc400000000ff */
[----:B----4-:R-:W-:-:S05]  /*26bb0*/  F2FP.F16.F32.PACK_AB R129, R129, R248 ;  /* 0x000000f88181723e */ /* 0x010fca00000000ff */
        /* <DEDUP_REMOVED lines=17> */
.L_x_8987:
[----:B------:R-:W-:Y:S05]  /*26cd0*/  BSYNC B2 ;  /* 0x0000000000027941 */ /* 0x000fea0003800000 */
.L_x_8986:
        /* <DEDUP_REMOVED lines=15> */
.L_x_8989:
[----:B------:R-:W-:Y:S05]  /*26dd0*/  BSYNC B2 ;  /* 0x0000000000027941 */ /* 0x000fea0003800000 */
.L_x_8988:
        /* <DEDUP_REMOVED lines=15> */
.L_x_8991:
[----:B------:R-:W-:Y:S05]  /*26ed0*/  BSYNC B2 ;  /* 0x0000000000027941 */ /* 0x000fea0003800000 */
.L_x_8990:
        /* <DEDUP_REMOVED lines=16> */
.L_x_8993:
[----:B------:R-:W-:Y:S05]  /*26fe0*/  BSYNC B2 ;  /* 0x0000000000027941 */ /* 0x000fea0003800000 */
.L_x_8992:
        /* <DEDUP_REMOVED lines=25> */
.L_x_8995:
[----:B------:R-:W-:Y:S05]  /*27180*/  BSYNC B2 ;  /* 0x0000000000027941 */ /* 0x000fea0003800000 */
.L_x_8994:
        /* <DEDUP_REMOVED lines=15> */
.L_x_8997:
[----:B------:R-:W-:Y:S05]  /*27280*/  BSYNC B2 ;  /* 0x0000000000027941 */ /* 0x000fea0003800000 */
.L_x_8996:
        /* <DEDUP_REMOVED lines=15> */
.L_x_8999:
[----:B------:R-:W-:Y:S05]  /*27380*/  BSYNC B2 ;  /* 0x0000000000027941 */ /* 0x000fea0003800000 */
.L_x_8998:
        /* <DEDUP_REMOVED lines=16> */
.L_x_9001:
[----:B------:R-:W-:Y:S05]  /*27490*/  BSYNC B2 ;  /* 0x0000000000027941 */ /* 0x000fea0003800000 */
.L_x_9000:
        /* <DEDUP_REMOVED lines=25> */
.L_x_9003:
[----:B------:R-:W-:Y:S05]  /*27630*/  BSYNC B2 ;  /* 0x0000000000027941 */ /* 0x000fea0003800000 */
.L_x_9002:
        /* <DEDUP_REMOVED lines=15> */
.L_x_9005:
[----:B------:R-:W-:Y:S05]  /*27730*/  BSYNC B2 ;  /* 0x0000000000027941 */ /* 0x000fea0003800000 */
.L_x_9004:
        /* <DEDUP_REMOVED lines=15> */
.L_x_9007:
[----:B------:R-:W-:Y:S05]  /*27830*/  BSYNC B2 ;  /* 0x0000000000027941 */ /* 0x000fea0003800000 */
.L_x_9006:
        /* <DEDUP_REMOVED lines=16> */
.L_x_9009:
[----:B------:R-:W-:Y:S05]  /*27940*/  BSYNC B2 ;  /* 0x0000000000027941 */ /* 0x000fea0003800000 */
.L_x_9008:
        /* <DEDUP_REMOVED lines=25> */
.L_x_9011:
[----:B------:R-:W-:Y:S05]  /*27ae0*/  BSYNC B2 ;  /* 0x0000000000027941 */ /* 0x000fea0003800000 */
.L_x_9010:
        /* <DEDUP_REMOVED lines=15> */
.L_x_9013:
[----:B------:R-:W-:Y:S05]  /*27be0*/  BSYNC B2 ;  /* 0x0000000000027941 */ /* 0x000fea0003800000 */
.L_x_9012:
        /* <DEDUP_REMOVED lines=15> */
.L_x_9015:
[----:B------:R-:W-:Y:S05]  /*27ce0*/  BSYNC B2 ;  /* 0x0000000000027941 */ /* 0x000fea0003800000 */
.L_x_9014:
        /* <DEDUP_REMOVED lines=16> */
.L_x_9017:
[----:B------:R-:W-:Y:S05]  /*27df0*/  BSYNC B2 ;  /* 0x0000000000027941 */ /* 0x000fea0003800000 */
.L_x_9016:
        /* <DEDUP_REMOVED lines=25> */
.L_x_9019:
[----:B------:R-:W-:Y:S05]  /*27f90*/  BSYNC B2 ;  /* 0x0000000000027941 */ /* 0x000fea0003800000 */
.L_x_9018:
        /* <DEDUP_REMOVED lines=15> */
.L_x_9021:
[----:B------:R-:W-:Y:S05]  /*28090*/  BSYNC B2 ;  /* 0x0000000000027941 */ /* 0x000fea0003800000 */
.L_x_9020:
        /* <DEDUP_REMOVED lines=15> */
.L_x_9023:
[----:B------:R-:W-:Y:S05]  /*28190*/  BSYNC B2 ;  /* 0x0000000000027941 */ /* 0x000fea0003800000 */
.L_x_9022:
        /* <DEDUP_REMOVED lines=16> */
.L_x_9025:
[----:B------:R-:W-:Y:S05]  /*282a0*/  BSYNC B2 ;  /* 0x0000000000027941 */ /* 0x000fea0003800000 */
.L_x_9024:
        /* <DEDUP_REMOVED lines=25> */
.L_x_9027:
[----:B------:R-:W-:Y:S05]  /*28440*/  BSYNC B2 ;  /* 0x0000000000027941 */ /* 0x000fea0003800000 */
.L_x_9026:
        /* <DEDUP_REMOVED lines=15> */
.L_x_9029:
[----:B------:R-:W-:Y:S05]  /*28540*/  BSYNC B2 ;  /* 0x0000000000027941 */ /* 0x000fea0003800000 */
.L_x_9028:
        /* <DEDUP_REMOVED lines=15> */
.L_x_9031:
[----:B------:R-:W-:Y:S05]  /*28640*/  BSYNC B2 ;  /* 0x0000000000027941 */ /* 0x000fea0003800000 */
.L_x_9030:
        /* <DEDUP_REMOVED lines=16> */
.L_x_9033:
[----:B------:R-:W-:Y:S05]  /*28750*/  BSYNC B2 ;  /* 0x0000000000027941 */ /* 0x000fea0003800000 */
.L_x_9032:
        /* <DEDUP_REMOVED lines=25> */
.L_x_9035:
[----:B------:R-:W-:Y:S05]  /*288f0*/  BSYNC B2 ;  /* 0x0000000000027941 */ /* 0x000fea0003800000 */
.L_x_9034:
        /* <DEDUP_REMOVED lines=15> */
.L_x_9037:
[----:B------:R-:W-:Y:S05]  /*289f0*/  BSYNC B2 ;  /* 0x0000000000027941 */ /* 0x000fea0003800000 */
.L_x_9036:
        /* <DEDUP_REMOVED lines=15> */
.L_x_9039:
[----:B------:R-:W-:Y:S05]  /*28af0*/  BSYNC B2 ;  /* 0x0000000000027941 */ /* 0x000fea0003800000 */
.L_x_9038:
        /* <DEDUP_REMOVED lines=16> */
.L_x_9041:
[----:B------:R-:W-:Y:S05]  /*28c00*/  BSYNC B2 ;  /* 0x0000000000027941 */ /* 0x000fea0003800000 */
.L_x_9040:
        /* <DEDUP_REMOVED lines=25> */
.L_x_9043:
[----:B------:R-:W-:Y:S05]  /*28da0*/  BSYNC B2 ;  /* 0x0000000000027941 */ /* 0x000fea0003800000 */
.L_x_9042:
        /* <DEDUP_REMOVED lines=15> */
.L_x_9045:
[----:B------:R-:W-:Y:S05]  /*28ea0*/  BSYNC B2 ;  /* 0x0000000000027941 */ /* 0x000fea0003800000 */
.L_x_9044:
        /* <DEDUP_REMOVED lines=15> */
.L_x_9047:
[----:B------:R-:W-:Y:S05]  /*28fa0*/  BSYNC B2 ;  /* 0x0000000000027941 */ /* 0x000fea0003800000 */
.L_x_9046:
        /* <DEDUP_REMOVED lines=16> */
.L_x_9049:
[----:B------:R-:W-:Y:S05]  /*290b0*/  BSYNC B2 ;  /* 0x0000000000027941 */ /* 0x000fea0003800000 */
.L_x_9048:
        /* <DEDUP_REMOVED lines=25> */
.L_x_9051:
[----:B------:R-:W-:Y:S05]  /*29250*/  BSYNC B2 ;  /* 0x0000000000027941 */ /* 0x000fea0003800000 */
.L_x_9050:
        /* <DEDUP_REMOVED lines=15> */
.L_x_9053:
[----:B------:R-:W-:Y:S05]  /*29350*/  BSYNC B2 ;  /* 0x0000000000027941 */ /* 0x000fea0003800000 */
.L_x_9052:
        /* <DEDUP_REMOVED lines=15> */
.L_x_9055:
[----:B------:R-:W-:Y:S05]  /*29450*/  BSYNC B2 ;  /* 0x0000000000027941 */ /* 0x000fea0003800000 */
.L_x_9054:
        /* <DEDUP_REMOVED lines=16> */
.L_x_9057:
[----:B------:R-:W-:Y:S05]  /*29560*/  BSYNC B2 ;  /* 0x0000000000027941 */ /* 0x000fea0003800000 */
.L_x_9056:
        /* <DEDUP_REMOVED lines=25> */
.L_x_9059:
[----:B------:R-:W-:Y:S05]  /*29700*/  BSYNC B2 ;  /* 0x0000000000027941 */ /* 0x000fea0003800000 */
.L_x_9058:
        /* <DEDUP_REMOVED lines=15> */
.L_x_9061:
[----:B------:R-:W-:Y:S05]  /*29800*/  BSYNC B2 ;  /* 0x0000000000027941 */ /* 0x000fea0003800000 */
.L_x_9060:
        /* <DEDUP_REMOVED lines=15> */
.L_x_9063:
[----:B------:R-:W-:Y:S05]  /*29900*/  BSYNC B2 ;  /* 0x0000000000027941 */ /* 0x000fea0003800000 */
.L_x_9062:
        /* <DEDUP_REMOVED lines=16> */
.L_x_9065:
[----:B------:R-:W-:Y:S05]  /*29a10*/  BSYNC B2 ;  /* 0x0000000000027941 */ /* 0x000fea0003800000 */
.L_x_9064:
        /* <DEDUP_REMOVED lines=25> */
.L_x_9067:
[----:B------:R-:W-:Y:S05]  /*29bb0*/  BSYNC B2 ;  /* 0x0000000000027941 */ /* 0x000fea0003800000 */
.L_x_9066:
        /* <DEDUP_REMOVED lines=15> */
.L_x_9069:
[----:B------:R-:W-:Y:S05]  /*29cb0*/  BSYNC B2 ;  /* 0x0000000000027941 */ /* 0x000fea0003800000 */
.L_x_9068:
        /* <DEDUP_REMOVED lines=15> */
.L_x_9071:
[----:B------:R-:W-:Y:S05]  /*29db0*/  BSYNC B2 ;  /* 0x0000000000027941 */ /* 0x000fea0003800000 */
.L_x_9070:
        /* <DEDUP_REMOVED lines=16> */
.L_x_9073:
[----:B------:R-:W-:Y:S05]  /*29ec0*/  BSYNC B2 ;  /* 0x0000000000027941 */ /* 0x000fea0003800000 */
.L_x_9072:
        /* <DEDUP_REMOVED lines=25> */
.L_x_9075:
[----:B------:R-:W-:Y:S05]  /*2a060*/  BSYNC B2 ;  /* 0x0000000000027941 */ /* 0x000fea0003800000 */
.L_x_9074:
        /* <DEDUP_REMOVED lines=15> */
.L_x_9077:
[----:B------:R-:W-:Y:S05]  /*2a160*/  BSYNC B2 ;  /* 0x0000000000027941 */ /* 0x000fea0003800000 */
.L_x_9076:
        /* <DEDUP_REMOVED lines=15> */
.L_x_9079:
[----:B------:R-:W-:Y:S05]  /*2a260*/  BSYNC B2 ;  /* 0x0000000000027941 */ /* 0x000fea0003800000 */
.L_x_9078:
        /* <DEDUP_REMOVED lines=16> */
.L_x_9081:
[----:B------:R-:W-:Y:S05]  /*2a370*/  BSYNC B2 ;  /* 0x0000000000027941 */ /* 0x000fea0003800000 */
.L_x_9080:
        /* <DEDUP_REMOVED lines=25> */
.L_x_9083:
[----:B------:R-:W-:Y:S05]  /*2a510*/  BSYNC B2 ;  /* 0x0000000000027941 */ /* 0x000fea0003800000 */
.L_x_9082:
        /* <DEDUP_REMOVED lines=15> */
.L_x_9085:
[----:B------:R-:W-:Y:S05]  /*2a610*/  BSYNC B2 ;  /* 0x0000000000027941 */ /* 0x000fea0003800000 */
.L_x_9084:
        /* <DEDUP_REMOVED lines=15> */
.L_x_9087:
[----:B------:R-:W-:Y:S05]  /*2a710*/  BSYNC B2 ;  /* 0x0000000000027941 */ /* 0x000fea0003800000 */
.L_x_9086:
        /* <DEDUP_REMOVED lines=16> */
.L_x_9089:
[----:B------:R-:W-:Y:S05]  /*2a820*/  BSYNC B2 ;  /* 0x0000000000027941 */ /* 0x000fea0003800000 */
.L_x_9088:
        /* <DEDUP_REMOVED lines=25> */
.L_x_9091:
[----:B------:R-:W-:Y:S05]  /*2a9c0*/  BSYNC B2 ;  /* 0x0000000000027941 */ /* 0x000fea0003800000 */
.L_x_9090:
        /* <DEDUP_REMOVED lines=15> */
.L_x_9093:
[----:B------:R-:W-:Y:S05]  /*2aac0*/  BSYNC B2 ;  /* 0x0000000000027941 */ /* 0x000fea0003800000 */
.L_x_9092:
        /* <DEDUP_REMOVED lines=15> */
.L_x_9095:
[----:B------:R-:W-:Y:S05]  /*2abc0*/  BSYNC B2 ;  /* 0x0000000000027941 */ /* 0x000fea0003800000 */
.L_x_9094:
        /* <DEDUP_REMOVED lines=16> */
.L_x_9097:
[----:B------:R-:W-:Y:S05]  /*2acd0*/  BSYNC B2 ;  /* 0x0000000000027941 */ /* 0x000fea0003800000 */
.L_x_9096:
        /* <DEDUP_REMOVED lines=25> */
.L_x_9099:
[----:B------:R-:W-:Y:S05]  /*2ae70*/  BSYNC B2 ;  /* 0x0000000000027941 */ /* 0x000fea0003800000 */
.L_x_9098:
        /* <DEDUP_REMOVED lines=15> */
.L_x_9101:
[----:B------:R-:W-:Y:S05]  /*2af70*/  BSYNC B2 ;  /* 0x0000000000027941 */ /* 0x000fea0003800000 */
.L_x_9100:
        /* <DEDUP_REMOVED lines=15> */
.L_x_9103:
[----:B------:R-:W-:Y:S05]  /*2b070*/  BSYNC B2 ;  /* 0x0000000000027941 */ /* 0x000fea0003800000 */
.L_x_9102:
        /* <DEDUP_REMOVED lines=16> */
.L_x_9105:
[----:B------:R-:W-:Y:S05]  /*2b180*/  BSYNC B2 ;  /* 0x0000000000027941 */ /* 0x000fea0003800000 */
.L_x_9104:
        /* <DEDUP_REMOVED lines=25> */
.L_x_9107:
[----:B------:R-:W-:Y:S05]  /*2b320*/  BSYNC B2 ;  /* 0x0000000000027941 */ /* 0x000fea0003800000 */
.L_x_9106:
        /* <DEDUP_REMOVED lines=15> */
.L_x_9109:
[----:B------:R-:W-:Y:S05]  /*2b420*/  BSYNC B2 ;  /* 0x0000000000027941 */ /* 0x000fea0003800000 */
.L_x_9108:
        /* <DEDUP_REMOVED lines=15> */
.L_x_9111:
[----:B------:R-:W-:Y:S05]  /*2b520*/  BSYNC B2 ;  /* 0x0000000000027941 */ /* 0x000fea0003800000 */
.L_x_9110:
        /* <DEDUP_REMOVED lines=16> */
.L_x_9113:
[----:B------:R-:W-:Y:S05]  /*2b630*/  BSYNC B2 ;  /* 0x0000000000027941 */ /* 0x000fea0003800000 */
.L_x_9112:
        /* <DEDUP_REMOVED lines=25> */
.L_x_9115:
[----:B------:R-:W-:Y:S05]  /*2b7d0*/  BSYNC B2 ;  /* 0x0000000000027941 */ /* 0x000fea0003800000 */
.L_x_9114:
        /* <DEDUP_REMOVED lines=15> */
.L_x_9117:
[----:B------:R-:W-:Y:S05]  /*2b8d0*/  BSYNC B2 ;  /* 0x0000000000027941 */ /* 0x000fea0003800000 */
.L_x_9116:
        /* <DEDUP_REMOVED lines=15> */
.L_x_9119:
[----:B------:R-:W-:Y:S05]  /*2b9d0*/  BSYNC B2 ;  /* 0x0000000000027941 */ /* 0x000fea0003800000 */
.L_x_9118:
        /* <DEDUP_REMOVED lines=16> */
.L_x_9121:
[----:B------:R-:W-:Y:S05]  /*2bae0*/  BSYNC B2 ;  /* 0x0000000000027941 */ /* 0x000fea0003800000 */
.L_x_9120:
        /* <DEDUP_REMOVED lines=25> */
.L_x_9123:
[----:B------:R-:W-:Y:S05]  /*2bc80*/  BSYNC B2 ;  /* 0x0000000000027941 */ /* 0x000fea0003800000 */
.L_x_9122:
        /* <DEDUP_REMOVED lines=15> */
.L_x_9125:
[----:B------:R-:W-:Y:S05]  /*2bd80*/  BSYNC B2 ;  /* 0x0000000000027941 */ /* 0x000fea0003800000 */
.L_x_9124:
        /* <DEDUP_REMOVED lines=15> */
.L_x_9127:
[----:B------:R-:W-:Y:S05]  /*2be80*/  BSYNC B2 ;  /* 0x0000000000027941 */ /* 0x000fea0003800000 */
.L_x_9126:
        /* <DEDUP_REMOVED lines=16> */
.L_x_9129:
[----:B------:R-:W-:Y:S05]  /*2bf90*/  BSYNC B2 ;  /* 0x0000000000027941 */ /* 0x000fea0003800000 */
.L_x_9128:
[----:B------:R-:W2:Y:S01]  /*2bfa0*/  LDL.LU R250, [R1+0x8] ;  /* 0x0000080001fa7983 */ /* 0x000ea20000300800 */
[----:B------:R-:W-:-:S03]  /*2bfb0*/  ULDC UR6, c[0x0][0x228] ;  /* 0x00008a0000067ab9 */ /* 0x000fc60000000800 */
[----:B0-----:R-:W2:Y:S04]  /*2bfc0*/  LDL.LU R128, [R1+0xc] ;  /* 0x00000c0001807983 */ /* 0x001ea80000300800 */
[----:B------:R-:W3:Y:S04]  /*2bfd0*/  LDL.LU R249, [R1+0x1c] ;  /* 0x00001c0001f97983 */ /* 0x000ee80000300800 */
[----:B------:R-:W4:Y:S01]  /*2bfe0*/  LDL.LU R248, [R1+0x10] ;  /* 0x0000100001f87983 */ /* 0x000f220000300800 */
[----:B--2---:R-:W-:Y:S02]  /*2bff0*/  F2FP.F16.F32.PACK_AB R128, R250, R128 ;  /* 0x00000080fa80723e */ /* 0x004fe400000000ff */
[----:B---3--:R-:W-:-:S02]  /*2c000*/  ISETP.GE.AND P0, PT, R249, UR6, PT ;  /* 0x00000006f9007c0c */ /* 0x008fc4000bf06270 */
[----:B----4-:R-:W-:-:S05]  /*2c010*/  F2FP.F16.F32.PACK_AB R129, R129, R248 ;  /* 0x000000f88181723e */ /* 0x010fca00000000ff */
        /* <DEDUP_REMOVED lines=17> */
.L_x_9131:
[----:B------:R-:W-:Y:S05]  /*2c130*/  BSYNC B2 ;  /* 0x0000000000027941 */ /* 0x000fea0003800000 */
.L_x_9130:
        /* <DEDUP_REMOVED lines=15> */
.L_x_9133:
[----:B------:R-:W-:Y:S05]  /*2c230*/  BSYNC B2 ;  /* 0x0000000000027941 */ /* 0x000fea0003800000 */
.L_x_9132:
        /* <DEDUP_REMOVED lines=15> */
.L_x_9135:
[----:B------:R-:W-:Y:S05]  /*2c330*/  BSYNC B2 ;  /* 0x0000000000027941 */ /* 0x000fea0003800000 */
.L_x_9134:
        /* <DEDUP_REMOVED lines=16> */
.L_x_9137:
[----:B------:R-:W-:Y:S05]  /*2c440*/  BSYNC B2 ;  /* 0x0000000000027941 */ /* 0x000fea0003800000 */
.L_x_9136:
        /* <DEDUP_REMOVED lines=25> */
.L_x_9139:
[----:B------:R-:W-:Y:S05]  /*2c5e0*/  BSYNC B2 ;  /* 0x0000000000027941 */ /* 0x000fea0003800000 */
.L_x_9138:
        /* <DEDUP_REMOVED lines=15> */
.L_x_9141:
[----:B------:R-:W-:Y:S05]  /*2c6e0*/  BSYNC B2 ;  /* 0x0000000000027941 */ /* 0x000fea0003800000 */
.L_x_9140:
        /* <DEDUP_REMOVED lines=15> */
.L_x_9143:
[----:B------:R-:W-:Y:S05]  /*2c7e0*/  BSYNC B2 ;  /* 0x0000000000027941 */ /* 0x000fea0003800000 */
.L_x_9142:
        /* <DEDUP_REMOVED lines=16> */
.L_x_9145:
[----:B------:R-:W-:Y:S05]  /*2c8f0*/  BSYNC B2 ;  /* 0x0000000000027941 */ /* 0x000fea0003800000 */
.L_x_9144:
        /* <DEDUP_REMOVED lines=25> */
.L_x_9147:
[----:B------:R-:W-:Y:S05]  /*2ca90*/  BSYNC B2 ;  /* 0x0000000000027941 */ /* 0x000fea0003800000 */
.L_x_9146:
        /* <DEDUP_REMOVED lines=15> */
.L_x_9149:
[----:B------:R-:W-:Y:S05]  /*2cb90*/  BSYNC B2 ;  /* 0x0000000000027941 */ /* 0x000fea0003800000 */
.L_x_9148:
        /* <DEDUP_REMOVED lines=15> */
.L_x_9151:
[----:B------:R-:W-:Y:S05]  /*2cc90*/  BSYNC B2 ;  /* 0x0000000000027941 */ /* 0x000fea0003800000 */
.L_x_9150:
        /* <DEDUP_REMOVED lines=16> */
.L_x_9153:
[----:B------:R-:W-:Y:S05]  /*2cda0*/  BSYNC B2 ;  /* 0x0000000000027941 */ /* 0x000fea0003800000 */
.L_x_9152:
        /* <DEDUP_REMOVED lines=25> */
.L_x_9155:
[----:B------:R-:W-:Y:S05]  /*2cf40*/  BSYNC B2 ;  /* 0x0000000000027941 */ /* 0x000fea0003800000 */
.L_x_9154:
        /* <DEDUP_REMOVED lines=15> */
.L_x_9157:
[----:B------:R-:W-:Y:S05]  /*2d040*/  BSYNC B2 ;  /* 0x0000000000027941 */ /* 0x000fea0003800000 */
.L_x_9156:
        /* <DEDUP_REMOVED lines=15> */
.L_x_9159:
[----:B------:R-:W-:Y:S05]  /*2d140*/  BSYNC B2 ;  /* 0x0000000000027941 */ /* 0x000fea0003800000 */
.L_x_9158:
        /* <DEDUP_REMOVED lines=16> */
.L_x_9161:
[----:B------:R-:W-:Y:S05]  /*2d250*/  BSYNC B2 ;  /* 0x0000000000027941 */ /* 0x000fea0003800000 */
.L_x_9160:
        /* <DEDUP_REMOVED lines=25> */
.L_x_9163:
[----:B------:R-:W-:Y:S05]  /*2d3f0*/  BSYNC B2 ;  /* 0x0000000000027941 */ /* 0x000fea0003800000 */
.L_x_9162:
        /* <DEDUP_REMOVED lines=15> */
.L_x_9165:
[----:B------:R-:W-:Y:S05]  /*2d4f0*/  BSYNC B2 ;  /* 0x0000000000027941 */ /* 0x000fea0003800000 */
.L_x_9164:
        /* <DEDUP_REMOVED lines=15> */
.L_x_9167:
[----:B------:R-:W-:Y:S05]  /*2d5f0*/  BSYNC B2 ;  /* 0x0000000000027941 */ /* 0x000fea0003800000 */
.L_x_9166:
        /* <DEDUP_REMOVED lines=16> */
.L_x_9169:
[----:B------:R-:W-:Y:S05]  /*2d700*/  BSYNC B2 ;  /* 0x0000000000027941 */ /* 0x000fea0003800000 */
.L_x_9168:
        /* <DEDUP_REMOVED lines=25> */
.L_x_9171:
[----:B------:R-:W-:Y:S05]  /*2d8a0*/  BSYNC B2 ;  /* 0x0000000000027941 */ /* 0x000fea0003800000 */
.L_x_9170:
        /* <DEDUP_REMOVED lines=15> */
.L_x_9173:
[----:B------:R-:W-:Y:S05]  /*2d9a0*/  BSYNC B2 ;  /* 0x0000000000027941 */ /* 0x000fea0003800000 */
.L_x_9172:
        /* <DEDUP_REMOVED lines=15> */
.L_x_9175:
[----:B------:R-:W-:Y:S05]  /*2daa0*/  BSYNC B2 ;  /* 0x0000000000027941 */ /* 0x000fea0003800000 */
.L_x_9174:
        /* <DEDUP_REMOVED lines=16> */
.L_x_9177:
[----:B------:R-:W-:Y:S05]  /*2dbb0*/  BSYNC B2 ;  /* 0x0000000000027941 */ /* 0x000fea0003800000 */
.L_x_9176:
        /* <DEDUP_REMOVED lines=25> */
.L_x_9179:
[----:B------:R-:W-:Y:S05]  /*2dd50*/  BSYNC B2 ;  /* 0x0000000000027941 */ /* 0x000fea0003800000 */
.L_x_9178:
        /* <DEDUP_REMOVED lines=15> */
.L_x_9181:
[----:B------:R-:W-:Y:S05]  /*2de50*/  BSYNC B2 ;  /* 0x0000000000027941 */ /* 0x000fea0003800000 */
.L_x_9180:
        /* <DEDUP_REMOVED lines=10> */
[----:B0-----:R-:W-:Y:S02]  /*2df00*/  MOV R128, R197 ;  /* 0x000000c500807202 */ /* 0x001fe40000000f00 */
[----:B------:R-:W-:-:S07]  /*2df10*/  MOV R129, 0x2df30 ;  /* 0x0002df3000817802 */ /* 0x000fce0000000f00 */
[----:B-----5:R-:W-:Y:S05]  /*2df20*/  CALL.REL.NOINC `($__internal_45_$__cuda_sm3x_div_rn_noftz_f32_slowpath) ;  /* 0x00000194006c7944 */ /* 0x020fea0003c00000 */
[----:B------:R1:W-:Y:S02]  /*2df30*/  STL [R1+0x10], R248 ;  /* 0x000010f801007387 */ /* 0x0003e40000100800 */
.L_x_9183:
[----:B------:R-:W-:Y:S05]  /*2df40*/  BSYNC B2 ;  /* 0x0000000000027941 */ /* 0x000fea0003800000 */
.L_x_9182:
        /* <DEDUP_REMOVED lines=12> */
[----:B-1---5:R-:W-:Y:S05]  /*2e010*/  CALL.REL.NOINC `($__internal_45_$__cuda_sm3x_div_rn_noftz_f32_slowpath) ;  /* 0x0000019400307944 */ /* 0x022fea0003c00000 */
[----:B------:R-:W-:-:S07]  /*2e020*/  MOV R129, R248 ;  /* 0x000000f800817202 */ /* 0x000fce0000000f00 */
.L_x_9185:
[----:B------:R-:W-:Y:S05]  /*2e030*/  BSYNC B2 ;  /* 0x0000000000027941 */ /* 0x000fea0003800000 */
.L_x_9184:
[----:B------:R-:W2:Y:S01]  /*2e040*/  LDL.LU R249, [R1+0x8] ;  /* 0x0000080001f97983 */ /* 0x000ea20000300800 */
[----:B------:R-:W-:-:S03]  /*2e050*/  ULDC UR6, c[0x0][0x228] ;  /* 0x00008a0000067ab9 */ /* 0x000fc60000000800 */
[----:B------:R-:W2:Y:S04]  /*2e060*/  LDL.LU R128, [R1+0xc] ;  /* 0x00000c0001807983 */ /* 0x000ea80000300800 */
[----:B------:R-:W3:Y:S01]  /*2e070*/  LDL.LU R196, [R1+0x10] ;  /* 0x0000100001c47983 */ /* 0x000ee20000300800 */
[----:B------:R-:W-:Y:S02]  /*2e080*/  ISETP.GE.AND P0, PT, R197, UR6, PT ;  /* 0x00000006c5007c0c */ /* 0x000fe4000bf06270 */
[----:B--2---:R-:W-:Y:S02]  /*2e090*/  F2FP.F16.F32.PACK_AB R128, R249, R128 ;  /* 0x00000080f980723e */ /* 0x004fe400000000ff */
[----:B---3--:R-:W-:-:S05]  /*2e0a0*/  F2FP.F16.F32.PACK_AB R129, R129, R196 ;  /* 0x000000c48181723e */ /* 0x008fca00000000ff */
[----:B------:R0:W-:Y:S04]  /*2e0b0*/  STG.E.64 desc[UR4][R126.64+0x1a00], R128 ;  /* 0x001a00807e007986 */ /* 0x0001e8000c101b04 */
        /* <DEDUP_REMOVED lines=12> */
[----:B-1---5:R-:W-:Y:S05]  /*2e180*/  CALL.REL.NOINC `($__internal_45_$__cuda_sm3x_div_rn_noftz_f32_slowpath) ;  /* 0x0000019000d47944 */ /* 0x022fea0003c00000 */
[----:B------:R-:W-:-:S07]  /*2e190*/  MOV R196, R248 ;  /* 0x000000f800c47202 */ /* 0x000fce0000000f00 */
.L_x_9187:
[----:B------:R-:W-:Y:S05]  /*2e1a0*/  BSYNC B2 ;  /* 0x0000000000027941 */ /* 0x000fea0003800000 */
.L_x_9186:
        /* <DEDUP_REMOVED lines=13> */
.L_x_9189:
[----:B------:R-:W-:Y:S05]  /*2e280*/  BSYNC B2 ;  /* 0x0000000000027941 */ /* 0x000fea0003800000 */
.L_x_9188:
        /* <DEDUP_REMOVED lines=13> */
.L_x_9191:
[----:B------:R-:W-:Y:S05]  /*2e360*/  BSYNC B2 ;  /* 0x0000000000027941 */ /* 0x000fea0003800000 */
.L_x_9190:
        /* <DEDUP_REMOVED lines=14> */
.L_x_9193:
[----:B------:R-:W-:Y:S05]  /*2e450*/  BSYNC B2 ;  /* 0x0000000000027941 */ /* 0x000fea0003800000 */
.L_x_9192:
[----:B------:R-:W-:Y:S01]  /*2e460*/  ULDC UR6, c[0x0][0x228] ;  /* 0x00008a0000067ab9 */ /* 0x000fe20000000800 */
[----:B------:R-:W-:Y:S02]  /*2e470*/  F2FP.F16.F32.PACK_AB R128, R195, R196 ;  /* 0x000000c4c380723e */ /* 0x000fe400000000ff */
[----:B------:R-:W-:Y:S02]  /*2e480*/  ISETP.GE.AND P0, PT, R193, UR6, PT ;  /* 0x00000006c1007c0c */ /* 0x000fe4000bf06270 */
[----:B------:R-:W-:-:S05]  /*2e490*/  F2FP.F16.F32.PACK_AB R129, R129, R194 ;  /* 0x000000c28181723e */ /* 0x000fca00000000ff */
        /* <DEDUP_REMOVED lines=15> */
.L_x_9195:
[----:B------:R-:W-:Y:S05]  /*2e590*/  BSYNC B2 ;  /* 0x0000000000027941 */ /* 0x000fea0003800000 */
.L_x_9194:
        /* <DEDUP_REMOVED lines=13> */
.L_x_9197:
[----:B------:R-:W-:Y:S05]  /*2e670*/  BSYNC B2 ;  /* 0x0000000000027941 */ /* 0x000fea0003800000 */
.L_x_9196:
        /* <DEDUP_REMOVED lines=13> */
.L_x_9199:
[----:B------:R-:W-:Y:S05]  /*2e750*/  BSYNC B2 ;  /* 0x0000000000027941 */ /* 0x000fea0003800000 */
.L_x_9198:
        /* <DEDUP_REMOVED lines=14> */
.L_x_9201:
[----:B------:R-:W-:Y:S05]  /*2e840*/  BSYNC B2 ;  /* 0x0000000000027941 */ /* 0x000fea0003800000 */
.L_x_9200:
        /* <DEDUP_REMOVED lines=19> */
.L_x_9203:
[----:B------:R-:W-:Y:S05]  /*2e980*/  BSYNC B2 ;  /* 0x0000000000027941 */ /* 0x000fea0003800000 */
.L_x_9202:
        /* <DEDUP_REMOVED lines=13> */
.L_x_9205:
[----:B------:R-:W-:Y:S05]  /*2ea60*/  BSYNC B2 ;  /* 0x0000000000027941 */ /* 0x000fea0003800000 */
.L_x_9204:
        /* <DEDUP_REMOVED lines=13> */
.L_x_9207:
[----:B------:R-:W-:Y:S05]  /*2eb40*/  BSYNC B2 ;  /* 0x0000000000027941 */ /* 0x000fea0003800000 */
.L_x_9206:
        /* <DEDUP_REMOVED lines=14> */
.L_x_9209:
[----:B------:R-:W-:Y:S05]  /*2ec30*/  BSYNC B2 ;  /* 0x0000000000027941 */ /* 0x000fea0003800000 */
.L_x_9208:
        /* <DEDUP_REMOVED lines=19> */
.L_x_9211:
[----:B------:R-:W-:Y:S05]  /*2ed70*/  BSYNC B2 ;  /* 0x0000000000027941 */ /* 0x000fea0003800000 */
.L_x_9210:
        /* <DEDUP_REMOVED lines=13> */
.L_x_9213:
[----:B------:R-:W-:Y:S05]  /*2ee50*/  BSYNC B2 ;  /* 0x0000000000027941 */ /* 0x000fea0003800000 */
.L_x_9212:
        /* <DEDUP_REMOVED lines=13> */
.L_x_9215:
[----:B------:R-:W-:Y:S05]  /*2ef30*/  BSYNC B2 ;  /* 0x0000000000027941 */ /* 0x000fea0003800000 */
.L_x_9214:
        /* <DEDUP_REMOVED lines=14> */
.L_x_9217:
[----:B------:R-:W-:Y:S05]  /*2f020*/  BSYNC B2 ;  /* 0x0000000000027941 */ /* 0x000fea0003800000 */
.L_x_9216:
        /* <DEDUP_REMOVED lines=19> */
.L_x_9219:
[----:B------:R-:W-:Y:S05]  /*2f160*/  BSYNC B2 ;  /* 0x0000000000027941 */ /* 0x000fea0003800000 */
.L_x_9218:
        /* <DEDUP_REMOVED lines=13> */
.L_x_9221:
[----:B------:R-:W-:Y:S05]  /*2f240*/  BSYNC B2 ;  /* 0x0000000000027941 */ /* 0x000fea0003800000 */
.L_x_9220:
        /* <DEDUP_REMOVED lines=13> */
.L_x_9223:
[----:B------:R-:W-:Y:S05]  /*2f320*/  BSYNC B2 ;  /* 0x0000000000027941 */ /* 0x000fea0003800000 */
.L_x_9222:
        /* <DEDUP_REMOVED lines=14> */
.L_x_9225:
[----:B------:R-:W-:Y:S05]  /*2f410*/  BSYNC B2 ;  /* 0x0000000000027941 */ /* 0x000fea0003800000 */
.L_x_9224:
        /* <DEDUP_REMOVED lines=19> */
.L_x_9227:
[----:B------:R-:W-:Y:S05]  /*2f550*/  BSYNC B2 ;  /* 0x0000000000027941 */ /* 0x000fea0003800000 */
.L_x_9226:
        /* <DEDUP_REMOVED lines=13> */
.L_x_9229:
[----:B------:R-:W-:Y:S05]  /*2f630*/  BSYNC B2 ;  /* 0x0000000000027941 */ /* 0x000fea0003800000 */
.L_x_9228:
        /* <DEDUP_REMOVED lines=13> */
.L_x_9231:
[----:B------:R-:W-:Y:S05]  /*2f710*/  BSYNC B2 ;  /* 0x0000000000027941 */ /* 0x000fea0003800000 */
.L_x_9230:
        /* <DEDUP_REMOVED lines=14> */
.L_x_9233:
[----:B------:R-:W-:Y:S05]  /*2f800*/  BSYNC B2 ;  /* 0x0000000000027941 */ /* 0x000fea0003800000 */
.L_x_9232:
        /* <DEDUP_REMOVED lines=19> */
.L_x_9235:
[----:B------:R-:W-:Y:S05]  /*2f940*/  BSYNC B2 ;  /* 0x0000000000027941 */ /* 0x000fea0003800000 */
.L_x_9234:
        /* <DEDUP_REMOVED lines=13> */
.L_x_9237:
[----:B------:R-:W-:Y:S05]  /*2fa20*/  BSYNC B2 ;  /* 0x0000000000027941 */ /* 0x000fea0003800000 */
.L_x_9236:
        /* <DEDUP_REMOVED lines=13> */
.L_x_9239:
[----:B------:R-:W-:Y:S05]  /*2fb00*/  BSYNC B2 ;  /* 0x0000000000027941 */ /* 0x000fea0003800000 */
.L_x_9238:
        /* <DEDUP_REMOVED lines=14> */
.L_x_9241:
[----:B------:R-:W-:Y:S05]  /*2fbf0*/  BSYNC B2 ;  /* 0x0000000000027941 */ /* 0x000fea0003800000 */
.L_x_9240:
        /* <DEDUP_REMOVED lines=19> */
.L_x_9243:
[----:B------:R-:W-:Y:S05]  /*2fd30*/  BSYNC B2 ;  /* 0x0000000000027941 */ /* 0x000fea0003800000 */
.L_x_9242:
        /* <DEDUP_REMOVED lines=13> */
.L_x_9245:
[----:B------:R-:W-:Y:S05]  /*2fe10*/  BSYNC B2 ;  /* 0x0000000000027941 */ /* 0x000fea0003800000 */
.L_x_9244:
        /* <DEDUP_REMOVED lines=13> */
.L_x_9247:
[----:B------:R-:W-:Y:S05]  /*2fef0*/  BSYNC B2 ;  /* 0x0000000000027941 */ /* 0x000fea0003800000 */
.L_x_9246:
        /* <DEDUP_REMOVED lines=14> */
.L_x_9249:
[----:B------:R-:W-:Y:S05]  /*2ffe0*/  BSYNC B2 ;  /* 0x0000000000027941 */ /* 0x000fea0003800000 */
.L_x_9248:
        /* <DEDUP_REMOVED lines=19> */
.L_x_9251:
[----:B------:R-:W-:Y:S05]  /*30120*/  BSYNC B2 ;  /* 0x0000000000027941 */ /* 0x000fea0003800000 */
.L_x_9250:
        /* <DEDUP_REMOVED lines=13> */
.L_x_9253:
[----:B------:R-:W-:Y:S05]  /*30200*/  BSYNC B2 ;  /* 0x0000000000027941 */ /* 0x000fea0003800000 */
.L_x_9252:
        /* <DEDUP_REMOVED lines=13> */
.L_x_9255:
[----:B------:R-:W-:Y:S05]  /*302e0*/  BSYNC B2 ;  /* 0x0000000000027941 */ /* 0x000fea0003800000 */
.L_x_9254:
        /* <DEDUP_REMOVED lines=14> */
.L_x_9257:
[----:B------:R-:W-:Y:S05]  /*303d0*/  BSYNC B2 ;  /* 0x0000000000027941 */ /* 0x000fea0003800000 */
.L_x_9256:
        /* <DEDUP_REMOVED lines=19> */
.L_x_9259:
[----:B------:R-:W-:Y:S05]  /*30510*/  BSYNC B2 ;  /* 0x0000000000027941 */ /* 0x000fea0003800000 */
.L_x_9258:
        /* <DEDUP_REMOVED lines=13> */
.L_x_9261:
[----:B------:R-:W-:Y:S05]  /*305f0*/  BSYNC B2 ;  /* 0x0000000000027941 */ /* 0x000fea0003800000 */
.L_x_9260:
        /* <DEDUP_REMOVED lines=13> */
.L_x_9263:
[----:B------:R-:W-:Y:S05]  /*306d0*/  BSYNC B2 ;  /* 0x0000000000027941 */ /* 0x000fea0003800000 */
.L_x_9262:
        /* <DEDUP_REMOVED lines=14> */
.L_x_9265:
[----:B------:R-:W-:Y:S05]  /*307c0*/  BSYNC B2 ;  /* 0x0000000000027941 */ /* 0x000fea0003800000 */
.L_x_9264:
        /* <DEDUP_REMOVED lines=19> */
.L_x_9267:
[----:B------:R-:W-:Y:S05]  /*30900*/  BSYNC B2 ;  /* 0x0000000000027941 */ /* 0x000fea0003800000 */
.L_x_9266:
        /* <DEDUP_REMOVED lines=13> */
.L_x_9269:
[----:B------:R-:W-:Y:S05]  /*309e0*/  BSYNC B2 ;  /* 0x0000000000027941 */ /* 0x000fea0003800000 */
.L_x_9268:
        /* <DEDUP_REMOVED lines=13> */
.L_x_9271:
[----:B------:R-:W-:Y:S05]  /*30ac0*/  BSYNC B2 ;  /* 0x0000000000027941 */ /* 0x000fea0003800000 */
.L_x_9270:
        /* <DEDUP_REMOVED lines=14> */
.L_x_9273:
[----:B------:R-:W-:Y:S05]  /*30bb0*/  BSYNC B2 ;  /* 0x0000000000027941 */ /* 0x000fea0003800000 */
.L_x_9272:
        /* <DEDUP_REMOVED lines=19> */
.L_x_9275:
[----:B------:R-:W-:Y:S05]  /*30cf0*/  BSYNC B2 ;  /* 0x0000000000027941 */ /* 0x000fea0003800000 */
.L_x_9274:
        /* <DEDUP_REMOVED lines=13> */
.L_x_9277:
[----:B------:R-:W-:Y:S05]  /*30dd0*/  BSYNC B2 ;  /* 0x0000000000027941 */ /* 0x000fea0003800000 */
.L_x_9276:
        /* <DEDUP_REMOVED lines=13> */
.L_x_9279:
[----:B------:R-:W-:Y:S05]  /*30eb0*/  BSYNC B2 ;  /* 0x0000000000027941 */ /* 0x000fea0003800000 */
.L_x_9278:
        /* <DEDUP_REMOVED lines=14> */
.L_x_9281:
[----:B------:R-:W-:Y:S05]  /*30fa0*/  BSYNC B2 ;  /* 0x0000000000027941 */ /* 0x000fea0003800000 */
.L_x_9280:
[----:B------:R-:W-:Y:S01]  /*30fb0*/  ULDC UR6, c[0x0][0x228] ;  /* 0x00008a0000067ab9 */ /* 0x000fe20000000800 */
[----:B------:R-:W-:Y:S02]  /*30fc0*/  F2FP.F16.F32.PACK_AB R128, R148, R152 ;  /* 0x000000989480723e */ /* 0x000fe400000000ff */
[----:B------:R-:W-:Y:S02]  /*30fd0*/  ISETP.GE.AND P0, PT, R150, UR6, PT ;  /* 0x0000000696007c0c */ /* 0x000fe4000bf06270 */
[----:B------:R-:W-:-:S05]  /*30fe0*/  F2FP.F16.F32.PACK_AB R129, R129, R149 ;  /* 0x000000958181723e */ /* 0x000fca00000000ff */
        /* <DEDUP_REMOVED lines=14> */
[----:B-1---5:R-:W-:Y:S05]  /*310d0*/  CALL.REL.NOINC `($__internal_45_$__cuda_sm3x_div_rn_noftz_f32_slowpath) ;  /* 0x0000016400007944 */ /* 0x022fea0003c00000 */
[----:B------:R-:W-:-:S07]  /*310e0*/  MOV R148, R248 ;  /* 0x000000f800947202 */ /* 0x000fce0000000f00 */
.L_x_9283:
[----:B------:R-:W-:Y:S05]  /*310f0*/  BSYNC B2 ;  /* 0x0000000000027941 */ /* 0x000fea0003800000 */
.L_x_9282:
        /* <DEDUP_REMOVED lines=13> */
.L_x_9285:
[----:B------:R-:W-:Y:S05]  /*311d0*/  BSYNC B2 ;  /* 0x0000000000027941 */ /* 0x000fea0003800000 */
.L_x_9284:
        /* <DEDUP_REMOVED lines=13> */
.L_x_9287:
[----:B------:R-:W-:Y:S05]  /*312b0*/  BSYNC B2 ;  /* 0x0000000000027941 */ /* 0x000fea0003800000 */
.L_x_9286:
        /* <DEDUP_REMOVED lines=14> */
.L_x_9289:
[----:B------:R-:W-:Y:S05]  /*313a0*/  BSYNC B2 ;  /* 0x0000000000027941 */ /* 0x000fea0003800000 */
.L_x_9288:
        /* <DEDUP_REMOVED lines=20> */
.L_x_9291:
[----:B------:R-:W-:Y:S05]  /*314f0*/  BSYNC B2 ;  /* 0x0000000000027941 */ /* 0x000fea0003800000 */
.L_x_9290:
        /* <DEDUP_REMOVED lines=14> */
.L_x_9293:
[----:B------:R-:W-:Y:S05]  /*315e0*/  BSYNC B2 ;  /* 0x0000000000027941 */ /* 0x000fea0003800000 */
.L_x_9292:
        /* <DEDUP_REMOVED lines=14> */
.L_x_9295:
[----:B------:R-:W-:Y:S05]  /*316d0*/  BSYNC B2 ;  /* 0x0000000000027941 */ /* 0x000fea0003800000 */
.L_x_9294:
        /* <DEDUP_REMOVED lines=13> */
[----:B-1---5:R-:W-:Y:S05]  /*317b0*/  CALL.REL.NOINC `($__internal_45_$__cuda_sm3x_div_rn_noftz_f32_slowpath) ;  /* 0x0000015c00487944 */ /* 0x022fea0003c00000 */
[----:B------:R-:W-:-:S07]  /*317c0*/  MOV R129, R248 ;  /* 0x000000f800817202 */ /* 0x000fce0000000f00 */
.L_x_9297:
[----:B------:R-:W-:Y:S05]  /*317d0*/  BSYNC B2 ;  /* 0x0000000000027941 */ /* 0x000fea0003800000 */
.L_x_9296:
        /* <DEDUP_REMOVED lines=20> */
.L_x_9299:
[----:B------:R-:W-:Y:S05]  /*31920*/  BSYNC B2 ;  /* 0x0000000000027941 */ /* 0x000fea0003800000 */
.L_x_9298:
        /* <DEDUP_REMOVED lines=14> */
.L_x_9301:
[----:B------:R-:W-:Y:S05]  /*31a10*/  BSYNC B2 ;  /* 0x0000000000027941 */ /* 0x000fea0003800000 */
.L_x_9300:
        /* <DEDUP_REMOVED lines=14> */
.L_x_9303:
[----:B------:R-:W-:Y:S05]  /*31b00*/  BSYNC B2 ;  /* 0x0000000000027941 */ /* 0x000fea0003800000 */
.L_x_9302:
        /* <DEDUP_REMOVED lines=15> */
.L_x_9305:
[----:B------:R-:W-:Y:S05]  /*31c00*/  BSYNC B2 ;  /* 0x0000000000027941 */ /* 0x000fea0003800000 */
.L_x_9304:
        /* <DEDUP_REMOVED lines=20> */
.L_x_9307:
[----:B------:R-:W-:Y:S05]  /*31d50*/  BSYNC B2 ;  /* 0x0000000000027941 */ /* 0x000fea0003800000 */
.L_x_9306:
        /* <DEDUP_REMOVED lines=14> */
.L_x_9309:
[----:B------:R-:W-:Y:S05]  /*31e40*/  BSYNC B2 ;  /* 0x0000000000027941 */ /* 0x000fea0003800000 */
.L_x_9308:
        /* <DEDUP_REMOVED lines=14> */
.L_x_9311:
[----:B------:R-:W-:Y:S05]  /*31f30*/  BSYNC B2 ;  /* 0x0000000000027941 */ /* 0x000fea0003800000 */
.L_x_9310:
        /* <DEDUP_REMOVED lines=15> */
.L_x_9313:
[----:B------:R-:W-:Y:S05]  /*32030*/  BSYNC B2 ;  /* 0x0000000000027941 */ /* 0x000fea0003800000 */
.L_x_9312:
        /* <DEDUP_REMOVED lines=20> */
.L_x_9315:
[----:B------:R-:W-:Y:S05]  /*32180*/  BSYNC B2 ;  /* 0x0000000000027941 */ /* 0x000fea0003800000 */
.L_x_9314:
        /* <DEDUP_REMOVED lines=14> */
.L_x_9317:
[----:B------:R-:W-:Y:S05]  /*32270*/  BSYNC B2 ;  /* 0x0000000000027941 */ /* 0x000fea0003800000 */
.L_x_9316:
        /* <DEDUP_REMOVED lines=14> */
.L_x_9319:
[----:B------:R-:W-:Y:S05]  /*32360*/  BSYNC B2 ;  /* 0x0000000000027941 */ /* 0x000fea0003800000 */
.L_x_9318:
        /* <DEDUP_REMOVED lines=15> */
.L_x_9321:
[----:B------:R-:W-:Y:S05]  /*32460*/  BSYNC B2 ;  /* 0x0000000000027941 */ /* 0x000fea0003800000 */
.L_x_9320:
        /* <DEDUP_REMOVED lines=20> */
.L_x_9323:
[----:B------:R-:W-:Y:S05]  /*325b0*/  BSYNC B2 ;  /* 0x0000000000027941 */ /* 0x000fea0003800000 */
.L_x_9322:
        /* <DEDUP_REMOVED lines=14> */
.L_x_9325:
[----:B------:R-:W-:Y:S05]  /*326a0*/  BSYNC B2 ;  /* 0x0000000000027941 */ /* 0x000fea0003800000 */
.L_x_9324:
        /* <DEDUP_REMOVED lines=14> */
.L_x_9327:
[----:B------:R-:W-:Y:S05]  /*32790*/  BSYNC B2 ;  /* 0x0000000000027941 */ /* 0x000fea0003800000 */
.L_x_9326:
        /* <DEDUP_REMOVED lines=15> */
.L_x_9329:
[----:B------:R-:W-:Y:S05]  /*32890*/  BSYNC B2 ;  /* 0x0000000000027941 */ /* 0x000fea0003800000 */
.L_x_9328:
        /* <DEDUP_REMOVED lines=20> */
.L_x_9331:
[----:B------:R-:W-:Y:S05]  /*329e0*/  BSYNC B2 ;  /* 0x0000000000027941 */ /* 0x000fea0003800000 */
.L_x_9330:
        /* <DEDUP_REMOVED lines=14> */
.L_x_9333:
[----:B------:R-:W-:Y:S05]  /*32ad0*/  BSYNC B2 ;  /* 0x0000000000027941 */ /* 0x000fea0003800000 */
.L_x_9332:
        /* <DEDUP_REMOVED lines=14> */
.L_x_9335:
[----:B------:R-:W-:Y:S05]  /*32bc0*/  BSYNC B2 ;  /* 0x0000000000027941 */ /* 0x000fea0003800000 */
.L_x_9334:
        /* <DEDUP_REMOVED lines=15> */
.L_x_9337:
[----:B------:R-:W-:Y:S05]  /*32cc0*/  BSYNC B2 ;  /* 0x0000000000027941 */ /* 0x000fea0003800000 */
.L_x_9336:
        /* <DEDUP_REMOVED lines=20> */
.L_x_9339:
[----:B------:R-:W-:Y:S05]  /*32e10*/  BSYNC B2 ;  /* 0x0000000000027941 */ /* 0x000fea0003800000 */
.L_x_9338:
        /* <DEDUP_REMOVED lines=14> */
.L_x_9341:
[----:B------:R-:W-:Y:S05]  /*32f00*/  BSYNC B2 ;  /* 0x0000000000027941 */ /* 0x000fea0003800000 */
.L_x_9340:
        /* <DEDUP_REMOVED lines=14> */
.L_x_9343:
[----:B------:R-:W-:Y:S05]  /*32ff0*/  BSYNC B2 ;  /* 0x0000000000027941 */ /* 0x000fea0003800000 */
.L_x_9342:
        /* <DEDUP_REMOVED lines=15> */
.L_x_9345:
[----:B------:R-:W-:Y:S05]  /*330f0*/  BSYNC B2 ;  /* 0x0000000000027941 */ /* 0x000fea0003800000 */
.L_x_9344:
        /* <DEDUP_REMOVED lines=20> */
.L_x_9347:
[----:B------:R-:W-:Y:S05]  /*33240*/  BSYNC B2 ;  /* 0x0000000000027941 */ /* 0x000fea0003800000 */
.L_x_9346:
        /* <DEDUP_REMOVED lines=14> */
.L_x_9349:
[----:B------:R-:W-:Y:S05]  /*33330*/  BSYNC B2 ;  /* 0x0000000000027941 */ /* 0x000fea0003800000 */
.L_x_9348:
        /* <DEDUP_REMOVED lines=14> */
.L_x_9351:
[----:B------:R-:W-:Y:S05]  /*33420*/  BSYNC B2 ;  /* 0x0000000000027941 */ /* 0x000fea0003800000 */
.L_x_9350:
        /* <DEDUP_REMOVED lines=15> */
.L_x_9353:
[----:B------:R-:W-:Y:S05]  /*33520*/  BSYNC B2 ;  /* 0x0000000000027941 */ /* 0x000fea0003800000 */
.L_x_9352:
        /* <DEDUP_REMOVED lines=20> */
.L_x_9355:
[----:B------:R-:W-:Y:S05]  /*33670*/  BSYNC B2 ;  /* 0x0000000000027941 */ /* 0x000fea0003800000 */
.L_x_9354:
        /* <DEDUP_REMOVED lines=14> */
.L_x_9357:
[----:B------:R-:W-:Y:S05]  /*33760*/  BSYNC B2 ;  /* 0x0000000000027941 */ /* 0x000fea0003800000 */
.L_x_9356:
        /* <DEDUP_REMOVED lines=14> */
.L_x_9359:
[----:B------:R-:W-:Y:S05]  /*33850*/  BSYNC B2 ;  /* 0x0000000000027941 */ /* 0x000fea0003800000 */
.L_x_9358:
        /* <DEDUP_REMOVED lines=15> */
.L_x_9361:
[----:B------:R-:W-:Y:S05]  /*33950*/  BSYNC B2 ;  /* 0x0000000000027941 */ /* 0x000fea0003800000 */
.L_x_9360:
        /* <DEDUP_REMOVED lines=20> */
.L_x_9363:
[----:B------:R-:W-:Y:S05]  /*33aa0*/  BSYNC B2 ;  /* 0x0000000000027941 */ /* 0x000fea0003800000 */
.L_x_9362:
        /* <DEDUP_REMOVED lines=14> */
.L_x_9365:
[----:B------:R-:W-:Y:S05]  /*33b90*/  BSYNC B2 ;  /* 0x0000000000027941 */ /* 0x000fea0003800000 */
.L_x_9364:
        /* <DEDUP_REMOVED lines=14> */
.L_x_9367:
[----:B------:R-:W-:Y:S05]  /*33c80*/  BSYNC B2 ;  /* 0x0000000000027941 */ /* 0x000fea0003800000 */
.L_x_9366:
        /* <DEDUP_REMOVED lines=15> */
.L_x_9369:
[----:B------:R-:W-:Y:S05]  /*33d80*/  BSYNC B2 ;  /* 0x0000000000027941 */ /* 0x000fea0003800000 */
.L_x_9368:
        /* <DEDUP_REMOVED lines=20> */
.L_x_9371:
[----:B------:R-:W-:Y:S05]  /*33ed0*/  BSYNC B2 ;  /* 0x0000000000027941 */ /* 0x000fea0003800000 */
.L_x_9370:
        /* <DEDUP_REMOVED lines=14> */
.L_x_9373:
[----:B------:R-:W-:Y:S05]  /*33fc0*/  BSYNC B2 ;  /* 0x0000000000027941 */ /* 0x000fea0003800000 */
.L_x_9372:
        /* <DEDUP_REMOVED lines=14> */
.L_x_9375:
[----:B------:R-:W-:Y:S05]  /*340b0*/  BSYNC B2 ;  /* 0x0000000000027941 */ /* 0x000fea0003800000 */
.L_x_9374:
        /* <DEDUP_REMOVED lines=15> */
.L_x_9377:
[----:B------:R-:W-:Y:S05]  /*341b0*/  BSYNC B2 ;  /* 0x0000000000027941 */ /* 0x000fea0003800000 */
.L_x_9376:
        /* <DEDUP_REMOVED lines=20> */
.L_x_9379:
[----:B------:R-:W-:Y:S05]  /*34300*/  BSYNC B2 ;  /* 0x0000000000027941 */ /* 0x000fea0003800000 */
.L_x_9378:
        /* <DEDUP_REMOVED lines=14> */
.L_x_9381:
[----:B------:R-:W-:Y:S05]  /*343f0*/  BSYNC B2 ;  /* 0x0000000000027941 */ /* 0x000fea0003800000 */
.L_x_9380:
        /* <DEDUP_REMOVED lines=14> */
.L_x_9383:
[----:B------:R-:W-:Y:S05]  /*344e0*/  BSYNC B2 ;  /* 0x0000000000027941 */ /* 0x000fea0003800000 */
.L_x_9382:
        /* <DEDUP_REMOVED lines=15> */
.L_x_9385:
[----:B------:R-:W-:Y:S05]  /*345e0*/  BSYNC B2 ;  /* 0x0000000000027941 */ /* 0x000fea0003800000 */
.L_x_9384:
        /* <DEDUP_REMOVED lines=20> */
.L_x_9387:
[----:B------:R-:W-:Y:S05]  /*34730*/  BSYNC B2 ;  /* 0x0000000000027941 */ /* 0x000fea0003800000 */
.L_x_9386:
        /* <DEDUP_REMOVED lines=14> */
.L_x_9389:
[----:B------:R-:W-:Y:S05]  /*34820*/  BSYNC B2 ;  /* 0x0000000000027941 */ /* 0x000fea0003800000 */
.L_x_9388:
        /* <DEDUP_REMOVED lines=14> */
.L_x_9391:
[----:B------:R-:W-:Y:S05]  /*34910*/  BSYNC B2 ;  /* 0x0000000000027941 */ /* 0x000fea0003800000 */
.L_x_9390:
        /* <DEDUP_REMOVED lines=15> */
.L_x_9393:
[----:B------:R-:W-:Y:S05]  /*34a10*/  BSYNC B2 ;  /* 0x0000000000027941 */ /* 0x000fea0003800000 */
.L_x_9392:
        /* <DEDUP_REMOVED lines=20> */
.L_x_9395:
[----:B------:R-:W-:Y:S05]  /*34b60*/  BSYNC B2 ;  /* 0x0000000000027941 */ /* 0x000fea0003800000 */
.L_x_9394:
        /* <DEDUP_REMOVED lines=14> */
.L_x_9397:
[----:B------:R-:W-:Y:S05]  /*34c50*/  BSYNC B2 ;  /* 0x0000000000027941 */ /* 0x000fea0003800000 */
.L_x_9396:
        /* <DEDUP_REMOVED lines=14> */
.L_x_9399:
[----:B------:R-:W-:Y:S05]  /*34d40*/  BSYNC B2 ;  /* 0x0000000000027941 */ /* 0x000fea0003800000 */
.L_x_9398:
        /* <DEDUP_REMOVED lines=15> */
.L_x_9401:
[----:B------:R-:W-:Y:S05]  /*34e40*/  BSYNC B2 ;  /* 0x0000000000027941 */ /* 0x000fea0003800000 */
.L_x_9400:
        /* <DEDUP_REMOVED lines=20> */
.L_x_9403:
[----:B------:R-:W-:Y:S05]  /*34f90*/  BSYNC B2 ;  /* 0x0000000000027941 */ /* 0x000fea0003800000 */
.L_x_9402:
        /* <DEDUP_REMOVED lines=14> */
.L_x_9405:
[----:B------:R-:W-:Y:S05]  /*35080*/  BSYNC B2 ;  /* 0x0000000000027941 */ /* 0x000fea0003800000 */
.L_x_9404:
        /* <DEDUP_REMOVED lines=14> */
.L_x_9407:
[----:B------:R-:W-:Y:S05]  /*35170*/  BSYNC B2 ;  /* 0x0000000000027941 */ /* 0x000fea0003800000 */
.L_x_9406:
        /* <DEDUP_REMOVED lines=15> */
.L_x_9409:
[----:B------:R-:W-:Y:S05]  /*35270*/  BSYNC B2 ;  /* 0x0000000000027941 */ /* 0x000fea0003800000 */
.L_x_9408:
        /* <DEDUP_REMOVED lines=20> */
.L_x_9411:
[----:B------:R-:W-:Y:S05]  /*353c0*/  BSYNC B2 ;  /* 0x0000000000027941 */ /* 0x000fea0003800000 */
.L_x_9410:
        /* <DEDUP_REMOVED lines=14> */
.L_x_9413:
[----:B------:R-:W-:Y:S05]  /*354b0*/  BSYNC B2 ;  /* 0x0000000000027941 */ /* 0x000fea0003800000 */
.L_x_9412:
        /* <DEDUP_REMOVED lines=14> */
.L_x_9415:
[----:B------:R-:W-:Y:S05]  /*355a0*/  BSYNC B2 ;  /* 0x0000000000027941 */ /* 0x000fea0003800000 */
.L_x_9414:
        /* <DEDUP_REMOVED lines=15> */
.L_x_9417:
[----:B------:R-:W-:Y:S05]  /*356a0*/  BSYNC B2 ;  /* 0x0000000000027941 */ /* 0x000fea0003800000 */
.L_x_9416:
        /* <DEDUP_REMOVED lines=20> */
.L_x_9419:
[----:B------:R-:W-:Y:S05]  /*357f0*/  BSYNC B2 ;  /* 0x0000000000027941 */ /* 0x000fea0003800000 */
.L_x_9418:
        /* <DEDUP_REMOVED lines=14> */
.L_x_9421:
[----:B------:R-:W-:Y:S05]  /*358e0*/  BSYNC B2 ;  /* 0x0000000000027941 */ /* 0x000fea0003800000 */
.L_x_9420:
        /* <DEDUP_REMOVED lines=14> */
.L_x_9423:
[----:B------:R-:W-:Y:S05]  /*359d0*/  BSYNC B2 ;  /* 0x0000000000027941 */ /* 0x000fea0003800000 */
.L_x_9422:
        /* <DEDUP_REMOVED lines=15> */
.L_x_9425:
[----:B------:R-:W-:Y:S05]  /*35ad0*/  BSYNC B2 ;  /* 0x0000000000027941 */ /* 0x000fea0003800000 */
.L_x_9424:
        /* <DEDUP_REMOVED lines=20> */
.L_x_9427:
[----:B------:R-:W-:Y:S05]  /*35c20*/  BSYNC B2 ;  /* 0x0000000000027941 */ /* 0x000fea0003800000 */
.L_x_9426:
        /* <DEDUP_REMOVED lines=14> */
.L_x_9429:
[----:B------:R-:W-:Y:S05]  /*35d10*/  BSYNC B2 ;  /* 0x0000000000027941 */ /* 0x000fea0003800000 */
.L_x_9428:
        /* <DEDUP_REMOVED lines=14> */
.L_x_9431:
[----:B------:R-:W-:Y:S05]  /*35e00*/  BSYNC B2 ;  /* 0x0000000000027941 */ /* 0x000fea0003800000 */
.L_x_9430:
        /* <DEDUP_REMOVED lines=15> */
.L_x_9433:
[----:B------:R-:W-:Y:S05]  /*35f00*/  BSYNC B2 ;  /* 0x0000000000027941 */ /* 0x000fea0003800000 */
.L_x_9432:
        /* <DEDUP_REMOVED lines=20> */
.L_x_9435:
[----:B------:R-:W-:Y:S05]  /*36050*/  BSYNC B2 ;  /* 0x0000000000027941 */ /* 0x000fea0003800000 */
.L_x_9434:
        /* <DEDUP_REMOVED lines=14> */
.L_x_9437:
[----:B------:R-:W-:Y:S05]  /*36140*/  BSYNC B2 ;  /* 0x0000000000027941 */ /* 0x000fea0003800000 */
.L_x_9436:
        /* <DEDUP_REMOVED lines=14> */
.L_x_9439:
[----:B------:R-:W-:Y:S05]  /*36230*/  BSYNC B2 ;  /* 0x0000000000027941 */ /* 0x000fea0003800000 */
.L_x_9438:
        /* <DEDUP_REMOVED lines=15> */
.L_x_9441:
[----:B------:R-:W-:Y:S05]  /*36330*/  BSYNC B2 ;  /* 0x0000000000027941 */ /* 0x000fea0003800000 */
.L_x_9440:
        /* <DEDUP_REMOVED lines=20> */
.L_x_9443:
[----:B------:R-:W-:Y:S05]  /*36480*/  BSYNC B2 ;  /* 0x0000000000027941 */ /* 0x000fea0003800000 */
.L_x_9442:
        /* <DEDUP_REMOVED lines=14> */
.L_x_9445:
[----:B------:R-:W-:Y:S05]  /*36570*/  BSYNC B2 ;  /* 0x0000000000027941 */ /* 0x000fea0003800000 */
.L_x_9444:
        /* <DEDUP_REMOVED lines=14> */
.L_x_9447:
[----:B------:R-:W-:Y:S05]  /*36660*/  BSYNC B2 ;  /* 0x0000000000027941 */ /* 0x000fea0003800000 */
.L_x_9446:
        /* <DEDUP_REMOVED lines=15> */
.L_x_9449:
[----:B------:R-:W-:Y:S05]  /*36760*/  BSYNC B2 ;  /* 0x0000000000027941 */ /* 0x000fea0003800000 */
.L_x_9448:
        /* <DEDUP_REMOVED lines=20> */
.L_x_9451:
[----:B------:R-:W-:Y:S05]  /*368b0*/  BSYNC B2 ;  /* 0x0000000000027941 */ /* 0x000fea0003800000 */
.L_x_9450:
        /* <DEDUP_REMOVED lines=14> */
.L_x_9453:
[----:B------:R-:W-:Y:S05]  /*369a0*/  BSYNC B2 ;  /* 0x0000000000027941 */ /* 0x000fea0003800000 */
.L_x_9452:
        /* <DEDUP_REMOVED lines=14> */
.L_x_9455:
[----:B------:R-:W-:Y:S05]  /*36a90*/  BSYNC B2 ;  /* 0x0000000000027941 */ /* 0x000fea0003800000 */
.L_x_9454:
        /* <DEDUP_REMOVED lines=15> */
.L_x_9457:
[----:B------:R-:W-:Y:S05]  /*36b90*/  BSYNC B2 ;  /* 0x0000000000027941 */ /* 0x000fea0003800000 */
.L_x_9456:
        /* <DEDUP_REMOVED lines=20> */
.L_x_9459:
[----:B------:R-:W-:Y:S05]  /*36ce0*/  BSYNC B2 ;  /* 0x0000000000027941 */ /* 0x000fea0003800000 */
.L_x_9458:
        /* <DEDUP_REMOVED lines=14> */
.L_x_9461:
[----:B------:R-:W-:Y:S05]  /*36dd0*/  BSYNC B2 ;  /* 0x0000000000027941 */ /* 0x000fea0003800000 */
.L_x_9460:
        /* <DEDUP_REMOVED lines=14> */
.L_x_9463:
[----:B------:R-:W-:Y:S05]  /*36ec0*/  BSYNC B2 ;  /* 0x0000000000027941 */ /* 0x000fea0003800000 */
.L_x_9462:
        /* <DEDUP_REMOVED lines=15> */
.L_x_9465:
[----:B------:R-:W-:Y:S05]  /*36fc0*/  BSYNC B2 ;  /* 0x0000000000027941 */ /* 0x000fea0003800000 */
.L_x_9464:
        /* <DEDUP_REMOVED lines=20> */
.L_x_9467:
[----:B------:R-:W-:Y:S05]  /*37110*/  BSYNC B2 ;  /* 0x0000000000027941 */ /* 0x000fea0003800000 */
.L_x_9466:
        /* <DEDUP_REMOVED lines=14> */
.L_x_9469:
[----:B------:R-:W-:Y:S05]  /*37200*/  BSYNC B2 ;  /* 0x0000000000027941 */ /* 0x000fea0003800000 */
.L_x_9468:
        /* <DEDUP_REMOVED lines=14> */
.L_x_9471:
[----:B------:R-:W-:Y:S05]  /*372f0*/  BSYNC B2 ;  /* 0x0000000000027941 */ /* 0x000fea0003800000 */
.L_x_9470:
        /* <DEDUP_REMOVED lines=15> */
.L_x_9473:
[----:B------:R-:W-:Y:S05]  /*373f0*/  BSYNC B2 ;  /* 0x0000000000027941 */ /* 0x000fea0003800000 */
.L_x_9472:
        /* <DEDUP_REMOVED lines=20> */
.L_x_9475:
[----:B------:R-:W-:Y:S05]  /*37540*/  BSYNC B2 ;  /* 0x0000000000027941 */ /* 0x000fea0003800000 */
.L_x_9474:
        /* <DEDUP_REMOVED lines=14> */
.L_x_9477:
[----:B------:R-:W-:Y:S05]  /*37630*/  BSYNC B2 ;  /* 0x0000000000027941 */ /* 0x000fea0003800000 */
.L_x_9476:
        /* <DEDUP_REMOVED lines=14> */
.L_x_9479:
[----:B------:R-:W-:Y:S05]  /*37720*/  BSYNC B2 ;  /* 0x0000000000027941 */ /* 0x000fea0003800000 */
.L_x_9478:
        /* <DEDUP_REMOVED lines=15> */
.L_x_9481:
[----:B------:R-:W-:Y:S05]  /*37820*/  BSYNC B2 ;  /* 0x0000000000027941 */ /* 0x000fea0003800000 */
.L_x_9480:
        /* <DEDUP_REMOVED lines=20> */
.L_x_9483:
[----:B------:R-:W-:Y:S05]  /*37970*/  BSYNC B2 ;  /* 0x0000000000027941 */ /* 0x000fea0003800000 */
.L_x_9482:
        /* <DEDUP_REMOVED lines=14> */
.L_x_9485:
[----:B------:R-:W-:Y:S05]  /*37a60*/  BSYNC B2 ;  /* 0x0000000000027941 */ /* 0x000fea0003800000 */
.L_x_9484:
        /* <DEDUP_REMOVED lines=14> */
.L_x_9487:
[----:B------:R-:W-:Y:S05]  /*37b50*/  BSYNC B2 ;  /* 0x0000000000027941 */ /* 0x000fea0003800000 */
.L_x_9486:
        /* <DEDUP_REMOVED lines=15> */
.L_x_9489:
[----:B------:R-:W-:Y:S05]  /*37c50*/  BSYNC B2 ;  /* 0x0000000000027941 */ /* 0x000fea0003800000 */
.L_x_9488:
        /* <DEDUP_REMOVED lines=20> */
.L_x_9491:
[----:B------:R-:W-:Y:S05]  /*37da0*/  BSYNC B2 ;  /* 0x0000000000027941 */ /* 0x000fea0003800000 */
.L_x_9490:
        /* <DEDUP_REMOVED lines=14> */
.L_x_9493:
[----:B------:R-:W-:Y:S05]  /*37e90*/  BSYNC B2 ;  /* 0x0000000000027941 */ /* 0x000fea0003800000 */
.L_x_9492:
        /* <DEDUP_REMOVED lines=14> */
.L_x_9495:
[----:B------:R-:W-:Y:S05]  /*37f80*/  BSYNC B2 ;  /* 0x0000000000027941 */ /* 0x000fea0003800000 */
.L_x_9494:
        /* <DEDUP_REMOVED lines=15> */
.L_x_9497:
[----:B------:R-:W-:Y:S05]  /*38080*/  BSYNC B2 ;  /* 0x0000000000027941 */ /* 0x000fea0003800000 */
.L_x_9496:
        /* <DEDUP_REMOVED lines=20> */
.L_x_9499:
[----:B------:R-:W-:Y:S05]  /*381d0*/  BSYNC B2 ;  /* 0x0000000000027941 */ /* 0x000fea0003800000 */
.L_x_9498:
        /* <DEDUP_REMOVED lines=14> */
.L_x_9501:
[----:B------:R-:W-:Y:S05]  /*382c0*/  BSYNC B2 ;  /* 0x0000000000027941 */ /* 0x000fea0003800000 */
.L_x_9500:
        /* <DEDUP_REMOVED lines=14> */
.L_x_9503:
[----:B------:R-:W-:Y:S05]  /*383b0*/  BSYNC B2 ;  /* 0x0000000000027941 */ /* 0x000fea0003800000 */
.L_x_9502:
        /* <DEDUP_REMOVED lines=15> */
.L_x_9505:
[----:B------:R-:W-:Y:S05]  /*384b0*/  BSYNC B2 ;  /* 0x0000000000027941 */ /* 0x000fea0003800000 */
.L_x_9504:
[----:B------:R-:W-:Y:S01]  /*384c0*/  ULDC UR6, c[0x0][0x228] ;  /* 0x00008a0000067ab9 */ /* 0x000fe20000000800 */
[----:B------:R-:W-:Y:S02]  /*384d0*/  F2FP.F16.F32.PACK_AB R128, R148, R147 ;  /* 0x000000939480723e */ /* 0x000fe400000000ff */
[----:B------:R-:W-:Y:S02]  /*384e0*/  ISETP.GE.AND P0, PT, R145, UR6, PT ;  /* 0x0000000691007c0c */ /* 0x000fe4000bf06270 */
[----:B------:R-:W-:-:S05]  /*384f0*/  F2FP.F16.F32.PACK_AB R129, R129, R146 ;  /* 0x000000928181723e */ /* 0x000fca00000000ff */
        /* <DEDUP_REMOVED lines=16> */
.L_x_9507:
[----:B------:R-:W-:Y:S05]  /*38600*/  BSYNC B2 ;  /* 0x0000000000027941 */ /* 0x000fea0003800000 */
.L_x_9506:
        /* <DEDUP_REMOVED lines=14> */
.L_x_9509:
[----:B------:R-:W-:Y:S05]  /*386f0*/  BSYNC B2 ;  /* 0x0000000000027941 */ /* 0x000fea0003800000 */
.L_x_9508:
        /* <DEDUP_REMOVED lines=14> */
.L_x_9511:
[----:B------:R-:W-:Y:S05]  /*387e0*/  BSYNC B2 ;  /* 0x0000000000027941 */ /* 0x000fea0003800000 */
.L_x_9510:
        /* <DEDUP_REMOVED lines=13> */
[----:B-----5:R-:W-:Y:S05]  /*388c0*/  CALL.REL.NOINC `($__internal_45_$__cuda_sm3x_div_rn_noftz_f32_slowpath) ;  /* 0x000000ec00047944 */ /* 0x020fea0003c00000 */
.L_x_9513:
[----:B------:R-:W-:Y:S05]  /*388d0*/  BSYNC B2 ;  /* 0x0000000000027941 */ /* 0x000fea0003800000 */
.L_x_9512:
        /* <DEDUP_REMOVED lines=20> */
.L_x_9515:
[----:B------:R-:W-:Y:S05]  /*38a20*/  BSYNC B2 ;  /* 0x0000000000027941 */ /* 0x000fea0003800000 */
.L_x_9514:
        /* <DEDUP_REMOVED lines=14> */
.L_x_9517:
[----:B------:R-:W-:Y:S05]  /*38b10*/  BSYNC B2 ;  /* 0x0000000000027941 */ /* 0x000fea0003800000 */
.L_x_9516:
        /* <DEDUP_REMOVED lines=14> */
.L_x_9519:
[----:B------:R-:W-:Y:S05]  /*38c00*/  BSYNC B2 ;  /* 0x0000000000027941 */ /* 0x000fea0003800000 */
.L_x_9518:
        /* <DEDUP_REMOVED lines=13> */
[----:B-----5:R-:W-:Y:S05]  /*38ce0*/  CALL.REL.NOINC `($__internal_45_$__cuda_sm3x_div_rn_noftz_f32_slowpath) ;  /* 0x000000e400fc7944 */ /* 0x020fea0003c00000 */
.L_x_9521:
[----:B------:R-:W-:Y:S05]  /*38cf0*/  BSYNC B2 ;  /* 0x0000000000027941 */ /* 0x000fea0003800000 */
.L_x_9520:
        /* <DEDUP_REMOVED lines=20> */
.L_x_9523:
[----:B------:R-:W-:Y:S05]  /*38e40*/  BSYNC B2 ;  /* 0x0000000000027941 */ /* 0x000fea0003800000 */
.L_x_9522:
        /* <DEDUP_REMOVED lines=14> */
.L_x_9525:
[----:B------:R-:W-:Y:S05]  /*38f30*/  BSYNC B2 ;  /* 0x0000000000027941 */ /* 0x000fea0003800000 */
.L_x_9524:
        /* <DEDUP_REMOVED lines=14> */
.L_x_9527:
[----:B------:R-:W-:Y:S05]  /*39020*/  BSYNC B2 ;  /* 0x0000000000027941 */ /* 0x000fea0003800000 */
.L_x_9526:
        /* <DEDUP_REMOVED lines=14> */
.L_x_9529:
[----:B------:R-:W-:Y:S05]  /*39110*/  BSYNC B2 ;  /* 0x0000000000027941 */ /* 0x000fea0003800000 */
.L_x_9528:
        /* <DEDUP_REMOVED lines=20> */
.L_x_9531:
[----:B------:R-:W-:Y:S05]  /*39260*/  BSYNC B2 ;  /* 0x0000000000027941 */ /* 0x000fea0003800000 */
.L_x_9530:
        /* <DEDUP_REMOVED lines=14> */
.L_x_9533:
[----:B------:R-:W-:Y:S05]  /*39350*/  BSYNC B2 ;  /* 0x0000000000027941 */ /* 0x000fea0003800000 */
.L_x_9532:
        /* <DEDUP_REMOVED lines=14> */
.L_x_9535:
[----:B------:R-:W-:Y:S05]  /*39440*/  BSYNC B2 ;  /* 0x0000000000027941 */ /* 0x000fea0003800000 */
.L_x_9534:
        /* <DEDUP_REMOVED lines=14> */
.L_x_9537:
[----:B------:R-:W-:Y:S05]  /*39530*/  BSYNC B2 ;  /* 0x0000000000027941 */ /* 0x000fea0003800000 */
.L_x_9536:
        /* <DEDUP_REMOVED lines=20> */
.L_x_9539:
[----:B------:R-:W-:Y:S05]  /*39680*/  BSYNC B2 ;  /* 0x0000000000027941 */ /* 0x000fea0003800000 */
.L_x_9538:
        /* <DEDUP_REMOVED lines=14> */
.L_x_9541:
[----:B------:R-:W-:Y:S05]  /*39770*/  BSYNC B2 ;  /* 0x0000000000027941 */ /* 0x000fea0003800000 */
.L_x_9540:
        /* <DEDUP_REMOVED lines=14> */
.L_x_9543:
[----:B------:R-:W-:Y:S05]  /*39860*/  BSYNC B2 ;  /* 0x0000000000027941 */ /* 0x000fea0003800000 */
.L_x_9542:
        /* <DEDUP_REMOVED lines=14> */
.L_x_9545:
[----:B------:R-:W-:Y:S05]  /*39950*/  BSYNC B2 ;  /* 0x0000000000027941 */ /* 0x000fea0003800000 */
.L_x_9544:
        /* <DEDUP_REMOVED lines=20> */
.L_x_9547:
[----:B------:R-:W-:Y:S05]  /*39aa0*/  BSYNC B2 ;  /* 0x0000000000027941 */ /* 0x000fea0003800000 */
.L_x_9546:
        /* <DEDUP_REMOVED lines=14> */
.L_x_9549:
[----:B------:R-:W-:Y:S05]  /*39b90*/  BSYNC B2 ;  /* 0x0000000000027941 */ /* 0x000fea0003800000 */
.L_x_9548:
        /* <DEDUP_REMOVED lines=14> */
.L_x_9551:
[----:B------:R-:W-:Y:S05]  /*39c80*/  BSYNC B2 ;  /* 0x0000000000027941 */ /* 0x000fea0003800000 */
.L_x_9550:
        /* <DEDUP_REMOVED lines=14> */
.L_x_9553:
[----:B------:R-:W-:Y:S05]  /*39d70*/  BSYNC B2 ;  /* 0x0000000000027941 */ /* 0x000fea0003800000 */
.L_x_9552:
        /* <DEDUP_REMOVED lines=20> */
.L_x_9555:
[----:B------:R-:W-:Y:S05]  /*39ec0*/  BSYNC B2 ;  /* 0x0000000000027941 */ /* 0x000fea0003800000 */
.L_x_9554:
        /* <DEDUP_REMOVED lines=14> */
.L_x_9557:
[----:B------:R-:W-:Y:S05]  /*39fb0*/  BSYNC B2 ;  /* 0x0000000000027941 */ /* 0x000fea0003800000 */
.L_x_9556:
        /* <DEDUP_REMOVED lines=14> */
.L_x_9559:
[----:B------:R-:W-:Y:S05]  /*3a0a0*/  BSYNC B2 ;  /* 0x0000000000027941 */ /* 0x000fea0003800000 */
.L_x_9558:
        /* <DEDUP_REMOVED lines=14> */
.L_x_9561:
[----:B------:R-:W-:Y:S05]  /*3a190*/  BSYNC B2 ;  /* 0x0000000000027941 */ /* 0x000fea0003800000 */
.L_x_9560:
        /* <DEDUP_REMOVED lines=20> */
.L_x_9563:
[----:B------:R-:W-:Y:S05]  /*3a2e0*/  BSYNC B2 ;  /* 0x0000000000027941 */ /* 0x000fea0003800000 */
.L_x_9562:
        /* <DEDUP_REMOVED lines=14> */
.L_x_9565:
[----:B------:R-:W-:Y:S05]  /*3a3d0*/  BSYNC B2 ;  /* 0x0000000000027941 */ /* 0x000fea0003800000 */
.L_x_9564:
        /* <DEDUP_REMOVED lines=14> */
.L_x_9567:
[----:B------:R-:W-:Y:S05]  /*3a4c0*/  BSYNC B2 ;  /* 0x0000000000027941 */ /* 0x000fea0003800000 */
.L_x_9566:
        /* <DEDUP_REMOVED lines=14> */
.L_x_9569:
[----:B------:R-:W-:Y:S05]  /*3a5b0*/  BSYNC B2 ;  /* 0x0000000000027941 */ /* 0x000fea0003800000 */
.L_x_9568:
        /* <DEDUP_REMOVED lines=20> */
.L_x_9571:
[----:B------:R-:W-:Y:S05]  /*3a700*/  BSYNC B2 ;  /* 0x0000000000027941 */ /* 0x000fea0003800000 */
.L_x_9570:
        /* <DEDUP_REMOVED lines=14> */
.L_x_9573:
[----:B------:R-:W-:Y:S05]  /*3a7f0*/  BSYNC B2 ;  /* 0x0000000000027941 */ /* 0x000fea0003800000 */
.L_x_9572:
        /* <DEDUP_REMOVED lines=14> */
.L_x_9575:
[----:B------:R-:W-:Y:S05]  /*3a8e0*/  BSYNC B2 ;  /* 0x0000000000027941 */ /* 0x000fea0003800000 */
.L_x_9574:
        /* <DEDUP_REMOVED lines=14> */
.L_x_9577:
[----:B------:R-:W-:Y:S05]  /*3a9d0*/  BSYNC B2 ;  /* 0x0000000000027941 */ /* 0x000fea0003800000 */
.L_x_9576:
        /* <DEDUP_REMOVED lines=20> */
.L_x_9579:
[----:B------:R-:W-:Y:S05]  /*3ab20*/  BSYNC B2 ;  /* 0x0000000000027941 */ /* 0x000fea0003800000 */
.L_x_9578:
        /* <DEDUP_REMOVED lines=14> */
.L_x_9581:
[----:B------:R-:W-:Y:S05]  /*3ac10*/  BSYNC B2 ;  /* 0x0000000000027941 */ /* 0x000fea0003800000 */
.L_x_9580:
        /* <DEDUP_REMOVED lines=14> */
.L_x_9583:
[----:B------:R-:W-:Y:S05]  /*3ad00*/  BSYNC B2 ;  /* 0x0000000000027941 */ /* 0x000fea0003800000 */
.L_x_9582:
        /* <DEDUP_REMOVED lines=14> */
.L_x_9585:
[----:B------:R-:W-:Y:S05]  /*3adf0*/  BSYNC B2 ;  /* 0x0000000000027941 */ /* 0x000fea0003800000 */
.L_x_9584:
        /* <DEDUP_REMOVED lines=20> */
.L_x_9587:
[----:B------:R-:W-:Y:S05]  /*3af40*/  BSYNC B2 ;  /* 0x0000000000027941 */ /* 0x000fea0003800000 */
.L_x_9586:
        /* <DEDUP_REMOVED lines=14> */
.L_x_9589:
[----:B------:R-:W-:Y:S05]  /*3b030*/  BSYNC B2 ;  /* 0x0000000000027941 */ /* 0x000fea0003800000 */
.L_x_9588:
        /* <DEDUP_REMOVED lines=14> */
.L_x_9591:
[----:B------:R-:W-:Y:S05]  /*3b120*/  BSYNC B2 ;  /* 0x0000000000027941 */ /* 0x000fea0003800000 */
.L_x_9590:
        /* <DEDUP_REMOVED lines=14> */
.L_x_9593:
[----:B------:R-:W-:Y:S05]  /*3b210*/  BSYNC B2 ;  /* 0x0000000000027941 */ /* 0x000fea0003800000 */
.L_x_9592:
        /* <DEDUP_REMOVED lines=20> */
.L_x_9595:
[----:B------:R-:W-:Y:S05]  /*3b360*/  BSYNC B2 ;  /* 0x0000000000027941 */ /* 0x000fea0003800000 */
.L_x_9594:
        /* <DEDUP_REMOVED lines=14> */
.L_x_9597:
[----:B------:R-:W-:Y:S05]  /*3b450*/  BSYNC B2 ;  /* 0x0000000000027941 */ /* 0x000fea0003800000 */
.L_x_9596:
        /* <DEDUP_REMOVED lines=14> */
.L_x_9599:
[----:B------:R-:W-:Y:S05]  /*3b540*/  BSYNC B2 ;  /* 0x0000000000027941 */ /* 0x000fea0003800000 */
.L_x_9598:
        /* <DEDUP_REMOVED lines=14> */
.L_x_9601:
[----:B------:R-:W-:Y:S05]  /*3b630*/  BSYNC B2 ;  /* 0x0000000000027941 */ /* 0x000fea0003800000 */
.L_x_9600:
        /* <DEDUP_REMOVED lines=20> */
.L_x_9603:
[----:B------:R-:W-:Y:S05]  /*3b780*/  BSYNC B2 ;  /* 0x0000000000027941 */ /* 0x000fea0003800000 */
.L_x_9602:
        /* <DEDUP_REMOVED lines=14> */
.L_x_9605:
[----:B------:R-:W-:Y:S05]  /*3b870*/  BSYNC B2 ;  /* 0x0000000000027941 */ /* 0x000fea0003800000 */
.L_x_9604:
        /* <DEDUP_REMOVED lines=14> */
.L_x_9607:
[----:B------:R-:W-:Y:S05]  /*3b960*/  BSYNC B2 ;  /* 0x0000000000027941 */ /* 0x000fea0003800000 */
.L_x_9606:
        /* <DEDUP_REMOVED lines=14> */
.L_x_9609:
[----:B------:R-:W-:Y:S05]  /*3ba50*/  BSYNC B2 ;  /* 0x0000000000027941 */ /* 0x000fea0003800000 */
.L_x_9608:
        /* <DEDUP_REMOVED lines=20> */
.L_x_9611:
[----:B------:R-:W-:Y:S05]  /*3bba0*/  BSYNC B2 ;  /* 0x0000000000027941 */ /* 0x000fea0003800000 */
.L_x_9610:
        /* <DEDUP_REMOVED lines=14> */
.L_x_9613:
[----:B------:R-:W-:Y:S05]  /*3bc90*/  BSYNC B2 ;  /* 0x0000000000027941 */ /* 0x000fea0003800000 */
.L_x_9612:
        /* <DEDUP_REMOVED lines=14> */
.L_x_9615:
[----:B------:R-:W-:Y:S05]  /*3bd80*/  BSYNC B2 ;  /* 0x0000000000027941 */ /* 0x000fea0003800000 */
.L_x_9614:
        /* <DEDUP_REMOVED lines=13> */
.L_x_9617:
[----:B------:R-:W-:Y:S05]  /*3be60*/  BSYNC B2 ;  /* 0x0000000000027941 */ /* 0x000fea0003800000 */
.L_x_9616:
[----:B------:R-:W-:Y:S01]  /*3be70*/  ULDC UR6, c[0x0][0x228] ;  /* 0x00008a0000067ab9 */ /* 0x000fe20000000800 */
[----:B------:R-:W-:Y:S02]  /*3be80*/  F2FP.F16.F32.PACK_AB R128, R147, R146 ;  /* 0x000000929380723e */ /* 0x000fe400000000ff */
[----:B------:R-:W-:Y:S02]  /*3be90*/  ISETP.GE.AND P0, PT, R148, UR6, PT ;  /* 0x0000000694007c0c */ /* 0x000fe4000bf06270 */
[----:B------:R-:W-:-:S05]  /*3bea0*/  F2FP.F16.F32.PACK_AB R129, R248, R145 ;  /* 0x00000091f881723e */ /* 0x000fca00000000ff */
        /* <DEDUP_REMOVED lines=15> */
.L_x_9619:
[----:B------:R-:W-:Y:S05]  /*3bfa0*/  BSYNC B2 ;  /* 0x0000000000027941 */ /* 0x000fea0003800000 */
.L_x_9618:
        /* <DEDUP_REMOVED lines=13> */
.L_x_9621:
[----:B------:R-:W-:Y:S05]  /*3c080*/  BSYNC B2 ;  /* 0x0000000000027941 */ /* 0x000fea0003800000 */
.L_x_9620:
        /* <DEDUP_REMOVED lines=13> */
.L_x_9623:
[----:B------:R-:W-:Y:S05]  /*3c160*/  BSYNC B2 ;  /* 0x0000000000027941 */ /* 0x000fea0003800000 */
.L_x_9622:
        /* <DEDUP_REMOVED lines=13> */
.L_x_9625:
[----:B------:R-:W-:Y:S05]  /*3c240*/  BSYNC B2 ;  /* 0x0000000000027941 */ /* 0x000fea0003800000 */
.L_x_9624:
        /* <DEDUP_REMOVED lines=19> */
.L_x_9627:
[----:B------:R-:W-:Y:S05]  /*3c380*/  BSYNC B2 ;  /* 0x0000000000027941 */ /* 0x000fea0003800000 */
.L_x_9626:
        /* <DEDUP_REMOVED lines=13> */
.L_x_9629:
[----:B------:R-:W-:Y:S05]  /*3c460*/  BSYNC B2 ;  /* 0x0000000000027941 */ /* 0x000fea0003800000 */
.L_x_9628:
        /* <DEDUP_REMOVED lines=13> */
.L_x_9631:
[----:B------:R-:W-:Y:S05]  /*3c540*/  BSYNC B2 ;  /* 0x0000000000027941 */ /* 0x000fea0003800000 */
.L_x_9630:
        /* <DEDUP_REMOVED lines=13> */
.L_x_9633:
[----:B------:R-:W-:Y:S05]  /*3c620*/  BSYNC B2 ;  /* 0x0000000000027941 */ /* 0x000fea0003800000 */
.L_x_9632:
        /* <DEDUP_REMOVED lines=19> */
.L_x_9635:
[----:B------:R-:W-:Y:S05]  /*3c760*/  BSYNC B2 ;  /* 0x0000000000027941 */ /* 0x000fea0003800000 */
.L_x_9634:
        /* <DEDUP_REMOVED lines=13> */
.L_x_9637:
[----:B------:R-:W-:Y:S05]  /*3c840*/  BSYNC B2 ;  /* 0x0000000000027941 */ /* 0x000fea0003800000 */
.L_x_9636:
        /* <DEDUP_REMOVED lines=13> */
.L_x_9639:
[----:B------:R-:W-:Y:S05]  /*3c920*/  BSYNC B2 ;  /* 0x0000000000027941 */ /* 0x000fea0003800000 */
.L_x_9638:
        /* <DEDUP_REMOVED lines=13> */
.L_x_9641:
[----:B------:R-:W-:Y:S05]  /*3ca00*/  BSYNC B2 ;  /* 0x0000000000027941 */ /* 0x000fea0003800000 */
.L_x_9640:
        /* <DEDUP_REMOVED lines=19> */
.L_x_9643:
[----:B------:R-:W-:Y:S05]  /*3cb40*/  BSYNC B2 ;  /* 0x0000000000027941 */ /* 0x000fea0003800000 */
.L_x_9642:
        /* <DEDUP_REMOVED lines=13> */
.L_x_9645:
[----:B------:R-:W-:Y:S05]  /*3cc20*/  BSYNC B2 ;  /* 0x0000000000027941 */ /* 0x000fea0003800000 */
.L_x_9644:
        /* <DEDUP_REMOVED lines=13> */
.L_x_9647:
[----:B------:R-:W-:Y:S05]  /*3cd00*/  BSYNC B2 ;  /* 0x0000000000027941 */ /* 0x000fea0003800000 */
.L_x_9646:
        /* <DEDUP_REMOVED lines=13> */
.L_x_9649:
[----:B------:R-:W-:Y:S05]  /*3cde0*/  BSYNC B2 ;  /* 0x0000000000027941 */ /* 0x000fea0003800000 */
.L_x_9648:
        /* <DEDUP_REMOVED lines=19> */
.L_x_9651:
[----:B------:R-:W-:Y:S05]  /*3cf20*/  BSYNC B2 ;  /* 0x0000000000027941 */ /* 0x000fea0003800000 */
.L_x_9650:
        /* <DEDUP_REMOVED lines=13> */
.L_x_9653:
[----:B------:R-:W-:Y:S05]  /*3d000*/  BSYNC B2 ;  /* 0x0000000000027941 */ /* 0x000fea0003800000 */
.L_x_9652:
        /* <DEDUP_REMOVED lines=13> */
.L_x_9655:
[----:B------:R-:W-:Y:S05]  /*3d0e0*/  BSYNC B2 ;  /* 0x0000000000027941 */ /* 0x000fea0003800000 */
.L_x_9654:
        /* <DEDUP_REMOVED lines=13> */
.L_x_9657:
[----:B------:R-:W-:Y:S05]  /*3d1c0*/  BSYNC B2 ;  /* 0x0000000000027941 */ /* 0x000fea0003800000 */
.L_x_9656:
        /* <DEDUP_REMOVED lines=19> */
.L_x_9659:
[----:B------:R-:W-:Y:S05]  /*3d300*/  BSYNC B2 ;  /* 0x0000000000027941 */ /* 0x000fea0003800000 */
.L_x_9658:
        /* <DEDUP_REMOVED lines=13> */
.L_x_9661:
[----:B------:R-:W-:Y:S05]  /*3d3e0*/  BSYNC B2 ;  /* 0x0000000000027941 */ /* 0x000fea0003800000 */
.L_x_9660:
        /* <DEDUP_REMOVED lines=13> */
.L_x_9663:
[----:B------:R-:W-:Y:S05]  /*3d4c0*/  BSYNC B2 ;  /* 0x0000000000027941 */ /* 0x000fea0003800000 */
.L_x_9662:
        /* <DEDUP_REMOVED lines=13> */
.L_x_9665:
[----:B------:R-:W-:Y:S05]  /*3d5a0*/  BSYNC B2 ;  /* 0x0000000000027941 */ /* 0x000fea0003800000 */
.L_x_9664:
        /* <DEDUP_REMOVED lines=19> */
.L_x_9667:
[----:B------:R-:W-:Y:S05]  /*3d6e0*/  BSYNC B2 ;  /* 0x0000000000027941 */ /* 0x000fea0003800000 */
.L_x_9666:
        /* <DEDUP_REMOVED lines=13> */
.L_x_9669:
[----:B------:R-:W-:Y:S05]  /*3d7c0*/  BSYNC B2 ;  /* 0x0000000000027941 */ /* 0x000fea0003800000 */
.L_x_9668:
        /* <DEDUP_REMOVED lines=13> */
.L_x_9671:
[----:B------:R-:W-:Y:S05]  /*3d8a0*/  BSYNC B2 ;  /* 0x0000000000027941 */ /* 0x000fea0003800000 */
.L_x_9670:
        /* <DEDUP_REMOVED lines=13> */
.L_x_9673:
[----:B------:R-:W-:Y:S05]  /*3d980*/  BSYNC B2 ;  /* 0x0000000000027941 */ /* 0x000fea0003800000 */
.L_x_9672:
        /* <DEDUP_REMOVED lines=19> */
.L_x_9675:
[----:B------:R-:W-:Y:S05]  /*3dac0*/  BSYNC B2 ;  /* 0x0000000000027941 */ /* 0x000fea0003800000 */
.L_x_9674:
        /* <DEDUP_REMOVED lines=13> */
.L_x_9677:
[----:B------:R-:W-:Y:S05]  /*3dba0*/  BSYNC B2 ;  /* 0x0000000000027941 */ /* 0x000fea0003800000 */
.L_x_9676:
        /* <DEDUP_REMOVED lines=13> */
.L_x_9679:
[----:B------:R-:W-:Y:S05]  /*3dc80*/  BSYNC B2 ;  /* 0x0000000000027941 */ /* 0x000fea0003800000 */
.L_x_9678:
        /* <DEDUP_REMOVED lines=13> */
.L_x_9681:
[----:B------:R-:W-:Y:S05]  /*3dd60*/  BSYNC B2 ;  /* 0x0000000000027941 */ /* 0x000fea0003800000 */
.L_x_9680:
        /* <DEDUP_REMOVED lines=19> */
.L_x_9683:
[----:B------:R-:W-:Y:S05]  /*3dea0*/  BSYNC B2 ;  /* 0x0000000000027941 */ /* 0x000fea0003800000 */
.L_x_9682:
        /* <DEDUP_REMOVED lines=13> */
.L_x_9685:
[----:B------:R-:W-:Y:S05]  /*3df80*/  BSYNC B2 ;  /* 0x0000000000027941 */ /* 0x000fea0003800000 */
.L_x_9684:
        /* <DEDUP_REMOVED lines=13> */
.L_x_9687:
[----:B------:R-:W-:Y:S05]  /*3e060*/  BSYNC B2 ;  /* 0x0000000000027941 */ /* 0x000fea0003800000 */
.L_x_9686:
        /* <DEDUP_REMOVED lines=13> */
.L_x_9689:
[----:B------:R-:W-:Y:S05]  /*3e140*/  BSYNC B2 ;  /* 0x0000000000027941 */ /* 0x000fea0003800000 */
.L_x_9688:
        /* <DEDUP_REMOVED lines=19> */
.L_x_9691:
[----:B------:R-:W-:Y:S05]  /*3e280*/  BSYNC B2 ;  /* 0x0000000000027941 */ /* 0x000fea0003800000 */
.L_x_9690:
        /* <DEDUP_REMOVED lines=13> */
.L_x_9693:
[----:B------:R-:W-:Y:S05]  /*3e360*/  BSYNC B2 ;  /* 0x0000000000027941 */ /* 0x000fea0003800000 */
.L_x_9692:
        /* <DEDUP_REMOVED lines=13> */
.L_x_9695:
[----:B------:R-:W-:Y:S05]  /*3e440*/  BSYNC B2 ;  /* 0x0000000000027941 */ /* 0x000fea0003800000 */
.L_x_9694:
        /* <DEDUP_REMOVED lines=13> */
.L_x_9697:
[----:B------:R-:W-:Y:S05]  /*3e520*/  BSYNC B2 ;  /* 0x0000000000027941 */ /* 0x000fea0003800000 */
.L_x_9696:
        /* <DEDUP_REMOVED lines=19> */
.L_x_9699:
[----:B------:R-:W-:Y:S05]  /*3e660*/  BSYNC B2 ;  /* 0x0000000000027941 */ /* 0x000fea0003800000 */
.L_x_9698:
        /* <DEDUP_REMOVED lines=13> */
.L_x_9701:
[----:B------:R-:W-:Y:S05]  /*3e740*/  BSYNC B2 ;  /* 0x0000000000027941 */ /* 0x000fea0003800000 */
.L_x_9700:
        /* <DEDUP_REMOVED lines=13> */
.L_x_9703:
[----:B------:R-:W-:Y:S05]  /*3e820*/  BSYNC B2 ;  /* 0x0000000000027941 */ /* 0x000fea0003800000 */
.L_x_9702:
        /* <DEDUP_REMOVED lines=13> */
.L_x_9705:
[----:B------:R-:W-:Y:S05]  /*3e900*/  BSYNC B2 ;  /* 0x0000000000027941 */ /* 0x000fea0003800000 */
.L_x_9704:
        /* <DEDUP_REMOVED lines=19> */
.L_x_9707:
[----:B------:R-:W-:Y:S05]  /*3ea40*/  BSYNC B2 ;  /* 0x0000000000027941 */ /* 0x000fea0003800000 */
.L_x_9706:
        /* <DEDUP_REMOVED lines=13> */
.L_x_9709:
[----:B------:R-:W-:Y:S05]  /*3eb20*/  BSYNC B2 ;  /* 0x0000000000027941 */ /* 0x000fea0003800000 */
.L_x_9708:
        /* <DEDUP_REMOVED lines=13> */
.L_x_9711:
[----:B------:R-:W-:Y:S05]  /*3ec00*/  BSYNC B2 ;  /* 0x0000000000027941 */ /* 0x000fea0003800000 */
.L_x_9710:
        /* <DEDUP_REMOVED lines=13> */
.L_x_9713:
[----:B------:R-:W-:Y:S05]  /*3ece0*/  BSYNC B2 ;  /* 0x0000000000027941 */ /* 0x000fea0003800000 */
.L_x_9712:
        /* <DEDUP_REMOVED lines=19> */
.L_x_9715:
[----:B------:R-:W-:Y:S05]  /*3ee20*/  BSYNC B2 ;  /* 0x0000000000027941 */ /* 0x000fea0003800000 */
.L_x_9714:
        /* <DEDUP_REMOVED lines=13> */
.L_x_9717:
[----:B------:R-:W-:Y:S05]  /*3ef00*/  BSYNC B2 ;  /* 0x0000000000027941 */ /* 0x000fea0003800000 */
.L_x_9716:
        /* <DEDUP_REMOVED lines=13> */
.L_x_9719:
[----:B------:R-:W-:Y:S05]  /*3efe0*/  BSYNC B2 ;  /* 0x0000000000027941 */ /* 0x000fea0003800000 */
.L_x_9718:
        /* <DEDUP_REMOVED lines=13> */
.L_x_9721:
[----:B------:R-:W-:Y:S05]  /*3f0c0*/  BSYNC B2 ;  /* 0x0000000000027941 */ /* 0x000fea0003800000 */
.L_x_9720:
        /* <DEDUP_REMOVED lines=19> */
.L_x_9723:
[----:B------:R-:W-:Y:S05]  /*3f200*/  BSYNC B2 ;  /* 0x0000000000027941 */ /* 0x000fea0003800000 */
.L_x_9722:
        /* <DEDUP_REMOVED lines=13> */
.L_x_9725:
[----:B------:R-:W-:Y:S05]  /*3f2e0*/  BSYNC B2 ;  /* 0x0000000000027941 */ /* 0x000fea0003800000 */
.L_x_9724:
        /* <DEDUP_REMOVED lines=13> */
.L_x_9727:
[----:B------:R-:W-:Y:S05]  /*3f3c0*/  BSYNC B2 ;  /* 0x0000000000027941 */ /* 0x000fea0003800000 */
.L_x_9726:
        /* <DEDUP_REMOVED lines=13> */
.L_x_9729:
[----:B------:R-:W-:Y:S05]  /*3f4a0*/  BSYNC B2 ;  /* 0x0000000000027941 */ /* 0x000fea0003800000 */
.L_x_9728:
        /* <DEDUP_REMOVED lines=19> */
.L_x_9731:
[----:B------:R-:W-:Y:S05]  /*3f5e0*/  BSYNC B2 ;  /* 0x0000000000027941 */ /* 0x000fea0003800000 */
.L_x_9730:
        /* <DEDUP_REMOVED lines=13> */
.L_x_9733:
[----:B------:R-:W-:Y:S05]  /*3f6c0*/  BSYNC B2 ;  /* 0x0000000000027941 */ /* 0x000fea0003800000 */
.L_x_9732:
        /* <DEDUP_REMOVED lines=13> */
.L_x_9735:
[----:B------:R-:W-:Y:S05]  /*3f7a0*/  BSYNC B2 ;  /* 0x0000000000027941 */ /* 0x000fea0003800000 */
.L_x_9734:
        /* <DEDUP_REMOVED lines=13> */
.L_x_9737:
[----:B------:R-:W-:Y:S05]  /*3f880*/  BSYNC B2 ;  /* 0x0000000000027941 */ /* 0x000fea0003800000 */
.L_x_9736:
        /* <DEDUP_REMOVED lines=19> */
.L_x_9739:
[----:B------:R-:W-:Y:S05]  /*3f9c0*/  BSYNC B2 ;  /* 0x0000000000027941 */ /* 0x000fea0003800000 */
.L_x_9738:
        /* <DEDUP_REMOVED lines=13> */
.L_x_9741:
[----:B------:R-:W-:Y:S05]  /*3faa0*/  BSYNC B2 ;  /* 0x0000000000027941 */ /* 0x000fea0003800000 */
.L_x_9740:
        /* <DEDUP_REMOVED lines=13> */
.L_x_9743:
[----:B------:R-:W-:Y:S05]  /*3fb80*/  BSYNC B2 ;  /* 0x0000000000027941 */ /* 0x000fea0003800000 */
.L_x_9742:
        /* <DEDUP_REMOVED lines=13> */
.L_x_9745:
[----:B------:R-:W-:Y:S05]  /*3fc60*/  BSYNC B2 ;  /* 0x0000000000027941 */ /* 0x000fea0003800000 */
.L_x_9744:
        /* <DEDUP_REMOVED lines=20> */
.L_x_9747:
[----:B------:R-:W-:Y:S05]  /*3fdb0*/  BSYNC B2 ;  /* 0x0000000000027941 */ /* 0x000fea0003800000 */
.L_x_9746:
        /* <DEDUP_REMOVED lines=14> */
.L_x_9749:
[----:B------:R-:W-:Y:S05]  /*3fea0*/  BSYNC B2 ;  /* 0x0000000000027941 */ /* 0x000fea0003800000 */
.L_x_9748:
        /* <DEDUP_REMOVED lines=13> */
.L_x_9751:
[----:B------:R-:W-:Y:S05]  /*3ff80*/  BSYNC B2 ;  /* 0x0000000000027941 */ /* 0x000fea0003800000 */
.L_x_9750:
        /* <DEDUP_REMOVED lines=13> */
.L_x_9753:
[----:B------:R-:W-:Y:S05]  /*40060*/  BSYNC B2 ;  /* 0x0000000000027941 */ /* 0x000fea0003800000 */
.L_x_9752:
        /* <DEDUP_REMOVED lines=19> */
.L_x_9755:
[----:B------:R-:W-:Y:S05]  /*401a0*/  BSYNC B2 ;  /* 0x0000000000027941 */ /* 0x000fea0003800000 */
.L_x_9754:
        /* <DEDUP_REMOVED lines=13> */
.L_x_9757:
[----:B------:R-:W-:Y:S05]  /*40280*/  BSYNC B2 ;  /* 0x0000000000027941 */ /* 0x000fea0003800000 */
.L_x_9756:
        /* <DEDUP_REMOVED lines=13> */
.L_x_9759:
[----:B------:R-:W-:Y:S05]  /*40360*/  BSYNC B2 ;  /* 0x0000000000027941 */ /* 0x000fea0003800000 */
.L_x_9758:
        /* <DEDUP_REMOVED lines=13> */
.L_x_9761:
[----:B------:R-:W-:Y:S05]  /*40440*/  BSYNC B2 ;  /* 0x0000000000027941 */ /* 0x000fea0003800000 */
.L_x_9760:
[----:B------:R-:W-:Y:S01]  /*40450*/  ULDC UR6, c[0x0][0x228] ;  /* 0x00008a0000067ab9 */ /* 0x000fe20000000800 */
[----:B------:R-:W-:Y:S02]  /*40460*/  F2FP.F16.F32.PACK_AB R4, R131, R0 ;  /* 0x000000008304723e */ /* 0x000fe400000000ff */
[----:B------:R-:W-:Y:S02]  /*40470*/  ISETP.GE.AND P0, PT, R122, UR6, PT ;  /* 0x000000067a007c0c */ /* 0x000fe4000bf06270 */
[----:B------:R-:W-:-:S05]  /*40480*/  F2FP.F16.F32.PACK_AB R5, R248, R2 ;  /* 0x00000002f805723e */ /* 0x000fca00000000ff */
        /* <DEDUP_REMOVED lines=13> */
[----:B-----5:R-:W-:Y:S05]  /*40560*/  CALL.REL.NOINC `($__internal_45_$__cuda_sm3x_div_rn_noftz_f32_slowpath) ;  /* 0x0000006c00dc7944 */ /* 0x020fea0003c00000 */
[----:B------:R-:W-:-:S07]  /*40570*/  MOV R0, R248 ;  /* 0x000000f800007202 */ /* 0x000fce0000000f00 */
.L_x_9763:
[----:B------:R-:W-:Y:S05]  /*40580*/  BSYNC B2 ;  /* 0x0000000000027941 */ /* 0x000fea0003800000 */
.L_x_9762:
        /* <DEDUP_REMOVED lines=13> */
.L_x_9765:
[----:B------:R-:W-:Y:S05]  /*40660*/  BSYNC B2 ;  /* 0x0000000000027941 */ /* 0x000fea0003800000 */
.L_x_9764:
        /* <DEDUP_REMOVED lines=13> */
.L_x_9767:
[----:B------:R-:W-:Y:S05]  /*40740*/  BSYNC B2 ;  /* 0x0000000000027941 */ /* 0x000fea0003800000 */
.L_x_9766:
        /* <DEDUP_REMOVED lines=13> */
.L_x_9769:
[----:B------:R-:W-:Y:S05]  /*40820*/  BSYNC B2 ;  /* 0x0000000000027941 */ /* 0x000fea0003800000 */
.L_x_9768:
        /* <DEDUP_REMOVED lines=19> */
.L_x_9771:
[----:B------:R-:W-:Y:S05]  /*40960*/  BSYNC B2 ;  /* 0x0000000000027941 */ /* 0x000fea0003800000 */
.L_x_9770:
        /* <DEDUP_REMOVED lines=13> */
.L_x_9773:
[----:B------:R-:W-:Y:S05]  /*40a40*/  BSYNC B2 ;  /* 0x0000000000027941 */ /* 0x000fea0003800000 */
.L_x_9772:
        /* <DEDUP_REMOVED lines=13> */
.L_x_9775:
[----:B------:R-:W-:Y:S05]  /*40b20*/  BSYNC B2 ;  /* 0x0000000000027941 */ /* 0x000fea0003800000 */
.L_x_9774:
        /* <DEDUP_REMOVED lines=13> */
.L_x_9777:
[----:B------:R-:W-:Y:S05]  /*40c00*/  BSYNC B2 ;  /* 0x0000000000027941 */ /* 0x000fea0003800000 */
.L_x_9776:
        /* <DEDUP_REMOVED lines=19> */
.L_x_9779:
[----:B------:R-:W-:Y:S05]  /*40d40*/  BSYNC B2 ;  /* 0x0000000000027941 */ /* 0x000fea0003800000 */
.L_x_9778:
        /* <DEDUP_REMOVED lines=13> */
.L_x_9781:
[----:B------:R-:W-:Y:S05]  /*40e20*/  BSYNC B2 ;  /* 0x0000000000027941 */ /* 0x000fea0003800000 */
.L_x_9780:
        /* <DEDUP_REMOVED lines=13> */
.L_x_9783:
[----:B------:R-:W-:Y:S05]  /*40f00*/  BSYNC B2 ;  /* 0x0000000000027941 */ /* 0x000fea0003800000 */
.L_x_9782:
        /* <DEDUP_REMOVED lines=13> */
.L_x_9785:
[----:B------:R-:W-:Y:S05]  /*40fe0*/  BSYNC B2 ;  /* 0x0000000000027941 */ /* 0x000fea0003800000 */
.L_x_9784:
        /* <DEDUP_REMOVED lines=19> */
.L_x_9787:
[----:B------:R-:W-:Y:S05]  /*41120*/  BSYNC B2 ;  /* 0x0000000000027941 */ /* 0x000fea0003800000 */
.L_x_9786:
        /* <DEDUP_REMOVED lines=13> */
.L_x_9789:
[----:B------:R-:W-:Y:S05]  /*41200*/  BSYNC B2 ;  /* 0x0000000000027941 */ /* 0x000fea0003800000 */
.L_x_9788:
        /* <DEDUP_REMOVED lines=13> */
.L_x_9791:
[----:B------:R-:W-:Y:S05]  /*412e0*/  BSYNC B2 ;  /* 0x0000000000027941 */ /* 0x000fea0003800000 */
.L_x_9790:
        /* <DEDUP_REMOVED lines=13> */
.L_x_9793:
[----:B------:R-:W-:Y:S05]  /*413c0*/  BSYNC B2 ;  /* 0x0000000000027941 */ /* 0x000fea0003800000 */
.L_x_9792:
        /* <DEDUP_REMOVED lines=19> */
.L_x_9795:
[----:B------:R-:W-:Y:S05]  /*41500*/  BSYNC B2 ;  /* 0x0000000000027941 */ /* 0x000fea0003800000 */
.L_x_9794:
        /* <DEDUP_REMOVED lines=13> */
.L_x_9797:
[----:B------:R-:W-:Y:S05]  /*415e0*/  BSYNC B2 ;  /* 0x0000000000027941 */ /* 0x000fea0003800000 */
.L_x_9796:
        /* <DEDUP_REMOVED lines=13> */
.L_x_9799:
[----:B------:R-:W-:Y:S05]  /*416c0*/  BSYNC B2 ;  /* 0x0000000000027941 */ /* 0x000fea0003800000 */
.L_x_9798:
        /* <DEDUP_REMOVED lines=13> */
.L_x_9801:
[----:B------:R-:W-:Y:S05]  /*417a0*/  BSYNC B2 ;  /* 0x0000000000027941 */ /* 0x000fea0003800000 */
.L_x_9800:
        /* <DEDUP_REMOVED lines=19> */
.L_x_9803:
[----:B------:R-:W-:Y:S05]  /*418e0*/  BSYNC B2 ;  /* 0x0000000000027941 */ /* 0x000fea0003800000 */
.L_x_9802:
        /* <DEDUP_REMOVED lines=13> */
.L_x_9805:
[----:B------:R-:W-:Y:S05]  /*419c0*/  BSYNC B2 ;  /* 0x0000000000027941 */ /* 0x000fea0003800000 */
.L_x_9804:
        /* <DEDUP_REMOVED lines=13> */
.L_x_9807:
[----:B------:R-:W-:Y:S05]  /*41aa0*/  BSYNC B2 ;  /* 0x0000000000027941 */ /* 0x000fea0003800000 */
.L_x_9806:
        /* <DEDUP_REMOVED lines=13> */
.L_x_9809:
[----:B------:R-:W-:Y:S05]  /*41b80*/  BSYNC B2 ;  /* 0x0000000000027941 */ /* 0x000fea0003800000 */
.L_x_9808:
        /* <DEDUP_REMOVED lines=19> */
.L_x_9811:
[----:B------:R-:W-:Y:S05]  /*41cc0*/  BSYNC B2 ;  /* 0x0000000000027941 */ /* 0x000fea0003800000 */
.L_x_9810:
        /* <DEDUP_REMOVED lines=13> */
.L_x_9813:
[----:B------:R-:W-:Y:S05]  /*41da0*/  BSYNC B2 ;  /* 0x0000000000027941 */ /* 0x000fea0003800000 */
.L_x_9812:
        /* <DEDUP_REMOVED lines=13> */
.L_x_9815:
[----:B------:R-:W-:Y:S05]  /*41e80*/  BSYNC B2 ;  /* 0x0000000000027941 */ /* 0x000fea0003800000 */
.L_x_9814:
        /* <DEDUP_REMOVED lines=13> */
.L_x_9817:
[----:B------:R-:W-:Y:S05]  /*41f60*/  BSYNC B2 ;  /* 0x0000000000027941 */ /* 0x000fea0003800000 */
.L_x_9816:
        /* <DEDUP_REMOVED lines=19> */
.L_x_9819:
[----:B------:R-:W-:Y:S05]  /*420a0*/  BSYNC B2 ;  /* 0x0000000000027941 */ /* 0x000fea0003800000 */
.L_x_9818:
        /* <DEDUP_REMOVED lines=13> */
.L_x_9821:
[----:B------:R-:W-:Y:S05]  /*42180*/  BSYNC B2 ;  /* 0x0000000000027941 */ /* 0x000fea0003800000 */
.L_x_9820:
        /* <DEDUP_REMOVED lines=13> */
.L_x_9823:
[----:B------:R-:W-:Y:S05]  /*42260*/  BSYNC B2 ;  /* 0x0000000000027941 */ /* 0x000fea0003800000 */
.L_x_9822:
        /* <DEDUP_REMOVED lines=13> */
.L_x_9825:
[----:B------:R-:W-:Y:S05]  /*42340*/  BSYNC B2 ;  /* 0x0000000000027941 */ /* 0x000fea0003800000 */
.L_x_9824:
        /* <DEDUP_REMOVED lines=19> */
.L_x_9827:
[----:B------:R-:W-:Y:S05]  /*42480*/  BSYNC B2 ;  /* 0x0000000000027941 */ /* 0x000fea0003800000 */
.L_x_9826:
        /* <DEDUP_REMOVED lines=13> */
.L_x_9829:
[----:B------:R-:W-:Y:S05]  /*42560*/  BSYNC B2 ;  /* 0x0000000000027941 */ /* 0x000fea0003800000 */
.L_x_9828:
        /* <DEDUP_REMOVED lines=13> */
.L_x_9831:
[----:B------:R-:W-:Y:S05]  /*42640*/  BSYNC B2 ;  /* 0x0000000000027941 */ /* 0x000fea0003800000 */
.L_x_9830:
        /* <DEDUP_REMOVED lines=13> */
.L_x_9833:
[----:B------:R-:W-:Y:S05]  /*42720*/  BSYNC B2 ;  /* 0x0000000000027941 */ /* 0x000fea0003800000 */
.L_x_9832:
        /* <DEDUP_REMOVED lines=19> */
.L_x_9835:
[----:B------:R-:W-:Y:S05]  /*42860*/  BSYNC B2 ;  /* 0x0000000000027941 */ /* 0x000fea0003800000 */
.L_x_9834:
        /* <DEDUP_REMOVED lines=13> */
.L_x_9837:
[----:B------:R-:W-:Y:S05]  /*42940*/  BSYNC B2 ;  /* 0x0000000000027941 */ /* 0x000fea0003800000 */
.L_x_9836:
        /* <DEDUP_REMOVED lines=13> */
.L_x_9839:
[----:B------:R-:W-:Y:S05]  /*42a20*/  BSYNC B2 ;  /* 0x0000000000027941 */ /* 0x000fea0003800000 */
.L_x_9838:
        /* <DEDUP_REMOVED lines=13> */
.L_x_9841:
[----:B------:R-:W-:Y:S05]  /*42b00*/  BSYNC B2 ;  /* 0x0000000000027941 */ /* 0x000fea0003800000 */
.L_x_9840:
        /* <DEDUP_REMOVED lines=19> */
.L_x_9843:
[----:B------:R-:W-:Y:S05]  /*42c40*/  BSYNC B2 ;  /* 0x0000000000027941 */ /* 0x000fea0003800000 */
.L_x_9842:
        /* <DEDUP_REMOVED lines=13> */
.L_x_9845:
[----:B------:R-:W-:Y:S05]  /*42d20*/  BSYNC B2 ;  /* 0x0000000000027941 */ /* 0x000fea0003800000 */
.L_x_9844:
        /* <DEDUP_REMOVED lines=13> */
.L_x_9847:
[----:B------:R-:W-:Y:S05]  /*42e00*/  BSYNC B2 ;  /* 0x0000000000027941 */ /* 0x000fea0003800000 */
.L_x_9846:
        /* <DEDUP_REMOVED lines=13> */
.L_x_9849:
[----:B------:R-:W-:Y:S05]  /*42ee0*/  BSYNC B2 ;  /* 0x0000000000027941 */ /* 0x000fea0003800000 */
.L_x_9848:
        /* <DEDUP_REMOVED lines=19> */
.L_x_9851:
[----:B------:R-:W-:Y:S05]  /*43020*/  BSYNC B2 ;  /* 0x0000000000027941 */ /* 0x000fea0003800000 */
.L_x_9850:
        /* <DEDUP_REMOVED lines=13> */
.L_x_9853:
[----:B------:R-:W-:Y:S05]  /*43100*/  BSYNC B2 ;  /* 0x0000000000027941 */ /* 0x000fea0003800000 */
.L_x_9852:
        /* <DEDUP_REMOVED lines=13> */
.L_x_9855:
[----:B------:R-:W-:Y:S05]  /*431e0*/  BSYNC B2 ;  /* 0x0000000000027941 */ /* 0x000fea0003800000 */
.L_x_9854:
        /* <DEDUP_REMOVED lines=13> */
.L_x_9857:
[----:B------:R-:W-:Y:S05]  /*432c0*/  BSYNC B2 ;  /* 0x0000000000027941 */ /* 0x000fea0003800000 */
.L_x_9856:
        /* <DEDUP_REMOVED lines=19> */
.L_x_9859:
[----:B------:R-:W-:Y:S05]  /*43400*/  BSYNC B2 ;  /* 0x0000000000027941 */ /* 0x000fea0003800000 */
.L_x_9858:
        /* <DEDUP_REMOVED lines=13> */
.L_x_9861:
[----:B------:R-:W-:Y:S05]  /*434e0*/  BSYNC B2 ;  /* 0x0000000000027941 */ /* 0x000fea0003800000 */
.L_x_9860:
        /* <DEDUP_REMOVED lines=13> */
.L_x_9863:
[----:B------:R-:W-:Y:S05]  /*435c0*/  BSYNC B2 ;  /* 0x0000000000027941 */ /* 0x000fea0003800000 */
.L_x_9862:
        /* <DEDUP_REMOVED lines=13> */
.L_x_9865:
[----:B------:R-:W-:Y:S05]  /*436a0*/  BSYNC B2 ;  /* 0x0000000000027941 */ /* 0x000fea0003800000 */
.L_x_9864:
        /* <DEDUP_REMOVED lines=19> */
.L_x_9867:
[----:B------:R-:W-:Y:S05]  /*437e0*/  BSYNC B2 ;  /* 0x0000000000027941 */ /* 0x000fea0003800000 */
.L_x_9866:
        /* <DEDUP_REMOVED lines=13> */
.L_x_9869:
[----:B------:R-:W-:Y:S05]  /*438c0*/  BSYNC B2 ;  /* 0x0000000000027941 */ /* 0x000fea0003800000 */
.L_x_9868:
        /* <DEDUP_REMOVED lines=13> */
.L_x_9871:
[----:B------:R-:W-:Y:S05]  /*439a0*/  BSYNC B2 ;  /* 0x0000000000027941 */ /* 0x000fea0003800000 */
.L_x_9870:
        /* <DEDUP_REMOVED lines=13> */
.L_x_9873:
[----:B------:R-:W-:Y:S05]  /*43a80*/  BSYNC B2 ;  /* 0x0000000000027941 */ /* 0x000fea0003800000 */
.L_x_9872:
        /* <DEDUP_REMOVED lines=19> */
.L_x_9875:
[----:B------:R-:W-:Y:S05]  /*43bc0*/  BSYNC B2 ;  /* 0x0000000000027941 */ /* 0x000fea0003800000 */
.L_x_9874:
        /* <DEDUP_REMOVED lines=13> */
.L_x_9877:
[----:B------:R-:W-:Y:S05]  /*43ca0*/  BSYNC B2 ;  /* 0x0000000000027941 */ /* 0x000fea0003800000 */
.L_x_9876:
        /* <DEDUP_REMOVED lines=13> */
.L_x_9879:
[----:B------:R-:W-:Y:S05]  /*43d80*/  BSYNC B2 ;  /* 0x0000000000027941 */ /* 0x000fea0003800000 */
.L_x_9878:
        /* <DEDUP_REMOVED lines=13> */
.L_x_9881:
[----:B------:R-:W-:Y:S05]  /*43e60*/  BSYNC B2 ;  /* 0x0000000000027941 */ /* 0x000fea0003800000 */
.L_x_9880:
        /* <DEDUP_REMOVED lines=19> */
.L_x_9883:
[----:B------:R-:W-:Y:S05]  /*43fa0*/  BSYNC B2 ;  /* 0x0000000000027941 */ /* 0x000fea0003800000 */
.L_x_9882:
        /* <DEDUP_REMOVED lines=13> */
.L_x_9885:
[----:B------:R-:W-:Y:S05]  /*44080*/  BSYNC B2 ;  /* 0x0000000000027941 */ /* 0x000fea0003800000 */
.L_x_9884:
        /* <DEDUP_REMOVED lines=13> */
.L_x_9887:
[----:B------:R-:W-:Y:S05]  /*44160*/  BSYNC B2 ;  /* 0x0000000000027941 */ /* 0x000fea0003800000 */
.L_x_9886:
        /* <DEDUP_REMOVED lines=13> */
.L_x_9889:
[----:B------:R-:W-:Y:S05]  /*44240*/  BSYNC B2 ;  /* 0x0000000000027941 */ /* 0x000fea0003800000 */
.L_x_9888:
        /* <DEDUP_REMOVED lines=19> */
.L_x_9891:
[----:B------:R-:W-:Y:S05]  /*44380*/  BSYNC B2 ;  /* 0x0000000000027941 */ /* 0x000fea0003800000 */
.L_x_9890:
        /* <DEDUP_REMOVED lines=13> */
.L_x_9893:
[----:B------:R-:W-:Y:S05]  /*44460*/  BSYNC B2 ;  /* 0x0000000000027941 */ /* 0x000fea0003800000 */
.L_x_9892:
        /* <DEDUP_REMOVED lines=13> */
.L_x_9895:
[----:B------:R-:W-:Y:S05]  /*44540*/  BSYNC B2 ;  /* 0x0000000000027941 */ /* 0x000fea0003800000 */
.L_x_9894:
        /* <DEDUP_REMOVED lines=13> */
.L_x_9897:
[----:B------:R-:W-:Y:S05]  /*44620*/  BSYNC B2 ;  /* 0x0000000000027941 */ /* 0x000fea0003800000 */
.L_x_9896:
        /* <DEDUP_REMOVED lines=19> */
.L_x_9899:
[----:B------:R-:W-:Y:S05]  /*44760*/  BSYNC B2 ;  /* 0x0000000000027941 */ /* 0x000fea0003800000 */
.L_x_9898:
        /* <DEDUP_REMOVED lines=13> */
.L_x_9901:
[----:B------:R-:W-:Y:S05]  /*44840*/  BSYNC B2 ;  /* 0x0000000000027941 */ /* 0x000fea0003800000 */
.L_x_9900:
        /* <DEDUP_REMOVED lines=13> */
.L_x_9903:
[----:B------:R-:W-:Y:S05]  /*44920*/  BSYNC B2 ;  /* 0x0000000000027941 */ /* 0x000fea0003800000 */
.L_x_9902:
        /* <DEDUP_REMOVED lines=13> */
.L_x_9905:
[----:B------:R-:W-:Y:S05]  /*44a00*/  BSYNC B2 ;  /* 0x0000000000027941 */ /* 0x000fea0003800000 */
.L_x_9904:
        /* <DEDUP_REMOVED lines=19> */
.L_x_9907:
[----:B------:R-:W-:Y:S05]  /*44b40*/  BSYNC B2 ;  /* 0x0000000000027941 */ /* 0x000fea0003800000 */
.L_x_9906:
        /* <DEDUP_REMOVED lines=13> */
.L_x_9909:
[----:B------:R-:W-:Y:S05]  /*44c20*/  BSYNC B2 ;  /* 0x0000000000027941 */ /* 0x000fea0003800000 */
.L_x_9908:
        /* <DEDUP_REMOVED lines=13> */
.L_x_9911:
[----:B------:R-:W-:Y:S05]  /*44d00*/  BSYNC B2 ;  /* 0x0000000000027941 */ /* 0x000fea0003800000 */
.L_x_9910:
        /* <DEDUP_REMOVED lines=13> */
.L_x_9913:
[----:B------:R-:W-:Y:S05]  /*44de0*/  BSYNC B2 ;  /* 0x0000000000027941 */ /* 0x000fea0003800000 */
.L_x_9912:
        /* <DEDUP_REMOVED lines=19> */
.L_x_9915:
[----:B------:R-:W-:Y:S05]  /*44f20*/  BSYNC B2 ;  /* 0x0000000000027941 */ /* 0x000fea0003800000 */
.L_x_9914:
        /* <DEDUP_REMOVED lines=13> */
.L_x_9917:
[----:B------:R-:W-:Y:S05]  /*45000*/  BSYNC B2 ;  /* 0x0000000000027941 */ /* 0x000fea0003800000 */
.L_x_9916:
        /* <DEDUP_REMOVED lines=13> */
.L_x_9919:
[----:B------:R-:W-:Y:S05]  /*450e0*/  BSYNC B2 ;  /* 0x0000000000027941 */ /* 0x000fea0003800000 */
.L_x_9918:
        /* <DEDUP_REMOVED lines=13> */
.L_x_9921:
[----:B------:R-:W-:Y:S05]  /*451c0*/  BSYNC B2 ;  /* 0x0000000000027941 */ /* 0x000fea0003800000 */
.L_x_9920:
        /* <DEDUP_REMOVED lines=19> */
.L_x_9923:
[----:B------:R-:W-:Y:S05]  /*45300*/  BSYNC B2 ;  /* 0x0000000000027941 */ /* 0x000fea0003800000 */
.L_x_9922:
        /* <DEDUP_REMOVED lines=13> */
.L_x_9925:
[----:B------:R-:W-:Y:S05]  /*453e0*/  BSYNC B2 ;  /* 0x0000000000027941 */ /* 0x000fea0003800000 */
.L_x_9924:
        /* <DEDUP_REMOVED lines=13> */
.L_x_9927:
[----:B------:R-:W-:Y:S05]  /*454c0*/  BSYNC B2 ;  /* 0x0000000000027941 */ /* 0x000fea0003800000 */
.L_x_9926:
        /* <DEDUP_REMOVED lines=13> */
.L_x_9929:
[----:B------:R-:W-:Y:S05]  /*455a0*/  BSYNC B2 ;  /* 0x0000000000027941 */ /* 0x000fea0003800000 */
.L_x_9928:
        /* <DEDUP_REMOVED lines=19> */
.L_x_9931:
[----:B------:R-:W-:Y:S05]  /*456e0*/  BSYNC B2 ;  /* 0x0000000000027941 */ /* 0x000fea0003800000 */
.L_x_9930:
        /* <DEDUP_REMOVED lines=13> */
.L_x_9933:
[----:B------:R-:W-:Y:S05]  /*457c0*/  BSYNC B2 ;  /* 0x0000000000027941 */ /* 0x000fea0003800000 */
.L_x_9932:
        /* <DEDUP_REMOVED lines=13> */
.L_x_9935:
[----:B------:R-:W-:Y:S05]  /*458a0*/  BSYNC B2 ;  /* 0x0000000000027941 */ /* 0x000fea0003800000 */
.L_x_9934:
        /* <DEDUP_REMOVED lines=13> */
.L_x_9937:
[----:B------:R-:W-:Y:S05]  /*45980*/  BSYNC B2 ;  /* 0x0000000000027941 */ /* 0x000fea0003800000 */
.L_x_9936:
        /* <DEDUP_REMOVED lines=19> */
.L_x_9939:
[----:B------:R-:W-:Y:S05]  /*45ac0*/  BSYNC B2 ;  /* 0x0000000000027941 */ /* 0x000fea0003800000 */
.L_x_9938:
        /* <DEDUP_REMOVED lines=13> */
.L_x_9941:
[----:B------:R-:W-:Y:S05]  /*45ba0*/  BSYNC B2 ;  /* 0x0000000000027941 */ /* 0x000fea0003800000 */
.L_x_9940:
        /* <DEDUP_REMOVED lines=13> */
.L_x_9943:
[----:B------:R-:W-:Y:S05]  /*45c80*/  BSYNC B2 ;  /* 0x0000000000027941 */ /* 0x000fea0003800000 */
.L_x_9942:
        /* <DEDUP_REMOVED lines=13> */
.L_x_9945:
[----:B------:R-:W-:Y:S05]  /*45d60*/  BSYNC B2 ;  /* 0x0000000000027941 */ /* 0x000fea0003800000 */
.L_x_9944:
        /* <DEDUP_REMOVED lines=19> */
.L_x_9947:
[----:B------:R-:W-:Y:S05]  /*45ea0*/  BSYNC B2 ;  /* 0x0000000000027941 */ /* 0x000fea0003800000 */
.L_x_9946:
        /* <DEDUP_REMOVED lines=13> */
.L_x_9949:
[----:B------:R-:W-:Y:S05]  /*45f80*/  BSYNC B2 ;  /* 0x0000000000027941 */ /* 0x000fea0003800000 */
.L_x_9948:
        /* <DEDUP_REMOVED lines=13> */
.L_x_9951:
[----:B------:R-:W-:Y:S05]  /*46060*/  BSYNC B2 ;  /* 0x0000000000027941 */ /* 0x000fea0003800000 */
.L_x_9950:
        /* <DEDUP_REMOVED lines=13> */
.L_x_9953:
[----:B------:R-:W-:Y:S05]  /*46140*/  BSYNC B2 ;  /* 0x0000000000027941 */ /* 0x000fea0003800000 */
.L_x_9952:
        /* <DEDUP_REMOVED lines=19> */
.L_x_9955:
[----:B------:R-:W-:Y:S05]  /*46280*/  BSYNC B2 ;  /* 0x0000000000027941 */ /* 0x000fea0003800000 */
.L_x_9954:
        /* <DEDUP_REMOVED lines=13> */
.L_x_9957:
[----:B------:R-:W-:Y:S05]  /*46360*/  BSYNC B2 ;  /* 0x0000000000027941 */ /* 0x000fea0003800000 */
.L_x_9956:
        /* <DEDUP_REMOVED lines=13> */
.L_x_9959:
[----:B------:R-:W-:Y:S05]  /*46440*/  BSYNC B2 ;  /* 0x0000000000027941 */ /* 0x000fea0003800000 */
.L_x_9958:
        /* <DEDUP_REMOVED lines=13> */
.L_x_9961:
[----:B------:R-:W-:Y:S05]  /*46520*/  BSYNC B2 ;  /* 0x0000000000027941 */ /* 0x000fea0003800000 */
.L_x_9960:
        /* <DEDUP_REMOVED lines=19> */
.L_x_9963:
[----:B------:R-:W-:Y:S05]  /*46660*/  BSYNC B2 ;  /* 0x0000000000027941 */ /* 0x000fea0003800000 */
.L_x_9962:
        /* <DEDUP_REMOVED lines=13> */
.L_x_9965:
[----:B------:R-:W-:Y:S05]  /*46740*/  BSYNC B2 ;  /* 0x0000000000027941 */ /* 0x000fea0003800000 */
.L_x_9964:
        /* <DEDUP_REMOVED lines=13> */
.L_x_9967:
[----:B------:R-:W-:Y:S05]  /*46820*/  BSYNC B2 ;  /* 0x0000000000027941 */ /* 0x000fea0003800000 */
.L_x_9966:
        /* <DEDUP_REMOVED lines=13> */
.L_x_9969:
[----:B------:R-:W-:Y:S05]  /*46900*/  BSYNC B2 ;  /* 0x0000000000027941 */ /* 0x000fea0003800000 */
.L_x_9968:
        /* <DEDUP_REMOVED lines=19> */
.L_x_9971:
[----:B------:R-:W-:Y:S05]  /*46a40*/  BSYNC B2 ;  /* 0x0000000000027941 */ /* 0x000fea0003800000 */
.L_x_9970:
        /* <DEDUP_REMOVED lines=13> */
.L_x_9973:
[----:B------:R-:W-:Y:S05]  /*46b20*/  BSYNC B2 ;  /* 0x0000000000027941 */ /* 0x000fea0003800000 */
.L_x_9972:
        /* <DEDUP_REMOVED lines=13> */
.L_x_9975:
[----:B------:R-:W-:Y:S05]  /*46c00*/  BSYNC B2 ;  /* 0x0000000000027941 */ /* 0x000fea0003800000 */
.L_x_9974:
        /* <DEDUP_REMOVED lines=13> */
.L_x_9977:
[----:B------:R-:W-:Y:S05]  /*46ce0*/  BSYNC B2 ;  /* 0x0000000000027941 */ /* 0x000fea0003800000 */
.L_x_9976:
        /* <DEDUP_REMOVED lines=19> */
.L_x_9979:
[----:B------:R-:W-:Y:S05]  /*46e20*/  BSYNC B2 ;  /* 0x0000000000027941 */ /* 0x000fea0003800000 */
.L_x_9978:
        /* <DEDUP_REMOVED lines=13> */
.L_x_9981:
[----:B------:R-:W-:Y:S05]  /*46f00*/  BSYNC B2 ;  /* 0x0000000000027941 */ /* 0x000fea0003800000 */
.L_x_9980:
        /* <DEDUP_REMOVED lines=13> */
.L_x_9983:
[----:B------:R-:W-:Y:S05]  /*46fe0*/  BSYNC B2 ;  /* 0x0000000000027941 */ /* 0x000fea0003800000 */
.L_x_9982:
        /* <DEDUP_REMOVED lines=13> */
.L_x_9985:
[----:B------:R-:W-:Y:S05]  /*470c0*/  BSYNC B2 ;  /* 0x0000000000027941 */ /* 0x000fea0003800000 */
.L_x_9984:
        /* <DEDUP_REMOVED lines=19> */
.L_x_9987:
[----:B------:R-:W-:Y:S05]  /*47200*/  BSYNC B2 ;  /* 0x0000000000027941 */ /* 0x000fea0003800000 */
.L_x_9986:
        /* <DEDUP_REMOVED lines=13> */
.L_x_9989:
[----:B------:R-:W-:Y:S05]  /*472e0*/  BSYNC B2 ;  /* 0x0000000000027941 */ /* 0x000fea0003800000 */
.L_x_9988:
        /* <DEDUP_REMOVED lines=13> */
.L_x_9991:
[----:B------:R-:W-:Y:S05]  /*473c0*/  BSYNC B2 ;  /* 0x0000000000027941 */ /* 0x000fea0003800000 */
.L_x_9990:
        /* <DEDUP_REMOVED lines=12> */
.L_x_9993:
[----:B------:R-:W-:Y:S05]  /*47490*/  BSYNC B2 ;  /* 0x0000000000027941 */ /* 0x000fea0003800000 */
.L_x_9992:
[----:B------:R-:W-:Y:S02]  /*474a0*/  F2FP.F16.F32.PACK_AB R4, R3, R0 ;  /* 0x000000000304723e */ /* 0x000fe400000000ff */
[----:B------:R-:W-:-:S05]  /*474b0*/  F2FP.F16.F32.PACK_AB R5, R248, R2 ;  /* 0x00000002f805723e */ /* 0x000fca00000000ff */
[----:B------:R-:W-:Y:S01]  /*474c0*/  STG.E.64 desc[UR4][R126.64+0x7f00], R4 ;  /* 0x007f00047e007986 */ /* 0x000fe2000c101b04 */
[----:B------:R-:W-:Y:S05]  /*474d0*/  EXIT ;  /* 0x000000000000794d */ /* 0x000fea0003800000 */
        .weak           $__internal_45_$__cuda_sm3x_div_rn_noftz_f32_slowpath
        .type           $__internal_45_$__cuda_sm3x_div_rn_noftz_f32_slowpath,@function
        .size           $__internal_45_$__cuda_sm3x_div_rn_noftz_f32_slowpath,(.L_x_11291 - $__internal_45_$__cuda_sm3x_div_rn_noftz_f32_slowpath)
$__internal_45_$__cuda_sm3x_div_rn_noftz_f32_slowpath:
        /* <DEDUP_REMOVED lines=36> */
.L_x_9995:
        /* <DEDUP_REMOVED lines=57> */
.L_x_10002:
[----:B------:R-:W-:-:S04]  /*47ab0*/  LOP3.LUT R248, R248, 0x80000000, RZ, 0xc0, !PT ;  /* 0x80000000f8f87812 */ /* 0x000fc800078ec0ff */
[----:B------:R-:W-:Y:S01]  /*47ac0*/  LOP3.LUT R248, R248, 0x7f800000, RZ, 0xfc, !PT ;  /* 0x7f800000f8f87812 */ /* 0x000fe200078efcff */
[----:B------:R-:W-:Y:S06]  /*47ad0*/  BRA `(.L_x_10003) ;  /* 0x0000000000047947 */ /* 0x000fec0003800000 */
.L_x_10001:
[----:B------:R-:W-:-:S07]  /*47ae0*/  LEA R248, R252, R248, 0x17 ;  /* 0x000000f8fcf87211 */ /* 0x000fce00078eb8ff */
.L_x_10003:
[----:B------:R-:W-:Y:S05]  /*47af0*/  BSYNC B1 ;  /* 0x0000000000017941 */ /* 0x000fea0003800000 */
.L_x_10000:
[----:B------:R-:W-:Y:S05]  /*47b00*/  BRA `(.L_x_10004) ;  /* 0x0000000000207947 */ /* 0x000fea0003800000 */
.L_x_9999:
[----:B------:R-:W-:-:S04]  /*47b10*/  LOP3.LUT R128, R250, 0x80000000, R128, 0x48, !PT ;  /* 0x80000000fa807812 */ /* 0x000fc800078e4880 */
[----:B------:R-:W-:Y:S01]  /*47b20*/  LOP3.LUT R248, R128, 0x7f800000, RZ, 0xfc, !PT ;  /* 0x7f80000080f87812 */ /* 0x000fe200078efcff */
[----:B------:R-:W-:Y:S06]  /*47b30*/  BRA `(.L_x_10004) ;  /* 0x0000000000147947 */ /* 0x000fec0003800000 */
.L_x_9998:
[----:B------:R-:W-:Y:S01]  /*47b40*/  LOP3.LUT R248, R250, 0x80000000, R128, 0x48, !PT ;  /* 0x80000000faf87812 */ /* 0x000fe200078e4880 */
[----:B------:R-:W-:Y:S06]  /*47b50*/  BRA `(.L_x_10004) ;  /* 0x00000000000c7947 */ /* 0x000fec0003800000 */
.L_x_9997:
[----:B------:R-:W0:Y:S01]  /*47b60*/  MUFU.RSQ R248, -QNAN ;  /* 0xffc0000000f87908 */ /* 0x000e220000001400 */
[----:B------:R-:W-:Y:S05]  /*47b70*/  BRA `(.L_x_10004) ;  /* 0x0000000000047947 */ /* 0x000fea0003800000 */
.L_x_9996:
[----:B------:R-:W-:-:S07]  /*47b80*/  FADD.FTZ R248, R128, R123 ;  /* 0x0000007b80f87221 */ /* 0x000fce0000010000 */
.L_x_10004:
[----:B------:R-:W-:Y:S05]  /*47b90*/  BSYNC B0 ;  /* 0x0000000000007941 */ /* 0x000fea0003800000 */
.L_x_9994:
[----:B------:R-:W-:Y:S01]  /*47ba0*/  MOV R128, R129 ;  /* 0x0000008100807202 */ /* 0x000fe20000000f00 */
[----:B------:R-:W-:-:S06]  /*47bb0*/  HFMA2.MMA R129, -RZ, RZ, 0, 0 ;  /* 0x00000000ff817435 */ /* 0x000fcc00000001ff */
[----:B0----5:R-:W-:Y:S05]  /*47bc0*/  RET.REL.NODEC R128 `(_ZN18transformer_engine27scaled_softmax_warp_forwardI6__halfS1_fLi14EEEvPT0_PKT_T1_ii) ;  /* 0xfffffb84800c7950 */ /* 0x021fea0003c3ffff */
.L_x_10005:
        /* <DEDUP_REMOVED lines=11> */
.L_x_11291:


//--------------------- .text._ZN18transformer_engine27scaled_softmax_warp_forwardI6__halfS1_fLi13EEEvPT0_PKT_T1_ii --------------------------
	.section	.text._ZN18transformer_engine27scaled_softmax_warp_forwardI6__halfS1_fLi13EEEvPT0_PKT_T1_ii,"ax",@progbits
	.align	128
        .global         _ZN18transformer_engine27scaled_softmax_warp_forwardI6__halfS1_fLi13EEEvPT0_PKT_T1_ii
        .type           _ZN18transformer_engine27scaled_softmax_warp_forwardI6__halfS1_fLi13EEEvPT0_PKT_T1_ii,@function
        .size           _ZN18transformer_engine27scaled_softmax_warp_forwardI6__halfS1_fLi13EEEvPT0_PKT_T1_ii,(.L_x_11292 - _ZN18transformer_engine27scaled_softmax_warp_forwardI6__halfS1_fLi13EEEvPT0_PKT_T1_ii)
        .other          _ZN18transformer_engine27scaled_softmax_warp_forwardI6__halfS1_fLi13EEEvPT0_PKT_T1_ii,@"STO_CUDA_ENTRY STV_DEFAULT"
_ZN18transformer_engine27scaled_softmax_warp_forwardI6__halfS1_fLi13EEEvPT0_PKT_T1_ii:
.text._ZN18transformer_engine27scaled_softmax_warp_forwardI6__halfS1_fLi13EEEvPT0_PKT_T1_ii:
        /* <DEDUP_REMOVED lines=28> */
[----:B------:R0:W-:Y:S01]  /*01c0*/  STL [R1+0x148], R6 ;  /* 0x0001480601007387 */ /* 0x0001e20000100800 */
[----:B------:R-:W-:Y:S01]  /*01d0*/  IADD3 R118, P0, R6, UR4, RZ ;  /* 0x0000000406767c10 */ /* 0x000fe2000ff1e0ff */
[----:B------:R-:W1:Y:S01]  /*01e0*/  @!P6 LDC R5, c[0x0][0x220] ;  /* 0x00008800ff05eb82 */ /* 0x000e620000000800 */
[----:B------:R-:W-:Y:S01]  /*01f0*/  IADD3 R0, R124, 0x80, RZ ;  /* 0x000000807c007810 */ /* 0x000fe20007ffe0ff */
[----:B------:R2:W-:Y:S01]  /*0200*/  STL [R1+0x14c], R4 ;  /* 0x00014c0401007387 */ /* 0x0005e20000100800 */
[----:B------:R-:W-:Y:S01]  /*0210*/  IADD3.X R119, R4, UR5, RZ, P0, !PT ;  /* 0x0000000504777c10 */ /* 0x000fe200087fe4ff */
[----:B------:R-:W-:-:S04]  /*0220*/  ULDC.64 UR4, c[0x0][0x208] ;  /* 0x0000820000047ab9 */ /* 0x000fc80000000a00 */
[----:B------:R-:W3:Y:S01]  /*0230*/  @!P6 LDG.E.64 R2, desc[UR4][R118.64] ;  /* 0x000000047602e981 */ /* 0x000ee2000c1e1b00 */
[----:B------:R-:W-:Y:S02]  /*0240*/  ISETP.GE.AND P5, PT, R0, R195, PT ;  /* 0x000000c30000720c */ /* 0x000fe40003fa6270 */
[----:B------:R-:W-:-:S04]  /*0250*/  IADD3 R0, R124, 0x100, RZ ;  /* 0x000001007c007810 */ /* 0x000fc80007ffe0ff */
[----:B------:R-:W-:-:S07]  /*0260*/  ISETP.GE.AND P3, PT, R0, R195, PT ;  /* 0x000000c30000720c */ /* 0x000fce0003f66270 */
[----:B0-----:R-:W4:Y:S06]  /*0270*/  @!P5 LDG.E.64 R6, desc[UR4][R118.64+0x100] ;  /* 0x000100047606d981 */ /* 0x001f2c000c1e1b00 */
[----:B------:R-:W4:Y:S01]  /*0280*/  @!P3 LDG.E.64 R8, desc[UR4][R118.64+0x200] ;  /* 0x000200047608b981 */ /* 0x000f22000c1e1b00 */
[----:B------:R-:W-:Y:S01]  /*0290*/  IADD3 R0, R124, 0x180, RZ ;  /* 0x000001807c007810 */ /* 0x000fe20007ffe0ff */
[----:B------:R-:W0:Y:S03]  /*02a0*/  @!P3 LDC R19, c[0x0][0x220] ;  /* 0x00008800ff13bb82 */ /* 0x000e260000000800 */
[----:B------:R-:W-:-:S02]  /*02b0*/  ISETP.GE.AND P2, PT, R0, R195, PT ;  /* 0x000000c30000720c */ /* 0x000fc40003f46270 */
[----:B------:R-:W-:-:S04]  /*02c0*/  IADD3 R0, R124, 0x200, RZ ;  /* 0x000002007c007810 */ /* 0x000fc80007ffe0ff */
[----:B------:R-:W-:-:S07]  /*02d0*/  ISETP.GE.AND P1, PT, R0, R195, PT ;  /* 0x000000c30000720c */ /* 0x000fce0003f26270 */
[----:B------:R-:W4:Y:S06]  /*02e0*/  @!P2 LDG.E.64 R10, desc[UR4][R118.64+0x300] ;  /* 0x00030004760aa981 */ /* 0x000f2c000c1e1b00 */
        /* <DEDUP_REMOVED lines=18> */
[----:B------:R-:W-:Y:S01]  /*0410*/  MOV R183, 0xff800000 ;  /* 0xff80000000b77802 */ /* 0x000fe20000000f00 */
[--C-:B---3--:R-:W-:Y:S02]  /*0420*/  @!P6 HADD2.F32 R0, -RZ, R2.reuse.H0_H0 ;  /* 0x20000002ff00e230 */ /* 0x108fe40000004100 */
[--C-:B--2---:R-:W-:Y:S02]  /*0430*/  @!P6 HADD2.F32 R4, -RZ, R3.reuse.H0_H0 ;  /* 0x20000003ff04e230 */ /* 0x104fe40000004100 */
        /* <DEDUP_REMOVED lines=9> */
[----:B------:R-:W2:Y:S01]  /*04d0*/  @!P6 LDG.E.64 R4, desc[UR4][R118.64+0x700] ;  /* 0x000700047604e981 */ /* 0x000ea2000c1e1b00 */
[--C-:B----4-:R-:W-:Y:S02]  /*04e0*/  @!P5 HADD2.F32 R0, -RZ, R6.reuse.H0_H0 ;  /* 0x20000006ff00d230 */ /* 0x110fe40000004100 */
[--C-:B------:R-:W-:Y:S02]  /*04f0*/  @!P5 HADD2.F32 R2, -RZ, R7.reuse.H0_H0 ;  /* 0x20000007ff02d230 */ /* 0x100fe40000004100 */
[----:B------:R-:W-:Y:S02]  /*0500*/  @!P5 HADD2.F32 R6, -RZ, R6.H1_H1 ;  /* 0x30000006ff06d230 */ /* 0x000fe40000004100 */
[----:B------:R-:W-:Y:S02]  /*0510*/  @!P5 HADD2.F32 R7, -RZ, R7.H1_H1 ;  /* 0x30000007ff07d230 */ /* 0x000fe40000004100 */
[-C--:B-1----:R-:W-:Y:S01]  /*0520*/  @!P5 FMUL R190, R0, R3.reuse ;  /* 0x0000000300bed220 */ /* 0x082fe20000400000 */
[----:B------:R-:W-:Y:S01]  /*0530*/  IADD3 R0, R124, 0x400, RZ ;  /* 0x000004007c007810 */ /* 0x000fe20007ffe0ff */
[-C--:B------:R-:W-:Y:S01]  /*0540*/  @!P5 FMUL R189, R6, R3.reuse ;  /* 0x0000000306bdd220 */ /* 0x080fe20000400000 */
[-C--:B------:R-:W-:Y:S01]  /*0550*/  @!P5 FMUL R188, R2, R3.reuse ;  /* 0x0000000302bcd220 */ /* 0x080fe20000400000 */
[----:B------:R-:W-:Y:S01]  /*0560*/  @!P5 FMUL R187, R7, R3 ;  /* 0x0000000307bbd220 */ /* 0x000fe20000400000 */
[----:B------:R-:W-:Y:S01]  /*0570*/  ISETP.GE.AND P5, PT, R0, R195, PT ;  /* 0x000000c30000720c */ /* 0x000fe20003fa6270 */
[----:B------:R-:W-:Y:S01]  /*0580*/  @!P3 HADD2.F32 R0, -RZ, R8.H0_H0 ;  /* 0x20000008ff00b230 */ /* 0x000fe20000004100 */
[----:B------:R-:W1:Y:S01]  /*0590*/  @!P2 LDC R3, c[0x0][0x220] ;  /* 0x00008800ff03ab82 */ /* 0x000e620000000800 */
[----:B------:R-:W-:-:S02]  /*05a0*/  @!P3 HADD2.F32 R2, -RZ, R9.H0_H0 ;  /* 0x20000009ff02b230 */ /* 0x000fc40000004100 */
[----:B------:R-:W-:Y:S02]  /*05b0*/  @!P3 HADD2.F32 R8, -RZ, R8.H1_H1 ;  /* 0x30000008ff08b230 */ /* 0x000fe40000004100 */
[-C--:B0-----:R-:W-:Y:S01]  /*05c0*/  @!P3 FMUL R186, R0, R19.reuse ;  /* 0x0000001300bab220 */ /* 0x081fe20000400000 */
[----:B------:R-:W-:Y:S01]  /*05d0*/  @!P3 HADD2.F32 R9, -RZ, R9.H1_H1 ;  /* 0x30000009ff09b230 */ /* 0x000fe20000004100 */
[----:B------:R-:W-:Y:S01]  /*05e0*/  IADD3 R0, R124, 0x480, RZ ;  /* 0x000004807c007810 */ /* 0x000fe20007ffe0ff */
[-C--:B------:R-:W-:Y:S01]  /*05f0*/  @!P3 FMUL R184, R2, R19.reuse ;  /* 0x0000001302b8b220 */ /* 0x080fe20000400000 */
[-C--:B------:R-:W-:Y:S02]  /*0600*/  @!P3 FMUL R185, R8, R19.reuse ;  /* 0x0000001308b9b220 */ /* 0x080fe40000400000 */
[----:B------:R-:W-:Y:S01]  /*0610*/  @!P3 FMUL R183, R9, R19 ;  /* 0x0000001309b7b220 */ /* 0x000fe20000400000 */
[----:B------:R-:W-:Y:S01]  /*0620*/  ISETP.GE.AND P3, PT, R0, R195, PT ;  /* 0x000000c30000720c */ /* 0x000fe20003f66270 */
[----:B------:R-:W3:Y:S01]  /*0630*/  @!P5 LDG.E.64 R6, desc[UR4][R118.64+0x800] ;  /* 0x000800047606d981 */ /* 0x000ee2000c1e1b00 */
[----:B------:R-:W0:Y:S11]  /*0640*/  @!P1 LDC R19, c[0x0][0x220] ;  /* 0x00008800ff139b82 */ /* 0x000e360000000800 */
[----:B------:R-:W4:Y:S01]  /*0650*/  @!P3 LDG.E.64 R8, desc[UR4][R118.64+0x900] ;  /* 0x000900047608b981 */ /* 0x000f22000c1e1b00 */
[--C-:B------:R-:W-:Y:S01]  /*0660*/  @!P2 HADD2.F32 R0, -RZ, R10.reuse.H0_H0 ;  /* 0x2000000aff00a230 */ /* 0x100fe20000004100 */
[----:B------:R-:W-:Y:S01]  /*0670*/  MOV R182, 0xff800000 ;  /* 0xff80000000b67802 */ /* 0x000fe20000000f00 */
[----:B------:R-:W-:Y:S01]  /*0680*/  @!P2 HADD2.F32 R2, -RZ, R11.H0_H0 ;  /* 0x2000000bff02a230 */ /* 0x000fe20000004100 */
[----:B------:R-:W-:Y:S01]  /*0690*/  MOV R181, 0xff800000 ;  /* 0xff80000000b57802 */ /* 0x000fe20000000f00 */
[----:B------:R-:W-:-:S02]  /*06a0*/  @!P2 HADD2.F32 R10, -RZ, R10.H1_H1 ;  /* 0x3000000aff0aa230 */ /* 0x000fc40000004100 */
[-C--:B-1----:R-:W-:Y:S01]  /*06b0*/  @!P2 FMUL R182, R0, R3.reuse ;  /* 0x0000000300b6a220 */ /* 0x082fe20000400000 */
[----:B------:R-:W-:Y:S01]  /*06c0*/  @!P2 HADD2.F32 R11, -RZ, R11.H1_H1 ;  /* 0x3000000bff0ba230 */ /* 0x000fe20000004100 */
[----:B------:R-:W-:Y:S02]  /*06d0*/  IADD3 R0, R124, 0x500, RZ ;  /* 0x000005007c007810 */ /* 0x000fe40007ffe0ff */
        /* <DEDUP_REMOVED lines=8> */
[----:B------:R-:W-:Y:S01]  /*0760*/  @!P1 HADD2.F32 R12, -RZ, R12.H1_H1 ;  /* 0x3000000cff0c9230 */ /* 0x000fe20000004100 */
[----:B------:R-:W-:Y:S01]  /*0770*/  IADD3 R2, R124, 0x580, RZ ;  /* 0x000005807c027810 */ /* 0x000fe20007ffe0ff */
[----:B------:R-:W1:Y:S01]  /*0780*/  @!P0 LDC R3, c[0x0][0x220] ;  /* 0x00008800ff038b82 */ /* 0x000e620000000800 */
[-C--:B0-----:R-:W-:Y:S01]  /*0790*/  @!P1 FMUL R178, R0, R19.reuse ;  /* 0x0000001300b29220 */ /* 0x081fe20000400000 */
        /* <DEDUP_REMOVED lines=9> */
[----:B------:R-:W4:Y:S01]  /*0830*/  @!P2 LDG.E.64 R10, desc[UR4][R118.64+0xa00] ;  /* 0x000a0004760aa981 */ /* 0x000f22000c1e1b00 */
[----:B------:R-:W0:Y:S01]  /*0840*/  @!P4 LDC R19, c[0x0][0x220] ;  /* 0x00008800ff13cb82 */ /* 0x000e220000000800 */
[----:B------:R-:W-:Y:S01]  /*0850*/  @!P0 HADD2.F32 R2, -RZ, R15.H0_H0 ;  /* 0x2000000fff028230 */ /* 0x000fe20000004100 */
[----:B------:R-:W-:Y:S01]  /*0860*/  MOV R174, 0xff800000 ;  /* 0xff80000000ae7802 */ /* 0x000fe20000000f00 */
[----:B------:R-:W-:Y:S01]  /*0870*/  @!P0 HADD2.F32 R0, -RZ, R14.H0_H0 ;  /* 0x2000000eff008230 */ /* 0x000fe20000004100 */
[----:B------:R-:W-:-:S07]  /*0880*/  MOV R173, 0xff800000 ;  /* 0xff80000000ad7802 */ /* 0x000fce0000000f00 */
[----:B------:R-:W4:Y:S01]  /*0890*/  @!P1 LDG.E.64 R12, desc[UR4][R118.64+0xb00] ;  /* 0x000b0004760c9981 */ /* 0x000f22000c1e1b00 */
[----:B------:R-:W-:Y:S01]  /*08a0*/  @!P0 HADD2.F32 R14, -RZ, R14.H1_H1 ;  /* 0x3000000eff0e8230 */ /* 0x000fe20000004100 */
[----:B------:R-:W-:Y:S01]  /*08b0*/  MOV R172, 0xff800000 ;  /* 0xff80000000ac7802 */ /* 0x000fe20000000f00 */
[----:B------:R-:W-:Y:S02]  /*08c0*/  @!P0 HADD2.F32 R15, -RZ, R15.H1_H1 ;  /* 0x3000000fff0f8230 */ /* 0x000fe40000004100 */
[-C--:B-1----:R-:W-:Y:S01]  /*08d0*/  @!P0 FMUL R172, R2, R3.reuse ;  /* 0x0000000302ac8220 */ /* 0x082fe20000400000 */
[----:B------:R-:W-:Y:S01]  /*08e0*/  IADD3 R2, R124, 0x600, RZ ;  /* 0x000006007c027810 */ /* 0x000fe20007ffe0ff */
[-C--:B------:R-:W-:Y:S01]  /*08f0*/  @!P0 FMUL R174, R0, R3.reuse ;  /* 0x0000000300ae8220 */ /* 0x080fe20000400000 */
[----:B------:R-:W-:Y:S01]  /*0900*/  MOV R171, 0xff800000 ;  /* 0xff80000000ab7802 */ /* 0x000fe20000000f00 */
[--C-:B------:R-:W-:Y:S02]  /*0910*/  @!P4 HADD2.F32 R0, -RZ, R16.reuse.H0_H0 ;  /* 0x20000010ff00c230 */ /* 0x100fe40000004100 */
[-C--:B------:R-:W-:Y:S01]  /*0920*/  @!P0 FMUL R173, R14, R3.reuse ;  /* 0x000000030ead8220 */ /* 0x080fe20000400000 */
[----:B------:R-:W-:Y:S01]  /*0930*/  @!P0 FMUL R171, R15, R3 ;  /* 0x000000030fab8220 */ /* 0x000fe20000400000 */
[----:B------:R-:W-:Y:S01]  /*0940*/  ISETP.GE.AND P0, PT, R2, R195, PT ;  /* 0x000000c30200720c */ /* 0x000fe20003f06270 */
[----:B------:R-:W-:Y:S01]  /*0950*/  @!P4 HADD2.F32 R16, -RZ, R16.H1_H1 ;  /* 0x30000010ff10c230 */ /* 0x000fe20000004100 */
[----:B------:R-:W-:Y:S01]  /*0960*/  MOV R170, 0xff800000 ;  /* 0xff80000000aa7802 */ /* 0x000fe20000000f00 */
[-C--:B0-----:R-:W-:Y:S01]  /*0970*/  @!P4 FMUL R170, R0, R19.reuse ;  /* 0x0000001300aac220 */ /* 0x081fe20000400000 */
[--C-:B------:R-:W-:Y:S01]  /*0980*/  @!P4 HADD2.F32 R0, -RZ, R17.reuse.H0_H0 ;  /* 0x20000011ff00c230 */ /* 0x100fe20000004100 */
[----:B------:R-:W-:Y:S01]  /*0990*/  IADD3 R2, R124, 0x680, RZ ;  /* 0x000006807c027810 */ /* 0x000fe20007ffe0ff */
[----:B------:R-:W-:Y:S01]  /*09a0*/  @!P4 HADD2.F32 R17, -RZ, R17.H1_H1 ;  /* 0x30000011ff11c230 */ /* 0x000fe20000004100 */
        /* <DEDUP_REMOVED lines=8> */
[----:B------:R-:W4:Y:S11]  /*0a30*/  @!P0 LDG.E.64 R14, desc[UR4][R118.64+0xc00] ;  /* 0x000c0004760e8981 */ /* 0x000f36000c1e1b00 */
[----:B------:R-:W4:Y:S01]  /*0a40*/  @!P4 LDG.E.64 R16, desc[UR4][R118.64+0xd00] ;  /* 0x000d00047610c981 */ /* 0x000f22000c1e1b00 */
[----:B------:R-:W-:-:S02]  /*0a50*/  MOV R166, 0xff800000 ;  /* 0xff80000000a67802 */ /* 0x000fc40000000f00 */
[----:B------:R-:W-:Y:S02]  /*0a60*/  MOV R165, 0xff800000 ;  /* 0xff80000000a57802 */ /* 0x000fe40000000f00 */
        /* <DEDUP_REMOVED lines=18> */
[--C-:B---3--:R-:W-:Y:S01]  /*0b90*/  @!P5 HADD2.F32 R2, -RZ, R7.reuse.H0_H0 ;  /* 0x20000007ff02d230 */ /* 0x108fe20000004100 */
[----:B------:R-:W-:Y:S01]  /*0ba0*/  MOV R159, 0xff800000 ;  /* 0xff800000009f7802 */ /* 0x000fe20000000f00 */
[--C-:B------:R-:W-:Y:S01]  /*0bb0*/  @!P5 HADD2.F32 R0, -RZ, R6.reuse.H0_H0 ;  /* 0x20000006ff00d230 */ /* 0x100fe20000004100 */
[----:B------:R-:W-:Y:S01]  /*0bc0*/  MOV R158, 0xff800000 ;  /* 0xff800000009e7802 */ /* 0x000fe20000000f00 */
[----:B------:R-:W-:Y:S01]  /*0bd0*/  @!P5 HADD2.F32 R6, -RZ, R6.H1_H1 ;  /* 0x30000006ff06d230 */ /* 0x000fe20000004100 */
[----:B------:R-:W-:Y:S01]  /*0be0*/  MOV R155, 0xff800000 ;  /* 0xff800000009b7802 */ /* 0x000fe20000000f00 */
[----:B------:R-:W-:Y:S02]  /*0bf0*/  @!P5 HADD2.F32 R7, -RZ, R7.H1_H1 ;  /* 0x30000007ff07d230 */ /* 0x000fe40000004100 */
[-C--:B0-----:R-:W-:Y:S01]  /*0c00*/  @!P5 FMUL R160, R2, R3.reuse ;  /* 0x0000000302a0d220 */ /* 0x081fe20000400000 */
[----:B------:R-:W-:Y:S01]  /*0c10*/  IADD3 R2, R124, 0x780, RZ ;  /* 0x000007807c027810 */ /* 0x000fe20007ffe0ff */
[-C--:B------:R-:W-:Y:S01]  /*0c20*/  @!P5 FMUL R162, R0, R3.reuse ;  /* 0x0000000300a2d220 */ /* 0x080fe20000400000 */
[-C--:B------:R-:W-:Y:S01]  /*0c30*/  @!P5 FMUL R161, R6, R3.reuse ;  /* 0x0000000306a1d220 */ /* 0x080fe20000400000 */
[----:B------:R-:W-:Y:S01]  /*0c40*/  @!P5 FMUL R159, R7, R3 ;  /* 0x00000003079fd220 */ /* 0x000fe20000400000 */
[----:B------:R-:W-:Y:S01]  /*0c50*/  ISETP.GE.AND P5, PT, R2, R195, PT ;  /* 0x000000c30200720c */ /* 0x000fe20003fa6270 */
[--C-:B----4-:R-:W-:Y:S01]  /*0c60*/  @!P3 HADD2.F32 R0, -RZ, R8.reuse.H0_H0 ;  /* 0x20000008ff00b230 */ /* 0x110fe20000004100 */
[----:B------:R-:W-:Y:S01]  /*0c70*/  IADD3 R2, R124, 0x800, RZ ;  /* 0x000008007c027810 */ /* 0x000fe20007ffe0ff */
[----:B------:R-:W-:Y:S01]  /*0c80*/  @!P3 HADD2.F32 R8, -RZ, R8.H1_H1 ;  /* 0x30000008ff08b230 */ /* 0x000fe20000004100 */
[----:B------:R-:W-:Y:S01]  /*0c90*/  MOV R156, 0xff800000 ;  /* 0xff800000009c7802 */ /* 0x000fe20000000f00 */
[----:B------:R-:W0:Y:S01]  /*0ca0*/  @!P2 LDC R3, c[0x0][0x220] ;  /* 0x00008800ff03ab82 */ /* 0x000e220000000800 */
[----:B-1----:R-:W-:Y:S01]  /*0cb0*/  @!P3 FMUL R158, R0, R5 ;  /* 0x00000005009eb220 */ /* 0x002fe20000400000 */
[--C-:B------:R-:W-:Y:S01]  /*0cc0*/  @!P3 HADD2.F32 R0, -RZ, R9.reuse.H0_H0 ;  /* 0x20000009ff00b230 */ /* 0x100fe20000004100 */
[----:B------:R-:W-:Y:S01]  /*0cd0*/  MOV R157, 0xff800000 ;  /* 0xff800000009d7802 */ /* 0x000fe20000000f00 */
[----:B------:R-:W-:-:S02]  /*0ce0*/  @!P3 HADD2.F32 R9, -RZ, R9.H1_H1 ;  /* 0x30000009ff09b230 */ /* 0x000fc40000004100 */
[-C--:B------:R-:W-:Y:S01]  /*0cf0*/  @!P3 FMUL R155, R8, R5.reuse ;  /* 0x00000005089bb220 */ /* 0x080fe20000400000 */
[-C--:B------:R-:W-:Y:S01]  /*0d00*/  @!P3 FMUL R156, R0, R5.reuse ;  /* 0x00000005009cb220 */ /* 0x080fe20000400000 */
[----:B------:R-:W3:Y:S01]  /*0d10*/  @!P5 LDG.E.64 R20, desc[UR4][R118.64+0xf00] ;  /* 0x000f00047614d981 */ /* 0x000ee2000c1e1b00 */
[----:B------:R-:W-:Y:S01]  /*0d20*/  @!P3 FMUL R157, R9, R5 ;  /* 0x00000005099db220 */ /* 0x000fe20000400000 */
[----:B------:R-:W-:Y:S01]  /*0d30*/  ISETP.GE.AND P3, PT, R2, R195, PT ;  /* 0x000000c30200720c */ /* 0x000fe20003f66270 */
[----:B------:R-:W1:Y:S01]  /*0d40*/  @!P1 LDC R5, c[0x0][0x220] ;  /* 0x00008800ff059b82 */ /* 0x000e620000000800 */
[----:B------:R-:W-:Y:S02]  /*0d50*/  MOV R154, 0xff800000 ;  /* 0xff800000009a7802 */ /* 0x000fe40000000f00 */
[----:B------:R-:W-:Y:S02]  /*0d60*/  MOV R152, 0xff800000 ;  /* 0xff80000000987802 */ /* 0x000fe40000000f00 */
[----:B------:R-:W-:-:S02]  /*0d70*/  MOV R153, 0xff800000 ;  /* 0xff80000000997802 */ /* 0x000fc40000000f00 */
[----:B------:R-:W-:Y:S01]  /*0d80*/  MOV R151, 0xff800000 ;  /* 0xff80000000977802 */ /* 0x000fe20000000f00 */
[----:B------:R-:W4:Y:S04]  /*0d90*/  @!P4 LDC R7, c[0x0][0x220] ;  /* 0x00008800ff07cb82 */ /* 0x000f280000000800 */
[----:B------:R-:W3:Y:S01]  /*0da0*/  @!P3 LDG.E.64 R22, desc[UR4][R118.64+0x1000] ;  /* 0x001000047616b981 */ /* 0x000ee2000c1e1b00 */
[----:B------:R-:W-:Y:S01]  /*0db0*/  MOV R150, 0xff800000 ;  /* 0xff80000000967802 */ /* 0x000fe20000000f00 */
[--C-:B------:R-:W-:Y:S01]  /*0dc0*/  @!P2 HADD2.F32 R0, -RZ, R10.reuse.H0_H0 ;  /* 0x2000000aff00a230 */ /* 0x100fe20000004100 */
[----:B------:R-:W-:Y:S01]  /*0dd0*/  MOV R148, 0xff800000 ;  /* 0xff80000000947802 */ /* 0x000fe20000000f00 */
[----:B------:R-:W-:Y:S01]  /*0de0*/  @!P2 HADD2.F32 R2, -RZ, R11.H0_H0 ;  /* 0x2000000bff02a230 */ /* 0x000fe20000004100 */
[----:B------:R-:W-:Y:S01]  /*0df0*/  MOV R149, 0xff800000 ;  /* 0xff80000000957802 */ /* 0x000fe20000000f00 */
[----:B------:R-:W-:-:S02]  /*0e00*/  @!P2 HADD2.F32 R10, -RZ, R10.H1_H1 ;  /* 0x3000000aff0aa230 */ /* 0x000fc40000004100 */
        /* <DEDUP_REMOVED lines=8> */
[--C-:B------:R-:W-:Y:S01]  /*0e90*/  @!P1 HADD2.F32 R0, -RZ, R12.reuse.H0_H0 ;  /* 0x2000000cff009230 */ /* 0x100fe20000004100 */
[----:B------:R-:W-:Y:S01]  /*0ea0*/  MOV R146, 0xff800000 ;  /* 0xff80000000927802 */ /* 0x000fe20000000f00 */
[----:B------:R-:W-:Y:S01]  /*0eb0*/  @!P1 HADD2.F32 R2, -RZ, R13.H0_H0 ;  /* 0x2000000dff029230 */ /* 0x000fe20000004100 */
[----:B------:R-:W-:Y:S01]  /*0ec0*/  MOV R144, 0xff800000 ;  /* 0xff80000000907802 */ /* 0x000fe20000000f00 */
[----:B------:R-:W-:-:S02]  /*0ed0*/  @!P1 HADD2.F32 R12, -RZ, R12.H1_H1 ;  /* 0x3000000cff0c9230 */ /* 0x000fc40000004100 */
[-C--:B-1----:R-:W-:Y:S01]  /*0ee0*/  @!P1 FMUL R150, R0, R5.reuse ;  /* 0x0000000500969220 */ /* 0x082fe20000400000 */
        /* <DEDUP_REMOVED lines=8> */
[----:B------:R-:W3:Y:S01]  /*0f70*/  @!P2 LDG.E.64 R24, desc[UR4][R118.64+0x1100] ;  /* 0x001100047618a981 */ /* 0x000ee2000c1e1b00 */
[----:B------:R-:W-:-:S02]  /*0f80*/  MOV R143, 0xff800000 ;  /* 0xff800000008f7802 */ /* 0x000fc40000000f00 */
[----:B------:R-:W-:Y:S02]  /*0f90*/  MOV R142, 0xff800000 ;  /* 0xff800000008e7802 */ /* 0x000fe40000000f00 */
[----:B------:R-:W-:Y:S02]  /*0fa0*/  MOV R141, 0xff800000 ;  /* 0xff800000008d7802 */ /* 0x000fe40000000f00 */
[----:B------:R-:W-:Y:S01]  /*0fb0*/  MOV R140, 0xff800000 ;  /* 0xff800000008c7802 */ /* 0x000fe20000000f00 */
[----:B------:R-:W1:Y:S03]  /*0fc0*/  @!P6 LDC R9, c[0x0][0x220] ;  /* 0x00008800ff09eb82 */ /* 0x000e660000000800 */
[----:B------:R-:W3:Y:S01]  /*0fd0*/  @!P1 LDG.E.64 R2, desc[UR4][R118.64+0x1200] ;  /* 0x0012000476029981 */ /* 0x000ee2000c1e1b00 */
[----:B------:R-:W-:Y:S01]  /*0fe0*/  @!P0 HADD2.F32 R0, -RZ, R14.H0_H0 ;  /* 0x2000000eff008230 */ /* 0x000fe20000004100 */
[----:B------:R-:W-:Y:S01]  /*0ff0*/  MOV R139, 0xff800000 ;  /* 0xff800000008b7802 */ /* 0x000fe20000000f00 */
[----:B------:R-:W-:-:S02]  /*1000*/  @!P0 HADD2.F32 R4, -RZ, R15.H0_H0 ;  /* 0x2000000fff048230 */ /* 0x000fc40000004100 */
[----:B------:R-:W-:Y:S01]  /*1010*/  @!P0 HADD2.F32 R14, -RZ, R14.H1_H1 ;  /* 0x3000000eff0e8230 */ /* 0x000fe20000004100 */
[----:B------:R-:W-:Y:S01]  /*1020*/  MOV R138, 0xff800000 ;  /* 0xff800000008a7802 */ /* 0x000fe20000000f00 */
[----:B------:R-:W-:Y:S01]  /*1030*/  @!P0 HADD2.F32 R15, -RZ, R15.H1_H1 ;  /* 0x3000000fff0f8230 */ /* 0x000fe20000004100 */
[----:B------:R-:W-:Y:S01]  /*1040*/  MOV R137, 0xff800000 ;  /* 0xff80000000897802 */ /* 0x000fe20000000f00 */
[----:B------:R-:W3:Y:S01]  /*1050*/  @!P5 LDC R11, c[0x0][0x220] ;  /* 0x00008800ff0bdb82 */ /* 0x000ee20000000800 */
[-C--:B0-----:R-:W-:Y:S01]  /*1060*/  @!P0 FMUL R146, R0, R5.reuse ;  /* 0x0000000500928220 */ /* 0x081fe20000400000 */
[----:B------:R-:W-:Y:S01]  /*1070*/  IADD3 R0, R124, 0x980, RZ ;  /* 0x000009807c007810 */ /* 0x000fe20007ffe0ff */
[-C--:B------:R-:W-:Y:S01]  /*1080*/  @!P0 FMUL R144, R14, R5.reuse ;  /* 0x000000050e908220 */ /* 0x080fe20000400000 */
[-C--:B------:R-:W-:Y:S01]  /*1090*/  @!P0 FMUL R145, R4, R5.reuse ;  /* 0x0000000504918220 */ /* 0x080fe20000400000 */
[----:B------:R-:W-:Y:S01]  /*10a0*/  @!P0 FMUL R143, R15, R5 ;  /* 0x000000050f8f8220 */ /* 0x000fe20000400000 */
[----:B------:R-:W-:Y:S01]  /*10b0*/  ISETP.GE.AND P0, PT, R0, R195, PT ;  /* 0x000000c30000720c */ /* 0x000fe20003f06270 */
[--C-:B------:R-:W-:Y:S01]  /*10c0*/  @!P4 HADD2.F32 R0, -RZ, R16.reuse.H0_H0 ;  /* 0x20000010ff00c230 */ /* 0x100fe20000004100 */
[----:B------:R-:W-:Y:S01]  /*10d0*/  MOV R136, 0xff800000 ;  /* 0xff80000000887802 */ /* 0x000fe20000000f00 */
[----:B------:R-:W-:Y:S01]  /*10e0*/  @!P4 HADD2.F32 R4, -RZ, R17.H0_H0 ;  /* 0x20000011ff04c230 */ /* 0x000fe20000004100 */
[----:B------:R-:W-:Y:S01]  /*10f0*/  MOV R117, 0xff800000 ;  /* 0xff80000000757802 */ /* 0x000fe20000000f00 */
[----:B------:R-:W-:-:S02]  /*1100*/  @!P4 HADD2.F32 R16, -RZ, R16.H1_H1 ;  /* 0x30000010ff10c230 */ /* 0x000fc40000004100 */
[-C--:B----4-:R-:W-:Y:S01]  /*1110*/  @!P4 FMUL R142, R0, R7.reuse ;  /* 0x00000007008ec220 */ /* 0x090fe20000400000 */
[----:B------:R-:W-:Y:S01]  /*1120*/  @!P4 HADD2.F32 R17, -RZ, R17.H1_H1 ;  /* 0x30000011ff11c230 */ /* 0x000fe20000004100 */
[----:B------:R-:W-:Y:S01]  /*1130*/  IADD3 R0, R124, 0xa00, RZ ;  /* 0x00000a007c007810 */ /* 0x000fe20007ffe0ff */
[-C--:B------:R-:W-:Y:S01]  /*1140*/  @!P4 FMUL R140, R4, R7.reuse ;  /* 0x00000007048cc220 */ /* 0x080fe20000400000 */
[-C--:B------:R-:W-:Y:S01]  /*1150*/  @!P4 FMUL R141, R16, R7.reuse ;  /* 0x00000007108dc220 */ /* 0x080fe20000400000 */
[----:B------:R-:W0:Y:S01]  /*1160*/  @!P3 LDC R13, c[0x0][0x220] ;  /* 0x00008800ff0dbb82 */ /* 0x000e220000000800 */
[----:B------:R-:W-:Y:S01]  /*1170*/  @!P4 FMUL R139, R17, R7 ;  /* 0x00000007118bc220 */ /* 0x000fe20000400000 */
[----:B------:R-:W-:Y:S01]  /*1180*/  ISETP.GE.AND P4, PT, R0, R195, PT ;  /* 0x000000c30000720c */ /* 0x000fe20003f86270 */
[----:B------:R-:W4:-:S12]  /*1190*/  @!P0 LDG.E.64 R6, desc[UR4][R118.64+0x1300] ;  /* 0x0013000476068981 */ /* 0x000f18000c1e1b00 */
[----:B------:R-:W4:Y:S01]  /*11a0*/  @!P4 LDG.E.64 R4, desc[UR4][R118.64+0x1400] ;  /* 0x001400047604c981 */ /* 0x000f22000c1e1b00 */
[--C-:B--2---:R-:W-:Y:S02]  /*11b0*/  @!P6 HADD2.F32 R0, -RZ, R18.reuse.H0_H0 ;  /* 0x20000012ff00e230 */ /* 0x104fe40000004100 */
        /* <DEDUP_REMOVED lines=11> */
[----:B------:R-:W-:Y:S02]  /*1270*/  MOV R116, 0xff800000 ;  /* 0xff80000000747802 */ /* 0x000fe40000000f00 */
[----:B------:R-:W-:Y:S02]  /*1280*/  MOV R115, 0xff800000 ;  /* 0xff80000000737802 */ /* 0x000fe40000000f00 */
[----:B------:R-:W-:Y:S01]  /*1290*/  MOV R114, 0xff800000 ;  /* 0xff80000000727802 */ /* 0x000fe20000000f00 */
[--C-:B---3--:R-:W-:Y:S01]  /*12a0*/  @!P5 HADD2.F32 R0, -RZ, R20.reuse.H0_H0 ;  /* 0x20000014ff00d230 */ /* 0x108fe20000004100 */
[----:B------:R-:W-:Y:S01]  /*12b0*/  MOV R113, 0xff800000 ;  /* 0xff80000000717802 */ /* 0x000fe20000000f00 */
[----:B------:R-:W-:Y:S01]  /*12c0*/  @!P5 HADD2.F32 R10, -RZ, R21.H0_H0 ;  /* 0x20000015ff0ad230 */ /* 0x000fe20000004100 */
[----:B------:R-:W-:Y:S01]  /*12d0*/  MOV R112, 0xff800000 ;  /* 0xff80000000707802 */ /* 0x000fe20000000f00 */
[----:B------:R-:W-:-:S02]  /*12e0*/  @!P5 HADD2.F32 R20, -RZ, R20.H1_H1 ;  /* 0x30000014ff14d230 */ /* 0x000fc40000004100 */
[-C--:B------:R-:W-:Y:S01]  /*12f0*/  @!P5 FMUL R116, R0, R11.reuse ;  /* 0x0000000b0074d220 */ /* 0x080fe20000400000 */
[----:B------:R-:W-:Y:S01]  /*1300*/  @!P5 HADD2.F32 R21, -RZ, R21.H1_H1 ;  /* 0x30000015ff15d230 */ /* 0x000fe20000004100 */
[----:B------:R-:W-:Y:S01]  /*1310*/  IADD3 R0, R124, 0xb00, RZ ;  /* 0x00000b007c007810 */ /* 0x000fe20007ffe0ff */
[-C--:B------:R-:W-:Y:S01]  /*1320*/  @!P5 FMUL R114, R10, R11.reuse ;  /* 0x0000000b0a72d220 */ /* 0x080fe20000400000 */
[-C--:B------:R-:W-:Y:S01]  /*1330*/  @!P5 FMUL R115, R20, R11.reuse ;  /* 0x0000000b1473d220 */ /* 0x080fe20000400000 */
[----:B------:R-:W-:Y:S01]  /*1340*/  MOV R111, 0xff800000 ;  /* 0xff800000006f7802 */ /* 0x000fe20000000f00 */
[----:B------:R-:W-:Y:S01]  /*1350*/  @!P5 FMUL R113, R21, R11 ;  /* 0x0000000b1571d220 */ /* 0x000fe20000400000 */
[----:B------:R-:W-:Y:S01]  /*1360*/  ISETP.GE.AND P5, PT, R0, R195, PT ;  /* 0x000000c30000720c */ /* 0x000fe20003fa6270 */
[----:B------:R-:W3:Y:S01]  /*1370*/  @!P2 LDC R11, c[0x0][0x220] ;  /* 0x00008800ff0bab82 */ /* 0x000ee20000000800 */
[----:B------:R-:W-:Y:S01]  /*1380*/  MOV R110, 0xff800000 ;  /* 0xff800000006e7802 */ /* 0x000fe20000000f00 */
[----:B------:R-:W-:Y:S01]  /*1390*/  @!P3 HADD2.F32 R0, -RZ, R22.H0_H0 ;  /* 0x20000016ff00b230 */ /* 0x000fe20000004100 */
[----:B------:R-:W-:Y:S01]  /*13a0*/  MOV R109, 0xff800000 ;  /* 0xff800000006d7802 */ /* 0x000fe20000000f00 */
[----:B------:R-:W-:-:S02]  /*13b0*/  @!P3 HADD2.F32 R10, -RZ, R23.H0_H0 ;  /* 0x20000017ff0ab230 */ /* 0x000fc40000004100 */
[----:B------:R-:W-:Y:S02]  /*13c0*/  @!P3 HADD2.F32 R22, -RZ, R22.H1_H1 ;  /* 0x30000016ff16b230 */ /* 0x000fe40000004100 */
[-C--:B0-----:R-:W-:Y:S01]  /*13d0*/  @!P3 FMUL R112, R0, R13.reuse ;  /* 0x0000000d0070b220 */ /* 0x081fe20000400000 */
[----:B------:R-:W-:Y:S01]  /*13e0*/  @!P3 HADD2.F32 R23, -RZ, R23.H1_H1 ;  /* 0x30000017ff17b230 */ /* 0x000fe20000004100 */
[----:B------:R-:W-:Y:S01]  /*13f0*/  IADD3 R0, R124, 0xb80, RZ ;  /* 0x00000b807c007810 */ /* 0x000fe20007ffe0ff */
[-C--:B------:R-:W-:Y:S01]  /*1400*/  @!P3 FMUL R110, R10, R13.reuse ;  /* 0x0000000d0a6eb220 */ /* 0x080fe20000400000 */
[-C--:B------:R-:W-:Y:S01]  /*1410*/  @!P3 FMUL R111, R22, R13.reuse ;  /* 0x0000000d166fb220 */ /* 0x080fe20000400000 */
[----:B------:R-:W2:Y:S01]  /*1420*/  @!P5 LDG.E.64 R14, desc[UR4][R118.64+0x1600] ;  /* 0x00160004760ed981 */ /* 0x000ea2000c1e1b00 */
[----:B------:R-:W-:Y:S01]  /*1430*/  @!P3 FMUL R109, R23, R13 ;  /* 0x0000000d176db220 */ /* 0x000fe20000400000 */
[----:B------:R-:W-:-:S13]  /*1440*/  ISETP.GE.AND P3, PT, R0, R195, PT ;  /* 0x000000c30000720c */ /* 0x000fda0003f66270 */
[----:B------:R-:W2:Y:S01]  /*1450*/  @!P3 LDG.E.64 R12, desc[UR4][R118.64+0x1700] ;  /* 0x00170004760cb981 */ /* 0x000ea2000c1e1b00 */
[----:B------:R-:W-:Y:S01]  /*1460*/  MOV R108, 0xff800000 ;  /* 0xff800000006c7802 */ /* 0x000fe20000000f00 */
[--C-:B------:R-:W-:Y:S02]  /*1470*/  @!P2 HADD2.F32 R0, -RZ, R24.reuse.H0_H0 ;  /* 0x20000018ff00a230 */ /* 0x100fe40000004100 */
[--C-:B------:R-:W-:Y:S02]  /*1480*/  @!P2 HADD2.F32 R10, -RZ, R25.reuse.H0_H0 ;  /* 0x20000019ff0aa230 */ /* 0x100fe40000004100 */
[----:B------:R-:W-:Y:S02]  /*1490*/  @!P2 HADD2.F32 R24, -RZ, R24.H1_H1 ;  /* 0x30000018ff18a230 */ /* 0x000fe40000004100 */
[----:B---3--:R-:W-:Y:S01]  /*14a0*/  @!P2 FMUL R108, R0, R11 ;  /* 0x0000000b006ca220 */ /* 0x008fe20000400000 */
        /* <DEDUP_REMOVED lines=17> */
[----:B------:R-:W0:Y:S01]  /*15c0*/  @!P0 LDC R11, c[0x0][0x220] ;  /* 0x00008800ff0b8b82 */ /* 0x000e220000000800 */
[----:B------:R-:W-:Y:S01]  /*15d0*/  MOV R102, 0xff800000 ;  /* 0xff80000000667802 */ /* 0x000fe20000000f00 */
[-C--:B------:R-:W-:Y:S01]  /*15e0*/  @!P1 FMUL R103, R2, R19.reuse ;  /* 0x0000001302679220 */ /* 0x080fe20000400000 */
[----:B------:R-:W-:Y:S01]  /*15f0*/  MOV R101, 0xff800000 ;  /* 0xff80000000657802 */ /* 0x000fe20000000f00 */
[-C--:B------:R-:W-:Y:S01]  /*1600*/  @!P1 FMUL R102, R10, R19.reuse ;  /* 0x000000130a669220 */ /* 0x080fe20000400000 */
[----:B------:R-:W-:Y:S01]  /*1610*/  @!P1 FMUL R101, R3, R19 ;  /* 0x0000001303659220 */ /* 0x000fe20000400000 */
[----:B------:R-:W-:Y:S01]  /*1620*/  ISETP.GE.AND P1, PT, R0, R195, PT ;  /* 0x000000c30000720c */ /* 0x000fe20003f26270 */
[----:B------:R-:W3:Y:S01]  /*1630*/  @!P2 LDG.E.64 R16, desc[UR4][R118.64+0x1800] ;  /* 0x001800047610a981 */ /* 0x000ee2000c1e1b00 */
[----:B------:R-:W1:Y:S01]  /*1640*/  @!P4 LDC R19, c[0x0][0x220] ;  /* 0x00008800ff13cb82 */ /* 0x000e620000000800 */
[----:B------:R-:W-:-:S10]  /*1650*/  MOV R100, 0xff800000 ;  /* 0xff80000000647802 */ /* 0x000fd40000000f00 */
[----:B------:R-:W3:Y:S01]  /*1660*/  @!P1 LDG.E.64 R2, desc[UR4][R118.64+0x1900] ;  /* 0x0019000476029981 */ /* 0x000ee2000c1e1b00 */
[--C-:B----4-:R-:W-:Y:S02]  /*1670*/  @!P0 HADD2.F32 R0, -RZ, R6.reuse.H0_H0 ;  /* 0x20000006ff008230 */ /* 0x110fe40000004100 */
        /* <DEDUP_REMOVED lines=27> */
[----:B------:R-:W4:Y:S01]  /*1830*/  @!P0 LDG.E.64 R6, desc[UR4][R118.64+0x1a00] ;  /* 0x001a000476068981 */ /* 0x000f22000c1e1b00 */
[----:B------:R-:W-:Y:S01]  /*1840*/  MOV R92, 0xff800000 ;  /* 0xff800000005c7802 */ /* 0x000fe20000000f00 */
[----:B------:R-:W1:Y:S10]  /*1850*/  @!P3 LDC R19, c[0x0][0x220] ;  /* 0x00008800ff13bb82 */ /* 0x000e740000000800 */
[----:B------:R-:W4:Y:S01]  /*1860*/  @!P4 LDG.E.64 R4, desc[UR4][R118.64+0x1b00] ;  /* 0x001b00047604c981 */ /* 0x000f22000c1e1b00 */
        /* <DEDUP_REMOVED lines=15> */
[----:B------:R-:W-:Y:S01]  /*1960*/  MOV R88, 0xff800000 ;  /* 0xff80000000587802 */ /* 0x000fe20000000f00 */
[--C-:B------:R-:W-:Y:S02]  /*1970*/  @!P5 HADD2.F32 R0, -RZ, R14.reuse.H0_H0 ;  /* 0x2000000eff00d230 */ /* 0x100fe40000004100 */
        /* <DEDUP_REMOVED lines=26> */
[----:B------:R-:W2:Y:S01]  /*1b20*/  @!P5 LDG.E.64 R14, desc[UR4][R118.64+0x1d00] ;  /* 0x001d0004760ed981 */ /* 0x000ea2000c1e1b00 */
[----:B------:R-:W-:Y:S01]  /*1b30*/  ISETP.GE.AND P3, PT, R0, R195, PT ;  /* 0x000000c30000720c */ /* 0x000fe20003f66270 */
[----:B------:R-:W1:-:S12]  /*1b40*/  @!P1 LDC R19, c[0x0][0x220] ;  /* 0x00008800ff139b82 */ /* 0x000e580000000800 */
[----:B------:R-:W2:Y:S01]  /*1b50*/  @!P3 LDG.E.64 R12, desc[UR4][R118.64+0x1e00] ;  /* 0x001e0004760cb981 */ /* 0x000ea2000c1e1b00 */
[----:B------:R-:W-:Y:S01]  /*1b60*/  MOV R80, 0xff800000 ;  /* 0xff80000000507802 */ /* 0x000fe20000000f00 */
[--C-:B---3--:R-:W-:Y:S02]  /*1b70*/  @!P2 HADD2.F32 R0, -RZ, R16.reuse.H0_H0 ;  /* 0x20000010ff00a230 */ /* 0x108fe40000004100 */
[--C-:B------:R-:W-:Y:S02]  /*1b80*/  @!P2 HADD2.F32 R8, -RZ, R17.reuse.H0_H0 ;  /* 0x20000011ff08a230 */ /* 0x100fe40000004100 */
[----:B------:R-:W-:Y:S02]  /*1b90*/  @!P2 HADD2.F32 R16, -RZ, R16.H1_H1 ;  /* 0x30000010ff10a230 */ /* 0x000fe40000004100 */
[----:B0-----:R-:W-:Y:S01]  /*1ba0*/  @!P2 FMUL R80, R0, R9 ;  /* 0x000000090050a220 */ /* 0x001fe20000400000 */
        /* <DEDUP_REMOVED lines=25> */
[----:B------:R-:W1:Y:S11]  /*1d40*/  @!P4 LDC R19, c[0x0][0x220] ;  /* 0x00008800ff13cb82 */ /* 0x000e760000000800 */
[----:B------:R-:W3:Y:S01]  /*1d50*/  @!P1 LDG.E.64 R8, desc[UR4][R118.64+0x2000] ;  /* 0x0020000476089981 */ /* 0x000ee2000c1e1b00 */
[--C-:B----4-:R-:W-:Y:S01]  /*1d60*/  @!P0 HADD2.F32 R0, -RZ, R6.reuse.H0_H0 ;  /* 0x20000006ff008230 */ /* 0x110fe20000004100 */
[----:B------:R-:W-:Y:S01]  /*1d70*/  MOV R71, 0xff800000 ;  /* 0xff80000000477802 */ /* 0x000fe20000000f00 */
[----:B------:R-:W-:Y:S01]  /*1d80*/  @!P0 HADD2.F32 R6, -RZ, R6.H1_H1 ;  /* 0x30000006ff068230 */ /* 0x000fe20000004100 */
[----:B------:R-:W-:Y:S01]  /*1d90*/  MOV R72, 0xff800000 ;  /* 0xff80000000487802 */ /* 0x000fe20000000f00 */
[--C-:B------:R-:W-:Y:S01]  /*1da0*/  @!P0 HADD2.F32 R16, -RZ, R7.reuse.H0_H0 ;  /* 0x20000007ff108230 */ /* 0x100fe20000004100 */
[----:B------:R-:W-:Y:S01]  /*1db0*/  MOV R70, 0xff800000 ;  /* 0xff80000000467802 */ /* 0x000fe20000000f00 */
[----:B------:R-:W-:-:S02]  /*1dc0*/  @!P0 HADD2.F32 R7, -RZ, R7.H1_H1 ;  /* 0x30000007ff078230 */ /* 0x000fc40000004100 */
[-C--:B0-----:R-:W-:Y:S01]  /*1dd0*/  @!P0 FMUL R71, R6, R17.reuse ;  /* 0x0000001106478220 */ /* 0x081fe20000400000 */
[----:B------:R-:W-:Y:S01]  /*1de0*/  IADD3 R6, R124, 0x1080, RZ ;  /* 0x000010807c067810 */ /* 0x000fe20007ffe0ff */
[-C--:B------:R-:W-:Y:S01]  /*1df0*/  @!P0 FMUL R72, R0, R17.reuse ;  /* 0x0000001100488220 */ /* 0x080fe20000400000 */
[----:B------:R-:W-:Y:S01]  /*1e00*/  MOV R69, 0xff800000 ;  /* 0xff80000000457802 */ /* 0x000fe20000000f00 */
[-C--:B------:R-:W-:Y:S01]  /*1e10*/  @!P0 FMUL R70, R16, R17.reuse ;  /* 0x0000001110468220 */ /* 0x080fe20000400000 */
[--C-:B------:R-:W-:Y:S02]  /*1e20*/  @!P4 HADD2.F32 R0, -RZ, R4.reuse.H0_H0 ;  /* 0x20000004ff00c230 */ /* 0x100fe40000004100 */
[----:B------:R-:W-:Y:S01]  /*1e30*/  @!P0 FMUL R69, R7, R17 ;  /* 0x0000001107458220 */ /* 0x000fe20000400000 */
[----:B------:R-:W-:Y:S02]  /*1e40*/  ISETP.GE.AND P0, PT, R6, R195, PT ;  /* 0x000000c30600720c */ /* 0x000fe40003f06270 */
[----:B------:R-:W-:Y:S01]  /*1e50*/  MOV R68, 0xff800000 ;  /* 0xff80000000447802 */ /* 0x000fe20000000f00 */
[-C--:B-1----:R-:W-:Y:S01]  /*1e60*/  @!P4 FMUL R68, R0, R19.reuse ;  /* 0x000000130044c220 */ /* 0x082fe20000400000 */
[----:B------:R-:W-:Y:S01]  /*1e70*/  @!P4 HADD2.F32 R4, -RZ, R4.H1_H1 ;  /* 0x30000004ff04c230 */ /* 0x000fe20000004100 */
[----:B------:R-:W-:Y:S01]  /*1e80*/  IADD3 R16, R124, 0x1100, RZ ;  /* 0x000011007c107810 */ /* 0x000fe20007ffe0ff */
        /* <DEDUP_REMOVED lines=8> */
[----:B------:R-:W0:Y:S01]  /*1f10*/  @!P6 LDC R17, c[0x0][0x220] ;  /* 0x00008800ff11eb82 */ /* 0x000e220000000800 */
[----:B------:R-:W-:Y:S01]  /*1f20*/  ISETP.GE.AND P4, PT, R16, R195, PT ;  /* 0x000000c31000720c */ /* 0x000fe20003f86270 */
[----:B------:R-:W4:Y:S01]  /*1f30*/  @!P0 LDG.E.64 R4, desc[UR4][R118.64+0x2100] ;  /* 0x0021000476048981 */ /* 0x000f22000c1e1b00 */
[----:B------:R-:W-:-:S02]  /*1f40*/  MOV R64, 0xff800000 ;  /* 0xff80000000407802 */ /* 0x000fc40000000f00 */
[----:B------:R-:W-:Y:S02]  /*1f50*/  MOV R63, 0xff800000 ;  /* 0xff800000003f7802 */ /* 0x000fe40000000f00 */
[----:B------:R-:W-:Y:S01]  /*1f60*/  MOV R62, 0xff800000 ;  /* 0xff800000003e7802 */ /* 0x000fe20000000f00 */
[----:B------:R-:W1:Y:S06]  /*1f70*/  @!P3 LDC R19, c[0x0][0x220] ;  /* 0x00008800ff13bb82 */ /* 0x000e6c0000000800 */
[----:B------:R-:W4:Y:S01]  /*1f80*/  @!P4 LDG.E.64 R6, desc[UR4][R118.64+0x2200] ;  /* 0x002200047606c981 */ /* 0x000f22000c1e1b00 */
[----:B------:R-:W-:Y:S01]  /*1f90*/  MOV R61, 0xff800000 ;  /* 0xff800000003d7802 */ /* 0x000fe20000000f00 */
[----:B------:R-:W3:Y:S01]  /*1fa0*/  @!P1 LDC R18, c[0x0][0x220] ;  /* 0x00008800ff129b82 */ /* 0x000ee20000000800 */
[----:B--2---:R-:W-:-:S02]  /*1fb0*/  @!P6 HADD2.F32 R0, -RZ, R10.H0_H0 ;  /* 0x2000000aff00e230 */ /* 0x004fc40000004100 */
[--C-:B------:R-:W-:Y:S02]  /*1fc0*/  @!P6 HADD2.F32 R16, -RZ, R11.reuse.H0_H0 ;  /* 0x2000000bff10e230 */ /* 0x100fe40000004100 */
        /* <DEDUP_REMOVED lines=15> */
[----:B------:R-:W-:-:S02]  /*20c0*/  @!P5 HADD2.F32 R15, -RZ, R15.H1_H1 ;  /* 0x3000000fff0fd230 */ /* 0x000fc40000004100 */
        /* <DEDUP_REMOVED lines=10> */
[----:B------:R-:W-:Y:S01]  /*2170*/  @!P3 HADD2.F32 R12, -RZ, R12.H1_H1 ;  /* 0x3000000cff0cb230 */ /* 0x000fe20000004100 */
[----:B------:R-:W-:Y:S01]  /*2180*/  MOV R55, 0xff800000 ;  /* 0xff80000000377802 */ /* 0x000fe20000000f00 */
[----:B------:R-:W0:Y:S01]  /*2190*/  @!P2 LDC R17, c[0x0][0x220] ;  /* 0x00008800ff11ab82 */ /* 0x000e220000000800 */
[----:B-1----:R-:W-:Y:S01]  /*21a0*/  @!P3 FMUL R56, R0, R19 ;  /* 0x000000130038b220 */ /* 0x002fe20000400000 */
[----:B------:R-:W-:-:S02]  /*21b0*/  @!P3 HADD2.F32 R0, -RZ, R13.H0_H0 ;  /* 0x2000000dff00b230 */ /* 0x000fc40000004100 */
[-C--:B------:R-:W-:Y:S01]  /*21c0*/  @!P3 FMUL R55, R12, R19.reuse ;  /* 0x000000130c37b220 */ /* 0x080fe20000400000 */
[----:B------:R-:W-:Y:S01]  /*21d0*/  @!P3 HADD2.F32 R13, -RZ, R13.H1_H1 ;  /* 0x3000000dff0db230 */ /* 0x000fe20000004100 */
[----:B------:R-:W-:Y:S02]  /*21e0*/  IADD3 R12, R124, 0x1280, RZ ;  /* 0x000012807c0c7810 */ /* 0x000fe40007ffe0ff */
[----:B------:R-:W-:Y:S01]  /*21f0*/  MOV R54, 0xff800000 ;  /* 0xff80000000367802 */ /* 0x000fe20000000f00 */
[----:B------:R-:W2:Y:S01]  /*2200*/  @!P5 LDG.E.64 R14, desc[UR4][R118.64+0x2400] ;  /* 0x00240004760ed981 */ /* 0x000ea2000c1e1b00 */
[----:B------:R-:W-:Y:S01]  /*2210*/  MOV R53, 0xff800000 ;  /* 0xff80000000357802 */ /* 0x000fe20000000f00 */
[-C--:B------:R-:W-:Y:S01]  /*2220*/  @!P3 FMUL R54, R0, R19.reuse ;  /* 0x000000130036b220 */ /* 0x080fe20000400000 */
[----:B------:R-:W-:Y:S01]  /*2230*/  @!P3 FMUL R53, R13, R19 ;  /* 0x000000130d35b220 */ /* 0x000fe20000400000 */
[----:B------:R-:W-:Y:S01]  /*2240*/  ISETP.GE.AND P3, PT, R12, R195, PT ;  /* 0x000000c30c00720c */ /* 0x000fe20003f66270 */
[----:B------:R-:W1:-:S12]  /*2250*/  @!P5 LDC R24, c[0x0][0x220] ;  /* 0x00008800ff18db82 */ /* 0x000e580000000800 */
[----:B------:R-:W2:Y:S01]  /*2260*/  @!P3 LDG.E.64 R20, desc[UR4][R118.64+0x2500] ;  /* 0x002500047614b981 */ /* 0x000ea2000c1e1b00 */
[----:B------:R-:W-:Y:S01]  /*2270*/  MOV R52, 0xff800000 ;  /* 0xff80000000347802 */ /* 0x000fe20000000f00 */
[----:B------:R-:W1:Y:S01]  /*2280*/  @!P3 LDC R25, c[0x0][0x220] ;  /* 0x00008800ff19bb82 */ /* 0x000e620000000800 */
        /* <DEDUP_REMOVED lines=18> */
[-C--:B------:R-:W-:Y:S01]  /*23b0*/  @!P1 FMUL R3, R12, R18.reuse ;  /* 0x000000120c039220 */ /* 0x080fe20000400000 */
        /* <DEDUP_REMOVED lines=11> */
[----:B------:R-:W-:-:S02]  /*2470*/  MOV R47, 0xff800000 ;  /* 0xff800000002f7802 */ /* 0x000fc40000000f00 */
[----:B------:R-:W-:Y:S02]  /*2480*/  MOV R46, 0xff800000 ;  /* 0xff800000002e7802 */ /* 0x000fe40000000f00 */
[----:B------:R-:W-:Y:S02]  /*2490*/  MOV R45, 0xff800000 ;  /* 0xff800000002d7802 */ /* 0x000fe40000000f00 */
[----:B------:R-:W-:Y:S01]  /*24a0*/  MOV R43, 0xff800000 ;  /* 0xff800000002b7802 */ /* 0x000fe20000000f00 */
[----:B------:R-:W2:Y:S03]  /*24b0*/  @!P6 LDC R18, c[0x0][0x220] ;  /* 0x00008800ff12eb82 */ /* 0x000ea60000000800 */
[----:B------:R-:W3:Y:S01]  /*24c0*/  @!P1 LDG.E.64 R26, desc[UR4][R118.64+0x2700] ;  /* 0x00270004761a9981 */ /* 0x000ee2000c1e1b00 */
[----:B----4-:R-:W-:Y:S02]  /*24d0*/  @!P0 HADD2.F32 R8, -RZ, R4.H0_H0 ;  /* 0x20000004ff088230 */ /* 0x010fe40000004100 */
[----:B------:R-:W-:-:S02]  /*24e0*/  @!P0 HADD2.F32 R9, -RZ, R5.H0_H0 ;  /* 0x20000005ff098230 */ /* 0x000fc40000004100 */
[----:B------:R-:W-:Y:S01]  /*24f0*/  @!P0 HADD2.F32 R4, -RZ, R4.H1_H1 ;  /* 0x30000004ff048230 */ /* 0x000fe20000004100 */
[----:B------:R-:W4:Y:S01]  /*2500*/  @!P2 LDC R33, c[0x0][0x220] ;  /* 0x00008800ff21ab82 */ /* 0x000f220000000800 */
[----:B------:R-:W-:Y:S02]  /*2510*/  @!P0 HADD2.F32 R5, -RZ, R5.H1_H1 ;  /* 0x30000005ff058230 */ /* 0x000fe40000004100 */
[-C--:B-1----:R-:W-:Y:S01]  /*2520*/  @!P0 FMUL R47, R8, R12.reuse ;  /* 0x0000000c082f8220 */ /* 0x082fe20000400000 */
[----:B------:R-:W-:Y:S01]  /*2530*/  IADD3 R8, R124, 0x1400, RZ ;  /* 0x000014007c087810 */ /* 0x000fe20007ffe0ff */
[-C--:B------:R-:W-:Y:S01]  /*2540*/  @!P0 FMUL R46, R4, R12.reuse ;  /* 0x0000000c042e8220 */ /* 0x080fe20000400000 */
[-C--:B------:R-:W-:Y:S01]  /*2550*/  @!P0 FMUL R45, R9, R12.reuse ;  /* 0x0000000c092d8220 */ /* 0x080fe20000400000 */
[----:B------:R-:W-:Y:S01]  /*2560*/  @!P0 FMUL R43, R5, R12 ;  /* 0x0000000c052b8220 */ /* 0x000fe20000400000 */
[----:B------:R-:W-:Y:S01]  /*2570*/  ISETP.GE.AND P0, PT, R8, R195, PT ;  /* 0x000000c30800720c */ /* 0x000fe20003f06270 */
[--C-:B------:R-:W-:Y:S01]  /*2580*/  @!P4 HADD2.F32 R8, -RZ, R6.reuse.H0_H0 ;  /* 0x20000006ff08c230 */ /* 0x100fe20000004100 */
[----:B------:R-:W-:Y:S01]  /*2590*/  MOV R4, 0xff800000 ;  /* 0xff80000000047802 */ /* 0x000fe20000000f00 */
[----:B------:R-:W-:Y:S01]  /*25a0*/  @!P4 HADD2.F32 R9, -RZ, R6.H1_H1 ;  /* 0x30000006ff09c230 */ /* 0x000fe20000004100 */
[----:B------:R-:W1:Y:S01]  /*25b0*/  @!P1 LDC R36, c[0x0][0x220] ;  /* 0x00008800ff249b82 */ /* 0x000e620000000800 */
[----:B------:R-:W-:-:S02]  /*25c0*/  @!P4 HADD2.F32 R12, -RZ, R7.H0_H0 ;  /* 0x20000007ff0cc230 */ /* 0x000fc40000004100 */
        /* <DEDUP_REMOVED lines=11> */
[----:B------:R-:W-:Y:S01]  /*2680*/  MOV R8, 0xff800000 ;  /* 0xff80000000087802 */ /* 0x000fe20000000f00 */
[----:B------:R-:W0:Y:S10]  /*2690*/  @!P0 LDC R128, c[0x0][0x220] ;  /* 0x00008800ff808b82 */ /* 0x000e340000000800 */
[----:B------:R-:W4:Y:S01]  /*26a0*/  @!P4 LDG.E.64 R34, desc[UR4][R118.64+0x2900] ;  /* 0x002900047622c981 */ /* 0x000f22000c1e1b00 */
[----:B------:R-:W-:Y:S01]  /*26b0*/  MOV R9, 0xff800000 ;  /* 0xff80000000097802 */ /* 0x000fe20000000f00 */
[----:B------:R-:W0:Y:S01]  /*26c0*/  @!P4 LDC R129, c[0x0][0x220] ;  /* 0x00008800ff81cb82 */ /* 0x000e220000000800 */
[----:B--2---:R-:W-:-:S02]  /*26d0*/  @!P6 HADD2.F32 R12, -RZ, R10.H0_H0 ;  /* 0x2000000aff0ce230 */ /* 0x004fc40000004100 */
[----:B------:R-:W-:Y:S02]  /*26e0*/  @!P6 HADD2.F32 R13, -RZ, R10.H1_H1 ;  /* 0x3000000aff0de230 */ /* 0x000fe40000004100 */
[--C-:B------:R-:W-:Y:S02]  /*26f0*/  @!P6 HADD2.F32 R16, -RZ, R11.reuse.H0_H0 ;  /* 0x2000000bff10e230 */ /* 0x100fe40000004100 */
[-C--:B------:R-:W-:Y:S01]  /*2700*/  @!P6 FMUL R8, R12, R18.reuse ;  /* 0x000000120c08e220 */ /* 0x080fe20000400000 */
[----:B------:R-:W-:Y:S01]  /*2710*/  @!P6 HADD2.F32 R17, -RZ, R11.H1_H1 ;  /* 0x3000000bff11e230 */ /* 0x000fe20000004100 */
[----:B------:R-:W-:Y:S01]  /*2720*/  IADD3 R12, R124, 0x1500, RZ ;  /* 0x000015007c0c7810 */ /* 0x000fe20007ffe0ff */
[-C--:B------:R-:W-:Y:S01]  /*2730*/  @!P6 FMUL R9, R13, R18.reuse ;  /* 0x000000120d09e220 */ /* 0x080fe20000400000 */
[----:B------:R-:W-:Y:S01]  /*2740*/  MOV R10, 0xff800000 ;  /* 0xff800000000a7802 */ /* 0x000fe20000000f00 */
[-C--:B------:R-:W-:Y:S01]  /*2750*/  @!P6 FMUL R10, R16, R18.reuse ;  /* 0x00000012100ae220 */ /* 0x080fe20000400000 */
[----:B------:R-:W-:Y:S01]  /*2760*/  MOV R11, 0xff800000 ;  /* 0xff800000000b7802 */ /* 0x000fe20000000f00 */
[----:B------:R-:W-:Y:S01]  /*2770*/  @!P6 FMUL R11, R17, R18 ;  /* 0x00000012110be220 */ /* 0x000fe20000400000 */
[----:B------:R-:W-:-:S13]  /*2780*/  ISETP.GE.AND P6, PT, R12, R195, PT ;  /* 0x000000c30c00720c */ /* 0x000fda0003fc6270 */
[----:B------:R-:W2:Y:S01]  /*2790*/  @!P6 LDG.E.64 R38, desc[UR4][R118.64+0x2a00] ;  /* 0x002a00047626e981 */ /* 0x000ea2000c1e1b00 */
[----:B------:R-:W-:Y:S01]  /*27a0*/  MOV R12, 0xff800000 ;  /* 0xff800000000c7802 */ /* 0x000fe20000000f00 */
[----:B------:R-:W2:Y:S01]  /*27b0*/  @!P6 LDC R135, c[0x0][0x220] ;  /* 0x00008800ff87eb82 */ /* 0x000ea20000000800 */
[----:B------:R-:W-:Y:S01]  /*27c0*/  MOV R13, 0xff800000 ;  /* 0xff800000000d7802 */ /* 0x000fe20000000f00 */
[--C-:B------:R-:W-:Y:S02]  /*27d0*/  @!P5 HADD2.F32 R16, -RZ, R14.reuse.H0_H0 ;  /* 0x2000000eff10d230 */ /* 0x100fe40000004100 */
        /* <DEDUP_REMOVED lines=11> */
[----:B------:R-:W-:-:S02]  /*2890*/  @!P3 HADD2.F32 R17, -RZ, R20.H0_H0 ;  /* 0x20000014ff11b230 */ /* 0x000fc40000004100 */
[----:B------:R-:W-:Y:S01]  /*28a0*/  @!P3 HADD2.F32 R20, -RZ, R20.H1_H1 ;  /* 0x30000014ff14b230 */ /* 0x000fe20000004100 */
[----:B------:R-:W-:Y:S01]  /*28b0*/  MOV R16, 0xff800000 ;  /* 0xff80000000107802 */ /* 0x000fe20000000f00 */
[--C-:B------:R-:W-:Y:S02]  /*28c0*/  @!P3 HADD2.F32 R24, -RZ, R21.reuse.H0_H0 ;  /* 0x20000015ff18b230 */ /* 0x100fe40000004100 */
[-C--:B------:R-:W-:Y:S01]  /*28d0*/  @!P3 FMUL R16, R17, R25.reuse ;  /* 0x000000191110b220 */ /* 0x080fe20000400000 */
[----:B------:R-:W-:Y:S01]  /*28e0*/  MOV R17, 0xff800000 ;  /* 0xff80000000117802 */ /* 0x000fe20000000f00 */
[----:B------:R-:W-:Y:S02]  /*28f0*/  @!P3 HADD2.F32 R21, -RZ, R21.H1_H1 ;  /* 0x30000015ff15b230 */ /* 0x000fe40000004100 */
[-C--:B------:R-:W-:Y:S02]  /*2900*/  @!P3 FMUL R17, R20, R25.reuse ;  /* 0x000000191411b220 */ /* 0x080fe40000400000 */
[----:B------:R-:W2:Y:S01]  /*2910*/  @!P5 LDG.E.64 R40, desc[UR4][R118.64+0x2b00] ;  /* 0x002b00047628d981 */ /* 0x000ea2000c1e1b00 */
[----:B------:R-:W-:Y:S01]  /*2920*/  IADD3 R20, R124, 0x1600, RZ ;  /* 0x000016007c147810 */ /* 0x000fe20007ffe0ff */
[----:B------:R-:W2:Y:S01]  /*2930*/  @!P5 LDC R197, c[0x0][0x220] ;  /* 0x00008800ffc5db82 */ /* 0x000ea20000000800 */
        /* <DEDUP_REMOVED lines=8> */
[----:B------:R-:W-:Y:S01]  /*29c0*/  IADD3 R32, R124, 0x1680, RZ ;  /* 0x000016807c207810 */ /* 0x000fe20007ffe0ff */
[--C-:B---3--:R-:W-:Y:S02]  /*29d0*/  @!P2 HADD2.F32 R24, -RZ, R22.reuse.H0_H0 ;  /* 0x20000016ff18a230 */ /* 0x108fe40000004100 */
[----:B------:R-:W-:Y:S02]  /*29e0*/  @!P2 HADD2.F32 R22, -RZ, R22.H1_H1 ;  /* 0x30000016ff16a230 */ /* 0x000fe40000004100 */
[--C-:B------:R-:W-:Y:S02]  /*29f0*/  @!P2 HADD2.F32 R25, -RZ, R23.reuse.H0_H0 ;  /* 0x20000017ff19a230 */ /* 0x100fe40000004100 */
[----:B------:R-:W-:-:S02]  /*2a00*/  @!P2 HADD2.F32 R28, -RZ, R23.H1_H1 ;  /* 0x30000017ff1ca230 */ /* 0x000fc40000004100 */
[-C--:B----4-:R-:W-:Y:S01]  /*2a10*/  @!P2 FMUL R21, R22, R33.reuse ;  /* 0x000000211615a220 */ /* 0x090fe20000400000 */
        /* <DEDUP_REMOVED lines=8> */
[----:B------:R-:W-:Y:S01]  /*2aa0*/  @!P1 HADD2.F32 R28, -RZ, R26.H1_H1 ;  /* 0x3000001aff1c9230 */ /* 0x000fe20000004100 */
[----:B------:R-:W-:Y:S01]  /*2ab0*/  MOV R24, 0xff800000 ;  /* 0xff80000000187802 */ /* 0x000fe20000000f00 */
[----:B------:R-:W-:-:S02]  /*2ac0*/  @!P1 HADD2.F32 R32, -RZ, R27.H1_H1 ;  /* 0x3000001bff209230 */ /* 0x000fc40000004100 */
[-C--:B-1----:R-:W-:Y:S01]  /*2ad0*/  @!P1 FMUL R24, R29, R36.reuse ;  /* 0x000000241d189220 */ /* 0x082fe20000400000 */
[----:B------:R-:W-:Y:S01]  /*2ae0*/  MOV R25, 0xff800000 ;  /* 0xff80000000197802 */ /* 0x000fe20000000f00 */
[----:B------:R-:W-:Y:S02]  /*2af0*/  @!P1 HADD2.F32 R29, -RZ, R27.H0_H0 ;  /* 0x2000001bff1d9230 */ /* 0x000fe40000004100 */
[-C--:B------:R-:W-:Y:S01]  /*2b00*/  @!P1 FMUL R25, R28, R36.reuse ;  /* 0x000000241c199220 */ /* 0x080fe20000400000 */
[----:B------:R-:W-:Y:S01]  /*2b10*/  IADD3 R28, R124, 0x1700, RZ ;  /* 0x000017007c1c7810 */ /* 0x000fe20007ffe0ff */
[----:B------:R-:W3:Y:S01]  /*2b20*/  @!P2 LDG.E.64 R122, desc[UR4][R118.64+0x2d00] ;  /* 0x002d0004767aa981 */ /* 0x000ee2000c1e1b00 */
[----:B------:R-:W-:Y:S01]  /*2b30*/  MOV R26, 0xff800000 ;  /* 0xff800000001a7802 */ /* 0x000fe20000000f00 */
[-C--:B------:R-:W-:Y:S01]  /*2b40*/  @!P1 FMUL R26, R29, R36.reuse ;  /* 0x000000241d1a9220 */ /* 0x080fe20000400000 */
[----:B------:R-:W-:Y:S01]  /*2b50*/  MOV R27, 0xff800000 ;  /* 0xff800000001b7802 */ /* 0x000fe20000000f00 */
[----:B------:R-:W-:Y:S01]  /*2b60*/  @!P1 FMUL R27, R32, R36 ;  /* 0x00000024201b9220 */ /* 0x000fe20000400000 */
[----:B------:R-:W-:-:S13]  /*2b70*/  ISETP.GE.AND P1, PT, R28, R195, PT ;  /* 0x000000c31c00720c */ /* 0x000fda0003f26270 */
[----:B------:R-:W4:Y:S01]  /*2b80*/  @!P1 LDG.E.64 R126, desc[UR4][R118.64+0x2e00] ;  /* 0x002e0004767e9981 */ /* 0x000f22000c1e1b00 */
[--C-:B------:R-:W-:Y:S02]  /*2b90*/  @!P0 HADD2.F32 R29, -RZ, R30.reuse.H0_H0 ;  /* 0x2000001eff1d8230 */ /* 0x100fe40000004100 */
[----:B------:R-:W-:Y:S02]  /*2ba0*/  @!P0 HADD2.F32 R33, -RZ, R30.H1_H1 ;  /* 0x3000001eff218230 */ /* 0x000fe40000004100 */
[--C-:B------:R-:W-:Y:S02]  /*2bb0*/  @!P0 HADD2.F32 R36, -RZ, R31.reuse.H0_H0 ;  /* 0x2000001fff248230 */ /* 0x100fe40000004100 */
[----:B------:R-:W-:Y:S01]  /*2bc0*/  @!P0 HADD2.F32 R37, -RZ, R31.H1_H1 ;  /* 0x3000001fff258230 */ /* 0x000fe20000004100 */
[----:B------:R-:W-:Y:S01]  /*2bd0*/  MOV R28, 0xff800000 ;  /* 0xff800000001c7802 */ /* 0x000fe20000000f00 */
[-C--:B0-----:R-:W-:Y:S01]  /*2be0*/  @!P0 FMUL R28, R29, R128.reuse ;  /* 0x000000801d1c8220 */ /* 0x081fe20000400000 */
[----:B------:R-:W-:Y:S01]  /*2bf0*/  IADD3 R44, R124, 0x1780, RZ ;  /* 0x000017807c2c7810 */ /* 0x000fe20007ffe0ff */
[----:B------:R-:W0:Y:S01]  /*2c00*/  @!P1 LDC R199, c[0x0][0x220] ;  /* 0x00008800ffc79b82 */ /* 0x000e220000000800 */
[----:B------:R-:W-:Y:S01]  /*2c10*/  MOV R29, 0xff800000 ;  /* 0xff800000001d7802 */ /* 0x000fe20000000f00 */
[--C-:B------:R-:W-:Y:S01]  /*2c20*/  @!P4 HADD2.F32 R42, -RZ, R34.reuse.H0_H0 ;  /* 0x20000022ff2ac230 */ /* 0x100fe20000004100 */
[----:B------:R-:W-:Y:S01]  /*2c30*/  MOV R30, 0xff800000 ;  /* 0xff800000001e7802 */ /* 0x000fe20000000f00 */
[-C--:B------:R-:W-:Y:S01]  /*2c40*/  @!P0 FMUL R29, R33, R128.reuse ;  /* 0x00000080211d8220 */ /* 0x080fe20000400000 */
[----:B------:R-:W-:Y:S01]  /*2c50*/  MOV R31, 0xff800000 ;  /* 0xff800000001f7802 */ /* 0x000fe20000000f00 */
[-C--:B------:R-:W-:Y:S01]  /*2c60*/  @!P0 FMUL R30, R36, R128.reuse ;  /* 0x00000080241e8220 */ /* 0x080fe20000400000 */
[----:B------:R-:W-:Y:S01]  /*2c70*/  @!P0 FMUL R31, R37, R128 ;  /* 0x00000080251f8220 */ /* 0x000fe20000400000 */
[----:B------:R-:W-:Y:S01]  /*2c80*/  ISETP.GE.AND P0, PT, R44, R195, PT ;  /* 0x000000c32c00720c */ /* 0x000fe20003f06270 */
[----:B------:R-:W-:Y:S01]  /*2c90*/  @!P4 HADD2.F32 R36, -RZ, R34.H1_H1 ;  /* 0x30000022ff24c230 */ /* 0x000fe20000004100 */
[----:B------:R-:W-:Y:S01]  /*2ca0*/  MOV R32, 0xff800000 ;  /* 0xff80000000207802 */ /* 0x000fe20000000f00 */
[----:B------:R-:W-:Y:S01]  /*2cb0*/  @!P4 FMUL R32, R42, R129 ;  /* 0x000000812a20c220 */ /* 0x000fe20000400000 */
[----:B------:R-:W-:Y:S01]  /*2cc0*/  MOV R33, 0xff800000 ;  /* 0xff80000000217802 */ /* 0x000fe20000000f00 */
[----:B------:R-:W-:-:S02]  /*2cd0*/  @!P4 HADD2.F32 R37, -RZ, R35.H0_H0 ;  /* 0x20000023ff25c230 */ /* 0x000fc40000004100 */
        /* <DEDUP_REMOVED lines=8> */
[----:B------:R-:W4:Y:S01]  /*2d60*/  @!P0 LDG.E.64 R128, desc[UR4][R118.64+0x2f00] ;  /* 0x002f000476808981 */ /* 0x000f22000c1e1b00 */
[----:B------:R-:W-:-:S11]  /*2d70*/  MOV R36, 0xff800000 ;  /* 0xff80000000247802 */ /* 0x000fd60000000f00 */
[----:B------:R-:W4:Y:S01]  /*2d80*/  @!P4 LDG.E.64 R132, desc[UR4][R118.64+0x3000] ;  /* 0x003000047684c981 */ /* 0x000f22000c1e1b00 */
[----:B------:R-:W-:Y:S01]  /*2d90*/  MOV R37, 0xff800000 ;  /* 0xff80000000257802 */ /* 0x000fe20000000f00 */
[--C-:B--2---:R-:W-:Y:S02]  /*2da0*/  @!P6 HADD2.F32 R42, -RZ, R38.reuse.H0_H0 ;  /* 0x20000026ff2ae230 */ /* 0x104fe40000004100 */
        /* <DEDUP_REMOVED lines=13> */
[----:B------:R-:W-:Y:S01]  /*2e80*/  MOV R248, 0xff800000 ;  /* 0xff80000000f87802 */ /* 0x000fe20000000f00 */
[--C-:B------:R-:W-:Y:S02]  /*2e90*/  @!P5 HADD2.F32 R44, -RZ, R40.reuse.H0_H0 ;  /* 0x20000028ff2cd230 */ /* 0x100fe40000004100 */
[----:B------:R-:W-:Y:S01]  /*2ea0*/  @!P5 HADD2.F32 R134, -RZ, R40.H1_H1 ;  /* 0x30000028ff86d230 */ /* 0x000fe20000004100 */
[----:B------:R-:W-:Y:S01]  /*2eb0*/  MOV R40, 0xff800000 ;  /* 0xff80000000287802 */ /* 0x000fe20000000f00 */
[--C-:B------:R-:W-:Y:S02]  /*2ec0*/  @!P5 HADD2.F32 R135, -RZ, R41.reuse.H0_H0 ;  /* 0x20000029ff87d230 */ /* 0x100fe40000004100 */
[----:B------:R-:W-:Y:S01]  /*2ed0*/  @!P5 FMUL R40, R44, R197 ;  /* 0x000000c52c28d220 */ /* 0x000fe20000400000 */
[----:B------:R-:W-:Y:S01]  /*2ee0*/  @!P5 HADD2.F32 R196, -RZ, R41.H1_H1 ;  /* 0x30000029ffc4d230 */ /* 0x000fe20000004100 */
[----:B------:R-:W-:-:S02]  /*2ef0*/  IADD3 R44, R124, 0x1900, RZ ;  /* 0x000019007c2c7810 */ /* 0x000fc40007ffe0ff */
[----:B------:R-:W-:Y:S01]  /*2f00*/  MOV R41, 0xff800000 ;  /* 0xff80000000297802 */ /* 0x000fe20000000f00 */
[-C--:B------:R-:W-:Y:S01]  /*2f10*/  @!P5 FMUL R41, R134, R197.reuse ;  /* 0x000000c58629d220 */ /* 0x080fe20000400000 */
[-C--:B------:R-:W-:Y:S01]  /*2f20*/  @!P5 FMUL R42, R135, R197.reuse ;  /* 0x000000c5872ad220 */ /* 0x080fe20000400000 */
[----:B------:R-:W-:Y:S01]  /*2f30*/  @!P5 FMUL R248, R196, R197 ;  /* 0x000000c5c4f8d220 */ /* 0x000fe20000400000 */
[----:B------:R-:W-:Y:S02]  /*2f40*/  ISETP.GE.AND P5, PT, R44, R195, PT ;  /* 0x000000c32c00720c */ /* 0x000fe40003fa6270 */
[----:B------:R-:W-:Y:S01]  /*2f50*/  MOV R44, 0xff800000 ;  /* 0xff800000002c7802 */ /* 0x000fe20000000f00 */
[--C-:B------:R-:W-:Y:S02]  /*2f60*/  @!P3 HADD2.F32 R196, -RZ, R120.reuse.H0_H0 ;  /* 0x20000078ffc4b230 */ /* 0x100fe40000004100 */
[----:B------:R-:W-:Y:S02]  /*2f70*/  @!P3 HADD2.F32 R197, -RZ, R121.H0_H0 ;  /* 0x20000079ffc5b230 */ /* 0x000fe40000004100 */
[----:B------:R-:W-:-:S02]  /*2f80*/  @!P3 HADD2.F32 R120, -RZ, R120.H1_H1 ;  /* 0x30000078ff78b230 */ /* 0x000fc40000004100 */
[----:B------:R-:W-:Y:S01]  /*2f90*/  @!P3 FMUL R44, R196, R198 ;  /* 0x000000c6c42cb220 */ /* 0x000fe20000400000 */
[----:B------:R-:W-:-:S03]  /*2fa0*/  @!P3 HADD2.F32 R121, -RZ, R121.H1_H1 ;  /* 0x30000079ff79b230 */ /* 0x000fc60000004100 */
[----:B------:R-:W2:Y:S01]  /*2fb0*/  @!P5 LDG.E.64 R134, desc[UR4][R118.64+0x3200] ;  /* 0x003200047686d981 */ /* 0x000ea2000c1e1b00 */
        /* <DEDUP_REMOVED lines=10> */
[----:B------:R-:W-:Y:S01]  /*3060*/  MOV R202, 0xff800000 ;  /* 0xff80000000ca7802 */ /* 0x000fe20000000f00 */
[--C-:B---3--:R-:W-:Y:S02]  /*3070*/  @!P2 HADD2.F32 R196, -RZ, R122.reuse.H0_H0 ;  /* 0x2000007affc4a230 */ /* 0x108fe40000004100 */
        /* <DEDUP_REMOVED lines=12> */
[--C-:B----4-:R-:W-:Y:S01]  /*3140*/  @!P1 HADD2.F32 R122, -RZ, R126.reuse.H0_H0 ;  /* 0x2000007eff7a9230 */ /* 0x110fe20000004100 */
[----:B------:R-:W-:Y:S01]  /*3150*/  MOV R197, 0xff800000 ;  /* 0xff80000000c57802 */ /* 0x000fe20000000f00 */
[--C-:B------:R-:W-:Y:S01]  /*3160*/  @!P1 HADD2.F32 R196, -RZ, R127.reuse.H0_H0 ;  /* 0x2000007fffc49230 */ /* 0x100fe20000004100 */
[----:B------:R1:W-:Y:S02]  /*3170*/  STL [R1+0x1c], R202 ;  /* 0x00001cca01007387 */ /* 0x0003e40000100800 */
[----:B0-----:R-:W-:Y:S01]  /*3180*/  @!P1 FMUL R197, R122, R199 ;  /* 0x000000c77ac59220 */ /* 0x001fe20000400000 */
[----:B------:R-:W-:Y:S01]  /*3190*/  @!P1 HADD2.F32 R126, -RZ, R126.H1_H1 ;  /* 0x3000007eff7e9230 */ /* 0x000fe20000004100 */
[----:B------:R0:W-:Y:S01]  /*31a0*/  STL [R1+0x20], R201 ;  /* 0x000020c901007387 */ /* 0x0001e20000100800 */
[----:B------:R-:W-:-:S04]  /*31b0*/  @!P1 HADD2.F32 R127, -RZ, R127.H1_H1 ;  /* 0x3000007fff7f9230 */ /* 0x000fc80000004100 */
[----:B------:R-:W3:Y:S01]  /*31c0*/  @!P2 LDG.E.64 R122, desc[UR4][R118.64+0x3400] ;  /* 0x00340004767aa981 */ /* 0x000ee2000c1e1b00 */
[----:B------:R-:W-:-:S03]  /*31d0*/  IADD3 R198, R124, 0x1a80, RZ ;  /* 0x00001a807cc67810 */ /* 0x000fc60007ffe0ff */
[----:B------:R4:W-:Y:S01]  /*31e0*/  STL [R1+0x28], R200 ;  /* 0x000028c801007387 */ /* 0x0009e20000100800 */
[----:B-1----:R-:W-:Y:S01]  /*31f0*/  MOV R202, 0xff800000 ;  /* 0xff80000000ca7802 */ /* 0x002fe20000000f00 */
[-C--:B------:R-:W-:Y:S01]  /*3200*/  @!P1 FMUL R202, R126, R199.reuse ;  /* 0x000000c77eca9220 */ /* 0x080fe20000400000 */
[----:B0-----:R-:W-:Y:S01]  /*3210*/  MOV R201, 0xff800000 ;  /* 0xff80000000c97802 */ /* 0x001fe20000000f00 */
[----:B------:R0:W-:Y:S01]  /*3220*/  STL [R1+0x2c], R197 ;  /* 0x00002cc501007387 */ /* 0x0001e20000100800 */
[-C--:B------:R-:W-:Y:S01]  /*3230*/  @!P1 FMUL R201, R196, R199.reuse ;  /* 0x000000c7c4c99220 */ /* 0x080fe20000400000 */
[----:B----4-:R-:W-:Y:S01]  /*3240*/  MOV R200, 0xff800000 ;  /* 0xff80000000c87802 */ /* 0x010fe20000000f00 */
[----:B------:R-:W-:Y:S01]  /*3250*/  @!P1 FMUL R200, R127, R199 ;  /* 0x000000c77fc89220 */ /* 0x000fe20000400000 */
[----:B------:R-:W-:Y:S01]  /*3260*/  ISETP.GE.AND P1, PT, R198, R195, PT ;  /* 0x000000c3c600720c */ /* 0x000fe20003f26270 */
[----:B------:R-:W1:Y:S08]  /*3270*/  @!P4 LDC R199, c[0x0][0x220] ;  /* 0x00008800ffc7cb82 */ /* 0x000e700000000800 */
[----:B0-----:R-:W0:Y:S01]  /*3280*/  @!P0 LDC R197, c[0x0][0x220] ;  /* 0x00008800ffc58b82 */ /* 0x001e220000000800 */
[----:B------:R-:W-:-:S03]  /*3290*/  @!P0 HADD2.F32 R196, -RZ, R128.H0_H0 ;  /* 0x20000080ffc48230 */ /* 0x000fc60000004100 */
[----:B------:R-:W4:Y:S01]  /*32a0*/  @!P1 LDG.E.64 R126, desc[UR4][R118.64+0x3500] ;  /* 0x00350004767e9981 */ /* 0x000f22000c1e1b00 */
[----:B------:R-:W-:-:S03]  /*32b0*/  @!P0 HADD2.F32 R128, -RZ, R128.H1_H1 ;  /* 0x30000080ff808230 */ /* 0x000fc60000004100 */
[----:B------:R-:W-:Y:S04]  /*32c0*/  STL [R1+0x24], R202 ;  /* 0x000024ca01007387 */ /* 0x000fe80000100800 */
[----:B------:R1:W-:Y:S04]  /*32d0*/  STL [R1+0x30], R201 ;  /* 0x000030c901007387 */ /* 0x0003e80000100800 */
[----:B------:R0:W-:Y:S01]  /*32e0*/  STL [R1+0x34], R200 ;  /* 0x000034c801007387 */ /* 0x0001e20000100800 */
[----:B------:R-:W-:Y:S02]  /*32f0*/  IADD3 R198, R124, 0x1b00, RZ ;  /* 0x00001b007cc67810 */ /* 0x000fe40007ffe0ff */
[----:B-1----:R-:W-:Y:S01]  /*3300*/  MOV R201, 0xff800000 ;  /* 0xff80000000c97802 */ /* 0x002fe20000000f00 */
[-C--:B0-----:R-:W-:Y:S01]  /*3310*/  @!P0 FMUL R201, R196, R197.reuse ;  /* 0x000000c5c4c98220 */ /* 0x081fe20000400000 */
[----:B------:R-:W-:Y:S01]  /*3320*/  MOV R200, 0xff800000 ;  /* 0xff80000000c87802 */ /* 0x000fe20000000f00 */
[----:B------:R-:W-:Y:S01]  /*3330*/  @!P0 FMUL R200, R128, R197 ;  /* 0x000000c580c88220 */ /* 0x000fe20000400000 */
[----:B------:R-:W-:-:S02]  /*3340*/  @!P0 HADD2.F32 R128, -RZ, R129.H0_H0 ;  /* 0x20000081ff808230 */ /* 0x000fc40000004100 */
[----:B------:R-:W-:Y:S01]  /*3350*/  @!P0 HADD2.F32 R129, -RZ, R129.H1_H1 ;  /* 0x30000081ff818230 */ /* 0x000fe20000004100 */
[----:B------:R0:W-:Y:S01]  /*3360*/  STL [R1+0x38], R201 ;  /* 0x000038c901007387 */ /* 0x0001e20000100800 */
[--C-:B------:R-:W-:Y:S01]  /*3370*/  @!P4 HADD2.F32 R196, -RZ, R132.reuse.H0_H0 ;  /* 0x20000084ffc4c230 */ /* 0x100fe20000004100 */
[----:B------:R-:W-:Y:S01]  /*3380*/  MOV R202, 0xff800000 ;  /* 0xff80000000ca7802 */ /* 0x000fe20000000f00 */
[-C--:B------:R-:W-:Y:S01]  /*3390*/  @!P0 FMUL R202, R128, R197.reuse ;  /* 0x000000c580ca8220 */ /* 0x080fe20000400000 */
[----:B------:R1:W-:Y:S01]  /*33a0*/  STL [R1+0x40], R200 ;  /* 0x000040c801007387 */ /* 0x0003e20000100800 */
[--C-:B------:R-:W-:Y:S01]  /*33b0*/  @!P4 HADD2.F32 R128, -RZ, R133.reuse.H0_H0 ;  /* 0x20000085ff80c230 */ /* 0x100fe20000004100 */
[----:B0-----:R-:W-:Y:S01]  /*33c0*/  MOV R201, 0xff800000 ;  /* 0xff80000000c97802 */ /* 0x001fe20000000f00 */
[----:B------:R-:W-:Y:S01]  /*33d0*/  @!P0 FMUL R201, R129, R197 ;  /* 0x000000c581c98220 */ /* 0x000fe20000400000 */
[----:B------:R-:W-:Y:S02]  /*33e0*/  ISETP.GE.AND P0, PT, R198, R195, PT ;  /* 0x000000c3c600720c */ /* 0x000fe40003f06270 */
[----:B-1----:R-:W-:Y:S01]  /*33f0*/  MOV R200, 0xff800000 ;  /* 0xff80000000c87802 */ /* 0x002fe20000000f00 */
[-C--:B------:R-:W-:Y:S01]  /*3400*/  @!P4 FMUL R200, R196, R199.reuse ;  /* 0x000000c7c4c8c220 */ /* 0x080fe20000400000 */
[----:B------:R-:W0:Y:S01]  /*3410*/  @!P6 LDC R198, c[0x0][0x220] ;  /* 0x00008800ffc6eb82 */ /* 0x000e220000000800 */
[----:B------:R-:W-:Y:S01]  /*3420*/  @!P4 HADD2.F32 R132, -RZ, R132.H1_H1 ;  /* 0x30000084ff84c230 */ /* 0x000fe20000004100 */
[----:B------:R-:W-:Y:S01]  /*3430*/  STL [R1+0x3c], R202 ;  /* 0x00003cca01007387 */ /* 0x000fe20000100800 */
[----:B------:R-:W-:Y:S01]  /*3440*/  MOV R129, 0xff800000 ;  /* 0xff80000000817802 */ /* 0x000fe20000000f00 */
[----:B------:R-:W-:Y:S01]  /*3450*/  @!P4 FMUL R129, R128, R199 ;  /* 0x000000c78081c220 */ /* 0x000fe20000400000 */
[----:B------:R-:W-:Y:S01]  /*3460*/  @!P4 HADD2.F32 R133, -RZ, R133.H1_H1 ;  /* 0x30000085ff85c230 */ /* 0x000fe20000004100 */
[----:B------:R1:W-:Y:S01]  /*3470*/  STL [R1+0x4c], R200 ;  /* 0x00004cc801007387 */ /* 0x0003e20000100800 */
[----:B------:R-:W-:-:S03]  /*3480*/  MOV R197, 0xff800000 ;  /* 0xff80000000c57802 */ /* 0x000fc60000000f00 */
[----:B------:R-:W-:Y:S01]  /*3490*/  STL [R1+0x44], R201 ;  /* 0x000044c901007387 */ /* 0x000fe20000100800 */
[-C--:B------:R-:W-:Y:S01]  /*34a0*/  @!P4 FMUL R197, R133, R199.reuse ;  /* 0x000000c785c5c220 */ /* 0x080fe20000400000 */
[----:B-1----:R-:W-:Y:S01]  /*34b0*/  MOV R200, 0xff800000 ;  /* 0xff80000000c87802 */ /* 0x002fe20000000f00 */
[----:B------:R-:W-:Y:S01]  /*34c0*/  @!P4 FMUL R200, R132, R199 ;  /* 0x000000c784c8c220 */ /* 0x000fe20000400000 */
[----:B------:R-:W-:Y:S01]  /*34d0*/  IADD3 R132, R124, 0x1b80, RZ ;  /* 0x00001b807c847810 */ /* 0x000fe20007ffe0ff */
[----:B------:R1:W-:Y:S01]  /*34e0*/  STL [R1+0x58], R129 ;  /* 0x0000588101007387 */ /* 0x0003e20000100800 */
[----:B------:R-:W-:Y:S01]  /*34f0*/  MOV R203, 0xff800000 ;  /* 0xff80000000cb7802 */ /* 0x000fe20000000f00 */
[----:B------:R-:W0:Y:S01]  /*3500*/  @!P3 LDC R199, c[0x0][0x220] ;  /* 0x00008800ffc7bb82 */ /* 0x000e220000000800 */
[----:B------:R-:W-:Y:S01]  /*3510*/  ISETP.GE.AND P4, PT, R132, R195, PT ;  /* 0x000000c38400720c */ /* 0x000fe20003f86270 */
[----:B-1----:R-:W4:Y:S04]  /*3520*/  @!P0 LDG.E.64 R128, desc[UR4][R118.64+0x3600] ;  /* 0x0036000476808981 */ /* 0x002f28000c1e1b00 */
[----:B------:R1:W-:Y:S04]  /*3530*/  STL [R1+0x54], R200 ;  /* 0x000054c801007387 */ /* 0x0003e80000100800 */
[----:B------:R2:W-:Y:S01]  /*3540*/  STL [R1+0x5c], R197 ;  /* 0x00005cc501007387 */ /* 0x0005e20000100800 */
[----:B------:R-:W-:-:S02]  /*3550*/  MOV R202, 0xff800000 ;  /* 0xff80000000ca7802 */ /* 0x000fc40000000f00 */
[----:B------:R-:W-:Y:S02]  /*3560*/  MOV R201, 0xff800000 ;  /* 0xff80000000c97802 */ /* 0x000fe40000000f00 */
[----:B-1----:R-:W-:Y:S01]  /*3570*/  MOV R200, 0xff800000 ;  /* 0xff80000000c87802 */ /* 0x002fe20000000f00 */
[--C-:B--2---:R-:W-:Y:S02]  /*3580*/  @!P6 HADD2.F32 R132, -RZ, R130.reuse.H0_H0 ;  /* 0x20000082ff84e230 */ /* 0x104fe40000004100 */
[----:B------:R-:W-:Y:S02]  /*3590*/  @!P6 HADD2.F32 R133, -RZ, R130.H1_H1 ;  /* 0x30000082ff85e230 */ /* 0x000fe40000004100 */
[--C-:B------:R-:W-:Y:S02]  /*35a0*/  @!P6 HADD2.F32 R196, -RZ, R131.reuse.H0_H0 ;  /* 0x20000083ffc4e230 */ /* 0x100fe40000004100 */
[----:B------:R-:W-:Y:S02]  /*35b0*/  @!P6 HADD2.F32 R197, -RZ, R131.H1_H1 ;  /* 0x30000083ffc5e230 */ /* 0x000fe40000004100 */
[-C--:B0-----:R-:W-:Y:S01]  /*35c0*/  @!P6 FMUL R203, R132, R198.reuse ;  /* 0x000000c684cbe220 */ /* 0x081fe20000400000 */
[----:B------:R-:W2:Y:S01]  /*35d0*/  @!P4 LDG.E.64 R130, desc[UR4][R118.64+0x3700] ;  /* 0x003700047682c981 */ /* 0x000ea2000c1e1b00 */
[----:B------:R-:W-:Y:S01]  /*35e0*/  IADD3 R132, R124, 0x1c00, RZ ;  /* 0x00001c007c847810 */ /* 0x000fe20007ffe0ff */
[-C--:B------:R-:W-:Y:S01]  /*35f0*/  @!P6 FMUL R202, R133, R198.reuse ;  /* 0x000000c685cae220 */ /* 0x080fe20000400000 */
[-C--:B------:R-:W-:Y:S01]  /*3600*/  @!P6 FMUL R201, R196, R198.reuse ;  /* 0x000000c6c4c9e220 */ /* 0x080fe20000400000 */
[----:B------:R-:W-:Y:S01]  /*3610*/  @!P6 FMUL R200, R197, R198 ;  /* 0x000000c6c5c8e220 */ /* 0x000fe20000400000 */
[----:B------:R-:W-:Y:S01]  /*3620*/  ISETP.GE.AND P6, PT, R132, R195, PT ;  /* 0x000000c38400720c */ /* 0x000fe20003fc6270 */
[----:B------:R-:W0:-:S12]  /*3630*/  @!P5 LDC R198, c[0x0][0x220] ;  /* 0x00008800ffc6db82 */ /* 0x000e180000000800 */
[----:B------:R-:W2:Y:S04]  /*3640*/  @!P6 LDG.E.64 R132, desc[UR4][R118.64+0x3800] ;  /* 0x003800047684e981 */ /* 0x000ea8000c1e1b00 */
[----:B------:R1:W-:Y:S04]  /*3650*/  STL [R1+0x48], R203 ;  /* 0x000048cb01007387 */ /* 0x0003e80000100800 */
[----:B------:R0:W-:Y:S01]  /*3660*/  STL [R1+0x50], R202 ;  /* 0x000050ca01007387 */ /* 0x0001e20000100800 */
[----:B------:R-:W-:Y:S01]  /*3670*/  @!P5 HADD2.F32 R196, -RZ, R134.H0_H0 ;  /* 0x20000086ffc4d230 */ /* 0x000fe20000004100 */
[----:B-1----:R-:W-:Y:S01]  /*3680*/  MOV R203, 0xff800000 ;  /* 0xff80000000cb7802 */ /* 0x002fe20000000f00 */
[----:B------:R-:W-:-:S02]  /*3690*/  @!P5 HADD2.F32 R197, -RZ, R135.H0_H0 ;  /* 0x20000087ffc5d230 */ /* 0x000fc40000004100 */
[----:B------:R-:W-:Y:S02]  /*36a0*/  @!P5 HADD2.F32 R134, -RZ, R134.H1_H1 ;  /* 0x30000086ff86d230 */ /* 0x000fe40000004100 */
[-C--:B0-----:R-:W-:Y:S01]  /*36b0*/  @!P5 FMUL R203, R196, R198.reuse ;  /* 0x000000c6c4cbd220 */ /* 0x081fe20000400000 */
[----:B------:R-:W-:Y:S01]  /*36c0*/  @!P5 HADD2.F32 R135, -RZ, R135.H1_H1 ;  /* 0x30000087ff87d230 */ /* 0x000fe20000004100 */
[----:B------:R0:W-:Y:S01]  /*36d0*/  STL [R1+0x60], R201 ;  /* 0x000060c901007387 */ /* 0x0001e20000100800 */
[----:B------:R-:W-:Y:S02]  /*36e0*/  IADD3 R196, R124, 0x1c80, RZ ;  /* 0x00001c807cc47810 */ /* 0x000fe40007ffe0ff */
        /* <DEDUP_REMOVED lines=8> */
[--C-:B------:R-:W-:Y:S01]  /*3770*/  @!P3 HADD2.F32 R196, -RZ, R120.reuse.H0_H0 ;  /* 0x20000078ffc4b230 */ /* 0x100fe20000004100 */
[----:B------:R-:W-:Y:S01]  /*3780*/  MOV R197, 0xff800000 ;  /* 0xff80000000c57802 */ /* 0x000fe20000000f00 */
[----:B------:R-:W-:Y:S01]  /*3790*/  STL [R1+0x6c], R203 ;  /* 0x00006ccb01007387 */ /* 0x000fe20000100800 */
[----:B------:R-:W-:-:S02]  /*37a0*/  @!P3 HADD2.F32 R120, -RZ, R120.H1_H1 ;  /* 0x30000078ff78b230 */ /* 0x000fc40000004100 */
[----:B------:R-:W-:Y:S01]  /*37b0*/  @!P3 FMUL R197, R196, R199 ;  /* 0x000000c7c4c5b220 */ /* 0x000fe20000400000 */
[----:B------:R-:W-:Y:S01]  /*37c0*/  STL [R1+0x64], R202 ;  /* 0x000064ca01007387 */ /* 0x000fe20000100800 */
[----:B------:R-:W-:-:S05]  /*37d0*/  @!P3 HADD2.F32 R196, -RZ, R121.H0_H0 ;  /* 0x20000079ffc4b230 */ /* 0x000fca0000004100 */
[----:B------:R-:W2:Y:S01]  /*37e0*/  @!P5 LDG.E.64 R134, desc[UR4][R118.64+0x3900] ;  /* 0x003900047686d981 */ /* 0x000ea2000c1e1b00 */
[----:B------:R-:W-:-:S03]  /*37f0*/  @!P3 HADD2.F32 R121, -RZ, R121.H1_H1 ;  /* 0x30000079ff79b230 */ /* 0x000fc60000004100 */
[----:B------:R0:W-:Y:S04]  /*3800*/  STL [R1+0x70], R201 ;  /* 0x000070c901007387 */ /* 0x0001e80000100800 */
[----:B------:R-:W-:Y:S04]  /*3810*/  STL [R1+0x74], R200 ;  /* 0x000074c801007387 */ /* 0x000fe80000100800 */
[----:B------:R1:W-:Y:S01]  /*3820*/  STL [R1+0x78], R197 ;  /* 0x000078c501007387 */ /* 0x0003e20000100800 */
[----:B------:R-:W-:Y:S01]  /*3830*/  MOV R251, 0xff800000 ;  /* 0xff80000000fb7802 */ /* 0x000fe20000000f00 */
[-C--:B------:R-:W-:Y:S01]  /*3840*/  @!P3 FMUL R251, R196, R199.reuse ;  /* 0x000000c7c4fbb220 */ /* 0x080fe20000400000 */
[----:B------:R-:W-:Y:S01]  /*3850*/  MOV R247, 0xff800000 ;  /* 0xff80000000f77802 */ /* 0x000fe20000000f00 */
[-C--:B------:R-:W-:Y:S01]  /*3860*/  @!P3 FMUL R247, R121, R199.reuse ;  /* 0x000000c779f7b220 */ /* 0x080fe20000400000 */
[----:B0-----:R-:W0:Y:S01]  /*3870*/  @!P2 LDC R201, c[0x0][0x220] ;  /* 0x00008800ffc9ab82 */ /* 0x001e220000000800 */
[----:B-1----:R-:W-:Y:S01]  /*3880*/  MOV R197, 0xff800000 ;  /* 0xff80000000c57802 */ /* 0x002fe20000000f00 */
[----:B------:R-:W-:Y:S01]  /*3890*/  @!P3 FMUL R197, R120, R199 ;  /* 0x000000c778c5b220 */ /* 0x000fe20000400000 */
[----:B------:R-:W-:Y:S01]  /*38a0*/  IADD3 R120, R124, 0x1d00, RZ ;  /* 0x00001d007c787810 */ /* 0x000fe20007ffe0ff */
[----:B---3--:R-:W-:-:S04]  /*38b0*/  @!P2 HADD2.F32 R198, -RZ, R123.H0_H0 ;  /* 0x2000007bffc6a230 */ /* 0x008fc80000004100 */
[----:B------:R-:W1:Y:S01]  /*38c0*/  @!P1 LDC R196, c[0x0][0x220] ;  /* 0x00008800ffc49b82 */ /* 0x000e620000000800 */
[----:B------:R-:W-:Y:S01]  /*38d0*/  ISETP.GE.AND P3, PT, R120, R195, PT ;  /* 0x000000c37800720c */ /* 0x000fe20003f66270 */
[----:B------:R3:W-:Y:S01]  /*38e0*/  STL [R1+0x84], R197 ;  /* 0x000084c501007387 */ /* 0x0007e20000100800 */
[----:B------:R-:W-:Y:S01]  /*38f0*/  @!P2 HADD2.F32 R123, -RZ, R123.H1_H1 ;  /* 0x3000007bff7ba230 */ /* 0x000fe20000004100 */
[----:B------:R-:W-:-:S10]  /*3900*/  IADD3 R200, R124, 0x1d80, RZ ;  /* 0x00001d807cc87810 */ /* 0x000fd40007ffe0ff */
[----:B------:R-:W2:Y:S01]  /*3910*/  @!P3 LDG.E.64 R120, desc[UR4][R118.64+0x3a00] ;  /* 0x003a00047678b981 */ /* 0x000ea2000c1e1b00 */
[--C-:B---3--:R-:W-:Y:S02]  /*3920*/  @!P2 HADD2.F32 R197, -RZ, R122.reuse.H0_H0 ;  /* 0x2000007affc5a230 */ /* 0x108fe40000004100 */
[----:B------:R-:W-:Y:S01]  /*3930*/  @!P2 HADD2.F32 R122, -RZ, R122.H1_H1 ;  /* 0x3000007aff7aa230 */ /* 0x000fe20000004100 */
[----:B------:R-:W-:Y:S02]  /*3940*/  MOV R246, 0xff800000 ;  /* 0xff80000000f67802 */ /* 0x000fe40000000f00 */
[----:B------:R-:W-:Y:S01]  /*3950*/  MOV R245, 0xff800000 ;  /* 0xff80000000f57802 */ /* 0x000fe20000000f00 */
[-C--:B0-----:R-:W-:Y:S01]  /*3960*/  @!P2 FMUL R246, R197, R201.reuse ;  /* 0x000000c9c5f6a220 */ /* 0x081fe20000400000 */
[----:B------:R-:W-:Y:S01]  /*3970*/  MOV R244, 0xff800000 ;  /* 0xff80000000f47802 */ /* 0x000fe20000000f00 */
[-C--:B------:R-:W-:Y:S01]  /*3980*/  @!P2 FMUL R245, R122, R201.reuse ;  /* 0x000000c97af5a220 */ /* 0x080fe20000400000 */
[----:B------:R-:W-:Y:S01]  /*3990*/  MOV R243, 0xff800000 ;  /* 0xff80000000f37802 */ /* 0x000fe20000000f00 */
[-C--:B------:R-:W-:Y:S01]  /*39a0*/  @!P2 FMUL R244, R198, R201.reuse ;  /* 0x000000c9c6f4a220 */ /* 0x080fe20000400000 */
[----:B------:R-:W-:Y:S01]  /*39b0*/  @!P2 FMUL R243, R123, R201 ;  /* 0x000000c97bf3a220 */ /* 0x000fe20000400000 */
[----:B------:R-:W-:Y:S01]  /*39c0*/  ISETP.GE.AND P2, PT, R200, R195, PT ;  /* 0x000000c3c800720c */ /* 0x000fe20003f46270 */
[----:B----4-:R-:W-:Y:S01]  /*39d0*/  @!P1 HADD2.F32 R197, -RZ, R126.H0_H0 ;  /* 0x2000007effc59230 */ /* 0x010fe20000004100 */
[----:B------:R-:W-:Y:S01]  /*39e0*/  MOV R242, 0xff800000 ;  /* 0xff80000000f27802 */ /* 0x000fe20000000f00 */
[--C-:B------:R-:W-:Y:S01]  /*39f0*/  @!P1 HADD2.F32 R199, -RZ, R127.reuse.H0_H0 ;  /* 0x2000007fffc79230 */ /* 0x100fe20000004100 */
[----:B------:R-:W-:Y:S01]  /*3a00*/  MOV R241, 0xff800000 ;  /* 0xff80000000f17802 */ /* 0x000fe20000000f00 */
[----:B------:R-:W-:-:S02]  /*3a10*/  @!P1 HADD2.F32 R127, -RZ, R127.H1_H1 ;  /* 0x3000007fff7f9230 */ /* 0x000fc40000004100 */
[-C--:B-1----:R-:W-:Y:S01]  /*3a20*/  @!P1 FMUL R242, R197, R196.reuse ;  /* 0x000000c4c5f29220 */ /* 0x082fe20000400000 */
[----:B------:R-:W-:Y:S01]  /*3a30*/  @!P1 HADD2.F32 R197, -RZ, R126.H1_H1 ;  /* 0x3000007effc59230 */ /* 0x000fe20000004100 */
[----:B------:R-:W-:Y:S01]  /*3a40*/  MOV R240, 0xff800000 ;  /* 0xff80000000f07802 */ /* 0x000fe20000000f00 */
[----:B------:R-:W0:Y:S03]  /*3a50*/  @!P0 LDC R198, c[0x0][0x220] ;  /* 0x00008800ffc68b82 */ /* 0x000e260000000800 */
[----:B------:R-:W3:Y:S01]  /*3a60*/  @!P2 LDG.E.64 R122, desc[UR4][R118.64+0x3b00] ;  /* 0x003b0004767aa981 */ /* 0x000ee2000c1e1b00 */
[----:B------:R-:W-:Y:S01]  /*3a70*/  IADD3 R126, R124, 0x1e00, RZ ;  /* 0x00001e007c7e7810 */ /* 0x000fe20007ffe0ff */
[-C--:B------:R-:W-:Y:S01]  /*3a80*/  @!P1 FMUL R241, R197, R196.reuse ;  /* 0x000000c4c5f19220 */ /* 0x080fe20000400000 */
[----:B------:R-:W-:Y:S01]  /*3a90*/  MOV R239, 0xff800000 ;  /* 0xff80000000ef7802 */ /* 0x000fe20000000f00 */
[-C--:B------:R-:W-:Y:S01]  /*3aa0*/  @!P1 FMUL R240, R199, R196.reuse ;  /* 0x000000c4c7f09220 */ /* 0x080fe20000400000 */
[----:B------:R-:W-:Y:S01]  /*3ab0*/  @!P1 FMUL R239, R127, R196 ;  /* 0x000000c47fef9220 */ /* 0x000fe20000400000 */
[----:B------:R-:W-:Y:S01]  /*3ac0*/  ISETP.GE.AND P1, PT, R126, R195, PT ;  /* 0x000000c37e00720c */ /* 0x000fe20003f26270 */
[----:B------:R-:W1:Y:S01]  /*3ad0*/  @!P4 LDC R197, c[0x0][0x220] ;  /* 0x00008800ffc5cb82 */ /* 0x000e620000000800 */
[----:B------:R-:W-:-:S02]  /*3ae0*/  MOV R238, 0xff800000 ;  /* 0xff80000000ee7802 */ /* 0x000fc40000000f00 */
[----:B------:R-:W-:Y:S02]  /*3af0*/  MOV R237, 0xff800000 ;  /* 0xff80000000ed7802 */ /* 0x000fe40000000f00 */
[----:B------:R-:W-:Y:S02]  /*3b00*/  MOV R236, 0xff800000 ;  /* 0xff80000000ec7802 */ /* 0x000fe40000000f00 */
[----:B------:R-:W-:Y:S01]  /*3b10*/  MOV R235, 0xff800000 ;  /* 0xff80000000eb7802 */ /* 0x000fe20000000f00 */
[----:B------:R-:W4:Y:S04]  /*3b20*/  @!P6 LDC R196, c[0x0][0x220] ;  /* 0x00008800ffc4eb82 */ /* 0x000f280000000800 */
[----:B------:R-:W3:Y:S01]  /*3b30*/  @!P1 LDG.E.64 R126, desc[UR4][R118.64+0x3c00] ;  /* 0x003c0004767e9981 */ /* 0x000ee2000c1e1b00 */
[----:B------:R-:W-:-:S02]  /*3b40*/  MOV R234, 0xff800000 ;  /* 0xff80000000ea7802 */ /* 0x000fc40000000f00 */
[----:B------:R-:W-:Y:S02]  /*3b50*/  MOV R233, 0xff800000 ;  /* 0xff80000000e97802 */ /* 0x000fe40000000f00 */
[----:B------:R-:W-:Y:S02]  /*3b60*/  MOV R231, 0xff800000 ;  /* 0xff80000000e77802 */ /* 0x000fe40000000f00 */
[----:B------:R-:W-:Y:S01]  /*3b70*/  MOV R232, 0xff800000 ;  /* 0xff80000000e87802 */ /* 0x000fe20000000f00 */
[--C-:B------:R-:W-:Y:S02]  /*3b80*/  @!P0 HADD2.F32 R203, -RZ, R129.reuse.H0_H0 ;  /* 0x20000081ffcb8230 */ /* 0x100fe40000004100 */
[--C-:B------:R-:W-:Y:S02]  /*3b90*/  @!P0 HADD2.F32 R199, -RZ, R128.reuse.H0_H0 ;  /* 0x20000080ffc78230 */ /* 0x100fe40000004100 */
[----:B------:R-:W-:Y:S02]  /*3ba0*/  @!P0 HADD2.F32 R201, -RZ, R128.H1_H1 ;  /* 0x30000080ffc98230 */ /* 0x000fe40000004100 */
[----:B------:R-:W-:Y:S01]  /*3bb0*/  @!P0 HADD2.F32 R129, -RZ, R129.H1_H1 ;  /* 0x30000081ff818230 */ /* 0x000fe20000004100 */
[----:B------:R-:W-:Y:S01]  /*3bc0*/  IADD3 R128, R124, 0x1e80, RZ ;  /* 0x00001e807c807810 */ /* 0x000fe20007ffe0ff */
[-C--:B0-----:R-:W-:Y:S01]  /*3bd0*/  @!P0 FMUL R238, R199, R198.reuse ;  /* 0x000000c6c7ee8220 */ /* 0x081fe20000400000 */
[-C--:B------:R-:W-:Y:S01]  /*3be0*/  @!P0 FMUL R237, R201, R198.reuse ;  /* 0x000000c6c9ed8220 */ /* 0x080fe20000400000 */
[-C--:B------:R-:W-:Y:S01]  /*3bf0*/  @!P0 FMUL R236, R203, R198.reuse ;  /* 0x000000c6cbec8220 */ /* 0x080fe20000400000 */
[----:B------:R-:W-:Y:S01]  /*3c00*/  @!P0 FMUL R235, R129, R198 ;  /* 0x000000c681eb8220 */ /* 0x000fe20000400000 */
[----:B------:R-:W-:-:S02]  /*3c10*/  ISETP.GE.AND P0, PT, R128, R195, PT ;  /* 0x000000c38000720c */ /* 0x000fc40003f06270 */
[----:B------:R-:W-:Y:S02]  /*3c20*/  MOV R230, 0xff800000 ;  /* 0xff80000000e67802 */ /* 0x000fe40000000f00 */
[----:B------:R-:W-:Y:S02]  /*3c30*/  MOV R228, 0xff800000 ;  /* 0xff80000000e47802 */ /* 0x000fe40000000f00 */
[----:B------:R-:W-:Y:S02]  /*3c40*/  MOV R229, 0xff800000 ;  /* 0xff80000000e57802 */ /* 0x000fe40000000f00 */
[----:B------:R-:W-:Y:S01]  /*3c50*/  MOV R227, 0xff800000 ;  /* 0xff80000000e37802 */ /* 0x000fe20000000f00 */
[--C-:B--2---:R-:W-:Y:S02]  /*3c60*/  @!P4 HADD2.F32 R128, -RZ, R130.reuse.H0_H0 ;  /* 0x20000082ff80c230 */ /* 0x104fe40000004100 */
[----:B------:R-:W-:-:S03]  /*3c70*/  @!P4 HADD2.F32 R130, -RZ, R130.H1_H1 ;  /* 0x30000082ff82c230 */ /* 0x000fc60000004100 */
[-C--:B-1----:R-:W-:Y:S02]  /*3c80*/  @!P4 FMUL R234, R128, R197.reuse ;  /* 0x000000c580eac220 */ /* 0x082fe40000400000 */
[----:B------:R-:W2:Y:S01]  /*3c90*/  @!P0 LDG.E.64 R128, desc[UR4][R118.64+0x3d00] ;  /* 0x003d000476808981 */ /* 0x000ea2000c1e1b00 */
[----:B------:R-:W-:Y:S01]  /*3ca0*/  @!P4 FMUL R233, R130, R197 ;  /* 0x000000c582e9c220 */ /* 0x000fe20000400000 */
[--C-:B------:R-:W-:Y:S02]  /*3cb0*/  @!P4 HADD2.F32 R130, -RZ, R131.reuse.H1_H1 ;  /* 0x30000083ff82c230 */ /* 0x100fe40000004100 */
[----:B------:R-:W-:-:S03]  /*3cc0*/  @!P4 HADD2.F32 R198, -RZ, R131.H0_H0 ;  /* 0x20000083ffc6c230 */ /* 0x000fc60000004100 */
[-C--:B------:R-:W-:Y:S01]  /*3cd0*/  @!P4 FMUL R231, R130, R197.reuse ;  /* 0x000000c582e7c220 */ /* 0x080fe20000400000 */
[----:B------:R-:W-:Y:S01]  /*3ce0*/  IADD3 R130, R124, 0x1f00, RZ ;  /* 0x00001f007c827810 */ /* 0x000fe20007ffe0ff */
[----:B------:R-:W-:Y:S01]  /*3cf0*/  @!P4 FMUL R232, R198, R197 ;  /* 0x000000c5c6e8c220 */ /* 0x000fe20000400000 */
[----:B------:R-:W-:Y:S02]  /*3d00*/  @!P6 HADD2.F32 R131, -RZ, R132.H0_H0 ;  /* 0x20000084ff83e230 */ /* 0x000fe40000004100 */
[----:B------:R-:W-:-:S03]  /*3d10*/  ISETP.GE.AND P4, PT, R130, R195, PT ;  /* 0x000000c38200720c */ /* 0x000fc60003f86270 */
[----:B----4-:R-:W-:Y:S01]  /*3d20*/  @!P6 FMUL R230, R131, R196 ;  /* 0x000000c483e6e220 */ /* 0x010fe20000400000 */
[----:B------:R-:W-:-:S05]  /*3d30*/  @!P6 HADD2.F32 R131, -RZ, R133.H0_H0 ;  /* 0x20000085ff83e230 */ /* 0x000fca0000004100 */
[----:B------:R-:W-:-:S04]  /*3d40*/  @!P6 FMUL R228, R131, R196 ;  /* 0x000000c483e4e220 */ /* 0x000fc80000400000 */
[----:B------:R-:W4:Y:S01]  /*3d50*/  @!P4 LDG.E.64 R130, desc[UR4][R118.64+0x3e00] ;  /* 0x003e00047682c981 */ /* 0x000f22000c1e1b00 */
[----:B------:R-:W-:Y:S02]  /*3d60*/  @!P6 HADD2.F32 R197, -RZ, R132.H1_H1 ;  /* 0x30000084ffc5e230 */ /* 0x000fe40000004100 */
[----:B------:R-:W-:Y:S01]  /*3d70*/  @!P6 HADD2.F32 R133, -RZ, R133.H1_H1 ;  /* 0x30000085ff85e230 */ /* 0x000fe20000004100 */
[----:B------:R-:W-:Y:S02]  /*3d80*/  IADD3 R132, R124, 0x1f80, RZ ;  /* 0x00001f807c847810 */ /* 0x000fe40007ffe0ff */
[-C--:B------:R-:W-:Y:S02]  /*3d90*/  @!P6 FMUL R229, R197, R196.reuse ;  /* 0x000000c4c5e5e220 */ /* 0x080fe40000400000 */
[----:B------:R-:W-:Y:S01]  /*3da0*/  @!P6 FMUL R227, R133, R196 ;  /* 0x000000c485e3e220 */ /* 0x000fe20000400000 */
[----:B------:R-:W-:Y:S02]  /*3db0*/  ISETP.GE.AND P6, PT, R132, R195, PT ;  /* 0x000000c38400720c */ /* 0x000fe40003fc6270 */
[----:B------:R-:W0:Y:S11]  /*3dc0*/  @!P5 LDC R132, c[0x0][0x220] ;  /* 0x00008800ff84db82 */ /* 0x000e360000000800 */
[----:B------:R-:W4:Y:S01]  /*3dd0*/  @!P6 LDG.E.64 R118, desc[UR4][R118.64+0x3f00] ;  /* 0x003f00047676e981 */ /* 0x000f22000c1e1b00 */
[----:B------:R-:W-:Y:S01]  /*3de0*/  MOV R226, 0xff800000 ;  /* 0xff80000000e27802 */ /* 0x000fe20000000f00 */
[----:B------:R-:W-:-:S05]  /*3df0*/  @!P5 HADD2.F32 R133, -RZ, R134.H0_H0 ;  /* 0x20000086ff85d230 */ /* 0x000fca0000004100 */
[-C--:B0-----:R-:W-:Y:S02]  /*3e00*/  @!P5 FMUL R226, R133, R132.reuse ;  /* 0x0000008485e2d220 */ /* 0x081fe40000400000 */
[----:B------:R-:W0:Y:S01]  /*3e10*/  @!P3 LDC R133, c[0x0][0x220] ;  /* 0x00008800ff85bb82 */ /* 0x000e220000000800 */
[----:B------:R-:W-:Y:S02]  /*3e20*/  @!P5 HADD2.F32 R195, -RZ, R134.H1_H1 ;  /* 0x30000086ffc3d230 */ /* 0x000fe40000004100 */
        /* <DEDUP_REMOVED lines=8> */
[----:B------:R-:W-:Y:S01]  /*3eb0*/  MOV R222, 0xff800000 ;  /* 0xff80000000de7802 */ /* 0x000fe20000000f00 */
[----:B------:R-:W-:-:S02]  /*3ec0*/  @!P3 HADD2.F32 R132, -RZ, R120.H0_H0 ;  /* 0x20000078ff84b230 */ /* 0x000fc40000004100 */
[----:B------:R-:W-:Y:S01]  /*3ed0*/  @!P3 HADD2.F32 R134, -RZ, R120.H1_H1 ;  /* 0x30000078ff86b230 */ /* 0x000fe20000004100 */
[----:B------:R-:W-:Y:S02]  /*3ee0*/  MOV R120, 0xff800000 ;  /* 0xff80000000787802 */ /* 0x000fe40000000f00 */
[-C--:B0-----:R-:W-:Y:S02]  /*3ef0*/  @!P3 FMUL R120, R132, R133.reuse ;  /* 0x000000858478b220 */ /* 0x081fe40000400000 */
[----:B------:R-:W0:Y:S01]  /*3f00*/  @!P2 LDC R132, c[0x0][0x220] ;  /* 0x00008800ff84ab82 */ /* 0x000e220000000800 */
[----:B------:R-:W-:Y:S01]  /*3f10*/  @!P3 FMUL R222, R134, R133 ;  /* 0x0000008586deb220 */ /* 0x000fe20000400000 */
[--C-:B------:R-:W-:Y:S02]  /*3f20*/  @!P3 HADD2.F32 R134, -RZ, R121.reuse.H0_H0 ;  /* 0x20000079ff86b230 */ /* 0x100fe40000004100 */
[----:B------:R-:W-:Y:S01]  /*3f30*/  @!P3 HADD2.F32 R121, -RZ, R121.H1_H1 ;  /* 0x30000079ff79b230 */ /* 0x000fe20000004100 */
[----:B------:R-:W-:-:S02]  /*3f40*/  MOV R220, 0xff800000 ;  /* 0xff80000000dc7802 */ /* 0x000fc40000000f00 */
[----:B------:R-:W-:Y:S02]  /*3f50*/  MOV R221, 0xff800000 ;  /* 0xff80000000dd7802 */ /* 0x000fe40000000f00 */
[-C--:B------:R-:W-:Y:S01]  /*3f60*/  @!P3 FMUL R220, R121, R133.reuse ;  /* 0x0000008579dcb220 */ /* 0x080fe20000400000 */
[----:B------:R-:W-:Y:S01]  /*3f70*/  @!P3 FMUL R221, R134, R133 ;  /* 0x0000008586ddb220 */ /* 0x000fe20000400000 */
[--C-:B---3--:R-:W-:Y:S02]  /*3f80*/  @!P2 HADD2.F32 R121, -RZ, R122.reuse.H0_H0 ;  /* 0x2000007aff79a230 */ /* 0x108fe40000004100 */
[----:B------:R-:W-:Y:S01]  /*3f90*/  @!P2 HADD2.F32 R133, -RZ, R122.H1_H1 ;  /* 0x3000007aff85a230 */ /* 0x000fe20000004100 */
[----:B------:R-:W-:Y:S02]  /*3fa0*/  MOV R122, 0xff800000 ;  /* 0xff800000007a7802 */ /* 0x000fe40000000f00 */
[-C--:B0-----:R-:W-:Y:S02]  /*3fb0*/  @!P2 FMUL R122, R121, R132.reuse ;  /* 0x00000084797aa220 */ /* 0x081fe40000400000 */
[----:B------:R-:W0:Y:S01]  /*3fc0*/  @!P1 LDC R121, c[0x0][0x220] ;  /* 0x00008800ff799b82 */ /* 0x000e220000000800 */
[----:B------:R-:W-:Y:S01]  /*3fd0*/  MOV R219, 0xff800000 ;  /* 0xff80000000db7802 */ /* 0x000fe20000000f00 */
[----:B------:R-:W-:Y:S01]  /*3fe0*/  @!P2 FMUL R219, R133, R132 ;  /* 0x0000008485dba220 */ /* 0x000fe20000400000 */
[----:B------:R-:W-:-:S02]  /*3ff0*/  @!P2 HADD2.F32 R133, -RZ, R123.H0_H0 ;  /* 0x2000007bff85a230 */ /* 0x000fc40000004100 */
[----:B------:R-:W-:Y:S01]  /*4000*/  @!P2 HADD2.F32 R123, -RZ, R123.H1_H1 ;  /* 0x3000007bff7ba230 */ /* 0x000fe20000004100 */
[----:B------:R-:W-:-:S04]  /*4010*/  MOV R217, 0xff800000 ;  /* 0xff80000000d97802 */ /* 0x000fc80000000f00 */
[----:B------:R-:W-:Y:S01]  /*4020*/  @!P2 FMUL R217, R123, R132 ;  /* 0x000000847bd9a220 */ /* 0x000fe20000400000 */
[--C-:B------:R-:W-:Y:S01]  /*4030*/  @!P1 HADD2.F32 R123, -RZ, R126.reuse.H0_H0 ;  /* 0x2000007eff7b9230 */ /* 0x100fe20000004100 */
[----:B------:R-:W-:Y:S01]  /*4040*/  MOV R216, 0xff800000 ;  /* 0xff80000000d87802 */ /* 0x000fe20000000f00 */
[----:B------:R-:W-:-:S03]  /*4050*/  @!P1 HADD2.F32 R126, -RZ, R126.H1_H1 ;  /* 0x3000007eff7e9230 */ /* 0x000fc60000004100 */
[-C--:B0-----:R-:W-:Y:S02]  /*4060*/  @!P1 FMUL R216, R123, R121.reuse ;  /* 0x000000797bd89220 */ /* 0x081fe40000400000 */
[----:B------:R-:W0:Y:S01]  /*4070*/  @!P0 LDC R123, c[0x0][0x220] ;  /* 0x00008800ff7b8b82 */ /* 0x000e220000000800 */
[----:B------:R-:W-:Y:S01]  /*4080*/  MOV R215, 0xff800000 ;  /* 0xff80000000d77802 */ /* 0x000fe20000000f00 */
[-C--:B------:R-:W-:Y:S01]  /*4090*/  @!P1 FMUL R215, R126, R121.reuse ;  /* 0x000000797ed79220 */ /* 0x080fe20000400000 */
[--C-:B------:R-:W-:Y:S02]  /*40a0*/  @!P1 HADD2.F32 R126, -RZ, R127.reuse.H0_H0 ;  /* 0x2000007fff7e9230 */ /* 0x100fe40000004100 */
[----:B------:R-:W-:Y:S01]  /*40b0*/  @!P1 HADD2.F32 R127, -RZ, R127.H1_H1 ;  /* 0x3000007fff7f9230 */ /* 0x000fe20000004100 */
[----:B------:R-:W-:Y:S02]  /*40c0*/  MOV R214, 0xff800000 ;  /* 0xff80000000d67802 */ /* 0x000fe40000000f00 */
[----:B------:R-:W-:Y:S01]  /*40d0*/  MOV R213, 0xff800000 ;  /* 0xff80000000d57802 */ /* 0x000fe20000000f00 */
[-C--:B------:R-:W-:Y:S01]  /*40e0*/  @!P1 FMUL R214, R126, R121.reuse ;  /* 0x000000797ed69220 */ /* 0x080fe20000400000 */
[----:B------:R-:W-:Y:S01]  /*40f0*/  @!P1 FMUL R213, R127, R121 ;  /* 0x000000797fd59220 */ /* 0x000fe20000400000 */
[----:B------:R-:W-:-:S02]  /*4100*/  MOV R212, 0xff800000 ;  /* 0xff80000000d47802 */ /* 0x000fc40000000f00 */
[----:B------:R-:W-:Y:S02]  /*4110*/  MOV R211, 0xff800000 ;  /* 0xff80000000d37802 */ /* 0x000fe40000000f00 */
[----:B------:R-:W-:Y:S02]  /*4120*/  MOV R210, 0xff800000 ;  /* 0xff80000000d27802 */ /* 0x000fe40000000f00 */
[----:B------:R-:W-:Y:S02]  /*4130*/  MOV R209, 0xff800000 ;  /* 0xff80000000d17802 */ /* 0x000fe40000000f00 */
[----:B------:R-:W-:Y:S01]  /*4140*/  MOV R208, 0xff800000 ;  /* 0xff80000000d07802 */ /* 0x000fe20000000f00 */
[----:B------:R-:W-:Y:S04]  /*4150*/  STL [R1+0x7c], R251 ;  /* 0x00007cfb01007387 */ /* 0x000fe80000100800 */
[----:B------:R-:W-:Y:S04]  /*4160*/  STL [R1+0x88], R247 ;  /* 0x000088f701007387 */ /* 0x000fe80000100800 */
[----:B------:R-:W-:Y:S04]  /*4170*/  STL [R1+0x8c], R246 ;  /* 0x00008cf601007387 */ /* 0x000fe80000100800 */
[----:B------:R-:W3:Y:S04]  /*4180*/  LDL R200, [R1+0x1c] ;  /* 0x00001c0001c87983 */ /* 0x000ee80000100800 */
[----:B------:R-:W-:Y:S04]  /*4190*/  STL [R1+0x80], R245 ;  /* 0x000080f501007387 */ /* 0x000fe80000100800 */
[----:B------:R-:W-:Y:S04]  /*41a0*/  STL [R1+0x90], R244 ;  /* 0x000090f401007387 */ /* 0x000fe80000100800 */
[----:B------:R-:W-:Y:S04]  /*41b0*/  STL [R1+0x94], R243 ;  /* 0x000094f301007387 */ /* 0x000fe80000100800 */
[----:B------:R-:W-:Y:S04]  /*41c0*/  STL [R1+0x98], R242 ;  /* 0x000098f201007387 */ /* 0x000fe80000100800 */
[----:B------:R-:W-:Y:S01]  /*41d0*/  STL [R1+0xa4], R241 ;  /* 0x0000a4f101007387 */ /* 0x000fe20000100800 */
[----:B------:R-:W-:-:S03]  /*41e0*/  MOV R207, 0xff800000 ;  /* 0xff80000000cf7802 */ /* 0x000fc60000000f00 */
[----:B------:R-:W-:Y:S04]  /*41f0*/  STL [R1+0x9c], R240 ;  /* 0x00009cf001007387 */ /* 0x000fe80000100800 */
[----:B------:R-:W-:Y:S01]  /*4200*/  STL [R1+0xa8], R239 ;  /* 0x0000a8ef01007387 */ /* 0x000fe20000100800 */
[----:B------:R-:W-:-:S03]  /*4210*/  MOV R206, 0xff800000 ;  /* 0xff80000000ce7802 */ /* 0x000fc60000000f00 */
[----:B------:R-:W3:Y:S04]  /*4220*/  LDL R199, [R1+0x38] ;  /* 0x0000380001c77983 */ /* 0x000ee80000100800 */
[----:B------:R-:W3:Y:S04]  /*4230*/  LDL R201, [R1+0x34] ;  /* 0x0000340001c97983 */ /* 0x000ee80000100800 */
[----:B------:R-:W3:Y:S04]  /*4240*/  LDL R203, [R1+0x30] ;  /* 0x0000300001cb7983 */ /* 0x000ee80000100800 */
[----:B------:R-:W-:Y:S04]  /*4250*/  STL [R1+0xac], R238 ;  /* 0x0000acee01007387 */ /* 0x000fe80000100800 */
[----:B------:R-:W-:Y:S04]  /*4260*/  STL [R1+0xa0], R237 ;  /* 0x0000a0ed01007387 */ /* 0x000fe80000100800 */
[----:B------:R-:W-:Y:S04]  /*4270*/  STL [R1+0xb0], R236 ;  /* 0x0000b0ec01007387 */ /* 0x000fe80000100800 */
[----:B------:R-:W-:Y:S01]  /*4280*/  STL [R1+0xb4], R235 ;  /* 0x0000b4eb01007387 */ /* 0x000fe20000100800 */
[----:B--2---:R-:W-:-:S05]  /*4290*/  @!P0 HADD2.F32 R121, -RZ, R128.H0_H0 ;  /* 0x20000080ff798230 */ /* 0x004fca0000004100 */
[-C--:B0-----:R-:W-:Y:S02]  /*42a0*/  @!P0 FMUL R212, R121, R123.reuse ;  /* 0x0000007b79d48220 */ /* 0x081fe40000400000 */
[----:B------:R-:W0:Y:S01]  /*42b0*/  @!P4 LDC R121, c[0x0][0x220] ;  /* 0x00008800ff79cb82 */ /* 0x000e220000000800 */
[--C-:B------:R-:W-:Y:S02]  /*42c0*/  @!P0 HADD2.F32 R126, -RZ, R129.reuse.H0_H0 ;  /* 0x20000081ff7e8230 */ /* 0x100fe40000004100 */
[----:B------:R-:W-:Y:S02]  /*42d0*/  @!P0 HADD2.F32 R128, -RZ, R128.H1_H1 ;  /* 0x30000080ff808230 */ /* 0x000fe40000004100 */
[----:B------:R-:W-:Y:S02]  /*42e0*/  @!P0 HADD2.F32 R129, -RZ, R129.H1_H1 ;  /* 0x30000081ff818230 */ /* 0x000fe40000004100 */
[-C--:B------:R-:W-:Y:S01]  /*42f0*/  @!P0 FMUL R210, R126, R123.reuse ;  /* 0x0000007b7ed28220 */ /* 0x080fe20000400000 */
[----:B------:R-:W-:-:S02]  /*4300*/  @!P0 FMUL R211, R128, R123 ;  /* 0x0000007b80d38220 */ /* 0x000fc40000400000 */
[----:B------:R-:W-:Y:S01]  /*4310*/  @!P0 FMUL R209, R129, R123 ;  /* 0x0000007b81d18220 */ /* 0x000fe20000400000 */
[----:B----4-:R-:W-:-:S05]  /*4320*/  @!P4 HADD2.F32 R123, -RZ, R130.H0_H0 ;  /* 0x20000082ff7bc230 */ /* 0x010fca0000004100 */
[-C--:B0-----:R-:W-:Y:S02]  /*4330*/  @!P4 FMUL R208, R123, R121.reuse ;  /* 0x000000797bd0c220 */ /* 0x081fe40000400000 */
[----:B------:R-:W0:Y:S01]  /*4340*/  @!P6 LDC R123, c[0x0][0x220] ;  /* 0x00008800ff7beb82 */ /* 0x000e220000000800 */
[----:B------:R-:W-:Y:S02]  /*4350*/  @!P4 HADD2.F32 R130, -RZ, R130.H1_H1 ;  /* 0x30000082ff82c230 */ /* 0x000fe40000004100 */
[--C-:B------:R-:W-:Y:S02]  /*4360*/  @!P4 HADD2.F32 R126, -RZ, R131.reuse.H0_H0 ;  /* 0x20000083ff7ec230 */ /* 0x100fe40000004100 */
[----:B------:R-:W-:Y:S02]  /*4370*/  @!P4 HADD2.F32 R131, -RZ, R131.H1_H1 ;  /* 0x30000083ff83c230 */ /* 0x000fe40000004100 */
[-C--:B------:R-:W-:Y:S01]  /*4380*/  @!P4 FMUL R207, R130, R121.reuse ;  /* 0x0000007982cfc220 */ /* 0x080fe20000400000 */
[----:B------:R-:W-:Y:S01]  /*4390*/  MOV R130, 0xff800000 ;  /* 0xff80000000827802 */ /* 0x000fe20000000f00 */
[-C--:B------:R-:W-:Y:S01]  /*43a0*/  @!P4 FMUL R130, R126, R121.reuse ;  /* 0x000000797e82c220 */ /* 0x080fe20000400000 */
[----:B------:R-:W-:Y:S01]  /*43b0*/  STL [R1+0xbc], R234 ;  /* 0x0000bcea01007387 */ /* 0x000fe20000100800 */
[----:B------:R-:W-:-:S03]  /*43c0*/  @!P4 FMUL R206, R131, R121 ;  /* 0x0000007983cec220 */ /* 0x000fc60000400000 */
[----:B------:R-:W2:Y:S01]  /*43d0*/  LDL R198, [R1+0x24] ;  /* 0x0000240001c67983 */ /* 0x000ea20000100800 */
[--C-:B------:R-:W-:Y:S02]  /*43e0*/  @!P6 HADD2.F32 R121, -RZ, R118.reuse.H0_H0 ;  /* 0x20000076ff79e230 */ /* 0x100fe40000004100 */
[----:B------:R-:W-:Y:S01]  /*43f0*/  @!P6 HADD2.F32 R118, -RZ, R118.H1_H1 ;  /* 0x30000076ff76e230 */ /* 0x000fe20000004100 */
[----:B------:R-:W-:Y:S01]  /*4400*/  STL [R1+0xc8], R233 ;  /* 0x0000c8e901007387 */ /* 0x000fe20000100800 */
[----:B------:R-:W-:-:S03]  /*4410*/  MOV R202, 0xff800000 ;  /* 0xff80000000ca7802 */ /* 0x000fc60000000f00 */
[----:B------:R-:W-:Y:S04]  /*4420*/  STL [R1+0xcc], R232 ;  /* 0x0000cce801007387 */ /* 0x000fe80000100800 */
[----:B------:R-:W-:Y:S01]  /*4430*/  STL [R1+0xd0], R231 ;  /* 0x0000d0e701007387 */ /* 0x000fe20000100800 */
[----:B0-----:R-:W-:Y:S01]  /*4440*/  @!P6 FMUL R202, R118, R123 ;  /* 0x0000007b76cae220 */ /* 0x001fe20000400000 */
[----:B------:R-:W-:Y:S02]  /*4450*/  @!P6 HADD2.F32 R118, -RZ, R119.H0_H0 ;  /* 0x20000077ff76e230 */ /* 0x000fe40000004100 */
[----:B------:R-:W4:Y:S01]  /*4460*/  LDL R197, [R1+0x2c] ;  /* 0x00002c0001c57983 */ /* 0x000f220000100800 */
[----:B------:R-:W-:-:S03]  /*4470*/  FSETP.GT.AND P0, PT, R194, R193, PT ;  /* 0x000000c1c200720b */ /* 0x000fc60003f04000 */
[----:B------:R-:W-:Y:S04]  /*4480*/  STL [R1+0xc4], R230 ;  /* 0x0000c4e601007387 */ /* 0x000fe80000100800 */
[----:B------:R-:W-:Y:S04]  /*4490*/  STL [R1+0xd8], R229 ;  /* 0x0000d8e501007387 */ /* 0x000fe80000100800 */
[----:B------:R-:W-:Y:S04]  /*44a0*/  STL [R1+0xe4], R228 ;  /* 0x0000e4e401007387 */ /* 0x000fe80000100800 */
[----:B------:R-:W2:Y:S04]  /*44b0*/  LDL R196, [R1+0x28] ;  /* 0x0000280001c47983 */ /* 0x000ea80000100800 */
        /* <DEDUP_REMOVED lines=346> */
[----:B------:R0:W-:Y:S03]  /*5a60*/  STL [R1+0x154], R125 ;  /* 0x0001547d01007387 */ /* 0x0001e60000100800 */
[CC--:B------:R-:W-:Y:S01]  /*5a70*/  FSETP.GT.AND P0, PT, R118.reuse, R41.reuse, PT ;  /* 0x000000297600720b */ /* 0x0c0fe20003f04000 */
[----:B------:R-:W-:Y:S03]  /*5a80*/  STL [R1+0xe8], R227 ;  /* 0x0000e8e301007387 */ /* 0x000fe60000100800 */
[----:B------:R-:W-:Y:S01]  /*5a90*/  FSEL R118, R118, R41, P0 ;  /* 0x0000002976767208 */ /* 0x000fe20000000000 */
[----:B------:R-:W4:Y:S03]  /*5aa0*/  LDL R195, [R1+0x20] ;  /* 0x0000200001c37983 */ /* 0x000f260000100800 */
        /* <DEDUP_REMOVED lines=9> */
[----:B------:R-:W-:Y:S01]  /*5b40*/  STL [R1+0xc0], R225 ;  /* 0x0000c0e101007387 */ /* 0x000fe20000100800 */
[----:B------:R-:W-:Y:S01]  /*5b50*/  MOV R218, 0xff800000 ;  /* 0xff80000000da7802 */ /* 0x000fe20000000f00 */
[----:B------:R-:W-:Y:S01]  /*5b60*/  @!P2 FMUL R218, R133, R132 ;  /* 0x0000008485daa220 */ /* 0x000fe20000400000 */
[CC--:B------:R-:W-:Y:S01]  /*5b70*/  FSETP.GT.AND P0, PT, R118.reuse, R249.reuse, PT ;  /* 0x000000f97600720b */ /* 0x0c0fe20003f04000 */
[----:B------:R-:W-:Y:S04]  /*5b80*/  STL [R1+0xd4], R224 ;  /* 0x0000d4e001007387 */ /* 0x000fe80000100800 */
[----:B------:R-:W-:Y:S01]  /*5b90*/  STL [R1+0xdc], R223 ;  /* 0x0000dcdf01007387 */ /* 0x000fe20000100800 */
[----:B------:R-:W-:-:S03]  /*5ba0*/  FSEL R118, R118, R249, P0 ;  /* 0x000000f976767208 */ /* 0x000fc60000000000 */
[----:B------:R-:W-:Y:S04]  /*5bb0*/  STL [R1+0xe0], R222 ;  /* 0x0000e0de01007387 */ /* 0x000fe80000100800 */
        /* <DEDUP_REMOVED lines=8> */
[----:B------:R-:W-:Y:S01]  /*5c40*/  STL [R1+0x100], R215 ;  /* 0x000100d701007387 */ /* 0x000fe20000100800 */
[----:B------:R-:W-:-:S03]  /*5c50*/  MOV R204, 0xff800000 ;  /* 0xff80000000cc7802 */ /* 0x000fc60000000f00 */
[----:B------:R-:W-:Y:S01]  /*5c60*/  STL [R1+0x10c], R214 ;  /* 0x00010cd601007387 */ /* 0x000fe20000100800 */
[----:B------:R-:W-:-:S03]  /*5c70*/  @!P6 FMUL R204, R121, R123 ;  /* 0x0000007b79cce220 */ /* 0x000fc60000400000 */
[----:B------:R-:W-:Y:S04]  /*5c80*/  STL [R1+0x110], R213 ;  /* 0x000110d501007387 */ /* 0x000fe80000100800 */
[----:B------:R-:W-:Y:S01]  /*5c90*/  STL [R1+0xfc], R212 ;  /* 0x0000fcd401007387 */ /* 0x000fe20000100800 */
[----:B---3--:R-:W-:-:S03]  /*5ca0*/  FSETP.GT.AND P0, PT, R118, R200, PT ;  /* 0x000000c87600720b */ /* 0x008fc60003f04000 */
[----:B------:R-:W-:Y:S04]  /*5cb0*/  STL [R1+0x128], R211 ;  /* 0x000128d301007387 */ /* 0x000fe80000100800 */
[----:B------:R-:W-:Y:S04]  /*5cc0*/  STL [R1+0x12c], R210 ;  /* 0x00012cd201007387 */ /* 0x000fe80000100800 */
[----:B------:R-:W-:Y:S04]  /*5cd0*/  STL [R1+0x130], R209 ;  /* 0x000130d101007387 */ /* 0x000fe80000100800 */
[----:B------:R-:W-:Y:S01]  /*5ce0*/  STL [R1+0x134], R208 ;  /* 0x000134d001007387 */ /* 0x000fe20000100800 */
[----:B------:R-:W-:-:S03]  /*5cf0*/  FSEL R118, R118, R200, P0 ;  /* 0x000000c876767208 */ /* 0x000fc60000000000 */
[----:B------:R-:W-:Y:S04]  /*5d00*/  STL [R1+0x138], R207 ;  /* 0x000138cf01007387 */ /* 0x000fe80000100800 */
[----:B------:R-:W-:Y:S04]  /*5d10*/  STL [R1+0x13c], R206 ;  /* 0x00013cce01007387 */ /* 0x000fe80000100800 */
[----:B------:R-:W-:Y:S04]  /*5d20*/  STL [R1+0x140], R204 ;  /* 0x000140cc01007387 */ /* 0x000fe80000100800 */
[----:B------:R-:W-:Y:S04]  /*5d30*/  STL [R1+0x144], R202 ;  /* 0x000144ca01007387 */ /* 0x000fe80000100800 */
[----:B------:R-:W3:Y:S04]  /*5d40*/  LDL R200, [R1+0x40] ;  /* 0x0000400001c87983 */ /* 0x000ee80000100800 */
[----:B------:R-:W3:Y:S04]  /*5d50*/  LDL R126, [R1+0x3c] ;  /* 0x00003c00017e7983 */ /* 0x000ee80000100800 */
[----:B------:R-:W3:Y:S04]  /*5d60*/  LDL R129, [R1+0x44] ;  /* 0x0000440001817983 */ /* 0x000ee80000100800 */
[----:B------:R-:W3:Y:S04]  /*5d70*/  LDL R128, [R1+0x4c] ;  /* 0x00004c0001807983 */ /* 0x000ee80000100800 */
[----:B------:R-:W3:Y:S04]  /*5d80*/  LDL R127, [R1+0x54] ;  /* 0x00005400017f7983 */ /* 0x000ee80000100800 */
[----:B------:R-:W3:Y:S04]  /*5d90*/  LDL R132, [R1+0x58] ;  /* 0x0000580001847983 */ /* 0x000ee80000100800 */
[----:B------:R-:W3:Y:S01]  /*5da0*/  LDL R133, [R1+0x5c] ;  /* 0x00005c0001857983 */ /* 0x000ee20000100800 */
[----:B------:R-:W-:-:S03]  /*5db0*/  FSETP.GT.AND P0, PT, R118, R250, PT ;  /* 0x000000fa7600720b */ /* 0x000fc60003f04000 */
[----:B------:R-:W3:Y:S01]  /*5dc0*/  LDL R134, [R1+0x48] ;  /* 0x0000480001867983 */ /* 0x000ee20000100800 */
[----:B------:R-:W-:-:S03]  /*5dd0*/  FSEL R118, R118, R250, P0 ;  /* 0x000000fa76767208 */ /* 0x000fc60000000000 */
[----:B------:R-:W3:Y:S01]  /*5de0*/  LDL R135, [R1+0x50] ;  /* 0x0000500001877983 */ /* 0x000ee20000100800 */
        /* <DEDUP_REMOVED lines=150> */
[----:B------:R-:W-:Y:S01]  /*6750*/  FSETP.GT.AND P0, PT, R118, R202, PT ;  /* 0x000000ca7600720b */ /* 0x000fe20003f04000 */
[----:B------:R-:W-:-:S03]  /*6760*/  @!P6 HADD2.F32 R119, -RZ, R119.H1_H1 ;  /* 0x30000077ff77e230 */ /* 0x000fc60000004100 */
[----:B------:R-:W-:Y:S02]  /*6770*/  FSEL R118, R118, R202, P0 ;  /* 0x000000ca76767208 */ /* 0x000fe40000000000 */
[----:B0-----:R-:W-:Y:S02]  /*6780*/  MOV R125, 0xff800000 ;  /* 0xff800000007d7802 */ /* 0x001fe40000000f00 */
        /* <DEDUP_REMOVED lines=354> */
[----:B------:R-:W-:Y:S01]  /*7db0*/  FADD R155, -R121, R155 ;  /* 0x0000009b799b7221 */ /* 0x000fe20000000100 */
[----:B------:R-:W-:Y:S04]  /*7dc0*/  STL [R1+0x15c], R124 ;  /* 0x00015c7c01007387 */ /* 0x000fe80000100800 */
[----:B------:R-:W-:Y:S01]  /*7dd0*/  STL [R1+0x160], R125 ;  /* 0x0001607d01007387 */ /* 0x000fe20000100800 */
        /* <DEDUP_REMOVED lines=9> */
[----:B------:R-:W-:-:S04]  /*7e70*/  FADD R156, -R121, R156 ;  /* 0x0000009c799c7221 */ /* 0x000fc80000000100 */
[----:B0-----:R-:W-:Y:S01]  /*7e80*/  FMUL R119, R119, R118 ;  /* 0x0000007677777220 */ /* 0x001fe20000400000 */
[----:B------:R-:W-:-:S04]  /*7e90*/  FFMA.SAT R118, R156, R123, 0.5 ;  /* 0x3f0000009c767423 */ /* 0x000fc8000000207b */
[----:B------:R-:W-:Y:S01]  /*7ea0*/  FFMA.RM R118, R118, R128, 12582913 ;  /* 0x4b40000176767423 */ /* 0x000fe20000004080 */
[----:B------:R0:W-:Y:S03]  /*7eb0*/  STL [R1+0x114], R119 ;  /* 0x0001147701007387 */ /* 0x0001e60000100800 */
[----:B0-----:R-:W-:-:S04]  /*7ec0*/  FADD R119, R118, -12583039 ;  /* 0xcb40007f76777421 */ /* 0x001fc80000000000 */
        /* <DEDUP_REMOVED lines=851> */
[----:B------:R0:W-:Y:S04]  /*b400*/  STL [R1], R49 ;  /* 0x0000003101007387 */ /* 0x0001e80000100800 */
[----:B------:R-:W2:Y:S04]  /*b410*/  LDL.LU R117, [R1+0x1c] ;  /* 0x00001c0001757983 */ /* 0x000ea80000300800 */
[----:B------:R-:W3:Y:S01]  /*b420*/  LDL.LU R118, [R1+0x20] ;  /* 0x0000200001767983 */ /* 0x000ee20000300800 */
[----:B0-----:R-:W-:-:S04]  /*b430*/  FADD R49, R47, -12583039 ;  /* 0xcb40007f2f317421 */ /* 0x001fc80000000000 */
[----:B------:R-:W-:-:S04]  /*b440*/  FFMA R49, R48, 1.4426950216293334961, -R49 ;  /* 0x3fb8aa3b30317823 */ /* 0x000fc80000000831 */
[----:B------:R-:W-:-:S06]  /*b450*/  FFMA R48, R48, 1.925963033500011079e-08, R49 ;  /* 0x32a5706030307823 */ /* 0x000fcc0000000031 */
[----:B------:R-:W0:Y:S01]  /*b460*/  MUFU.EX2 R48, R48 ;  /* 0x0000003000307308 */ /* 0x000e220000000800 */
[----:B------:R-:W-:Y:S01]  /*b470*/  SHF.L.U32 R49, R47, 0x17, RZ ;  /* 0x000000172f317819 */ /* 0x000fe200000006ff */
[----:B------:R-:W-:-:S04]  /*b480*/  FADD R47, -R121, R46 ;  /* 0x0000002e792f7221 */ /* 0x000fc80000000100 */
[----:B0-----:R-:W-:-:S05]  /*b490*/  FMUL R46, R49, R48 ;  /* 0x00000030312e7220 */ /* 0x001fca0000400000 */
[----:B------:R0:W-:Y:S04]  /*b4a0*/  STL [R1+0x18], R46 ;  /* 0x0000182e01007387 */ /* 0x0001e80000100800 */
[----:B------:R-:W4:Y:S01]  /*b4b0*/  LDL.LU R119, [R1+0x28] ;  /* 0x0000280001777983 */ /* 0x000f220000300800 */
[----:B0-----:R-:W-:-:S04]  /*b4c0*/  FFMA.SAT R46, R47, R123, 0.5 ;  /* 0x3f0000002f2e7423 */ /* 0x001fc8000000207b */
        /* <DEDUP_REMOVED lines=418> */
[----:B------:R0:W-:Y:S05]  /*cef0*/  STL [R1+0x14], R125 ;  /* 0x0000147d01007387 */ /* 0x0001ea0000100800 */
[----:B------:R-:W1:Y:S01]  /*cf00*/  MUFU.EX2 R48, R48 ;  /* 0x0000003000307308 */ /* 0x000e620000000800 */
[----:B------:R0:W-:Y:S04]  /*cf10*/  STL [R1+0x10], R124 ;  /* 0x0000107c01007387 */ /* 0x0001e80000100800 */
[----:B------:R-:W4:Y:S01]  /*cf20*/  LDL.LU R116, [R1+0x2c] ;  /* 0x00002c0001747983 */ /* 0x000f220000300800 */
[----:B------:R-:W-:Y:S01]  /*cf30*/  SHF.L.U32 R50, R49, 0x17, RZ ;  /* 0x0000001731327819 */ /* 0x000fe200000006ff */
[----:B--2---:R-:W-:-:S02]  /*cf40*/  FADD R49, -R121, R117 ;  /* 0x0000007579317221 */ /* 0x004fc40000000100 */
[----:B------:R-:W2:Y:S02]  /*cf50*/  LDL.LU R117, [R1+0x24] ;  /* 0x0000240001757983 */ /* 0x000ea40000300800 */
[----:B-1----:R-:W-:Y:S01]  /*cf60*/  FMUL R48, R50, R48 ;  /* 0x0000003032307220 */ /* 0x002fe20000400000 */
[----:B------:R-:W-:-:S04]  /*cf70*/  FFMA.SAT R50, R49, R123, 0.5 ;  /* 0x3f00000031327423 */ /* 0x000fc8000000207b */
[----:B------:R-:W-:-:S04]  /*cf80*/  FFMA.RM R50, R50, R128, 12582913 ;  /* 0x4b40000132327423 */ /* 0x000fc80000004080 */
[----:B------:R-:W-:-:S04]  /*cf90*/  FADD R51, R50, -12583039 ;  /* 0xcb40007f32337421 */ /* 0x000fc80000000000 */
[----:B------:R-:W-:-:S04]  /*cfa0*/  FFMA R51, R49, 1.4426950216293334961, -R51 ;  /* 0x3fb8aa3b31337823 */ /* 0x000fc80000000833 */
[----:B------:R-:W-:-:S06]  /*cfb0*/  FFMA R49, R49, 1.925963033500011079e-08, R51 ;  /* 0x32a5706031317823 */ /* 0x000fcc0000000033 */
[----:B------:R-:W1:Y:S01]  /*cfc0*/  MUFU.EX2 R49, R49 ;  /* 0x0000003100317308 */ /* 0x000e620000000800 */
[----:B------:R-:W-:Y:S01]  /*cfd0*/  FADD R250, -R121, R250 ;  /* 0x000000fa79fa7221 */ /* 0x000fe20000000100 */
[----:B------:R-:W-:-:S03]  /*cfe0*/  SHF.L.U32 R50, R50, 0x17, RZ ;  /* 0x0000001732327819 */ /* 0x000fc600000006ff */
[----:B------:R-:W-:-:S04]  /*cff0*/  FFMA.SAT R51, R250, R123, 0.5 ;  /* 0x3f000000fa337423 */ /* 0x000fc8000000207b */
[----:B------:R-:W-:Y:S01]  /*d000*/  FFMA.RM R51, R51, R128, 12582913 ;  /* 0x4b40000133337423 */ /* 0x000fe20000004080 */
[----:B-1----:R-:W-:-:S03]  /*d010*/  FMUL R49, R50, R49 ;  /* 0x0000003132317220 */ /* 0x002fc60000400000 */
[----:B------:R-:W-:-:S04]  /*d020*/  FADD R50, R51, -12583039 ;  /* 0xcb40007f33327421 */ /* 0x000fc80000000000 */
[C---:B------:R-:W-:Y:S01]  /*d030*/  FFMA R50, R250.reuse, 1.4426950216293334961, -R50 ;  /* 0x3fb8aa3bfa327823 */ /* 0x040fe20000000832 */
[----:B------:R-:W-:Y:S01]  /*d040*/  SHF.L.U32 R52, R51, 0x17, RZ ;  /* 0x0000001733347819 */ /* 0x000fe200000006ff */
[----:B---3--:R-:W-:Y:S02]  /*d050*/  FADD R51, -R121, R118 ;  /* 0x0000007679337221 */ /* 0x008fe40000000100 */
[----:B------:R-:W-:Y:S01]  /*d060*/  FFMA R50, R250, 1.925963033500011079e-08, R50 ;  /* 0x32a57060fa327823 */ /* 0x000fe20000000032 */
[----:B------:R-:W3:Y:S05]  /*d070*/  LDL.LU R118, [R1+0x30] ;  /* 0x0000300001767983 */ /* 0x000eea0000300800 */
[----:B------:R-:W1:Y:S02]  /*d080*/  MUFU.EX2 R50, R50 ;  /* 0x0000003200327308 */ /* 0x000e640000000800 */
[----:B-1----:R-:W-:Y:S01]  /*d090*/  FMUL R50, R52, R50 ;  /* 0x0000003234327220 */ /* 0x002fe20000400000 */
        /* <DEDUP_REMOVED lines=8> */
[----:B------:R-:W1:Y:S02]  /*d120*/  MUFU.EX2 R51, R51 ;  /* 0x0000003300337308 */ /* 0x000e640000000800 */
[----:B-1----:R-:W-:Y:S01]  /*d130*/  FMUL R51, R53, R51 ;  /* 0x0000003335337220 */ /* 0x002fe20000400000 */
        /* <DEDUP_REMOVED lines=9> */
[----:B------:R-:W4:Y:S02]  /*d1d0*/  LDL.LU R116, [R1+0x38] ;  /* 0x0000380001747983 */ /* 0x000f240000300800 */
[----:B------:R-:W-:-:S04]  /*d1e0*/  FFMA.SAT R54, R53, R123, 0.5 ;  /* 0x3f00000035367423 */ /* 0x000fc8000000207b */
[----:B------:R-:W-:-:S04]  /*d1f0*/  FFMA.RM R54, R54, R128, 12582913 ;  /* 0x4b40000136367423 */ /* 0x000fc80000004080 */
[----:B------:R-:W-:-:S04]  /*d200*/  FADD R55, R54, -12583039 ;  /* 0xcb40007f36377421 */ /* 0x000fc80000000000 */
[----:B------:R-:W-:-:S04]  /*d210*/  FFMA R55, R53, 1.4426950216293334961, -R55 ;  /* 0x3fb8aa3b35377823 */ /* 0x000fc80000000837 */
[----:B------:R-:W-:Y:S01]  /*d220*/  FFMA R53, R53, 1.925963033500011079e-08, R55 ;  /* 0x32a5706035357823 */ /* 0x000fe20000000037 */
[----:B------:R-:W-:Y:S01]  /*d230*/  SHF.L.U32 R55, R54, 0x17, RZ ;  /* 0x0000001736377819 */ /* 0x000fe200000006ff */
[----:B--2---:R-:W-:Y:S02]  /*d240*/  FADD R54, -R121, R117 ;  /* 0x0000007579367221 */ /* 0x004fe40000000100 */
[----:B------:R-:W2:Y:S02]  /*d250*/  LDL.LU R117, [R1+0x40] ;  /* 0x0000400001757983 */ /* 0x000ea40000300800 */
        /* <DEDUP_REMOVED lines=430> */
[----:B------:R-:W-:-:S04]  /*ed40*/  FADD R97, -R121, R116 ;  /* 0x0000007479617221 */ /* 0x000fc80000000100 */
        /* <DEDUP_REMOVED lines=29> */
[----:B------:R-:W4:Y:S01]  /*ef20*/  LDL.LU R116, [R1+0xf0] ;  /* 0x0000f00001747983 */ /* 0x000f220000300800 */
        /* <DEDUP_REMOVED lines=13> */
[----:B------:R-:W-:Y:S01]  /*f000*/  FFMA R101, R120, 1.4426950216293334961, -R101 ;  /* 0x3fb8aa3b78657823 */ /* 0x000fe20000000865 */
[----:B------:R-:W-:-:S03]  /*f010*/  SHF.L.U32 R103, R102, 0x17, RZ ;  /* 0x0000001766677819 */ /* 0x000fc600000006ff */
[----:B------:R-:W-:-:S06]  /*f020*/  FFMA R101, R120, 1.925963033500011079e-08, R101 ;  /* 0x32a5706078657823 */ /* 0x000fcc0000000065 */
[----:B------:R-:W1:Y:S02]  /*f030*/  MUFU.EX2 R101, R101 ;  /* 0x0000006500657308 */ /* 0x000e640000000800 */
        /* <DEDUP_REMOVED lines=8> */
[----:B------:R-:W-:-:S05]  /*f0c0*/  SHF.L.U32 R104, R103, 0x17, RZ ;  /* 0x0000001767687819 */ /* 0x000fca00000006ff */
[----:B------:R-:W1:Y:S01]  /*f0d0*/  MUFU.EX2 R102, R102 ;  /* 0x0000006600667308 */ /* 0x000e620000000800 */
[----:B---3--:R-:W-:Y:S02]  /*f0e0*/  FADD R103, -R121, R118 ;  /* 0x0000007679677221 */ /* 0x008fe40000000100 */
[----:B------:R-:W3:Y:S01]  /*f0f0*/  LDL.LU R118, [R1+0x108] ;  /* 0x0001080001767983 */ /* 0x000ee20000300800 */
        /* <DEDUP_REMOVED lines=24> */
[----:B------:R-:W-:Y:S01]  /*f280*/  SHF.L.U32 R107, R106, 0x17, RZ ;  /* 0x000000176a6b7819 */ /* 0x000fe200000006ff */
[----:B------:R-:W-:Y:S02]  /*f290*/  FADD R106, -R121, R116 ;  /* 0x00000074796a7221 */ /* 0x000fe40000000100 */
[----:B------:R-:W-:Y:S01]  /*f2a0*/  FFMA R105, R122, 1.925963033500011079e-08, R105 ;  /* 0x32a570607a697823 */ /* 0x000fe20000000069 */
[----:B------:R-:W4:Y:S05]  /*f2b0*/  LDL.LU R116, [R1+0x100] ;  /* 0x0001000001747983 */ /* 0x000f2a0000300800 */
[----:B------:R-:W1:Y:S02]  /*f2c0*/  MUFU.EX2 R105, R105 ;  /* 0x0000006900697308 */ /* 0x000e640000000800 */
[----:B-1----:R-:W-:Y:S01]  /*f2d0*/  FMUL R105, R107, R105 ;  /* 0x000000696b697220 */ /* 0x002fe20000400000 */
[----:B------:R-:W-:-:S04]  /*f2e0*/  FFMA.SAT R107, R106, R123, 0.5 ;  /* 0x3f0000006a6b7423 */ /* 0x000fc8000000207b */
[----:B------:R-:W-:-:S04]  /*f2f0*/  FFMA.RM R107, R107, R128, 12582913 ;  /* 0x4b4000016b6b7423 */ /* 0x000fc80000004080 */
[----:B------:R-:W-:-:S04]  /*f300*/  FADD R108, R107, -12583039 ;  /* 0xcb40007f6b6c7421 */ /* 0x000fc80000000000 */
[----:B------:R-:W-:-:S04]  /*f310*/  FFMA R108, R106, 1.4426950216293334961, -R108 ;  /* 0x3fb8aa3b6a6c7823 */ /* 0x000fc8000000086c */
[----:B------:R-:W-:Y:S01]  /*f320*/  FFMA R106, R106, 1.925963033500011079e-08, R108 ;  /* 0x32a570606a6a7823 */ /* 0x000fe2000000006c */
[----:B------:R-:W-:-:S05]  /*f330*/  SHF.L.U32 R108, R107, 0x17, RZ ;  /* 0x000000176b6c7819 */ /* 0x000fca00000006ff */
        /* <DEDUP_REMOVED lines=30> */
[----:B------:R-:W1:Y:S01]  /*f520*/  MUFU.EX2 R109, R109 ;  /* 0x0000006d006d7308 */ /* 0x000e620000000800 */
[----:B------:R-:W-:Y:S02]  /*f530*/  FADD R110, -R121, R116 ;  /* 0x00000074796e7221 */ /* 0x000fe40000000100 */
[----:B------:R-:W4:Y:S01]  /*f540*/  LDL.LU R116, [R1+0x128] ;  /* 0x0001280001747983 */ /* 0x000f220000300800 */
        /* <DEDUP_REMOVED lines=28> */
[----:B------:R-:W4:Y:S04]  /*f710*/  LDL.LU R119, [R1+0x134] ;  /* 0x0001340001777983 */ /* 0x000f280000300800 */
[----:B------:R-:W4:Y:S04]  /*f720*/  LDL.LU R205, [R1+0x138] ;  /* 0x0001380001cd7983 */ /* 0x000f280000300800 */
[----:B------:R-:W4:Y:S01]  /*f730*/  LDL.LU R248, [R1+0x13c] ;  /* 0x00013c0001f87983 */ /* 0x000f220000300800 */
[----:B------:R-:W1:Y:S03]  /*f740*/  MUFU.EX2 R112, R112 ;  /* 0x0000007000707308 */ /* 0x000e660000000800 */
[----:B------:R-:W4:Y:S04]  /*f750*/  LDL R250, [R1+0x114] ;  /* 0x0001140001fa7983 */ /* 0x000f280000100800 */
[----:B------:R-:W4:Y:S04]  /*f760*/  LDL R252, [R1+0x11c] ;  /* 0x00011c0001fc7983 */ /* 0x000f280000100800 */
[----:B------:R-:W4:Y:S01]  /*f770*/  LDL R249, [R1+0x120] ;  /* 0x0001200001f97983 */ /* 0x000f220000100800 */
[----:B-1----:R-:W-:Y:S01]  /*f780*/  FMUL R112, R114, R112 ;  /* 0x0000007072707220 */ /* 0x002fe20000400000 */
[----:B------:R-:W-:-:S04]  /*f790*/  FFMA.SAT R114, R113, R123, 0.5 ;  /* 0x3f00000071727423 */ /* 0x000fc8000000207b */
[----:B------:R-:W-:-:S04]  /*f7a0*/  FFMA.RM R114, R114, R128, 12582913 ;  /* 0x4b40000172727423 */ /* 0x000fc80000004080 */
[----:B------:R-:W-:-:S04]  /*f7b0*/  FADD R115, R114, -12583039 ;  /* 0xcb40007f72737421 */ /* 0x000fc80000000000 */
[----:B------:R-:W-:-:S04]  /*f7c0*/  FFMA R115, R113, 1.4426950216293334961, -R115 ;  /* 0x3fb8aa3b71737823 */ /* 0x000fc80000000873 */
[----:B------:R-:W-:-:S06]  /*f7d0*/  FFMA R113, R113, 1.925963033500011079e-08, R115 ;  /* 0x32a5706071717823 */ /* 0x000fcc0000000073 */
[----:B------:R-:W1:Y:S01]  /*f7e0*/  MUFU.EX2 R113, R113 ;  /* 0x0000007100717308 */ /* 0x000e620000000800 */
        /* <DEDUP_REMOVED lines=11> */
[----:B--2---:R-:W-:-:S04]  /*f8a0*/  FADD R115, -R121, R117 ;  /* 0x0000007579737221 */ /* 0x004fc80000000100 */
[----:B------:R-:W-:-:S04]  /*f8b0*/  FFMA.SAT R116, R115, R123, 0.5 ;  /* 0x3f00000073747423 */ /* 0x000fc8000000207b */
[----:B------:R-:W-:-:S04]  /*f8c0*/  FFMA.RM R116, R116, R128, 12582913 ;  /* 0x4b40000174747423 */ /* 0x000fc80000004080 */
[----:B------:R-:W-:-:S04]  /*f8d0*/  FADD R117, R116, -12583039 ;  /* 0xcb40007f74757421 */ /* 0x000fc80000000000 */
[----:B------:R-:W-:-:S04]  /*f8e0*/  FFMA R117, R115, 1.4426950216293334961, -R117 ;  /* 0x3fb8aa3b73757823 */ /* 0x000fc80000000875 */
[----:B------:R-:W-:-:S06]  /*f8f0*/  FFMA R115, R115, 1.925963033500011079e-08, R117 ;  /* 0x32a5706073737823 */ /* 0x000fcc0000000075 */
[----:B------:R-:W1:Y:S01]  /*f900*/  MUFU.EX2 R115, R115 ;  /* 0x0000007300737308 */ /* 0x000e620000000800 */
[----:B------:R-:W-:Y:S01]  /*f910*/  SHF.L.U32 R117, R116, 0x17, RZ ;  /* 0x0000001774757819 */ /* 0x000fe200000006ff */
[----:B---3--:R-:W-:-:S04]  /*f920*/  FADD R116, -R121, R118 ;  /* 0x0000007679747221 */ /* 0x008fc80000000100 */
        /* <DEDUP_REMOVED lines=8> */
[----:B----4-:R-:W-:-:S04]  /*f9b0*/  FADD R117, -R121, R119 ;  /* 0x0000007779757221 */ /* 0x010fc80000000100 */
        /* <DEDUP_REMOVED lines=15> */
[----:B------:R-:W-:Y:S02]  /*fab0*/  FADD R120, -R121, R130 ;  /* 0x0000008279787221 */ /* 0x000fe40000000100 */
[----:B------:R-:W2:Y:S03]  /*fac0*/  LDL R130, [R1+0x118] ;  /* 0x0001180001827983 */ /* 0x000ea60000100800 */
[----:B------:R-:W1:Y:S01]  /*fad0*/  MUFU.EX2 R118, R118 ;  /* 0x0000007600767308 */ /* 0x000e620000000800 */
[----:B------:R-:W-:-:S05]  /*fae0*/  SHF.L.U32 R119, R119, 0x17, RZ ;  /* 0x0000001777777819 */ /* 0x000fca00000006ff */
[----:B-1----:R-:W-:Y:S01]  /*faf0*/  FMUL R118, R119, R118 ;  /* 0x0000007677767220 */ /* 0x002fe20000400000 */
[----:B------:R-:W-:-:S04]  /*fb00*/  FFMA.SAT R119, R120, R123, 0.5 ;  /* 0x3f00000078777423 */ /* 0x000fc8000000207b */
[----:B------:R-:W-:-:S04]  /*fb10*/  FFMA.RM R119, R119, R128, 12582913 ;  /* 0x4b40000177777423 */ /* 0x000fc80000004080 */
[----:B------:R-:W-:-:S04]  /*fb20*/  FADD R122, R119, -12583039 ;  /* 0xcb40007f777a7421 */ /* 0x000fc80000000000 */
[----:B------:R-:W-:-:S04]  /*fb30*/  FFMA R122, R120, 1.4426950216293334961, -R122 ;  /* 0x3fb8aa3b787a7823 */ /* 0x000fc8000000087a */
[----:B------:R-:W-:Y:S01]  /*fb40*/  FFMA R122, R120, 1.925963033500011079e-08, R122 ;  /* 0x32a57060787a7823 */ /* 0x000fe2000000007a */
[----:B------:R-:W-:Y:S02]  /*fb50*/  FADD R120, -R121, R248 ;  /* 0x000000f879787221 */ /* 0x000fe40000000100 */
[----:B------:R-:W3:Y:S03]  /*fb60*/  LDL R248, [R1+0x124] ;  /* 0x0001240001f87983 */ /* 0x000ee60000100800 */
        /* <DEDUP_REMOVED lines=44> */
[----:B--2---:R-:W-:Y:S02]  /*fe30*/  FADD R120, R120, R130 ;  /* 0x0000008278787221 */ /* 0x004fe40000000000 */
[----:B------:R-:W2:Y:S02]  /*fe40*/  LDL R130, [R1+0xc] ;  /* 0x00000c0001827983 */ /* 0x000ea40000100800 */
[----:B------:R-:W-:Y:S02]  /*fe50*/  FADD R120, R120, R250 ;  /* 0x000000fa78787221 */ /* 0x000fe40000000000 */
[----:B------:R-:W4:Y:S02]  /*fe60*/  LDL R250, [R1+0x8] ;  /* 0x0000080001fa7983 */ /* 0x000f240000100800 */
[----:B------:R-:W-:-:S04]  /*fe70*/  FADD R120, R120, R213 ;  /* 0x000000d578787221 */ /* 0x000fc80000000000 */
[----:B------:R-:W-:-:S04]  /*fe80*/  FADD R120, R120, R214 ;  /* 0x000000d678787221 */ /* 0x000fc80000000000 */
[----:B------:R-:W-:Y:S02]  /*fe90*/  FADD R120, R120, R252 ;  /* 0x000000fc78787221 */ /* 0x000fe40000000000 */
[----:B------:R-:W4:Y:S02]  /*fea0*/  LDL R252, [R1+0x4] ;  /* 0x0000040001fc7983 */ /* 0x000f240000100800 */
[----:B------:R-:W-:-:S04]  /*feb0*/  FADD R120, R120, R210 ;  /* 0x000000d278787221 */ /* 0x000fc80000000000 */
[----:B------:R-:W-:-:S04]  /*fec0*/  FADD R120, R120, R211 ;  /* 0x000000d378787221 */ /* 0x000fc80000000000 */
[----:B------:R-:W-:-:S04]  /*fed0*/  FADD R120, R120, R212 ;  /* 0x000000d478787221 */ /* 0x000fc80000000000 */
[----:B------:R-:W-:Y:S02]  /*fee0*/  FADD R120, R120, R249 ;  /* 0x000000f978787221 */ /* 0x000fe40000000000 */
[----:B------:R-:W4:Y:S02]  /*fef0*/  LDL R249, [R1] ;  /* 0x0000000001f97983 */ /* 0x000f240000100800 */
[----:B------:R-:W-:-:S04]  /*ff00*/  FADD R120, R120, R207 ;  /* 0x000000cf78787221 */ /* 0x000fc80000000000 */
[----:B------:R-:W-:-:S04]  /*ff10*/  FADD R120, R120, R208 ;  /* 0x000000d078787221 */ /* 0x000fc80000000000 */
[----:B------:R-:W-:-:S04]  /*ff20*/  FADD R120, R120, R209 ;  /* 0x000000d178787221 */ /* 0x000fc80000000000 */
[----:B---3--:R-:W-:Y:S02]  /*ff30*/  FADD R120, R120, R248 ;  /* 0x000000f878787221 */ /* 0x008fe40000000000 */
[----:B------:R-:W3:Y:S02]  /*ff40*/  LDL R248, [R1+0x18] ;  /* 0x0000180001f87983 */ /* 0x000ee40000100800 */
        /* <DEDUP_REMOVED lines=80> */
[----:B----4-:R-:W-:-:S04]  /*10450*/  FADD R120, R120, R250 ;  /* 0x000000fa78787221 */ /* 0x010fc80000000000 */
[----:B------:R-:W-:-:S04]  /*10460*/  FADD R120, R120, R252 ;  /* 0x000000fc78787221 */ /* 0x000fc80000000000 */
[----:B------:R-:W-:-:S04]  /*10470*/  FADD R120, R120, R249 ;  /* 0x000000f978787221 */ /* 0x000fc80000000000 */
[----:B---3--:R-:W-:-:S04]  /*10480*/  FADD R120, R120, R248 ;  /* 0x000000f878787221 */ /* 0x008fc80000000000 */
[----:B------:R-:W-:Y:S02]  /*10490*/  FADD R120, R120, R125 ;  /* 0x0000007d78787221 */ /* 0x000fe40000000000 */
[----:B0-----:R-:W2:Y:S02]  /*104a0*/  LDL.LU R125, [R1+0x160] ;  /* 0x00016000017d7983 */ /* 0x001ea40000300800 */
[----:B------:R-:W-:Y:S02]  /*104b0*/  FADD R120, R120, R124 ;  /* 0x0000007c78787221 */ /* 0x000fe40000000000 */
[----:B------:R-:W3:Y:S02]  /*104c0*/  LDL.LU R124, [R1+0x15c] ;  /* 0x00015c00017c7983 */ /* 0x000ee40000300800 */
[----:B------:R-:W-:Y:S02]  /*104d0*/  FADD R120, R120, R4 ;  /* 0x0000000478787221 */ /* 0x000fe40000000000 */
[----:B------:R-:W4:Y:S02]  /*104e0*/  LDL.LU R248, [R1+0x140] ;  /* 0x0001400001f87983 */ /* 0x000f240000300800 */
[----:B------:R-:W-:-:S02]  /*104f0*/  FADD R120, R120, R5 ;  /* 0x0000000578787221 */ /* 0x000fc40000000000 */
[----:B------:R-:W2:Y:S02]  /*10500*/  LDL.LU R249, [R1+0x144] ;  /* 0x0001440001f97983 */ /* 0x000ea40000300800 */
[----:B------:R-:W-:Y:S01]  /*10510*/  FADD R120, R120, R6 ;  /* 0x0000000678787221 */ /* 0x000fe20000000000 */
[----:B------:R0:W1:Y:S01]  /*10520*/  MUFU.EX2 R130, R122 ;  /* 0x0000007a00827308 */ /* 0x0000620000000800 */
[----:B------:R-:W2:Y:S02]  /*10530*/  LDL.LU R252, [R1+0x150] ;  /* 0x0001500001fc7983 */ /* 0x000ea40000300800 */
        /* <DEDUP_REMOVED lines=72> */
[----:B0-----:R-:W-:Y:S01]  /*109c0*/  FADD R122, R120, R79 ;  /* 0x0000004f787a7221 */ /* 0x001fe20000000000 */
[----:B------:R-:W-:-:S03]  /*109d0*/  SHF.L.U32 R120, R205, 0x17, RZ ;  /* 0x00000017cd787819 */ /* 0x000fc600000006ff */
[----:B------:R-:W-:Y:S02]  /*109e0*/  FADD R122, R122, R80 ;  /* 0x000000507a7a7221 */ /* 0x000fe40000000000 */
[----:B-1----:R-:W-:Y:S02]  /*109f0*/  FMUL R120, R120, R130 ;  /* 0x0000008278787220 */ /* 0x002fe40000400000 */
[----:B------:R-:W-:Y:S01]  /*10a00*/  FADD R130, R122, R81 ;  /* 0x000000517a827221 */ /* 0x000fe20000000000 */
[----:B----4-:R-:W-:-:S03]  /*10a10*/  FADD R122, -R121, R248 ;  /* 0x000000f8797a7221 */ /* 0x010fc60000000100 */
[----:B------:R-:W-:Y:S01]  /*10a20*/  FADD R248, R130, R82 ;  /* 0x0000005282f87221 */ /* 0x000fe20000000000 */
[C---:B---3--:R-:W-:Y:S02]  /*10a30*/  FADD R130, -R121.reuse, R124 ;  /* 0x0000007c79827221 */ /* 0x048fe40000000100 */
[----:B------:R-:W3:Y:S01]  /*10a40*/  LDL.LU R124, [R1+0x158] ;  /* 0x00015800017c7983 */ /* 0x000ee20000300800 */
[C---:B--2---:R-:W-:Y:S01]  /*10a50*/  FADD R205, -R121.reuse, R249 ;  /* 0x000000f979cd7221 */ /* 0x044fe20000000100 */
[----:B------:R-:W-:Y:S01]  /*10a60*/  FADD R248, R248, R83 ;  /* 0x00000053f8f87221 */ /* 0x000fe20000000000 */
[----:B------:R-:W-:Y:S02]  /*10a70*/  FADD R121, -R121, R125 ;  /* 0x0000007d79797221 */ /* 0x000fe40000000100 */
[----:B------:R0:W5:Y:S01]  /*10a80*/  LDL.LU R125, [R1+0x154] ;  /* 0x00015400017d7983 */ /* 0x0001620000300800 */
        /* <DEDUP_REMOVED lines=11> */
[----:B------:R-:W-:Y:S01]  /*10b40*/  FADD R121, R121, R90 ;  /* 0x0000005a79797221 */ /* 0x000fe20000000000 */
[----:B------:R1:W2:Y:S03]  /*10b50*/  MUFU.EX2 R250, R249 ;  /* 0x000000f900fa7308 */ /* 0x0002a60000000800 */
[----:B------:R-:W-:-:S04]  /*10b60*/  FADD R121, R121, R91 ;  /* 0x0000005b79797221 */ /* 0x000fc80000000000 */
[----:B-1----:R-:W-:Y:S01]  /*10b70*/  FADD R249, R121, R92 ;  /* 0x0000005c79f97221 */ /* 0x002fe20000000000 */
[----:B------:R-:W-:-:S03]  /*10b80*/  SHF.L.U32 R121, R248, 0x17, RZ ;  /* 0x00000017f8797819 */ /* 0x000fc600000006ff */
[----:B------:R-:W-:Y:S02]  /*10b90*/  FADD R248, R249, R93 ;  /* 0x0000005df9f87221 */ /* 0x000fe40000000000 */
[----:B------:R-:W3:Y:S02]  /*10ba0*/  LDC R249, c[0x0][0x228] ;  /* 0x00008a00fff97b82 */ /* 0x000ee40000000800 */
[----:B------:R-:W-:-:S04]  /*10bb0*/  FADD R248, R248, R94 ;  /* 0x0000005ef8f87221 */ /* 0x000fc80000000000 */
[----:B------:R-:W-:Y:S01]  /*10bc0*/  FADD R248, R248, R95 ;  /* 0x0000005ff8f87221 */ /* 0x000fe20000000000 */
[----:B--2---:R-:W-:Y:S01]  /*10bd0*/  FMUL R121, R121, R250 ;  /* 0x000000fa79797220 */ /* 0x004fe20000400000 */
[----:B---3--:R-:W-:Y:S02]  /*10be0*/  ISETP.GE.AND P0, PT, R124, R249, PT ;  /* 0x000000f97c00720c */ /* 0x008fe40003f06270 */
        /* <DEDUP_REMOVED lines=14> */
[----:B-1----:R-:W-:-:S04]  /*10cd0*/  FADD R249, R122, R104 ;  /* 0x000000687af97221 */ /* 0x002fc80000000000 */
[----:B------:R-:W-:Y:S01]  /*10ce0*/  FADD R249, R249, R105 ;  /* 0x00000069f9f97221 */ /* 0x000fe20000000000 */
[----:B------:R-:W-:Y:S01]  /*10cf0*/  SHF.L.U32 R122, R248, 0x17, RZ ;  /* 0x00000017f87a7819 */ /* 0x000fe200000006ff */
[----:B------:R-:W-:Y:S02]  /*10d00*/  FFMA.SAT R248, R205, R123, 0.5 ;  /* 0x3f000000cdf87423 */ /* 0x000fe4000000207b */
[----:B------:R-:W-:Y:S02]  /*10d10*/  FADD R249, R249, R106 ;  /* 0x0000006af9f97221 */ /* 0x000fe40000000000 */
[----:B------:R-:W-:Y:S02]  /*10d20*/  FFMA.RM R248, R248, R128, 12582913 ;  /* 0x4b400001f8f87423 */ /* 0x000fe40000004080 */
[----:B------:R-:W-:Y:S01]  /*10d30*/  FADD R249, R249, R107 ;  /* 0x0000006bf9f97221 */ /* 0x000fe20000000000 */
[----:B--2---:R-:W-:-:S03]  /*10d40*/  FMUL R122, R122, R250 ;  /* 0x000000fa7a7a7220 */ /* 0x004fc60000400000 */
[----:B------:R-:W-:Y:S01]  /*10d50*/  FADD R250, R249, R108 ;  /* 0x0000006cf9fa7221 */ /* 0x000fe20000000000 */
[----:B------:R-:W-:-:S03]  /*10d60*/  FADD R249, R248, -12583039 ;  /* 0xcb40007ff8f97421 */ /* 0x000fc60000000000 */
[----:B------:R-:W-:Y:S01]  /*10d70*/  FADD R250, R250, R109 ;  /* 0x0000006dfafa7221 */ /* 0x000fe20000000000 */
[----:B------:R-:W-:-:S04]  /*10d80*/  FFMA R249, R205, 1.4426950216293334961, -R249 ;  /* 0x3fb8aa3bcdf97823 */ /* 0x000fc800000008f9 */
[----:B------:R-:W-:Y:S01]  /*10d90*/  FFMA R249, R205, 1.925963033500011079e-08, R249 ;  /* 0x32a57060cdf97823 */ /* 0x000fe200000000f9 */
[----:B------:R-:W-:Y:S01]  /*10da0*/  FADD R205, R250, R110 ;  /* 0x0000006efacd7221 */ /* 0x000fe20000000000 */
[----:B------:R-:W-:-:S03]  /*10db0*/  FFMA.SAT R123, R130, R123, 0.5 ;  /* 0x3f000000827b7423 */ /* 0x000fc6000000207b */
[----:B------:R-:W-:Y:S01]  /*10dc0*/  FADD R205, R205, R111 ;  /* 0x0000006fcdcd7221 */ /* 0x000fe20000000000 */
[----:B------:R-:W-:-:S03]  /*10dd0*/  FFMA.RM R128, R123, R128, 12582913 ;  /* 0x4b4000017b807423 */ /* 0x000fc60000004080 */
[----:B------:R-:W-:-:S04]  /*10de0*/  FADD R123, R205, R112 ;  /* 0x00000070cd7b7221 */ /* 0x000fc80000000000 */
[----:B------:R-:W-:Y:S01]  /*10df0*/  FADD R205, R123, R113 ;  /* 0x000000717bcd7221 */ /* 0x000fe20000000000 */
[----:B------:R-:W-:-:S03]  /*10e00*/  FADD R123, R128, -12583039 ;  /* 0xcb40007f807b7421 */ /* 0x000fc60000000000 */
[----:B------:R-:W-:Y:S01]  /*10e10*/  FADD R205, R205, R114 ;  /* 0x00000072cdcd7221 */ /* 0x000fe20000000000 */
[----:B------:R-:W-:-:S04]  /*10e20*/  FFMA R123, R130, 1.4426950216293334961, -R123 ;  /* 0x3fb8aa3b827b7823 */ /* 0x000fc8000000087b */
[----:B------:R-:W-:Y:S01]  /*10e30*/  FFMA R130, R130, 1.925963033500011079e-08, R123 ;  /* 0x32a5706082827823 */ /* 0x000fe2000000007b */
[----:B------:R-:W-:Y:S01]  /*10e40*/  FADD R123, R205, R115 ;  /* 0x00000073cd7b7221 */ /* 0x000fe20000000000 */
[----:B------:R-:W1:Y:S03]  /*10e50*/  MUFU.EX2 R249, R249 ;  /* 0x000000f900f97308 */ /* 0x000e660000000800 */
[----:B------:R-:W-:-:S04]  /*10e60*/  FADD R123, R123, R116 ;  /* 0x000000747b7b7221 */ /* 0x000fc80000000000 */
[----:B------:R-:W-:Y:S01]  /*10e70*/  FADD R123, R123, R117 ;  /* 0x000000757b7b7221 */ /* 0x000fe20000000000 */
[----:B------:R2:W3:Y:S03]  /*10e80*/  MUFU.EX2 R250, R130 ;  /* 0x0000008200fa7308 */ /* 0x0004e60000000800 */
[----:B------:R-:W-:Y:S01]  /*10e90*/  FADD R205, R123, R118 ;  /* 0x000000767bcd7221 */ /* 0x000fe20000000000 */
[----:B------:R-:W-:-:S03]  /*10ea0*/  SHF.L.U32 R123, R248, 0x17, RZ ;  /* 0x00000017f87b7819 */ /* 0x000fc600000006ff */
[----:B------:R-:W-:-:S04]  /*10eb0*/  FADD R205, R205, R119 ;  /* 0x00000077cdcd7221 */ /* 0x000fc80000000000 */
[----:B------:R-:W-:Y:S01]  /*10ec0*/  FADD R205, R205, R120 ;  /* 0x00000078cdcd7221 */ /* 0x000fe20000000000 */
[----:B--2---:R-:W-:Y:S01]  /*10ed0*/  SHF.L.U32 R130, R128, 0x17, RZ ;  /* 0x0000001780827819 */ /* 0x004fe200000006ff */
[----:B-1----:R-:W-:Y:S02]  /*10ee0*/  FMUL R123, R123, R249 ;  /* 0x000000f97b7b7220 */ /* 0x002fe40000400000 */
[----:B------:R-:W-:Y:S02]  /*10ef0*/  FADD R205, R205, R122 ;  /* 0x0000007acdcd7221 */ /* 0x000fe40000000000 */
[----:B---3--:R-:W-:Y:S02]  /*10f00*/  FMUL R130, R130, R250 ;  /* 0x000000fa82827220 */ /* 0x008fe40000400000 */
        /* <DEDUP_REMOVED lines=10> */
[----:B------:R-:W-:Y:S01]  /*10fb0*/  ISETP.LT.OR P0, PT, R252, 0x1, P0 ;  /* 0x00000001fc00780c */ /* 0x000fe20000701670 */
[----:B-1----:R-:W-:-:S05]  /*10fc0*/  FADD R205, R205, R128 ;  /* 0x00000080cdcd7221 */ /* 0x002fca0000000000 */
[----:B------:R-:W1:Y:S02]  /*10fd0*/  SHFL.BFLY PT, R128, R205, 0x1, 0x1f ;  /* 0x0c201f00cd807f89 */ /* 0x000e6400000e0000 */
[----:B-1----:R-:W-:-:S05]  /*10fe0*/  FADD R205, R205, R128 ;  /* 0x00000080cdcd7221 */ /* 0x002fca0000000000 */
[----:B0-----:R-:W-:Y:S05]  /*10ff0*/  @P0 EXIT ;  /* 0x000000000000094d */ /* 0x001fea0003800000 */
        /* <DEDUP_REMOVED lines=11> */
[----:B-----5:R-:W-:Y:S05]  /*110b0*/  CALL.REL.NOINC `($__internal_46_$__cuda_sm3x_div_rn_noftz_f32_slowpath) ;  /* 0x000000f800287944 */ /* 0x020fea0003c00000 */
[----:B------:R1:W-:Y:S02]  /*110c0*/  STL [R1+0x28], R248 ;  /* 0x000028f801007387 */ /* 0x0003e40000100800 */
.L_x_10007:
[----:B------:R-:W-:Y:S05]  /*110d0*/  BSYNC B2 ;  /* 0x0000000000027941 */ /* 0x000fea0003800000 */
.L_x_10006:
        /* <DEDUP_REMOVED lines=12> */
[----:B-----5:R-:W-:Y:S05]  /*111a0*/  CALL.REL.NOINC `($__internal_46_$__cuda_sm3x_div_rn_noftz_f32_slowpath) ;  /* 0x000000f400ec7944 */ /* 0x020fea0003c00000 */
[----:B------:R1:W-:Y:S02]  /*111b0*/  STL [R1+0x20], R248 ;  /* 0x000020f801007387 */ /* 0x0003e40000100800 */
.L_x_10009:
[----:B------:R-:W-:Y:S05]  /*111c0*/  BSYNC B2 ;  /* 0x0000000000027941 */ /* 0x000fea0003800000 */
.L_x_10008:
        /* <DEDUP_REMOVED lines=11> */
[----:B-1---5:R-:W-:Y:S05]  /*11280*/  CALL.REL.NOINC `($__internal_46_$__cuda_sm3x_div_rn_noftz_f32_slowpath) ;  /* 0x000000f400b47944 */ /* 0x022fea0003c00000 */
[----:B------:R-:W-:-:S07]  /*11290*/  MOV R247, R248 ;  /* 0x000000f800f77202 */ /* 0x000fce0000000f00 */
.L_x_10011:
[----:B------:R-:W-:Y:S05]  /*112a0*/  BSYNC B2 ;  /* 0x0000000000027941 */ /* 0x000fea0003800000 */
.L_x_10010:
        /* <DEDUP_REMOVED lines=13> */
[----:B01---5:R-:W-:Y:S05]  /*11380*/  CALL.REL.NOINC `($__internal_46_$__cuda_sm3x_div_rn_noftz_f32_slowpath) ;  /* 0x000000f400747944 */ /* 0x023fea0003c00000 */
[----:B------:R-:W-:-:S07]  /*11390*/  MOV R129, R248 ;  /* 0x000000f800817202 */ /* 0x000fce0000000f00 */
.L_x_10013:
[----:B------:R-:W-:Y:S05]  /*113a0*/  BSYNC B2 ;  /* 0x0000000000027941 */ /* 0x000fea0003800000 */
.L_x_10012:
[----:B------:R-:W2:Y:S01]  /*113b0*/  LDL.LU R128, [R1+0x20] ;  /* 0x0000200001807983 */ /* 0x000ea20000300800 */
[----:B------:R-:W-:-:S03]  /*113c0*/  ULDC.64 UR6, c[0x0][0x210] ;  /* 0x0000840000067ab9 */ /* 0x000fc60000000a00 */
[----:B0-----:R-:W2:Y:S04]  /*113d0*/  LDL.LU R127, [R1+0x28] ;  /* 0x00002800017f7983 */ /* 0x001ea80000300800 */
[----:B------:R-:W3:Y:S04]  /*113e0*/  LDL.LU R126, [R1+0x148] ;  /* 0x00014800017e7983 */ /* 0x000ee80000300800 */
[----:B------:R-:W4:Y:S04]  /*113f0*/  LDL.LU R250, [R1+0x14c] ;  /* 0x00014c0001fa7983 */ /* 0x000f280000300800 */
[----:B------:R-:W4:Y:S01]  /*11400*/  LDL.LU R249, [R1+0x2c] ;  /* 0x00002c0001f97983 */ /* 0x000f220000300800 */
[----:B------:R-:W-:-:S02]  /*11410*/  F2FP.F16.F32.PACK_AB R129, R129, R247 ;  /* 0x000000f78181723e */ /* 0x000fc400000000ff */
[----:B--2---:R-:W-:Y:S02]  /*11420*/  F2FP.F16.F32.PACK_AB R128, R128, R127 ;  /* 0x0000007f8080723e */ /* 0x004fe400000000ff */
[----:B---3--:R-:W-:Y:S01]  /*11430*/  IADD3 R126, P0, R126, UR6, RZ ;  /* 0x000000067e7e7c10 */ /* 0x008fe2000ff1e0ff */
[----:B------:R-:W-:-:S03]  /*11440*/  ULDC UR6, c[0x0][0x228] ;  /* 0x00008a0000067ab9 */ /* 0x000fc60000000800 */
[----:B----4-:R-:W-:Y:S02]  /*11450*/  IADD3.X R127, R250, UR7, RZ, P0, !PT ;  /* 0x00000007fa7f7c10 */ /* 0x010fe400087fe4ff */
[----:B------:R-:W-:-:S03]  /*11460*/  ISETP.GE.AND P0, PT, R249, UR6, PT ;  /* 0x00000006f9007c0c */ /* 0x000fc6000bf06270 */
[----:B------:R0:W-:Y:S10]  /*11470*/  STG.E.64 desc[UR4][R126.64], R128 ;  /* 0x000000807e007986 */ /* 0x0001f4000c101b04 */
        /* <DEDUP_REMOVED lines=14> */
.L_x_10015:
[----:B------:R-:W-:Y:S05]  /*11560*/  BSYNC B2 ;  /* 0x0000000000027941 */ /* 0x000fea0003800000 */
.L_x_10014:
        /* <DEDUP_REMOVED lines=13> */
.L_x_10017:
[----:B------:R-:W-:Y:S05]  /*11640*/  BSYNC B2 ;  /* 0x0000000000027941 */ /* 0x000fea0003800000 */
.L_x_10016:
        /* <DEDUP_REMOVED lines=13> */
.L_x_10019:
[----:B------:R-:W-:Y:S05]  /*11720*/  BSYNC B2 ;  /* 0x0000000000027941 */ /* 0x000fea0003800000 */
.L_x_10018:
        /* <DEDUP_REMOVED lines=12> */
[----:B-1---5:R-:W-:Y:S05]  /*117f0*/  CALL.REL.NOINC `($__internal_46_$__cuda_sm3x_div_rn_noftz_f32_slowpath) ;  /* 0x000000f000587944 */ /* 0x022fea0003c00000 */
[----:B------:R-:W-:-:S07]  /*11800*/  MOV R129, R248 ;  /* 0x000000f800817202 */ /* 0x000fce0000000f00 */
.L_x_10021:
[----:B------:R-:W-:Y:S05]  /*11810*/  BSYNC B2 ;  /* 0x0000000000027941 */ /* 0x000fea0003800000 */
.L_x_10020:
        /* <DEDUP_REMOVED lines=19> */
.L_x_10023:
[----:B------:R-:W-:Y:S05]  /*11950*/  BSYNC B2 ;  /* 0x0000000000027941 */ /* 0x000fea0003800000 */
.L_x_10022:
        /* <DEDUP_REMOVED lines=13> */
.L_x_10025:
[----:B------:R-:W-:Y:S05]  /*11a30*/  BSYNC B2 ;  /* 0x0000000000027941 */ /* 0x000fea0003800000 */
.L_x_10024:
        /* <DEDUP_REMOVED lines=13> */
.L_x_10027:
[----:B------:R-:W-:Y:S05]  /*11b10*/  BSYNC B2 ;  /* 0x0000000000027941 */ /* 0x000fea0003800000 */
.L_x_10026:
        /* <DEDUP_REMOVED lines=14> */
.L_x_10029:
[----:B------:R-:W-:Y:S05]  /*11c00*/  BSYNC B2 ;  /* 0x0000000000027941 */ /* 0x000fea0003800000 */
.L_x_10028:
        /* <DEDUP_REMOVED lines=19> */
.L_x_10031:
[----:B------:R-:W-:Y:S05]  /*11d40*/  BSYNC B2 ;  /* 0x0000000000027941 */ /* 0x000fea0003800000 */
.L_x_10030:
        /* <DEDUP_REMOVED lines=13> */
.L_x_10033:
[----:B------:R-:W-:Y:S05]  /*11e20*/  BSYNC B2 ;  /* 0x0000000000027941 */ /* 0x000fea0003800000 */
.L_x_10032:
        /* <DEDUP_REMOVED lines=13> */
.L_x_10035:
[----:B------:R-:W-:Y:S05]  /*11f00*/  BSYNC B2 ;  /* 0x0000000000027941 */ /* 0x000fea0003800000 */
.L_x_10034:
        /* <DEDUP_REMOVED lines=12> */
[----:B-----5:R-:W-:Y:S05]  /*11fd0*/  CALL.REL.NOINC `($__internal_46_$__cuda_sm3x_div_rn_noftz_f32_slowpath) ;  /* 0x000000e800607944 */ /* 0x020fea0003c00000 */
.L_x_10037:
[----:B------:R-:W-:Y:S05]  /*11fe0*/  BSYNC B2 ;  /* 0x0000000000027941 */ /* 0x000fea0003800000 */
.L_x_10036:
        /* <DEDUP_REMOVED lines=17> */
[----:B-----5:R-:W-:Y:S05]  /*12100*/  CALL.REL.NOINC `($__internal_46_$__cuda_sm3x_div_rn_noftz_f32_slowpath) ;  /* 0x000000e800147944 */ /* 0x020fea0003c00000 */
[----:B------:R-:W-:-:S07]  /*12110*/  MOV R235, R248 ;  /* 0x000000f800eb7202 */ /* 0x000fce0000000f00 */
.L_x_10039:
[----:B------:R-:W-:Y:S05]  /*12120*/  BSYNC B2 ;  /* 0x0000000000027941 */ /* 0x000fea0003800000 */
.L_x_10038:
        /* <DEDUP_REMOVED lines=13> */
.L_x_10041:
[----:B------:R-:W-:Y:S05]  /*12200*/  BSYNC B2 ;  /* 0x0000000000027941 */ /* 0x000fea0003800000 */
.L_x_10040:
        /* <DEDUP_REMOVED lines=13> */
.L_x_10043:
[----:B------:R-:W-:Y:S05]  /*122e0*/  BSYNC B2 ;  /* 0x0000000000027941 */ /* 0x000fea0003800000 */
.L_x_10042:
        /* <DEDUP_REMOVED lines=13> */
.L_x_10045:
[----:B------:R-:W-:Y:S05]  /*123c0*/  BSYNC B2 ;  /* 0x0000000000027941 */ /* 0x000fea0003800000 */
.L_x_10044:
        /* <DEDUP_REMOVED lines=19> */
.L_x_10047:
[----:B------:R-:W-:Y:S05]  /*12500*/  BSYNC B2 ;  /* 0x0000000000027941 */ /* 0x000fea0003800000 */
.L_x_10046:
        /* <DEDUP_REMOVED lines=13> */
.L_x_10049:
[----:B------:R-:W-:Y:S05]  /*125e0*/  BSYNC B2 ;  /* 0x0000000000027941 */ /* 0x000fea0003800000 */
.L_x_10048:
        /* <DEDUP_REMOVED lines=13> */
.L_x_10051:
[----:B------:R-:W-:Y:S05]  /*126c0*/  BSYNC B2 ;  /* 0x0000000000027941 */ /* 0x000fea0003800000 */
.L_x_10050:
        /* <DEDUP_REMOVED lines=13> */
.L_x_10053:
[----:B------:R-:W-:Y:S05]  /*127a0*/  BSYNC B2 ;  /* 0x0000000000027941 */ /* 0x000fea0003800000 */
.L_x_10052:
        /* <DEDUP_REMOVED lines=19> */
.L_x_10055:
[----:B------:R-:W-:Y:S05]  /*128e0*/  BSYNC B2 ;  /* 0x0000000000027941 */ /* 0x000fea0003800000 */
.L_x_10054:
        /* <DEDUP_REMOVED lines=13> */
.L_x_10057:
[----:B------:R-:W-:Y:S05]  /*129c0*/  BSYNC B2 ;  /* 0x0000000000027941 */ /* 0x000fea0003800000 */
.L_x_10056:
        /* <DEDUP_REMOVED lines=13> */
.L_x_10059:
[----:B------:R-:W-:Y:S05]  /*12aa0*/  BSYNC B2 ;  /* 0x0000000000027941 */ /* 0x000fea0003800000 */
.L_x_10058:
        /* <DEDUP_REMOVED lines=13> */
.L_x_10061:
[----:B------:R-:W-:Y:S05]  /*12b80*/  BSYNC B2 ;  /* 0x0000000000027941 */ /* 0x000fea0003800000 */
.L_x_10060:
        /* <DEDUP_REMOVED lines=19> */
.L_x_10063:
[----:B------:R-:W-:Y:S05]  /*12cc0*/  BSYNC B2 ;  /* 0x0000000000027941 */ /* 0x000fea0003800000 */
.L_x_10062:
        /* <DEDUP_REMOVED lines=13> */
.L_x_10065:
[----:B------:R-:W-:Y:S05]  /*12da0*/  BSYNC B2 ;  /* 0x0000000000027941 */ /* 0x000fea0003800000 */
.L_x_10064:
        /* <DEDUP_REMOVED lines=13> */
.L_x_10067:
[----:B------:R-:W-:Y:S05]  /*12e80*/  BSYNC B2 ;  /* 0x0000000000027941 */ /* 0x000fea0003800000 */
.L_x_10066:
        /* <DEDUP_REMOVED lines=13> */
.L_x_10069:
[----:B------:R-:W-:Y:S05]  /*12f60*/  BSYNC B2 ;  /* 0x0000000000027941 */ /* 0x000fea0003800000 */
.L_x_10068:
        /* <DEDUP_REMOVED lines=19> */
.L_x_10071:
[----:B------:R-:W-:Y:S05]  /*130a0*/  BSYNC B2 ;  /* 0x0000000000027941 */ /* 0x000fea0003800000 */
.L_x_10070:
        /* <DEDUP_REMOVED lines=13> */
.L_x_10073:
[----:B------:R-:W-:Y:S05]  /*13180*/  BSYNC B2 ;  /* 0x0000000000027941 */ /* 0x000fea0003800000 */
.L_x_10072:
        /* <DEDUP_REMOVED lines=13> */
.L_x_10075:
[----:B------:R-:W-:Y:S05]  /*13260*/  BSYNC B2 ;  /* 0x0000000000027941 */ /* 0x000fea0003800000 */
.L_x_10074:
        /* <DEDUP_REMOVED lines=13> */
.L_x_10077:
[----:B------:R-:W-:Y:S05]  /*13340*/  BSYNC B2 ;  /* 0x0000000000027941 */ /* 0x000fea0003800000 */
.L_x_10076:
        /* <DEDUP_REMOVED lines=18> */
[----:B-----5:R-:W-:Y:S05]  /*13470*/  CALL.REL.NOINC `($__internal_46_$__cuda_sm3x_div_rn_noftz_f32_slowpath) ;  /* 0x000000d400387944 */ /* 0x020fea0003c00000 */
[----:B------:R-:W-:-:S07]  /*13480*/  MOV R216, R248 ;  /* 0x000000f800d87202 */ /* 0x000fce0000000f00 */
.L_x_10079:
[----:B------:R-:W-:Y:S05]  /*13490*/  BSYNC B2 ;  /* 0x0000000000027941 */ /* 0x000fea0003800000 */
.L_x_10078:
        /* <DEDUP_REMOVED lines=14> */
.L_x_10081:
[----:B------:R-:W-:Y:S05]  /*13580*/  BSYNC B2 ;  /* 0x0000000000027941 */ /* 0x000fea0003800000 */
.L_x_10080:
        /* <DEDUP_REMOVED lines=13> */
.L_x_10083:
[----:B------:R-:W-:Y:S05]  /*13660*/  BSYNC B2 ;  /* 0x0000000000027941 */ /* 0x000fea0003800000 */
.L_x_10082:
        /* <DEDUP_REMOVED lines=13> */
.L_x_10085:
[----:B------:R-:W-:Y:S05]  /*13740*/  BSYNC B2 ;  /* 0x0000000000027941 */ /* 0x000fea0003800000 */
.L_x_10084:
        /* <DEDUP_REMOVED lines=20> */
.L_x_10087:
[----:B------:R-:W-:Y:S05]  /*13890*/  BSYNC B2 ;  /* 0x0000000000027941 */ /* 0x000fea0003800000 */
.L_x_10086:
        /* <DEDUP_REMOVED lines=13> */
.L_x_10089:
[----:B------:R-:W-:Y:S05]  /*13970*/  BSYNC B2 ;  /* 0x0000000000027941 */ /* 0x000fea0003800000 */
.L_x_10088:
        /* <DEDUP_REMOVED lines=13> */
.L_x_10091:
[----:B------:R-:W-:Y:S05]  /*13a50*/  BSYNC B2 ;  /* 0x0000000000027941 */ /* 0x000fea0003800000 */
.L_x_10090:
        /* <DEDUP_REMOVED lines=13> */
.L_x_10093:
[----:B------:R-:W-:Y:S05]  /*13b30*/  BSYNC B2 ;  /* 0x0000000000027941 */ /* 0x000fea0003800000 */
.L_x_10092:
        /* <DEDUP_REMOVED lines=20> */
.L_x_10095:
[----:B------:R-:W-:Y:S05]  /*13c80*/  BSYNC B2 ;  /* 0x0000000000027941 */ /* 0x000fea0003800000 */
.L_x_10094:
        /* <DEDUP_REMOVED lines=13> */
.L_x_10097:
[----:B------:R-:W-:Y:S05]  /*13d60*/  BSYNC B2 ;  /* 0x0000000000027941 */ /* 0x000fea0003800000 */
.L_x_10096:
        /* <DEDUP_REMOVED lines=13> */
.L_x_10099:
[----:B------:R-:W-:Y:S05]  /*13e40*/  BSYNC B2 ;  /* 0x0000000000027941 */ /* 0x000fea0003800000 */
.L_x_10098:
        /* <DEDUP_REMOVED lines=13> */
.L_x_10101:
[----:B------:R-:W-:Y:S05]  /*13f20*/  BSYNC B2 ;  /* 0x0000000000027941 */ /* 0x000fea0003800000 */
.L_x_10100:
        /* <DEDUP_REMOVED lines=20> */
.L_x_10103:
[----:B------:R-:W-:Y:S05]  /*14070*/  BSYNC B2 ;  /* 0x0000000000027941 */ /* 0x000fea0003800000 */
.L_x_10102:
        /* <DEDUP_REMOVED lines=13> */
.L_x_10105:
[----:B------:R-:W-:Y:S05]  /*14150*/  BSYNC B2 ;  /* 0x0000000000027941 */ /* 0x000fea0003800000 */
.L_x_10104:
        /* <DEDUP_REMOVED lines=13> */
.L_x_10107:
[----:B------:R-:W-:Y:S05]  /*14230*/  BSYNC B2 ;  /* 0x0000000000027941 */ /* 0x000fea0003800000 */
.L_x_10106:
        /* <DEDUP_REMOVED lines=13> */
.L_x_10109:
[----:B------:R-:W-:Y:S05]  /*14310*/  BSYNC B2 ;  /* 0x0000000000027941 */ /* 0x000fea0003800000 */
.L_x_10108:
        /* <DEDUP_REMOVED lines=19> */
.L_x_10111:
[----:B------:R-:W-:Y:S05]  /*14450*/  BSYNC B2 ;  /* 0x0000000000027941 */ /* 0x000fea0003800000 */
.L_x_10110:
        /* <DEDUP_REMOVED lines=13> */
.L_x_10113:
[----:B------:R-:W-:Y:S05]  /*14530*/  BSYNC B2 ;  /* 0x0000000000027941 */ /* 0x000fea0003800000 */
.L_x_10112:
        /* <DEDUP_REMOVED lines=13> */
.L_x_10115:
[----:B------:R-:W-:Y:S05]  /*14610*/  BSYNC B2 ;  /* 0x0000000000027941 */ /* 0x000fea0003800000 */
.L_x_10114:
        /* <DEDUP_REMOVED lines=13> */
.L_x_10117:
[----:B------:R-:W-:Y:S05]  /*146f0*/  BSYNC B2 ;  /* 0x0000000000027941 */ /* 0x000fea0003800000 */
.L_x_10116:
        /* <DEDUP_REMOVED lines=19> */
.L_x_10119:
[----:B------:R-:W-:Y:S05]  /*14830*/  BSYNC B2 ;  /* 0x0000000000027941 */ /* 0x000fea0003800000 */
.L_x_10118:
        /* <DEDUP_REMOVED lines=13> */
.L_x_10121:
[----:B------:R-:W-:Y:S05]  /*14910*/  BSYNC B2 ;  /* 0x0000000000027941 */ /* 0x000fea0003800000 */
.L_x_10120:
        /* <DEDUP_REMOVED lines=13> */
.L_x_10123:
[----:B------:R-:W-:Y:S05]  /*149f0*/  BSYNC B2 ;  /* 0x0000000000027941 */ /* 0x000fea0003800000 */
.L_x_10122:
        /* <DEDUP_REMOVED lines=13> */
.L_x_10125:
[----:B------:R-:W-:Y:S05]  /*14ad0*/  BSYNC B2 ;  /* 0x0000000000027941 */ /* 0x000fea0003800000 */
.L_x_10124:
        /* <DEDUP_REMOVED lines=19> */
.L_x_10127:
[----:B------:R-:W-:Y:S05]  /*14c10*/  BSYNC B2 ;  /* 0x0000000000027941 */ /* 0x000fea0003800000 */
.L_x_10126:
        /* <DEDUP_REMOVED lines=13> */
.L_x_10129:
[----:B------:R-:W-:Y:S05]  /*14cf0*/  BSYNC B2 ;  /* 0x0000000000027941 */ /* 0x000fea0003800000 */
.L_x_10128:
        /* <DEDUP_REMOVED lines=13> */
.L_x_10131:
[----:B------:R-:W-:Y:S05]  /*14dd0*/  BSYNC B2 ;  /* 0x0000000000027941 */ /* 0x000fea0003800000 */
.L_x_10130:
        /* <DEDUP_REMOVED lines=13> */
.L_x_10133:
[----:B------:R-:W-:Y:S05]  /*14eb0*/  BSYNC B2 ;  /* 0x0000000000027941 */ /* 0x000fea0003800000 */
.L_x_10132:
        /* <DEDUP_REMOVED lines=19> */
.L_x_10135:
[----:B------:R-:W-:Y:S05]  /*14ff0*/  BSYNC B2 ;  /* 0x0000000000027941 */ /* 0x000fea0003800000 */
.L_x_10134:
        /* <DEDUP_REMOVED lines=13> */
.L_x_10137:
[----:B------:R-:W-:Y:S05]  /*150d0*/  BSYNC B2 ;  /* 0x0000000000027941 */ /* 0x000fea0003800000 */
.L_x_10136:
        /* <DEDUP_REMOVED lines=13> */
.L_x_10139:
[----:B------:R-:W-:Y:S05]  /*151b0*/  BSYNC B2 ;  /* 0x0000000000027941 */ /* 0x000fea0003800000 */
.L_x_10138:
        /* <DEDUP_REMOVED lines=13> */
.L_x_10141:
[----:B------:R-:W-:Y:S05]  /*15290*/  BSYNC B2 ;  /* 0x0000000000027941 */ /* 0x000fea0003800000 */
.L_x_10140:
        /* <DEDUP_REMOVED lines=19> */
.L_x_10143:
[----:B------:R-:W-:Y:S05]  /*153d0*/  BSYNC B2 ;  /* 0x0000000000027941 */ /* 0x000fea0003800000 */
.L_x_10142:
        /* <DEDUP_REMOVED lines=13> */
.L_x_10145:
[----:B------:R-:W-:Y:S05]  /*154b0*/  BSYNC B2 ;  /* 0x0000000000027941 */ /* 0x000fea0003800000 */
.L_x_10144:
        /* <DEDUP_REMOVED lines=13> */
.L_x_10147:
[----:B------:R-:W-:Y:S05]  /*15590*/  BSYNC B2 ;  /* 0x0000000000027941 */ /* 0x000fea0003800000 */
.L_x_10146:
        /* <DEDUP_REMOVED lines=13> */
.L_x_10149:
[----:B------:R-:W-:Y:S05]  /*15670*/  BSYNC B2 ;  /* 0x0000000000027941 */ /* 0x000fea0003800000 */
.L_x_10148:
        /* <DEDUP_REMOVED lines=19> */
.L_x_10151:
[----:B------:R-:W-:Y:S05]  /*157b0*/  BSYNC B2 ;  /* 0x0000000000027941 */ /* 0x000fea0003800000 */
.L_x_10150:
        /* <DEDUP_REMOVED lines=13> */
.L_x_10153:
[----:B------:R-:W-:Y:S05]  /*15890*/  BSYNC B2 ;  /* 0x0000000000027941 */ /* 0x000fea0003800000 */
.L_x_10152:
        /* <DEDUP_REMOVED lines=13> */
.L_x_10155:
[----:B------:R-:W-:Y:S05]  /*15970*/  BSYNC B2 ;  /* 0x0000000000027941 */ /* 0x000fea0003800000 */
.L_x_10154:
        /* <DEDUP_REMOVED lines=13> */
.L_x_10157:
[----:B------:R-:W-:Y:S05]  /*15a50*/  BSYNC B2 ;  /* 0x0000000000027941 */ /* 0x000fea0003800000 */
.L_x_10156:
        /* <DEDUP_REMOVED lines=19> */
.L_x_10159:
[----:B------:R-:W-:Y:S05]  /*15b90*/  BSYNC B2 ;  /* 0x0000000000027941 */ /* 0x000fea0003800000 */
.L_x_10158:
        /* <DEDUP_REMOVED lines=13> */
.L_x_10161:
[----:B------:R-:W-:Y:S05]  /*15c70*/  BSYNC B2 ;  /* 0x0000000000027941 */ /* 0x000fea0003800000 */
.L_x_10160:
        /* <DEDUP_REMOVED lines=13> */
.L_x_10163:
[----:B------:R-:W-:Y:S05]  /*15d50*/  BSYNC B2 ;  /* 0x0000000000027941 */ /* 0x000fea0003800000 */
.L_x_10162:
        /* <DEDUP_REMOVED lines=13> */
.L_x_10165:
[----:B------:R-:W-:Y:S05]  /*15e30*/  BSYNC B2 ;  /* 0x0000000000027941 */ /* 0x000fea0003800000 */
.L_x_10164:
        /* <DEDUP_REMOVED lines=19> */
.L_x_10167:
[----:B------:R-:W-:Y:S05]  /*15f70*/  BSYNC B2 ;  /* 0x0000000000027941 */ /* 0x000fea0003800000 */
.L_x_10166:
        /* <DEDUP_REMOVED lines=13> */
.L_x_10169:
[----:B------:R-:W-:Y:S05]  /*16050*/  BSYNC B2 ;  /* 0x0000000000027941 */ /* 0x000fea0003800000 */
.L_x_10168:
        /* <DEDUP_REMOVED lines=13> */
.L_x_10171:
[----:B------:R-:W-:Y:S05]  /*16130*/  BSYNC B2 ;  /* 0x0000000000027941 */ /* 0x000fea0003800000 */
.L_x_10170:
        /* <DEDUP_REMOVED lines=13> */
.L_x_10173:
[----:B------:R-:W-:Y:S05]  /*16210*/  BSYNC B2 ;  /* 0x0000000000027941 */ /* 0x000fea0003800000 */
.L_x_10172:
        /* <DEDUP_REMOVED lines=19> */
.L_x_10175:
[----:B------:R-:W-:Y:S05]  /*16350*/  BSYNC B2 ;  /* 0x0000000000027941 */ /* 0x000fea0003800000 */
.L_x_10174:
        /* <DEDUP_REMOVED lines=13> */
.L_x_10177:
[----:B------:R-:W-:Y:S05]  /*16430*/  BSYNC B2 ;  /* 0x0000000000027941 */ /* 0x000fea0003800000 */
.L_x_10176:
        /* <DEDUP_REMOVED lines=13> */
.L_x_10179:
[----:B------:R-:W-:Y:S05]  /*16510*/  BSYNC B2 ;  /* 0x0000000000027941 */ /* 0x000fea0003800000 */
.L_x_10178:
        /* <DEDUP_REMOVED lines=13> */
.L_x_10181:
[----:B------:R-:W-:Y:S05]  /*165f0*/  BSYNC B2 ;  /* 0x0000000000027941 */ /* 0x000fea0003800000 */
.L_x_10180:
        /* <DEDUP_REMOVED lines=19> */
.L_x_10183:
[----:B------:R-:W-:Y:S05]  /*16730*/  BSYNC B2 ;  /* 0x0000000000027941 */ /* 0x000fea0003800000 */
.L_x_10182:
        /* <DEDUP_REMOVED lines=13> */
.L_x_10185:
[----:B------:R-:W-:Y:S05]  /*16810*/  BSYNC B2 ;  /* 0x0000000000027941 */ /* 0x000fea0003800000 */
.L_x_10184:
        /* <DEDUP_REMOVED lines=13> */
.L_x_10187:
[----:B------:R-:W-:Y:S05]  /*168f0*/  BSYNC B2 ;  /* 0x0000000000027941 */ /* 0x000fea0003800000 */
.L_x_10186:
        /* <DEDUP_REMOVED lines=13> */
.L_x_10189:
[----:B------:R-:W-:Y:S05]  /*169d0*/  BSYNC B2 ;  /* 0x0000000000027941 */ /* 0x000fea0003800000 */
.L_x_10188:
        /* <DEDUP_REMOVED lines=19> */
.L_x_10191:
[----:B------:R-:W-:Y:S05]  /*16b10*/  BSYNC B2 ;  /* 0x0000000000027941 */ /* 0x000fea0003800000 */
.L_x_10190:
        /* <DEDUP_REMOVED lines=13> */
.L_x_10193:
[----:B------:R-:W-:Y:S05]  /*16bf0*/  BSYNC B2 ;  /* 0x0000000000027941 */ /* 0x000fea0003800000 */
.L_x_10192:
        /* <DEDUP_REMOVED lines=13> */
.L_x_10195:
[----:B------:R-:W-:Y:S05]  /*16cd0*/  BSYNC B2 ;  /* 0x0000000000027941 */ /* 0x000fea0003800000 */
.L_x_10194:
        /* <DEDUP_REMOVED lines=13> */
.L_x_10197:
[----:B------:R-:W-:Y:S05]  /*16db0*/  BSYNC B2 ;  /* 0x0000000000027941 */ /* 0x000fea0003800000 */
.L_x_10196:
        /* <DEDUP_REMOVED lines=19> */
.L_x_10199:
[----:B------:R-:W-:Y:S05]  /*16ef0*/  BSYNC B2 ;  /* 0x0000000000027941 */ /* 0x000fea0003800000 */
.L_x_10198:
        /* <DEDUP_REMOVED lines=13> */
.L_x_10201:
[----:B------:R-:W-:Y:S05]  /*16fd0*/  BSYNC B2 ;  /* 0x0000000000027941 */ /* 0x000fea0003800000 */
.L_x_10200:
        /* <DEDUP_REMOVED lines=13> */
.L_x_10203:
[----:B------:R-:W-:Y:S05]  /*170b0*/  BSYNC B2 ;  /* 0x0000000000027941 */ /* 0x000fea0003800000 */
.L_x_10202:
        /* <DEDUP_REMOVED lines=13> */
.L_x_10205:
[----:B------:R-:W-:Y:S05]  /*17190*/  BSYNC B2 ;  /* 0x0000000000027941 */ /* 0x000fea0003800000 */
.L_x_10204:
        /* <DEDUP_REMOVED lines=19> */
.L_x_10207:
[----:B------:R-:W-:Y:S05]  /*172d0*/  BSYNC B2 ;  /* 0x0000000000027941 */ /* 0x000fea0003800000 */
.L_x_10206:
        /* <DEDUP_REMOVED lines=13> */
.L_x_10209:
[----:B------:R-:W-:Y:S05]  /*173b0*/  BSYNC B2 ;  /* 0x0000000000027941 */ /* 0x000fea0003800000 */
.L_x_10208:
        /* <DEDUP_REMOVED lines=13> */
.L_x_10211:
[----:B------:R-:W-:Y:S05]  /*17490*/  BSYNC B2 ;  /* 0x0000000000027941 */ /* 0x000fea0003800000 */
.L_x_10210:
        /* <DEDUP_REMOVED lines=13> */
.L_x_10213:
[----:B------:R-:W-:Y:S05]  /*17570*/  BSYNC B2 ;  /* 0x0000000000027941 */ /* 0x000fea0003800000 */
.L_x_10212:
        /* <DEDUP_REMOVED lines=19> */
.L_x_10215:
[----:B------:R-:W-:Y:S05]  /*176b0*/  BSYNC B2 ;  /* 0x0000000000027941 */ /* 0x000fea0003800000 */
.L_x_10214:
        /* <DEDUP_REMOVED lines=13> */
.L_x_10217:
[----:B------:R-:W-:Y:S05]  /*17790*/  BSYNC B2 ;  /* 0x0000000000027941 */ /* 0x000fea0003800000 */
.L_x_10216:
        /* <DEDUP_REMOVED lines=13> */
.L_x_10219:
[----:B------:R-:W-:Y:S05]  /*17870*/  BSYNC B2 ;  /* 0x0000000000027941 */ /* 0x000fea0003800000 */
.L_x_10218:
        /* <DEDUP_REMOVED lines=13> */
.L_x_10221:
[----:B------:R-:W-:Y:S05]  /*17950*/  BSYNC B2 ;  /* 0x0000000000027941 */ /* 0x000fea0003800000 */
.L_x_10220:
        /* <DEDUP_REMOVED lines=19> */
.L_x_10223:
[----:B------:R-:W-:Y:S05]  /*17a90*/  BSYNC B2 ;  /* 0x0000000000027941 */ /* 0x000fea0003800000 */
.L_x_10222:
        /* <DEDUP_REMOVED lines=13> */
.L_x_10225:
[----:B------:R-:W-:Y:S05]  /*17b70*/  BSYNC B2 ;  /* 0x0000000000027941 */ /* 0x000fea0003800000 */
.L_x_10224:
        /* <DEDUP_REMOVED lines=13> */
.L_x_10227:
[----:B------:R-:W-:Y:S05]  /*17c50*/  BSYNC B2 ;  /* 0x0000000000027941 */ /* 0x000fea0003800000 */
.L_x_10226:
        /* <DEDUP_REMOVED lines=13> */
.L_x_10229:
[----:B------:R-:W-:Y:S05]  /*17d30*/  BSYNC B2 ;  /* 0x0000000000027941 */ /* 0x000fea0003800000 */
.L_x_10228:
        /* <DEDUP_REMOVED lines=19> */
.L_x_10231:
[----:B------:R-:W-:Y:S05]  /*17e70*/  BSYNC B2 ;  /* 0x0000000000027941 */ /* 0x000fea0003800000 */
.L_x_10230:
        /* <DEDUP_REMOVED lines=13> */
.L_x_10233:
[----:B------:R-:W-:Y:S05]  /*17f50*/  BSYNC B2 ;  /* 0x0000000000027941 */ /* 0x000fea0003800000 */
.L_x_10232:
        /* <DEDUP_REMOVED lines=13> */
.L_x_10235:
[----:B------:R-:W-:Y:S05]  /*18030*/  BSYNC B2 ;  /* 0x0000000000027941 */ /* 0x000fea0003800000 */
.L_x_10234:
        /* <DEDUP_REMOVED lines=13> */
.L_x_10237:
[----:B------:R-:W-:Y:S05]  /*18110*/  BSYNC B2 ;  /* 0x0000000000027941 */ /* 0x000fea0003800000 */
.L_x_10236:
        /* <DEDUP_REMOVED lines=19> */
.L_x_10239:
[----:B------:R-:W-:Y:S05]  /*18250*/  BSYNC B2 ;  /* 0x0000000000027941 */ /* 0x000fea0003800000 */
.L_x_10238:
        /* <DEDUP_REMOVED lines=13> */
.L_x_10241:
[----:B------:R-:W-:Y:S05]  /*18330*/  BSYNC B2 ;  /* 0x0000000000027941 */ /* 0x000fea0003800000 */
.L_x_10240:
        /* <DEDUP_REMOVED lines=13> */
.L_x_10243:
[----:B------:R-:W-:Y:S05]  /*18410*/  BSYNC B2 ;  /* 0x0000000000027941 */ /* 0x000fea0003800000 */
.L_x_10242:
        /* <DEDUP_REMOVED lines=13> */
.L_x_10245:
[----:B------:R-:W-:Y:S05]  /*184f0*/  BSYNC B2 ;  /* 0x0000000000027941 */ /* 0x000fea0003800000 */
.L_x_10244:
        /* <DEDUP_REMOVED lines=19> */
.L_x_10247:
[----:B------:R-:W-:Y:S05]  /*18630*/  BSYNC B2 ;  /* 0x0000000000027941 */ /* 0x000fea0003800000 */
.L_x_10246:
        /* <DEDUP_REMOVED lines=13> */
.L_x_10249:
[----:B------:R-:W-:Y:S05]  /*18710*/  BSYNC B2 ;  /* 0x0000000000027941 */ /* 0x000fea0003800000 */
.L_x_10248:
        /* <DEDUP_REMOVED lines=13> */
.L_x_10251:
[----:B------:R-:W-:Y:S05]  /*187f0*/  BSYNC B2 ;  /* 0x0000000000027941 */ /* 0x000fea0003800000 */
.L_x_10250:
        /* <DEDUP_REMOVED lines=13> */
.L_x_10253:
[----:B------:R-:W-:Y:S05]  /*188d0*/  BSYNC B2 ;  /* 0x0000000000027941 */ /* 0x000fea0003800000 */
.L_x_10252:
        /* <DEDUP_REMOVED lines=19> */
.L_x_10255:
[----:B------:R-:W-:Y:S05]  /*18a10*/  BSYNC B2 ;  /* 0x0000000000027941 */ /* 0x000fea0003800000 */
.L_x_10254:
        /* <DEDUP_REMOVED lines=13> */
.L_x_10257:
[----:B------:R-:W-:Y:S05]  /*18af0*/  BSYNC B2 ;  /* 0x0000000000027941 */ /* 0x000fea0003800000 */
.L_x_10256:
        /* <DEDUP_REMOVED lines=13> */
.L_x_10259:
[----:B------:R-:W-:Y:S05]  /*18bd0*/  BSYNC B2 ;  /* 0x0000000000027941 */ /* 0x000fea0003800000 */
.L_x_10258:
        /* <DEDUP_REMOVED lines=13> */
.L_x_10261:
[----:B------:R-:W-:Y:S05]  /*18cb0*/  BSYNC B2 ;  /* 0x0000000000027941 */ /* 0x000fea0003800000 */
.L_x_10260:
        /* <DEDUP_REMOVED lines=20> */
.L_x_10263:
[----:B------:R-:W-:Y:S05]  /*18e00*/  BSYNC B2 ;  /* 0x0000000000027941 */ /* 0x000fea0003800000 */
.L_x_10262:
        /* <DEDUP_REMOVED lines=14> */
.L_x_10265:
[----:B------:R-:W-:Y:S05]  /*18ef0*/  BSYNC B2 ;  /* 0x0000000000027941 */ /* 0x000fea0003800000 */
.L_x_10264:
        /* <DEDUP_REMOVED lines=14> */
.L_x_10267:
[----:B------:R-:W-:Y:S05]  /*18fe0*/  BSYNC B2 ;  /* 0x0000000000027941 */ /* 0x000fea0003800000 */
.L_x_10266:
[----:B------:R-:W2:Y:S01]  /*18ff0*/  LDL R133, [R1] ;  /* 0x0000000001857983 */ /* 0x000ea20000100800 */
        /* <DEDUP_REMOVED lines=12> */
[----:B-----5:R-:W-:Y:S05]  /*190c0*/  CALL.REL.NOINC `($__internal_46_$__cuda_sm3x_div_rn_noftz_f32_slowpath) ;  /* 0x0000007800247944 */ /* 0x020fea0003c00000 */
.L_x_10269:
[----:B------:R-:W-:Y:S05]  /*190d0*/  BSYNC B2 ;  /* 0x0000000000027941 */ /* 0x000fea0003800000 */
.L_x_10268:
        /* <DEDUP_REMOVED lines=20> */
.L_x_10271:
[----:B------:R-:W-:Y:S05]  /*19220*/  BSYNC B2 ;  /* 0x0000000000027941 */ /* 0x000fea0003800000 */
.L_x_10270:
        /* <DEDUP_REMOVED lines=14> */
.L_x_10273:
[----:B------:R-:W-:Y:S05]  /*19310*/  BSYNC B2 ;  /* 0x0000000000027941 */ /* 0x000fea0003800000 */
.L_x_10272:
        /* <DEDUP_REMOVED lines=14> */
.L_x_10275:
[----:B------:R-:W-:Y:S05]  /*19400*/  BSYNC B2 ;  /* 0x0000000000027941 */ /* 0x000fea0003800000 */
.L_x_10274:
        /* <DEDUP_REMOVED lines=13> */
.L_x_10277:
[----:B------:R-:W-:Y:S05]  /*194e0*/  BSYNC B2 ;  /* 0x0000000000027941 */ /* 0x000fea0003800000 */
.L_x_10276:
        /* <DEDUP_REMOVED lines=19> */
.L_x_10279:
[----:B------:R-:W-:Y:S05]  /*19620*/  BSYNC B2 ;  /* 0x0000000000027941 */ /* 0x000fea0003800000 */
.L_x_10278:
        /* <DEDUP_REMOVED lines=13> */
.L_x_10281:
[----:B------:R-:W-:Y:S05]  /*19700*/  BSYNC B2 ;  /* 0x0000000000027941 */ /* 0x000fea0003800000 */
.L_x_10280:
        /* <DEDUP_REMOVED lines=13> */
.L_x_10283:
[----:B------:R-:W-:Y:S05]  /*197e0*/  BSYNC B2 ;  /* 0x0000000000027941 */ /* 0x000fea0003800000 */
.L_x_10282:
        /* <DEDUP_REMOVED lines=13> */
.L_x_10285:
[----:B------:R-:W-:Y:S05]  /*198c0*/  BSYNC B2 ;  /* 0x0000000000027941 */ /* 0x000fea0003800000 */
.L_x_10284:
        /* <DEDUP_REMOVED lines=17> */
[----:B-----5:R-:W-:Y:S05]  /*199e0*/  CALL.REL.NOINC `($__internal_46_$__cuda_sm3x_div_rn_noftz_f32_slowpath) ;  /* 0x0000006c00dc7944 */ /* 0x020fea0003c00000 */
[----:B------:R-:W-:-:S07]  /*199f0*/  MOV R0, R248 ;  /* 0x000000f800007202 */ /* 0x000fce0000000f00 */
.L_x_10287:
[----:B------:R-:W-:Y:S05]  /*19a00*/  BSYNC B2 ;  /* 0x0000000000027941 */ /* 0x000fea0003800000 */
.L_x_10286:
        /* <DEDUP_REMOVED lines=13> */
.L_x_10289:
[----:B------:R-:W-:Y:S05]  /*19ae0*/  BSYNC B2 ;  /* 0x0000000000027941 */ /* 0x000fea0003800000 */
.L_x_10288:
        /* <DEDUP_REMOVED lines=13> */
.L_x_10291:
[----:B------:R-:W-:Y:S05]  /*19bc0*/  BSYNC B2 ;  /* 0x0000000000027941 */ /* 0x000fea0003800000 */
.L_x_10290:
        /* <DEDUP_REMOVED lines=13> */
.L_x_10293:
[----:B------:R-:W-:Y:S05]  /*19ca0*/  BSYNC B2 ;  /* 0x0000000000027941 */ /* 0x000fea0003800000 */
.L_x_10292:
        /* <DEDUP_REMOVED lines=19> */
.L_x_10295:
[----:B------:R-:W-:Y:S05]  /*19de0*/  BSYNC B2 ;  /* 0x0000000000027941 */ /* 0x000fea0003800000 */
.L_x_10294:
        /* <DEDUP_REMOVED lines=13> */
.L_x_10297:
[----:B------:R-:W-:Y:S05]  /*19ec0*/  BSYNC B2 ;  /* 0x0000000000027941 */ /* 0x000fea0003800000 */
.L_x_10296:
        /* <DEDUP_REMOVED lines=13> */
.L_x_10299:
[----:B------:R-:W-:Y:S05]  /*19fa0*/  BSYNC B2 ;  /* 0x0000000000027941 */ /* 0x000fea0003800000 */
.L_x_10298:
        /* <DEDUP_REMOVED lines=13> */
.L_x_10301:
[----:B------:R-:W-:Y:S05]  /*1a080*/  BSYNC B2 ;  /* 0x0000000000027941 */ /* 0x000fea0003800000 */
.L_x_10300:
        /* <DEDUP_REMOVED lines=19> */
.L_x_10303:
[----:B------:R-:W-:Y:S05]  /*1a1c0*/  BSYNC B2 ;  /* 0x0000000000027941 */ /* 0x000fea0003800000 */
.L_x_10302:
        /* <DEDUP_REMOVED lines=13> */
.L_x_10305:
[----:B------:R-:W-:Y:S05]  /*1a2a0*/  BSYNC B2 ;  /* 0x0000000000027941 */ /* 0x000fea0003800000 */
.L_x_10304:
        /* <DEDUP_REMOVED lines=13> */
.L_x_10307:
[----:B------:R-:W-:Y:S05]  /*1a380*/  BSYNC B2 ;  /* 0x0000000000027941 */ /* 0x000fea0003800000 */
.L_x_10306:
        /* <DEDUP_REMOVED lines=13> */
.L_x_10309:
[----:B------:R-:W-:Y:S05]  /*1a460*/  BSYNC B2 ;  /* 0x0000000000027941 */ /* 0x000fea0003800000 */
.L_x_10308:
        /* <DEDUP_REMOVED lines=19> */
.L_x_10311:
[----:B------:R-:W-:Y:S05]  /*1a5a0*/  BSYNC B2 ;  /* 0x0000000000027941 */ /* 0x000fea0003800000 */
.L_x_10310:
        /* <DEDUP_REMOVED lines=13> */
.L_x_10313:
[----:B------:R-:W-:Y:S05]  /*1a680*/  BSYNC B2 ;  /* 0x0000000000027941 */ /* 0x000fea0003800000 */
.L_x_10312:
        /* <DEDUP_REMOVED lines=13> */
.L_x_10315:
[----:B------:R-:W-:Y:S05]  /*1a760*/  BSYNC B2 ;  /* 0x0000000000027941 */ /* 0x000fea0003800000 */
.L_x_10314:
        /* <DEDUP_REMOVED lines=13> */
.L_x_10317:
[----:B------:R-:W-:Y:S05]  /*1a840*/  BSYNC B2 ;  /* 0x0000000000027941 */ /* 0x000fea0003800000 */
.L_x_10316:
        /* <DEDUP_REMOVED lines=19> */
.L_x_10319:
[----:B------:R-:W-:Y:S05]  /*1a980*/  BSYNC B2 ;  /* 0x0000000000027941 */ /* 0x000fea0003800000 */
.L_x_10318:
        /* <DEDUP_REMOVED lines=13> */
.L_x_10321:
[----:B------:R-:W-:Y:S05]  /*1aa60*/  BSYNC B2 ;  /* 0x0000000000027941 */ /* 0x000fea0003800000 */
.L_x_10320:
        /* <DEDUP_REMOVED lines=13> */
.L_x_10323:
[----:B------:R-:W-:Y:S05]  /*1ab40*/  BSYNC B2 ;  /* 0x0000000000027941 */ /* 0x000fea0003800000 */
.L_x_10322:
        /* <DEDUP_REMOVED lines=13> */
.L_x_10325:
[----:B------:R-:W-:Y:S05]  /*1ac20*/  BSYNC B2 ;  /* 0x0000000000027941 */ /* 0x000fea0003800000 */
.L_x_10324:
        /* <DEDUP_REMOVED lines=19> */
.L_x_10327:
[----:B------:R-:W-:Y:S05]  /*1ad60*/  BSYNC B2 ;  /* 0x0000000000027941 */ /* 0x000fea0003800000 */
.L_x_10326:
        /* <DEDUP_REMOVED lines=13> */
.L_x_10329:
[----:B------:R-:W-:Y:S05]  /*1ae40*/  BSYNC B2 ;  /* 0x0000000000027941 */ /* 0x000fea0003800000 */
.L_x_10328:
        /* <DEDUP_REMOVED lines=13> */
.L_x_10331:
[----:B------:R-:W-:Y:S05]  /*1af20*/  BSYNC B2 ;  /* 0x0000000000027941 */ /* 0x000fea0003800000 */
.L_x_10330:
        /* <DEDUP_REMOVED lines=13> */
.L_x_10333:
[----:B------:R-:W-:Y:S05]  /*1b000*/  BSYNC B2 ;  /* 0x0000000000027941 */ /* 0x000fea0003800000 */
.L_x_10332:
        /* <DEDUP_REMOVED lines=19> */
.L_x_10335:
[----:B------:R-:W-:Y:S05]  /*1b140*/  BSYNC B2 ;  /* 0x0000000000027941 */ /* 0x000fea0003800000 */
.L_x_10334:
        /* <DEDUP_REMOVED lines=13> */
.L_x_10337:
[----:B------:R-:W-:Y:S05]  /*1b220*/  BSYNC B2 ;  /* 0x0000000000027941 */ /* 0x000fea0003800000 */
.L_x_10336:
        /* <DEDUP_REMOVED lines=13> */
.L_x_10339:
[----:B------:R-:W-:Y:S05]  /*1b300*/  BSYNC B2 ;  /* 0x0000000000027941 */ /* 0x000fea0003800000 */
.L_x_10338:
        /* <DEDUP_REMOVED lines=13> */
.L_x_10341:
[----:B------:R-:W-:Y:S05]  /*1b3e0*/  BSYNC B2 ;  /* 0x0000000000027941 */ /* 0x000fea0003800000 */
.L_x_10340:
        /* <DEDUP_REMOVED lines=19> */
.L_x_10343:
[----:B------:R-:W-:Y:S05]  /*1b520*/  BSYNC B2 ;  /* 0x0000000000027941 */ /* 0x000fea0003800000 */
.L_x_10342:
        /* <DEDUP_REMOVED lines=13> */
.L_x_10345:
[----:B------:R-:W-:Y:S05]  /*1b600*/  BSYNC B2 ;  /* 0x0000000000027941 */ /* 0x000fea0003800000 */
.L_x_10344:
        /* <DEDUP_REMOVED lines=13> */
.L_x_10347:
[----:B------:R-:W-:Y:S05]  /*1b6e0*/  BSYNC B2 ;  /* 0x0000000000027941 */ /* 0x000fea0003800000 */
.L_x_10346:
        /* <DEDUP_REMOVED lines=13> */
.L_x_10349:
[----:B------:R-:W-:Y:S05]  /*1b7c0*/  BSYNC B2 ;  /* 0x0000000000027941 */ /* 0x000fea0003800000 */
.L_x_10348:
        /* <DEDUP_REMOVED lines=19> */
.L_x_10351:
[----:B------:R-:W-:Y:S05]  /*1b900*/  BSYNC B2 ;  /* 0x0000000000027941 */ /* 0x000fea0003800000 */
.L_x_10350:
        /* <DEDUP_REMOVED lines=13> */
.L_x_10353:
[----:B------:R-:W-:Y:S05]  /*1b9e0*/  BSYNC B2 ;  /* 0x0000000000027941 */ /* 0x000fea0003800000 */
.L_x_10352:
        /* <DEDUP_REMOVED lines=13> */
.L_x_10355:
[----:B------:R-:W-:Y:S05]  /*1bac0*/  BSYNC B2 ;  /* 0x0000000000027941 */ /* 0x000fea0003800000 */
.L_x_10354:
        /* <DEDUP_REMOVED lines=13> */
.L_x_10357:
[----:B------:R-:W-:Y:S05]  /*1bba0*/  BSYNC B2 ;  /* 0x0000000000027941 */ /* 0x000fea0003800000 */
.L_x_10356:
        /* <DEDUP_REMOVED lines=19> */
.L_x_10359:
[----:B------:R-:W-:Y:S05]  /*1bce0*/  BSYNC B2 ;  /* 0x0000000000027941 */ /* 0x000fea0003800000 */
.L_x_10358:
        /* <DEDUP_REMOVED lines=13> */
.L_x_10361:
[----:B------:R-:W-:Y:S05]  /*1bdc0*/  BSYNC B2 ;  /* 0x0000000000027941 */ /* 0x000fea0003800000 */
.L_x_10360:
        /* <DEDUP_REMOVED lines=13> */
.L_x_10363:
[----:B------:R-:W-:Y:S05]  /*1bea0*/  BSYNC B2 ;  /* 0x0000000000027941 */ /* 0x000fea0003800000 */
.L_x_10362:
        /* <DEDUP_REMOVED lines=13> */
.L_x_10365:
[----:B------:R-:W-:Y:S05]  /*1bf80*/  BSYNC B2 ;  /* 0x0000000000027941 */ /* 0x000fea0003800000 */
.L_x_10364:
        /* <DEDUP_REMOVED lines=19> */
.L_x_10367:
[----:B------:R-:W-:Y:S05]  /*1c0c0*/  BSYNC B2 ;  /* 0x0000000000027941 */ /* 0x000fea0003800000 */
.L_x_10366:
        /* <DEDUP_REMOVED lines=13> */
.L_x_10369:
[----:B------:R-:W-:Y:S05]  /*1c1a0*/  BSYNC B2 ;  /* 0x0000000000027941 */ /* 0x000fea0003800000 */
.L_x_10368:
        /* <DEDUP_REMOVED lines=13> */
.L_x_10371:
[----:B------:R-:W-:Y:S05]  /*1c280*/  BSYNC B2 ;  /* 0x0000000000027941 */ /* 0x000fea0003800000 */
.L_x_10370:
        /* <DEDUP_REMOVED lines=13> */
.L_x_10373:
[----:B------:R-:W-:Y:S05]  /*1c360*/  BSYNC B2 ;  /* 0x0000000000027941 */ /* 0x000fea0003800000 */
.L_x_10372:
        /* <DEDUP_REMOVED lines=19> */
.L_x_10375:
[----:B------:R-:W-:Y:S05]  /*1c4a0*/  BSYNC B2 ;  /* 0x0000000000027941 */ /* 0x000fea0003800000 */
.L_x_10374:
        /* <DEDUP_REMOVED lines=13> */
.L_x_10377:
[----:B------:R-:W-:Y:S05]  /*1c580*/  BSYNC B2 ;  /* 0x0000000000027941 */ /* 0x000fea0003800000 */
.L_x_10376:
        /* <DEDUP_REMOVED lines=13> */
.L_x_10379:
[----:B------:R-:W-:Y:S05]  /*1c660*/  BSYNC B2 ;  /* 0x0000000000027941 */ /* 0x000fea0003800000 */
.L_x_10378:
        /* <DEDUP_REMOVED lines=13> */
.L_x_10381:
[----:B------:R-:W-:Y:S05]  /*1c740*/  BSYNC B2 ;  /* 0x0000000000027941 */ /* 0x000fea0003800000 */
.L_x_10380:
        /* <DEDUP_REMOVED lines=19> */
.L_x_10383:
[----:B------:R-:W-:Y:S05]  /*1c880*/  BSYNC B2 ;  /* 0x0000000000027941 */ /* 0x000fea0003800000 */
.L_x_10382:
        /* <DEDUP_REMOVED lines=13> */
.L_x_10385:
[----:B------:R-:W-:Y:S05]  /*1c960*/  BSYNC B2 ;  /* 0x0000000000027941 */ /* 0x000fea0003800000 */
.L_x_10384:
        /* <DEDUP_REMOVED lines=13> */
.L_x_10387:
[----:B------:R-:W-:Y:S05]  /*1ca40*/  BSYNC B2 ;  /* 0x0000000000027941 */ /* 0x000fea0003800000 */
.L_x_10386:
        /* <DEDUP_REMOVED lines=13> */
.L_x_10389:
[----:B------:R-:W-:Y:S05]  /*1cb20*/  BSYNC B2 ;  /* 0x0000000000027941 */ /* 0x000fea0003800000 */
.L_x_10388:
        /* <DEDUP_REMOVED lines=19> */
.L_x_10391:
[----:B------:R-:W-:Y:S05]  /*1cc60*/  BSYNC B2 ;  /* 0x0000000000027941 */ /* 0x000fea0003800000 */
.L_x_10390:
        /* <DEDUP_REMOVED lines=13> */
.L_x_10393:
[----:B------:R-:W-:Y:S05]  /*1cd40*/  BSYNC B2 ;  /* 0x0000000000027941 */ /* 0x000fea0003800000 */
.L_x_10392:
        /* <DEDUP_REMOVED lines=13> */
.L_x_10395:
[----:B------:R-:W-:Y:S05]  /*1ce20*/  BSYNC B2 ;  /* 0x0000000000027941 */ /* 0x000fea0003800000 */
.L_x_10394:
        /* <DEDUP_REMOVED lines=13> */
.L_x_10397:
[----:B------:R-:W-:Y:S05]  /*1cf00*/  BSYNC B2 ;  /* 0x0000000000027941 */ /* 0x000fea0003800000 */
.L_x_10396:
        /* <DEDUP_REMOVED lines=19> */
.L_x_10399:
[----:B------:R-:W-:Y:S05]  /*1d040*/  BSYNC B2 ;  /* 0x0000000000027941 */ /* 0x000fea0003800000 */
.L_x_10398:
        /* <DEDUP_REMOVED lines=13> */
.L_x_10401:
[----:B------:R-:W-:Y:S05]  /*1d120*/  BSYNC B2 ;  /* 0x0000000000027941 */ /* 0x000fea0003800000 */
.L_x_10400:
        /* <DEDUP_REMOVED lines=13> */
.L_x_10403:
[----:B------:R-:W-:Y:S05]  /*1d200*/  BSYNC B2 ;  /* 0x0000000000027941 */ /* 0x000fea0003800000 */
.L_x_10402:
        /* <DEDUP_REMOVED lines=13> */
.L_x_10405:
[----:B------:R-:W-:Y:S05]  /*1d2e0*/  BSYNC B2 ;  /* 0x0000000000027941 */ /* 0x000fea0003800000 */
.L_x_10404:
        /* <DEDUP_REMOVED lines=19> */
.L_x_10407:
[----:B------:R-:W-:Y:S05]  /*1d420*/  BSYNC B2 ;  /* 0x0000000000027941 */ /* 0x000fea0003800000 */
.L_x_10406:
        /* <DEDUP_REMOVED lines=13> */
.L_x_10409:
[----:B------:R-:W-:Y:S05]  /*1d500*/  BSYNC B2 ;  /* 0x0000000000027941 */ /* 0x000fea0003800000 */
.L_x_10408:
        /* <DEDUP_REMOVED lines=13> */
.L_x_10411:
[----:B------:R-:W-:Y:S05]  /*1d5e0*/  BSYNC B2 ;  /* 0x0000000000027941 */ /* 0x000fea0003800000 */
.L_x_10410:
        /* <DEDUP_REMOVED lines=13> */
.L_x_10413:
[----:B------:R-:W-:Y:S05]  /*1d6c0*/  BSYNC B2 ;  /* 0x0000000000027941 */ /* 0x000fea0003800000 */
.L_x_10412:
        /* <DEDUP_REMOVED lines=19> */
.L_x_10415:
[----:B------:R-:W-:Y:S05]  /*1d800*/  BSYNC B2 ;  /* 0x0000000000027941 */ /* 0x000fea0003800000 */
.L_x_10414:
        /* <DEDUP_REMOVED lines=13> */
.L_x_10417:
[----:B------:R-:W-:Y:S05]  /*1d8e0*/  BSYNC B2 ;  /* 0x0000000000027941 */ /* 0x000fea0003800000 */
.L_x_10416:
        /* <DEDUP_REMOVED lines=13> */
.L_x_10419:
[----:B------:R-:W-:Y:S05]  /*1d9c0*/  BSYNC B2 ;  /* 0x0000000000027941 */ /* 0x000fea0003800000 */
.L_x_10418:
        /* <DEDUP_REMOVED lines=13> */
.L_x_10421:
[----:B------:R-:W-:Y:S05]  /*1daa0*/  BSYNC B2 ;  /* 0x0000000000027941 */ /* 0x000fea0003800000 */
.L_x_10420:
        /* <DEDUP_REMOVED lines=19> */
.L_x_10423:
[----:B------:R-:W-:Y:S05]  /*1dbe0*/  BSYNC B2 ;  /* 0x0000000000027941 */ /* 0x000fea0003800000 */
.L_x_10422:
        /* <DEDUP_REMOVED lines=13> */
.L_x_10425:
[----:B------:R-:W-:Y:S05]  /*1dcc0*/  BSYNC B2 ;  /* 0x0000000000027941 */ /* 0x000fea0003800000 */
.L_x_10424:
        /* <DEDUP_REMOVED lines=13> */
.L_x_10427:
[----:B------:R-:W-:Y:S05]  /*1dda0*/  BSYNC B2 ;  /* 0x0000000000027941 */ /* 0x000fea0003800000 */
.L_x_10426:
        /* <DEDUP_REMOVED lines=13> */
.L_x_10429:
[----:B------:R-:W-:Y:S05]  /*1de80*/  BSYNC B2 ;  /* 0x0000000000027941 */ /* 0x000fea0003800000 */
.L_x_10428:
        /* <DEDUP_REMOVED lines=19> */
.L_x_10431:
[----:B------:R-:W-:Y:S05]  /*1dfc0*/  BSYNC B2 ;  /* 0x0000000000027941 */ /* 0x000fea0003800000 */
.L_x_10430:
        /* <DEDUP_REMOVED lines=13> */
.L_x_10433:
[----:B------:R-:W-:Y:S05]  /*1e0a0*/  BSYNC B2 ;  /* 0x0000000000027941 */ /* 0x000fea0003800000 */
.L_x_10432:
        /* <DEDUP_REMOVED lines=13> */
.L_x_10435:
[----:B------:R-:W-:Y:S05]  /*1e180*/  BSYNC B2 ;  /* 0x0000000000027941 */ /* 0x000fea0003800000 */
.L_x_10434:
        /* <DEDUP_REMOVED lines=13> */
.L_x_10437:
[----:B------:R-:W-:Y:S05]  /*1e260*/  BSYNC B2 ;  /* 0x0000000000027941 */ /* 0x000fea0003800000 */
.L_x_10436:
        /* <DEDUP_REMOVED lines=19> */
.L_x_10439:
[----:B------:R-:W-:Y:S05]  /*1e3a0*/  BSYNC B2 ;  /* 0x0000000000027941 */ /* 0x000fea0003800000 */
.L_x_10438:
        /* <DEDUP_REMOVED lines=13> */
.L_x_10441:
[----:B------:R-:W-:Y:S05]  /*1e480*/  BSYNC B2 ;  /* 0x0000000000027941 */ /* 0x000fea0003800000 */
.L_x_10440:
        /* <DEDUP_REMOVED lines=13> */
.L_x_10443:
[----:B------:R-:W-:Y:S05]  /*1e560*/  BSYNC B2 ;  /* 0x0000000000027941 */ /* 0x000fea0003800000 */
.L_x_10442:
        /* <DEDUP_REMOVED lines=13> */
.L_x_10445:
[----:B------:R-:W-:Y:S05]  /*1e640*/  BSYNC B2 ;  /* 0x0000000000027941 */ /* 0x000fea0003800000 */
.L_x_10444:
        /* <DEDUP_REMOVED lines=19> */
.L_x_10447:
[----:B------:R-:W-:Y:S05]  /*1e780*/  BSYNC B2 ;  /* 0x0000000000027941 */ /* 0x000fea0003800000 */
.L_x_10446:
        /* <DEDUP_REMOVED lines=13> */
.L_x_10449:
[----:B------:R-:W-:Y:S05]  /*1e860*/  BSYNC B2 ;  /* 0x0000000000027941 */ /* 0x000fea0003800000 */
.L_x_10448:
        /* <DEDUP_REMOVED lines=13> */
.L_x_10451:
[----:B------:R-:W-:Y:S05]  /*1e940*/  BSYNC B2 ;  /* 0x0000000000027941 */ /* 0x000fea0003800000 */
.L_x_10450:
        /* <DEDUP_REMOVED lines=13> */
.L_x_10453:
[----:B------:R-:W-:Y:S05]  /*1ea20*/  BSYNC B2 ;  /* 0x0000000000027941 */ /* 0x000fea0003800000 */
.L_x_10452:
        /* <DEDUP_REMOVED lines=19> */
.L_x_10455:
[----:B------:R-:W-:Y:S05]  /*1eb60*/  BSYNC B2 ;  /* 0x0000000000027941 */ /* 0x000fea0003800000 */
.L_x_10454:
        /* <DEDUP_REMOVED lines=13> */
.L_x_10457:
[----:B------:R-:W-:Y:S05]  /*1ec40*/  BSYNC B2 ;  /* 0x0000000000027941 */ /* 0x000fea0003800000 */
.L_x_10456:
        /* <DEDUP_REMOVED lines=13> */
.L_x_10459:
[----:B------:R-:W-:Y:S05]  /*1ed20*/  BSYNC B2 ;  /* 0x0000000000027941 */ /* 0x000fea0003800000 */
.L_x_10458:
        /* <DEDUP_REMOVED lines=13> */
.L_x_10461:
[----:B------:R-:W-:Y:S05]  /*1ee00*/  BSYNC B2 ;  /* 0x0000000000027941 */ /* 0x000fea0003800000 */
.L_x_10460:
        /* <DEDUP_REMOVED lines=19> */
.L_x_10463:
[----:B------:R-:W-:Y:S05]  /*1ef40*/  BSYNC B2 ;  /* 0x0000000000027941 */ /* 0x000fea0003800000 */
.L_x_10462:
        /* <DEDUP_REMOVED lines=13> */
.L_x_10465:
[----:B------:R-:W-:Y:S05]  /*1f020*/  BSYNC B2 ;  /* 0x0000000000027941 */ /* 0x000fea0003800000 */
.L_x_10464:
        /* <DEDUP_REMOVED lines=13> */
.L_x_10467:
[----:B------:R-:W-:Y:S05]  /*1f100*/  BSYNC B2 ;  /* 0x0000000000027941 */ /* 0x000fea0003800000 */
.L_x_10466:
        /* <DEDUP_REMOVED lines=13> */
.L_x_10469:
[----:B------:R-:W-:Y:S05]  /*1f1e0*/  BSYNC B2 ;  /* 0x0000000000027941 */ /* 0x000fea0003800000 */
.L_x_10468:
        /* <DEDUP_REMOVED lines=19> */
.L_x_10471:
[----:B------:R-:W-:Y:S05]  /*1f320*/  BSYNC B2 ;  /* 0x0000000000027941 */ /* 0x000fea0003800000 */
.L_x_10470:
        /* <DEDUP_REMOVED lines=13> */
.L_x_10473:
[----:B------:R-:W-:Y:S05]  /*1f400*/  BSYNC B2 ;  /* 0x0000000000027941 */ /* 0x000fea0003800000 */
.L_x_10472:
        /* <DEDUP_REMOVED lines=13> */
.L_x_10475:
[----:B------:R-:W-:Y:S05]  /*1f4e0*/  BSYNC B2 ;  /* 0x0000000000027941 */ /* 0x000fea0003800000 */
.L_x_10474:
        /* <DEDUP_REMOVED lines=13> */
.L_x_10477:
[----:B------:R-:W-:Y:S05]  /*1f5c0*/  BSYNC B2 ;  /* 0x0000000000027941 */ /* 0x000fea0003800000 */
.L_x_10476:
        /* <DEDUP_REMOVED lines=19> */
.L_x_10479:
[----:B------:R-:W-:Y:S05]  /*1f700*/  BSYNC B2 ;  /* 0x0000000000027941 */ /* 0x000fea0003800000 */
.L_x_10478:
        /* <DEDUP_REMOVED lines=13> */
.L_x_10481:
[----:B------:R-:W-:Y:S05]  /*1f7e0*/  BSYNC B2 ;  /* 0x0000000000027941 */ /* 0x000fea0003800000 */
.L_x_10480:
        /* <DEDUP_REMOVED lines=13> */
.L_x_10483:
[----:B------:R-:W-:Y:S05]  /*1f8c0*/  BSYNC B2 ;  /* 0x0000000000027941 */ /* 0x000fea0003800000 */
.L_x_10482:
        /* <DEDUP_REMOVED lines=13> */
.L_x_10485:
[----:B------:R-:W-:Y:S05]  /*1f9a0*/  BSYNC B2 ;  /* 0x0000000000027941 */ /* 0x000fea0003800000 */
.L_x_10484:
        /* <DEDUP_REMOVED lines=19> */
.L_x_10487:
[----:B------:R-:W-:Y:S05]  /*1fae0*/  BSYNC B2 ;  /* 0x0000000000027941 */ /* 0x000fea0003800000 */
.L_x_10486:
        /* <DEDUP_REMOVED lines=13> */
.L_x_10489:
[----:B------:R-:W-:Y:S05]  /*1fbc0*/  BSYNC B2 ;  /* 0x0000000000027941 */ /* 0x000fea0003800000 */
.L_x_10488:
        /* <DEDUP_REMOVED lines=13> */
.L_x_10491:
[----:B------:R-:W-:Y:S05]  /*1fca0*/  BSYNC B2 ;  /* 0x0000000000027941 */ /* 0x000fea0003800000 */
.L_x_10490:
        /* <DEDUP_REMOVED lines=13> */
.L_x_10493:
[----:B------:R-:W-:Y:S05]  /*1fd80*/  BSYNC B2 ;  /* 0x0000000000027941 */ /* 0x000fea0003800000 */
.L_x_10492:
        /* <DEDUP_REMOVED lines=19> */
.L_x_10495:
[----:B------:R-:W-:Y:S05]  /*1fec0*/  BSYNC B2 ;  /* 0x0000000000027941 */ /* 0x000fea0003800000 */
.L_x_10494:
        /* <DEDUP_REMOVED lines=13> */
.L_x_10497:
[----:B------:R-:W-:Y:S05]  /*1ffa0*/  BSYNC B2 ;  /* 0x0000000000027941 */ /* 0x000fea0003800000 */
.L_x_10496:
        /* <DEDUP_REMOVED lines=13> */
.L_x_10499:
[----:B------:R-:W-:Y:S05]  /*20080*/  BSYNC B2 ;  /* 0x0000000000027941 */ /* 0x000fea0003800000 */
.L_x_10498:
        /* <DEDUP_REMOVED lines=13> */
.L_x_10501:
[----:B------:R-:W-:Y:S05]  /*20160*/  BSYNC B2 ;  /* 0x0000000000027941 */ /* 0x000fea0003800000 */
.L_x_10500:
        /* <DEDUP_REMOVED lines=19> */
.L_x_10503:
[----:B------:R-:W-:Y:S05]  /*202a0*/  BSYNC B2 ;  /* 0x0000000000027941 */ /* 0x000fea0003800000 */
.L_x_10502:
        /* <DEDUP_REMOVED lines=13> */
.L_x_10505:
[----:B------:R-:W-:Y:S05]  /*20380*/  BSYNC B2 ;  /* 0x0000000000027941 */ /* 0x000fea0003800000 */
.L_x_10504:
        /* <DEDUP_REMOVED lines=13> */
.L_x_10507:
[----:B------:R-:W-:Y:S05]  /*20460*/  BSYNC B2 ;  /* 0x0000000000027941 */ /* 0x000fea0003800000 */
.L_x_10506:
        /* <DEDUP_REMOVED lines=13> */
.L_x_10509:
[----:B------:R-:W-:Y:S05]  /*20540*/  BSYNC B2 ;  /* 0x0000000000027941 */ /* 0x000fea0003800000 */
.L_x_10508:
        /* <DEDUP_REMOVED lines=19> */
.L_x_10511:
[----:B------:R-:W-:Y:S05]  /*20680*/  BSYNC B2 ;  /* 0x0000000000027941 */ /* 0x000fea0003800000 */
.L_x_10510:
        /* <DEDUP_REMOVED lines=13> */
.L_x_10513:
[----:B------:R-:W-:Y:S05]  /*20760*/  BSYNC B2 ;  /* 0x0000000000027941 */ /* 0x000fea0003800000 */
.L_x_10512:
        /* <DEDUP_REMOVED lines=13> */
.L_x_10515:
[----:B------:R-:W-:Y:S05]  /*20840*/  BSYNC B2 ;  /* 0x0000000000027941 */ /* 0x000fea0003800000 */
.L_x_10514:
        /* <DEDUP_REMOVED lines=12> */
.L_x_10517:
[----:B------:R-:W-:Y:S05]  /*20910*/  BSYNC B2 ;  /* 0x0000000000027941 */ /* 0x000fea0003800000 */
.L_x_10516:
[----:B------:R-:W-:Y:S02]  /*20920*/  F2FP.F16.F32.PACK_AB R4, R3, R0 ;  /* 0x000000000304723e */ /* 0x000fe400000000ff */
[----:B------:R-:W-:-:S05]  /*20930*/  F2FP.F16.F32.PACK_AB R5, R248, R2 ;  /* 0x00000002f805723e */ /* 0x000fca00000000ff */
[----:B------:R-:W-:Y:S01]  /*20940*/  STG.E.64 desc[UR4][R126.64+0x3f00], R4 ;  /* 0x003f00047e007986 */ /* 0x000fe2000c101b04 */
[----:B------:R-:W-:Y:S05]  /*20950*/  EXIT ;  /* 0x000000000000794d */ /* 0x000fea0003800000 */
        .weak           $__internal_46_$__cuda_sm3x_div_rn_noftz_f32_slowpath
        .type           $__internal_46_$__cuda_sm3x_div_rn_noftz_f32_slowpath,@function
        .size           $__internal_46_$__cuda_sm3x_div_rn_noftz_f32_slowpath,(.L_x_11292 - $__internal_46_$__cuda_sm3x_div_rn_noftz_f32_slowpath)
$__internal_46_$__cuda_sm3x_div_rn_noftz_f32_slowpath:
        /* <DEDUP_REMOVED lines=39> */
.L_x_10519:
        /* <DEDUP_REMOVED lines=60> */
.L_x_10526:
[----:B------:R-:W-:-:S04]  /*20f90*/  LOP3.LUT R249, R249, 0x80000000, RZ, 0xc0, !PT ;  /* 0x80000000f9f97812 */ /* 0x000fc800078ec0ff */
[----:B------:R-:W-:Y:S01]  /*20fa0*/  LOP3.LUT R249, R249, 0x7f800000, RZ, 0xfc, !PT ;  /* 0x7f800000f9f97812 */ /* 0x000fe200078efcff */
[----:B------:R-:W-:Y:S06]  /*20fb0*/  BRA `(.L_x_10527) ;  /* 0x0000000000087947 */ /* 0x000fec0003800000 */
.L_x_10525:
[----:B------:R-:W2:Y:S02]  /*20fc0*/  LDL.LU R129, [R1+0x24] ;  /* 0x0000240001817983 */ /* 0x000ea40000300800 */
[----:B--2---:R-:W-:-:S07]  /*20fd0*/  LEA R249, R129, R249, 0x17 ;  /* 0x000000f981f97211 */ /* 0x004fce00078eb8ff */
.L_x_10527:
[----:B------:R-:W-:Y:S05]  /*20fe0*/  BSYNC B1 ;  /* 0x0000000000017941 */ /* 0x000fea0003800000 */
.L_x_10524:
[----:B------:R-:W-:Y:S01]  /*20ff0*/  MOV R248, R249 ;  /* 0x000000f900f87202 */ /* 0x000fe20000000f00 */
[----:B------:R-:W-:Y:S06]  /*21000*/  BRA `(.L_x_10528) ;  /* 0x0000000000207947 */ /* 0x000fec0003800000 */
.L_x_10523:
[----:B------:R-:W-:-:S04]  /*21010*/  LOP3.LUT R248, R248, 0x80000000, R129, 0x48, !PT ;  /* 0x80000000f8f87812 */ /* 0x000fc800078e4881 */
[----:B------:R-:W-:Y:S01]  /*21020*/  LOP3.LUT R248, R248, 0x7f800000, RZ, 0xfc, !PT ;  /* 0x7f800000f8f87812 */ /* 0x000fe200078efcff */
[----:B------:R-:W-:Y:S06]  /*21030*/  BRA `(.L_x_10528) ;  /* 0x0000000000147947 */ /* 0x000fec0003800000 */
.L_x_10522:
[----:B------:R-:W-:Y:S01]  /*21040*/  LOP3.LUT R248, R248, 0x80000000, R129, 0x48, !PT ;  /* 0x80000000f8f87812 */ /* 0x000fe200078e4881 */
[----:B------:R-:W-:Y:S06]  /*21050*/  BRA `(.L_x_10528) ;  /* 0x00000000000c7947 */ /* 0x000fec0003800000 */
.L_x_10521:
[----:B------:R-:W0:Y:S01]  /*21060*/  MUFU.RSQ R248, -QNAN ;  /* 0xffc0000000f87908 */ /* 0x000e220000001400 */
[----:B------:R-:W-:Y:S05]  /*21070*/  BRA `(.L_x_10528) ;  /* 0x0000000000047947 */ /* 0x000fea0003800000 */
.L_x_10520:
[----:B------:R-:W-:-:S07]  /*21080*/  FADD.FTZ R248, R129, R205 ;  /* 0x000000cd81f87221 */ /* 0x000fce0000010000 */
.L_x_10528:
[----:B------:R-:W-:Y:S05]  /*21090*/  BSYNC B0 ;  /* 0x0000000000007941 */ /* 0x000fea0003800000 */
.L_x_10518:
[----:B------:R-:W-:-:S06]  /*210a0*/  HFMA2.MMA R129, -RZ, RZ, 0, 0 ;  /* 0x00000000ff817435 */ /* 0x000fcc00000001ff */
[----:B0----5:R-:W-:Y:S05]  /*210b0*/  RET.REL.NODEC R128 `(_ZN18transformer_engine27scaled_softmax_warp_forwardI6__halfS1_fLi13EEEvPT0_PKT_T1_ii) ;  /* 0xfffffdec80d07950 */ /* 0x021fea0003c3ffff */
.L_x_10529:
        /* <DEDUP_REMOVED lines=12> */
.L_x_11292:


//--------------------- .text._ZN18transformer_engine27scaled_softmax_warp_forwardI6__halfS1_fLi12EEEvPT0_PKT_T1_ii --------------------------
	.section	.text._ZN18transformer_engine27scaled_softmax_warp_forwardI6__halfS1_fLi12EEEvPT0_PKT_T1_ii,"ax",@progbits
	.align	128
        .global         _ZN18transformer_engine27scaled_softmax_warp_forwardI6__halfS1_fLi12EEEvPT0_PKT_T1_ii
        .type           _ZN18transformer_engine27scaled_softmax_warp_forwardI6__halfS1_fLi12EEEvPT0_PKT_T1_ii,@function
        .size           _ZN18transformer_engine27scaled_softmax_warp_forwardI6__halfS1_fLi12EEEvPT0_PKT_T1_ii,(.L_x_11293 - _ZN18transformer_engine27scaled_softmax_warp_forwardI6__halfS1_fLi12EEEvPT0_PKT_T1_ii)
        .other          _ZN18transformer_engine27scaled_softmax_warp_forwardI6__halfS1_fLi12EEEvPT0_PKT_T1_ii,@"STO_CUDA_ENTRY STV_DEFAULT"
_ZN18transformer_engine27scaled_softmax_warp_forwardI6__halfS1_fLi12EEEvPT0_PKT_T1_ii:
.text._ZN18transformer_engine27scaled_softmax_warp_forwardI6__halfS1_fLi12EEEvPT0_PKT_T1_ii:
        /* <DEDUP_REMOVED lines=36> */
[----:B------:R-:W-:-:S11]  /*0240*/  IADD3 R0, R6, 0x180, RZ ;  /* 0x0000018006007810 */ /* 0x000fd60007ffe0ff */
[----:B------:R-:W4:Y:S01]  /*0250*/  @!P2 LDG.E.64 R12, desc[UR4][R2.64+0x200] ;  /* 0x00020004020ca981 */ /* 0x000f22000c1e1b00 */
[----:B------:R-:W-:Y:S02]  /*0260*/  ISETP.GE.AND P3, PT, R0, R123, PT ;  /* 0x0000007b0000720c */ /* 0x000fe40003f66270 */
[----:B------:R-:W-:-:S11]  /*0270*/  IADD3 R0, R6, 0x200, RZ ;  /* 0x0000020006007810 */ /* 0x000fd60007ffe0ff */
[----:B------:R-:W5:Y:S01]  /*0280*/  @!P3 LDG.E.64 R22, desc[UR4][R2.64+0x300] ;  /* 0x000300040216b981 */ /* 0x000f62000c1e1b00 */
        /* <DEDUP_REMOVED lines=8> */
[----:B------:R-:W-:Y:S01]  /*0310*/  MOV R20, 0xff800000 ;  /* 0xff80000000147802 */ /* 0x000fe20000000f00 */
[----:B------:R-:W1:Y:S01]  /*0320*/  @!P6 LDC R32, c[0x0][0x220] ;  /* 0x00008800ff20eb82 */ /* 0x000e620000000800 */
        /* <DEDUP_REMOVED lines=23> */
[--C-:B--2---:R-:W-:Y:S02]  /*04a0*/  @!P0 HADD2.F32 R8, -RZ, R5.reuse.H0_H0 ;  /* 0x20000005ff088230 */ /* 0x104fe40000004100 */
[----:B------:R-:W-:Y:S02]  /*04b0*/  @!P0 HADD2.F32 R5, -RZ, R5.H1_H1 ;  /* 0x30000005ff058230 */ /* 0x000fe40000004100 */
[--C-:B------:R-:W-:Y:S02]  /*04c0*/  @!P0 HADD2.F32 R0, -RZ, R4.reuse.H0_H0 ;  /* 0x20000004ff008230 */ /* 0x100fe40000004100 */
[----:B0-----:R-:W-:Y:S01]  /*04d0*/  @!P0 FMUL R87, R8, R9 ;  /* 0x0000000908578220 */ /* 0x001fe20000400000 */
[----:B------:R-:W-:-:S02]  /*04e0*/  @!P0 HADD2.F32 R4, -RZ, R4.H1_H1 ;  /* 0x30000004ff048230 */ /* 0x000fc40000004100 */
[-C--:B------:R-:W-:Y:S01]  /*04f0*/  @!P0 FMUL R20, R5, R9.reuse ;  /* 0x0000000905148220 */ /* 0x080fe20000400000 */
[-C--:B------:R-:W-:Y:S01]  /*0500*/  @!P0 FMUL R93, R0, R9.reuse ;  /* 0x00000009005d8220 */ /* 0x080fe20000400000 */
[----:B------:R-:W0:Y:S01]  /*0510*/  @!P1 LDC R5, c[0x0][0x220] ;  /* 0x00008800ff059b82 */ /* 0x000e220000000800 */
[----:B------:R-:W-:Y:S01]  /*0520*/  IADD3 R0, R6, 0x380, RZ ;  /* 0x0000038006007810 */ /* 0x000fe20007ffe0ff */
[----:B------:R-:W-:-:S03]  /*0530*/  @!P0 FMUL R26, R4, R9 ;  /* 0x00000009041a8220 */ /* 0x000fc60000400000 */
[----:B------:R-:W-:Y:S01]  /*0540*/  ISETP.GE.AND P0, PT, R0, R123, PT ;  /* 0x0000007b0000720c */ /* 0x000fe20003f06270 */
[--C-:B---3--:R-:W-:Y:S02]  /*0550*/  @!P1 HADD2.F32 R0, -RZ, R10.reuse.H0_H0 ;  /* 0x2000000aff009230 */ /* 0x108fe40000004100 */
[----:B------:R-:W2:Y:S01]  /*0560*/  @!P2 LDC R9, c[0x0][0x220] ;  /* 0x00008800ff09ab82 */ /* 0x000ea20000000800 */
[----:B------:R-:W-:Y:S02]  /*0570*/  @!P1 HADD2.F32 R4, -RZ, R11.H0_H0 ;  /* 0x2000000bff049230 */ /* 0x000fe40000004100 */
[----:B------:R-:W-:-:S07]  /*0580*/  @!P1 HADD2.F32 R10, -RZ, R10.H1_H1 ;  /* 0x3000000aff0a9230 */ /* 0x000fce0000004100 */
[----:B------:R-:W3:Y:S01]  /*0590*/  @!P0 LDG.E.64 R14, desc[UR4][R2.64+0x700] ;  /* 0x00070004020e8981 */ /* 0x000ee2000c1e1b00 */
[----:B------:R-:W-:Y:S02]  /*05a0*/  @!P1 HADD2.F32 R11, -RZ, R11.H1_H1 ;  /* 0x3000000bff0b9230 */ /* 0x000fe40000004100 */
[-C--:B0-----:R-:W-:Y:S01]  /*05b0*/  @!P1 FMUL R51, R0, R5.reuse ;  /* 0x0000000500339220 */ /* 0x081fe20000400000 */
[----:B------:R-:W-:Y:S01]  /*05c0*/  IADD3 R0, R6, 0x400, RZ ;  /* 0x0000040006007810 */ /* 0x000fe20007ffe0ff */
[-C--:B------:R-:W-:Y:S01]  /*05d0*/  @!P1 FMUL R57, R10, R5.reuse ;  /* 0x000000050a399220 */ /* 0x080fe20000400000 */
[-C--:B------:R-:W-:Y:S01]  /*05e0*/  @!P1 FMUL R37, R4, R5.reuse ;  /* 0x0000000504259220 */ /* 0x080fe20000400000 */
[----:B------:R-:W-:Y:S01]  /*05f0*/  @!P1 FMUL R24, R11, R5 ;  /* 0x000000050b189220 */ /* 0x000fe20000400000 */
[----:B------:R-:W-:-:S13]  /*0600*/  ISETP.GE.AND P1, PT, R0, R123, PT ;  /* 0x0000007b0000720c */ /* 0x000fda0003f26270 */
[----:B------:R-:W3:Y:S01]  /*0610*/  @!P1 LDG.E.64 R4, desc[UR4][R2.64+0x800] ;  /* 0x0008000402049981 */ /* 0x000ee2000c1e1b00 */
[--C-:B----4-:R-:W-:Y:S02]  /*0620*/  @!P2 HADD2.F32 R0, -RZ, R12.reuse.H0_H0 ;  /* 0x2000000cff00a230 */ /* 0x110fe40000004100 */
[--C-:B------:R-:W-:Y:S02]  /*0630*/  @!P2 HADD2.F32 R8, -RZ, R13.reuse.H0_H0 ;  /* 0x2000000dff08a230 */ /* 0x100fe40000004100 */
[----:B------:R-:W-:Y:S02]  /*0640*/  @!P2 HADD2.F32 R12, -RZ, R12.H1_H1 ;  /* 0x3000000cff0ca230 */ /* 0x000fe40000004100 */
[-C--:B--2---:R-:W-:Y:S01]  /*0650*/  @!P2 FMUL R47, R0, R9.reuse ;  /* 0x00000009002fa220 */ /* 0x084fe20000400000 */
[----:B------:R-:W-:Y:S01]  /*0660*/  @!P2 HADD2.F32 R13, -RZ, R13.H1_H1 ;  /* 0x3000000dff0da230 */ /* 0x000fe20000004100 */
[----:B------:R-:W-:Y:S01]  /*0670*/  IADD3 R0, R6, 0x480, RZ ;  /* 0x0000048006007810 */ /* 0x000fe20007ffe0ff */
[-C--:B------:R-:W-:Y:S01]  /*0680*/  @!P2 FMUL R41, R8, R9.reuse ;  /* 0x000000090829a220 */ /* 0x080fe20000400000 */
[----:B------:R-:W-:-:S02]  /*0690*/  @!P2 FMUL R59, R12, R9 ;  /* 0x000000090c3ba220 */ /* 0x000fc40000400000 */
[----:B------:R-:W-:Y:S01]  /*06a0*/  @!P2 FMUL R60, R13, R9 ;  /* 0x000000090d3ca220 */ /* 0x000fe20000400000 */
[----:B------:R-:W-:Y:S01]  /*06b0*/  ISETP.GE.AND P2, PT, R0, R123, PT ;  /* 0x0000007b0000720c */ /* 0x000fe20003f46270 */
[----:B------:R-:W0:Y:S01]  /*06c0*/  @!P3 LDC R9, c[0x0][0x220] ;  /* 0x00008800ff09bb82 */ /* 0x000e220000000800 */
[--C-:B-----5:R-:W-:Y:S02]  /*06d0*/  @!P3 HADD2.F32 R0, -RZ, R22.reuse.H0_H0 ;  /* 0x20000016ff00b230 */ /* 0x120fe40000004100 */
[--C-:B------:R-:W-:Y:S02]  /*06e0*/  @!P3 HADD2.F32 R8, -RZ, R23.reuse.H0_H0 ;  /* 0x20000017ff08b230 */ /* 0x100fe40000004100 */
[----:B------:R-:W-:Y:S02]  /*06f0*/  @!P3 HADD2.F32 R22, -RZ, R22.H1_H1 ;  /* 0x30000016ff16b230 */ /* 0x000fe40000004100 */
[----:B------:R-:W-:-:S05]  /*0700*/  @!P3 HADD2.F32 R23, -RZ, R23.H1_H1 ;  /* 0x30000017ff17b230 */ /* 0x000fca0000004100 */
[----:B------:R-:W2:Y:S01]  /*0710*/  @!P2 LDG.E.64 R10, desc[UR4][R2.64+0x900] ;  /* 0x00090004020aa981 */ /* 0x000ea2000c1e1b00 */
[-C--:B0-----:R-:W-:Y:S01]  /*0720*/  @!P3 FMUL R89, R0, R9.reuse ;  /* 0x000000090059b220 */ /* 0x081fe20000400000 */
[-C--:B------:R-:W-:Y:S01]  /*0730*/  @!P3 FMUL R43, R22, R9.reuse ;  /* 0x00000009162bb220 */ /* 0x080fe20000400000 */
[-C--:B------:R-:W-:Y:S01]  /*0740*/  @!P3 FMUL R58, R8, R9.reuse ;  /* 0x00000009083ab220 */ /* 0x080fe20000400000 */
[----:B------:R-:W-:Y:S01]  /*0750*/  @!P3 FMUL R61, R23, R9 ;  /* 0x00000009173db220 */ /* 0x000fe20000400000 */
[----:B------:R-:W-:Y:S01]  /*0760*/  IADD3 R0, R6, 0x500, RZ ;  /* 0x0000050006007810 */ /* 0x000fe20007ffe0ff */
[----:B------:R-:W0:Y:S03]  /*0770*/  @!P4 LDC R9, c[0x0][0x220] ;  /* 0x00008800ff09cb82 */ /* 0x000e260000000800 */
[----:B------:R-:W-:Y:S01]  /*0780*/  ISETP.GE.AND P3, PT, R0, R123, PT ;  /* 0x0000007b0000720c */ /* 0x000fe20003f66270 */
[----:B------:R-:W-:-:S02]  /*0790*/  @!P4 HADD2.F32 R0, -RZ, R28.H0_H0 ;  /* 0x2000001cff00c230 */ /* 0x000fc40000004100 */
[--C-:B------:R-:W-:Y:S02]  /*07a0*/  @!P4 HADD2.F32 R8, -RZ, R29.reuse.H0_H0 ;  /* 0x2000001dff08c230 */ /* 0x100fe40000004100 */
[----:B------:R-:W-:Y:S01]  /*07b0*/  @!P4 HADD2.F32 R28, -RZ, R28.H1_H1 ;  /* 0x3000001cff1cc230 */ /* 0x000fe20000004100 */
[----:B------:R-:W4:Y:S01]  /*07c0*/  @!P5 LDC R23, c[0x0][0x220] ;  /* 0x00008800ff17db82 */ /* 0x000f220000000800 */
[----:B------:R-:W-:-:S06]  /*07d0*/  @!P4 HADD2.F32 R29, -RZ, R29.H1_H1 ;  /* 0x3000001dff1dc230 */ /* 0x000fcc0000004100 */
[----:B------:R-:W5:Y:S01]  /*07e0*/  @!P3 LDG.E.64 R12, desc[UR4][R2.64+0xa00] ;  /* 0x000a0004020cb981 */ /* 0x000f62000c1e1b00 */
[-C--:B0-----:R-:W-:Y:S01]  /*07f0*/  @!P4 FMUL R83, R0, R9.reuse ;  /* 0x000000090053c220 */ /* 0x081fe20000400000 */
[----:B------:R-:W-:Y:S01]  /*0800*/  IADD3 R0, R6, 0x580, RZ ;  /* 0x0000058006007810 */ /* 0x000fe20007ffe0ff */
[-C--:B------:R-:W-:Y:S01]  /*0810*/  @!P4 FMUL R62, R28, R9.reuse ;  /* 0x000000091c3ec220 */ /* 0x080fe20000400000 */
[-C--:B------:R-:W-:Y:S01]  /*0820*/  @!P4 FMUL R84, R8, R9.reuse ;  /* 0x000000090854c220 */ /* 0x080fe20000400000 */
[----:B------:R-:W-:Y:S01]  /*0830*/  @!P4 FMUL R63, R29, R9 ;  /* 0x000000091d3fc220 */ /* 0x000fe20000400000 */
[----:B------:R-:W-:Y:S01]  /*0840*/  ISETP.GE.AND P4, PT, R0, R123, PT ;  /* 0x0000007b0000720c */ /* 0x000fe20003f86270 */
[----:B------:R-:W-:Y:S02]  /*0850*/  @!P5 HADD2.F32 R0, -RZ, R30.H0_H0 ;  /* 0x2000001eff00d230 */ /* 0x000fe40000004100 */
[----:B------:R-:W-:-:S10]  /*0860*/  @!P5 HADD2.F32 R22, -RZ, R31.H0_H0 ;  /* 0x2000001fff16d230 */ /* 0x000fd40000004100 */
[----:B------:R-:W5:Y:S01]  /*0870*/  @!P4 LDG.E.64 R8, desc[UR4][R2.64+0xb00] ;  /* 0x000b00040208c981 */ /* 0x000f62000c1e1b00 */
[----:B------:R-:W-:Y:S02]  /*0880*/  @!P5 HADD2.F32 R30, -RZ, R30.H1_H1 ;  /* 0x3000001eff1ed230 */ /* 0x000fe40000004100 */
[-C--:B----4-:R-:W-:Y:S01]  /*0890*/  @!P5 FMUL R85, R0, R23.reuse ;  /* 0x000000170055d220 */ /* 0x090fe20000400000 */
[----:B------:R-:W-:Y:S01]  /*08a0*/  @!P5 HADD2.F32 R31, -RZ, R31.H1_H1 ;  /* 0x3000001fff1fd230 */ /* 0x000fe20000004100 */
[----:B------:R-:W-:Y:S01]  /*08b0*/  IADD3 R0, R6, 0x600, RZ ;  /* 0x0000060006007810 */ /* 0x000fe20007ffe0ff */
[-C--:B------:R-:W-:Y:S01]  /*08c0*/  @!P5 FMUL R86, R22, R23.reuse ;  /* 0x000000171656d220 */ /* 0x080fe20000400000 */
[-C--:B------:R-:W-:Y:S01]  /*08d0*/  @!P5 FMUL R64, R30, R23.reuse ;  /* 0x000000171e40d220 */ /* 0x080fe20000400000 */
[--C-:B------:R-:W-:Y:S02]  /*08e0*/  @!P6 HADD2.F32 R25, -RZ, R17.reuse.H0_H0 ;  /* 0x20000011ff19e230 */ /* 0x100fe40000004100 */
[----:B------:R-:W-:Y:S01]  /*08f0*/  @!P5 FMUL R65, R31, R23 ;  /* 0x000000171f41d220 */ /* 0x000fe20000400000 */
[-C--:B------:R-:W-:Y:S01]  /*0900*/  ISETP.GE.AND P5, PT, R0, R123.reuse, PT ;  /* 0x0000007b0000720c */ /* 0x080fe20003fa6270 */
[--C-:B------:R-:W-:Y:S01]  /*0910*/  @!P6 HADD2.F32 R23, -RZ, R16.reuse.H0_H0 ;  /* 0x20000010ff17e230 */ /* 0x100fe20000004100 */
[----:B------:R-:W-:Y:S01]  /*0920*/  IADD3 R28, R6, 0x680, RZ ;  /* 0x00000680061c7810 */ /* 0x000fe20007ffe0ff */
[----:B------:R-:W-:Y:S01]  /*0930*/  @!P6 HADD2.F32 R16, -RZ, R16.H1_H1 ;  /* 0x30000010ff10e230 */ /* 0x000fe20000004100 */
[----:B------:R-:W-:Y:S01]  /*0940*/  MOV R66, 0xff800000 ;  /* 0xff80000000427802 */ /* 0x000fe20000000f00 */
[----:B------:R-:W-:Y:S01]  /*0950*/  @!P6 HADD2.F32 R17, -RZ, R17.H1_H1 ;  /* 0x30000011ff11e230 */ /* 0x000fe20000004100 */
[----:B------:R-:W-:Y:S01]  /*0960*/  MOV R0, 0xff800000 ;  /* 0xff80000000007802 */ /* 0x000fe20000000f00 */
[-C--:B-1----:R-:W-:Y:S01]  /*0970*/  @!P6 FMUL R66, R23, R32.reuse ;  /* 0x000000201742e220 */ /* 0x082fe20000400000 */
        /* <DEDUP_REMOVED lines=8> */
[----:B------:R-:W-:-:S07]  /*0a00*/  MOV R68, 0xff800000 ;  /* 0xff80000000447802 */ /* 0x000fce0000000f00 */
[----:B------:R-:W1:Y:S03]  /*0a10*/  @!P1 LDC R31, c[0x0][0x220] ;  /* 0x00008800ff1f9b82 */ /* 0x000e660000000800 */
[----:B------:R-:W4:Y:S01]  /*0a20*/  @!P6 LDG.E.64 R44, desc[UR4][R2.64+0xd00] ;  /* 0x000d0004022ce981 */ /* 0x000f22000c1e1b00 */
[----:B------:R-:W-:Y:S02]  /*0a30*/  MOV R23, 0xff800000 ;  /* 0xff80000000177802 */ /* 0x000fe40000000f00 */
[----:B------:R-:W-:Y:S02]  /*0a40*/  MOV R69, 0xff800000 ;  /* 0xff80000000457802 */ /* 0x000fe40000000f00 */
[----:B------:R-:W-:Y:S01]  /*0a50*/  MOV R25, 0xff800000 ;  /* 0xff80000000197802 */ /* 0x000fe20000000f00 */
[----:B------:R-:W4:Y:S01]  /*0a60*/  @!P6 LDC R28, c[0x0][0x220] ;  /* 0x00008800ff1ceb82 */ /* 0x000f220000000800 */
        /* <DEDUP_REMOVED lines=12> */
[----:B------:R-:W-:Y:S01]  /*0b30*/  MOV R34, 0xff800000 ;  /* 0xff80000000227802 */ /* 0x000fe20000000f00 */
[----:B---3--:R-:W-:-:S02]  /*0b40*/  @!P0 HADD2.F32 R16, -RZ, R14.H0_H0 ;  /* 0x2000000eff108230 */ /* 0x008fc40000004100 */
[----:B------:R-:W-:-:S03]  /*0b50*/  @!P0 HADD2.F32 R14, -RZ, R14.H1_H1 ;  /* 0x3000000eff0e8230 */ /* 0x000fc60000004100 */
[-C--:B0-----:R-:W-:Y:S01]  /*0b60*/  @!P0 FMUL R68, R16, R17.reuse ;  /* 0x0000001110448220 */ /* 0x081fe20000400000 */
[--C-:B------:R-:W-:Y:S02]  /*0b70*/  @!P0 HADD2.F32 R16, -RZ, R15.reuse.H0_H0 ;  /* 0x2000000fff108230 */ /* 0x100fe40000004100 */
[-C--:B------:R-:W-:Y:S01]  /*0b80*/  @!P0 FMUL R23, R14, R17.reuse ;  /* 0x000000110e178220 */ /* 0x080fe20000400000 */
[----:B------:R-:W-:Y:S01]  /*0b90*/  @!P0 HADD2.F32 R15, -RZ, R15.H1_H1 ;  /* 0x3000000fff0f8230 */ /* 0x000fe20000004100 */
[----:B------:R-:W-:Y:S01]  /*0ba0*/  IADD3 R14, R6, 0x700, RZ ;  /* 0x00000700060e7810 */ /* 0x000fe20007ffe0ff */
[----:B------:R-:W-:-:S03]  /*0bb0*/  @!P0 FMUL R69, R16, R17 ;  /* 0x0000001110458220 */ /* 0x000fc60000400000 */
[----:B------:R-:W-:Y:S01]  /*0bc0*/  @!P0 FMUL R25, R15, R17 ;  /* 0x000000110f198220 */ /* 0x000fe20000400000 */
[----:B------:R-:W-:Y:S01]  /*0bd0*/  ISETP.GE.AND P0, PT, R14, R123, PT ;  /* 0x0000007b0e00720c */ /* 0x000fe20003f06270 */
[----:B------:R-:W0:Y:S01]  /*0be0*/  @!P2 LDC R15, c[0x0][0x220] ;  /* 0x00008800ff0fab82 */ /* 0x000e220000000800 */
[--C-:B------:R-:W-:Y:S02]  /*0bf0*/  @!P1 HADD2.F32 R14, -RZ, R4.reuse.H0_H0 ;  /* 0x20000004ff0e9230 */ /* 0x100fe40000004100 */
[----:B------:R-:W-:-:S09]  /*0c00*/  @!P1 HADD2.F32 R4, -RZ, R4.H1_H1 ;  /* 0x30000004ff049230 */ /* 0x000fd20000004100 */
[----:B------:R-:W3:Y:S01]  /*0c10*/  @!P0 LDG.E.64 R16, desc[UR4][R2.64+0xe00] ;  /* 0x000e000402108981 */ /* 0x000ee2000c1e1b00 */
[-C--:B-1----:R-:W-:Y:S01]  /*0c20*/  @!P1 FMUL R70, R14, R31.reuse ;  /* 0x0000001f0e469220 */ /* 0x082fe20000400000 */
[--C-:B------:R-:W-:Y:S02]  /*0c30*/  @!P1 HADD2.F32 R14, -RZ, R5.reuse.H0_H0 ;  /* 0x20000005ff0e9230 */ /* 0x100fe40000004100 */
[-C--:B------:R-:W-:Y:S01]  /*0c40*/  @!P1 FMUL R27, R4, R31.reuse ;  /* 0x0000001f041b9220 */ /* 0x080fe20000400000 */
[----:B------:R-:W-:Y:S01]  /*0c50*/  @!P1 HADD2.F32 R5, -RZ, R5.H1_H1 ;  /* 0x30000005ff059230 */ /* 0x000fe20000004100 */
[----:B------:R-:W-:Y:S01]  /*0c60*/  IADD3 R4, R6, 0x780, RZ ;  /* 0x0000078006047810 */ /* 0x000fe20007ffe0ff */
[----:B------:R-:W-:-:S03]  /*0c70*/  @!P1 FMUL R71, R14, R31 ;  /* 0x0000001f0e479220 */ /* 0x000fc60000400000 */
[----:B------:R-:W-:Y:S01]  /*0c80*/  @!P1 FMUL R29, R5, R31 ;  /* 0x0000001f051d9220 */ /* 0x000fe20000400000 */
[----:B------:R-:W-:Y:S01]  /*0c90*/  ISETP.GE.AND P1, PT, R4, R123, PT ;  /* 0x0000007b0400720c */ /* 0x000fe20003f26270 */
[----:B------:R-:W1:-:S12]  /*0ca0*/  @!P3 LDC R5, c[0x0][0x220] ;  /* 0x00008800ff05bb82 */ /* 0x000e580000000800 */
[----:B------:R-:W3:Y:S01]  /*0cb0*/  @!P1 LDG.E.64 R48, desc[UR4][R2.64+0xf00] ;  /* 0x000f000402309981 */ /* 0x000ee2000c1e1b00 */
[--C-:B--2---:R-:W-:Y:S01]  /*0cc0*/  @!P2 HADD2.F32 R4, -RZ, R10.reuse.H0_H0 ;  /* 0x2000000aff04a230 */ /* 0x104fe20000004100 */
[----:B------:R-:W-:Y:S01]  /*0cd0*/  IADD3 R14, R6, 0x800, RZ ;  /* 0x00000800060e7810 */ /* 0x000fe20007ffe0ff */
[----:B------:R-:W-:Y:S01]  /*0ce0*/  @!P2 HADD2.F32 R10, -RZ, R10.H1_H1 ;  /* 0x3000000aff0aa230 */ /* 0x000fe20000004100 */
[----:B------:R-:W-:Y:S01]  /*0cf0*/  MOV R31, 0xff800000 ;  /* 0xff800000001f7802 */ /* 0x000fe20000000f00 */
[----:B------:R-:W2:Y:S01]  /*0d00*/  @!P1 LDC R55, c[0x0][0x220] ;  /* 0x00008800ff379b82 */ /* 0x000ea20000000800 */
[-C--:B0-----:R-:W-:Y:S01]  /*0d10*/  @!P2 FMUL R72, R4, R15.reuse ;  /* 0x0000000f0448a220 */ /* 0x081fe20000400000 */
[--C-:B------:R-:W-:Y:S02]  /*0d20*/  @!P2 HADD2.F32 R4, -RZ, R11.reuse.H0_H0 ;  /* 0x2000000bff04a230 */ /* 0x100fe40000004100 */
[----:B------:R-:W-:Y:S01]  /*0d30*/  @!P2 FMUL R30, R10, R15 ;  /* 0x0000000f0a1ea220 */ /* 0x000fe20000400000 */
[----:B------:R-:W-:-:S02]  /*0d40*/  @!P2 HADD2.F32 R11, -RZ, R11.H1_H1 ;  /* 0x3000000bff0ba230 */ /* 0x000fc40000004100 */
[----:B------:R-:W-:-:S03]  /*0d50*/  @!P2 FMUL R73, R4, R15 ;  /* 0x0000000f0449a220 */ /* 0x000fc60000400000 */
[----:B------:R-:W-:Y:S01]  /*0d60*/  @!P2 FMUL R31, R11, R15 ;  /* 0x0000000f0b1fa220 */ /* 0x000fe20000400000 */
[----:B------:R-:W-:Y:S01]  /*0d70*/  ISETP.GE.AND P2, PT, R14, R123, PT ;  /* 0x0000007b0e00720c */ /* 0x000fe20003f46270 */
[----:B------:R-:W0:Y:S01]  /*0d80*/  @!P4 LDC R11, c[0x0][0x220] ;  /* 0x00008800ff0bcb82 */ /* 0x000e220000000800 */
[----:B------:R-:W-:-:S11]  /*0d90*/  IADD3 R10, R6, 0x880, RZ ;  /* 0x00000880060a7810 */ /* 0x000fd60007ffe0ff */
[----:B------:R-:W2:Y:S01]  /*0da0*/  @!P2 LDG.E.64 R14, desc[UR4][R2.64+0x1000] ;  /* 0x00100004020ea981 */ /* 0x000ea2000c1e1b00 */
[----:B------:R-:W-:Y:S01]  /*0db0*/  MOV R77, 0xff800000 ;  /* 0xff800000004d7802 */ /* 0x000fe20000000f00 */
[----:B------:R-:W2:Y:S01]  /*0dc0*/  @!P2 LDC R56, c[0x0][0x220] ;  /* 0x00008800ff38ab82 */ /* 0x000ea20000000800 */
[--C-:B-----5:R-:W-:Y:S02]  /*0dd0*/  @!P3 HADD2.F32 R4, -RZ, R12.reuse.H0_H0 ;  /* 0x2000000cff04b230 */ /* 0x120fe40000004100 */
[----:B------:R-:W-:-:S03]  /*0de0*/  @!P3 HADD2.F32 R12, -RZ, R12.H1_H1 ;  /* 0x3000000cff0cb230 */ /* 0x000fc60000004100 */
[-C--:B-1----:R-:W-:Y:S01]  /*0df0*/  @!P3 FMUL R74, R4, R5.reuse ;  /* 0x00000005044ab220 */ /* 0x082fe20000400000 */
[--C-:B------:R-:W-:Y:S02]  /*0e00*/  @!P3 HADD2.F32 R4, -RZ, R13.reuse.H0_H0 ;  /* 0x2000000dff04b230 */ /* 0x100fe40000004100 */
[-C--:B------:R-:W-:Y:S01]  /*0e10*/  @!P3 FMUL R32, R12, R5.reuse ;  /* 0x000000050c20b220 */ /* 0x080fe20000400000 */
[----:B------:R-:W-:Y:S02]  /*0e20*/  @!P3 HADD2.F32 R13, -RZ, R13.H1_H1 ;  /* 0x3000000dff0db230 */ /* 0x000fe40000004100 */
[----:B------:R-:W-:-:S03]  /*0e30*/  @!P3 FMUL R75, R4, R5 ;  /* 0x00000005044bb220 */ /* 0x000fc60000400000 */
[----:B------:R-:W-:Y:S01]  /*0e40*/  @!P3 FMUL R33, R13, R5 ;  /* 0x000000050d21b220 */ /* 0x000fe20000400000 */
[----:B------:R-:W-:Y:S01]  /*0e50*/  ISETP.GE.AND P3, PT, R10, R123, PT ;  /* 0x0000007b0a00720c */ /* 0x000fe20003f66270 */
[----:B------:R-:W1:Y:S01]  /*0e60*/  @!P5 LDC R13, c[0x0][0x220] ;  /* 0x00008800ff0ddb82 */ /* 0x000e620000000800 */
[----:B------:R-:W-:-:S11]  /*0e70*/  @!P4 HADD2.F32 R10, -RZ, R8.H0_H0 ;  /* 0x20000008ff0ac230 */ /* 0x000fd60000004100 */
[----:B------:R-:W5:Y:S01]  /*0e80*/  @!P3 LDG.E.64 R4, desc[UR4][R2.64+0x1100] ;  /* 0x001100040204b981 */ /* 0x000f62000c1e1b00 */
[----:B------:R-:W-:Y:S01]  /*0e90*/  @!P4 HADD2.F32 R8, -RZ, R8.H1_H1 ;  /* 0x30000008ff08c230 */ /* 0x000fe20000004100 */
[----:B------:R-:W-:Y:S01]  /*0ea0*/  MOV R35, 0xff800000 ;  /* 0xff80000000237802 */ /* 0x000fe20000000f00 */
[----:B------:R-:W5:Y:S01]  /*0eb0*/  @!P3 LDC R95, c[0x0][0x220] ;  /* 0x00008800ff5fbb82 */ /* 0x000f620000000800 */
[-C--:B0-----:R-:W-:Y:S01]  /*0ec0*/  @!P4 FMUL R76, R10, R11.reuse ;  /* 0x0000000b0a4cc220 */ /* 0x081fe20000400000 */
[--C-:B------:R-:W-:Y:S02]  /*0ed0*/  @!P4 HADD2.F32 R10, -RZ, R9.reuse.H0_H0 ;  /* 0x20000009ff0ac230 */ /* 0x100fe40000004100 */
[-C--:B------:R-:W-:Y:S01]  /*0ee0*/  @!P4 FMUL R34, R8, R11.reuse ;  /* 0x0000000b0822c220 */ /* 0x080fe20000400000 */
[----:B------:R-:W-:Y:S01]  /*0ef0*/  @!P4 HADD2.F32 R9, -RZ, R9.H1_H1 ;  /* 0x30000009ff09c230 */ /* 0x000fe20000004100 */
[----:B------:R-:W-:Y:S01]  /*0f00*/  IADD3 R8, R6, 0x900, RZ ;  /* 0x0000090006087810 */ /* 0x000fe20007ffe0ff */
[----:B------:R-:W-:Y:S01]  /*0f10*/  @!P4 FMUL R77, R10, R11 ;  /* 0x0000000b0a4dc220 */ /* 0x000fe20000400000 */
[----:B------:R-:W-:-:S02]  /*0f20*/  MOV R78, 0xff800000 ;  /* 0xff800000004e7802 */ /* 0x000fc40000000f00 */
[----:B------:R-:W-:Y:S01]  /*0f30*/  @!P4 FMUL R35, R9, R11 ;  /* 0x0000000b0923c220 */ /* 0x000fe20000400000 */
[----:B------:R-:W-:Y:S01]  /*0f40*/  ISETP.GE.AND P4, PT, R8, R123, PT ;  /* 0x0000007b0800720c */ /* 0x000fe20003f86270 */
[----:B----4-:R-:W-:-:S12]  /*0f50*/  @!P5 HADD2.F32 R10, -RZ, R38.H0_H0 ;  /* 0x20000026ff0ad230 */ /* 0x010fd80000004100 */
[----:B------:R-:W4:Y:S01]  /*0f60*/  @!P4 LDG.E.64 R8, desc[UR4][R2.64+0x1200] ;  /* 0x001200040208c981 */ /* 0x000f22000c1e1b00 */
[--C-:B------:R-:W-:Y:S02]  /*0f70*/  @!P5 HADD2.F32 R12, -RZ, R39.reuse.H0_H0 ;  /* 0x20000027ff0cd230 */ /* 0x100fe40000004100 */
[-C--:B-1----:R-:W-:Y:S01]  /*0f80*/  @!P5 FMUL R78, R10, R13.reuse ;  /* 0x0000000d0a4ed220 */ /* 0x082fe20000400000 */
[----:B------:R-:W-:Y:S01]  /*0f90*/  @!P5 HADD2.F32 R11, -RZ, R38.H1_H1 ;  /* 0x30000026ff0bd230 */ /* 0x000fe20000004100 */
[----:B------:R-:W-:Y:S01]  /*0fa0*/  IADD3 R10, R6, 0x980, RZ ;  /* 0x00000980060a7810 */ /* 0x000fe20007ffe0ff */
[----:B------:R-:W-:Y:S01]  /*0fb0*/  @!P5 HADD2.F32 R39, -RZ, R39.H1_H1 ;  /* 0x30000027ff27d230 */ /* 0x000fe20000004100 */
[----:B------:R-:W-:Y:S01]  /*0fc0*/  MOV R36, 0xff800000 ;  /* 0xff80000000247802 */ /* 0x000fe20000000f00 */
[----:B------:R-:W0:Y:S01]  /*0fd0*/  @!P4 LDC R97, c[0x0][0x220] ;  /* 0x00008800ff61cb82 */ /* 0x000e220000000800 */
        /* <DEDUP_REMOVED lines=8> */
[--C-:B------:R-:W-:Y:S01]  /*1060*/  @!P6 HADD2.F32 R11, -RZ, R45.reuse.H0_H0 ;  /* 0x2000002dff0be230 */ /* 0x100fe20000004100 */
[----:B------:R-:W-:Y:S01]  /*1070*/  MOV R40, 0xff800000 ;  /* 0xff80000000287802 */ /* 0x000fe20000000f00 */
[----:B------:R-:W-:Y:S01]  /*1080*/  @!P6 HADD2.F32 R44, -RZ, R44.H1_H1 ;  /* 0x3000002cff2ce230 */ /* 0x000fe20000004100 */
[----:B------:R-:W-:Y:S01]  /*1090*/  MOV R81, 0xff800000 ;  /* 0xff80000000517802 */ /* 0x000fe20000000f00 */
[----:B------:R-:W-:Y:S01]  /*10a0*/  @!P6 HADD2.F32 R45, -RZ, R45.H1_H1 ;  /* 0x3000002dff2de230 */ /* 0x000fe20000004100 */
[----:B------:R-:W-:Y:S01]  /*10b0*/  MOV R42, 0xff800000 ;  /* 0xff800000002a7802 */ /* 0x000fe20000000f00 */
[-C--:B------:R-:W-:Y:S01]  /*10c0*/  @!P6 FMUL R80, R10, R28.reuse ;  /* 0x0000001c0a50e220 */ /* 0x080fe20000400000 */
[-C--:B------:R-:W-:Y:S01]  /*10d0*/  @!P6 FMUL R40, R44, R28.reuse ;  /* 0x0000001c2c28e220 */ /* 0x080fe20000400000 */
[-C--:B------:R-:W-:Y:S01]  /*10e0*/  @!P6 FMUL R81, R11, R28.reuse ;  /* 0x0000001c0b51e220 */ /* 0x080fe20000400000 */
[----:B------:R-:W-:Y:S01]  /*10f0*/  @!P6 FMUL R42, R45, R28 ;  /* 0x0000001c2d2ae220 */ /* 0x000fe20000400000 */
[CC--:B------:R-:W-:Y:S01]  /*1100*/  FSETP.GT.AND P6, PT, R93.reuse, R26.reuse, PT ;  /* 0x0000001a5d00720b */ /* 0x0c0fe20003fc4000 */
[----:B------:R-:W4:Y:S01]  /*1110*/  @!P5 LDG.E.64 R10, desc[UR4][R2.64+0x1300] ;  /* 0x00130004020ad981 */ /* 0x000f22000c1e1b00 */
[----:B------:R-:W1:Y:S02]  /*1120*/  @!P0 LDC R39, c[0x0][0x220] ;  /* 0x00008800ff278b82 */ /* 0x000e640000000800 */
[----:B------:R-:W-:-:S04]  /*1130*/  FSEL R12, R93, R26, P6 ;  /* 0x0000001a5d0c7208 */ /* 0x000fc80003000000 */
[CC--:B------:R-:W-:Y:S02]  /*1140*/  FSETP.GT.AND P6, PT, R12.reuse, R87.reuse, PT ;  /* 0x000000570c00720b */ /* 0x0c0fe40003fc4000 */
[----:B------:R-:W-:Y:S01]  /*1150*/  MOV R88, 0xff800000 ;  /* 0xff80000000587802 */ /* 0x000fe20000000f00 */
[----:B------:R-:W0:Y:S01]  /*1160*/  @!P5 LDC R103, c[0x0][0x220] ;  /* 0x00008800ff67db82 */ /* 0x000e220000000800 */
        /* <DEDUP_REMOVED lines=39> */
[--C-:B---3--:R-:W-:Y:S02]  /*13e0*/  @!P0 HADD2.F32 R12, -RZ, R16.reuse.H0_H0 ;  /* 0x20000010ff0c8230 */ /* 0x108fe40000004100 */
[----:B------:R-:W-:Y:S01]  /*13f0*/  @!P0 HADD2.F32 R16, -RZ, R16.H1_H1 ;  /* 0x30000010ff108230 */ /* 0x000fe20000004100 */
[----:B------:R-:W-:Y:S02]  /*1400*/  FSETP.GT.AND P6, PT, R13, R86, PT ;  /* 0x000000560d00720b */ /* 0x000fe40003fc4000 */
[-C--:B-1----:R-:W-:Y:S01]  /*1410*/  @!P0 FMUL R88, R12, R39.reuse ;  /* 0x000000270c588220 */ /* 0x082fe20000400000 */
[--C-:B------:R-:W-:Y:S01]  /*1420*/  @!P0 HADD2.F32 R12, -RZ, R17.reuse.H0_H0 ;  /* 0x20000011ff0c8230 */ /* 0x100fe20000004100 */
[----:B------:R-:W-:Y:S01]  /*1430*/  MOV R44, 0xff800000 ;  /* 0xff800000002c7802 */ /* 0x000fe20000000f00 */
[----:B------:R-:W-:Y:S02]  /*1440*/  @!P0 HADD2.F32 R17, -RZ, R17.H1_H1 ;  /* 0x30000011ff118230 */ /* 0x000fe40000004100 */
[----:B------:R-:W-:Y:S01]  /*1450*/  @!P0 FMUL R44, R16, R39 ;  /* 0x00000027102c8220 */ /* 0x000fe20000400000 */
[----:B------:R-:W-:-:S02]  /*1460*/  IADD3 R16, R6, 0xa00, RZ ;  /* 0x00000a0006107810 */ /* 0x000fc40007ffe0ff */
[----:B------:R-:W-:Y:S02]  /*1470*/  FSEL R28, R13, R86, P6 ;  /* 0x000000560d1c7208 */ /* 0x000fe40003000000 */
[----:B------:R-:W-:Y:S01]  /*1480*/  MOV R82, 0xff800000 ;  /* 0xff80000000527802 */ /* 0x000fe20000000f00 */
[-C--:B------:R-:W-:Y:S01]  /*1490*/  @!P0 FMUL R82, R12, R39.reuse ;  /* 0x000000270c528220 */ /* 0x080fe20000400000 */
[----:B------:R-:W-:Y:S01]  /*14a0*/  MOV R45, 0xff800000 ;  /* 0xff800000002d7802 */ /* 0x000fe20000000f00 */
[----:B------:R-:W-:Y:S01]  /*14b0*/  @!P0 FMUL R45, R17, R39 ;  /* 0x00000027112d8220 */ /* 0x000fe20000400000 */
[----:B------:R-:W-:Y:S02]  /*14c0*/  ISETP.GE.AND P0, PT, R16, R123, PT ;  /* 0x0000007b1000720c */ /* 0x000fe40003f06270 */
[----:B------:R-:W-:-:S04]  /*14d0*/  FSETP.GT.AND P6, PT, R28, R65, PT ;  /* 0x000000411c00720b */ /* 0x000fc80003fc4000 */
[----:B------:R-:W-:Y:S01]  /*14e0*/  FSEL R53, R28, R65, P6 ;  /* 0x000000411c357208 */ /* 0x000fe20003000000 */
[----:B------:R-:W-:-:S03]  /*14f0*/  @!P1 HADD2.F32 R16, -RZ, R48.H0_H0 ;  /* 0x20000030ff109230 */ /* 0x000fc60000004100 */
[CC--:B------:R-:W-:Y:S01]  /*1500*/  FSETP.GT.AND P6, PT, R53.reuse, R66.reuse, PT ;  /* 0x000000423500720b */ /* 0x0c0fe20003fc4000 */
[--C-:B------:R-:W-:Y:S02]  /*1510*/  @!P1 HADD2.F32 R28, -RZ, R49.reuse.H1_H1 ;  /* 0x30000031ff1c9230 */ /* 0x100fe40000004100 */
[----:B------:R-:W3:Y:S01]  /*1520*/  @!P0 LDG.E.64 R12, desc[UR4][R2.64+0x1400] ;  /* 0x00140004020c8981 */ /* 0x000ee2000c1e1b00 */
[----:B------:R-:W-:Y:S01]  /*1530*/  FSEL R53, R53, R66, P6 ;  /* 0x0000004235357208 */ /* 0x000fe20003000000 */
[----:B------:R-:W-:Y:S01]  /*1540*/  @!P1 HADD2.F32 R17, -RZ, R49.H0_H0 ;  /* 0x20000031ff119230 */ /* 0x000fe20000004100 */
[----:B------:R-:W-:Y:S01]  /*1550*/  MOV R39, 0xff800000 ;  /* 0xff80000000277802 */ /* 0x000fe20000000f00 */
[-C--:B--2---:R-:W-:Y:S01]  /*1560*/  @!P1 FMUL R39, R16, R55.reuse ;  /* 0x0000003710279220 */ /* 0x084fe20000400000 */
[CC--:B------:R-:W-:Y:S01]  /*1570*/  FSETP.GT.AND P6, PT, R53.reuse, R0.reuse, PT ;  /* 0x000000003500720b */ /* 0x0c0fe20003fc4000 */
[----:B------:R-:W-:Y:S01]  /*1580*/  @!P1 HADD2.F32 R16, -RZ, R48.H1_H1 ;  /* 0x30000030ff109230 */ /* 0x000fe20000004100 */
[----:B------:R-:W-:Y:S01]  /*1590*/  MOV R48, 0xff800000 ;  /* 0xff80000000307802 */ /* 0x000fe20000000f00 */
[----:B------:R-:W-:Y:S01]  /*15a0*/  @!P1 FMUL R48, R28, R55 ;  /* 0x000000371c309220 */ /* 0x000fe20000400000 */
[----:B------:R-:W-:Y:S01]  /*15b0*/  FSEL R28, R53, R0, P6 ;  /* 0x00000000351c7208 */ /* 0x000fe20003000000 */
[----:B------:R-:W1:Y:S01]  /*15c0*/  @!P0 LDC R107, c[0x0][0x220] ;  /* 0x00008800ff6b8b82 */ /* 0x000e620000000800 */
[----:B------:R-:W-:-:S02]  /*15d0*/  MOV R46, 0xff800000 ;  /* 0xff800000002e7802 */ /* 0x000fc40000000f00 */
[----:B------:R-:W-:Y:S01]  /*15e0*/  FSETP.GT.AND P6, PT, R28, R67, PT ;  /* 0x000000431c00720b */ /* 0x000fe20003fc4000 */
[----:B------:R-:W-:Y:S01]  /*15f0*/  @!P1 FMUL R46, R16, R55 ;  /* 0x00000037102e9220 */ /* 0x000fe20000400000 */
[----:B------:R-:W-:Y:S02]  /*1600*/  IADD3 R16, R6, 0xa80, RZ ;  /* 0x00000a8006107810 */ /* 0x000fe40007ffe0ff */
[----:B------:R-:W-:Y:S02]  /*1610*/  FSEL R53, R28, R67, P6 ;  /* 0x000000431c357208 */ /* 0x000fe40003000000 */
[----:B------:R-:W-:Y:S01]  /*1620*/  MOV R49, 0xff800000 ;  /* 0xff80000000317802 */ /* 0x000fe20000000f00 */
[----:B------:R-:W-:Y:S01]  /*1630*/  @!P1 FMUL R49, R17, R55 ;  /* 0x0000003711319220 */ /* 0x000fe20000400000 */
[----:B------:R-:W-:Y:S02]  /*1640*/  ISETP.GE.AND P1, PT, R16, R123, PT ;  /* 0x0000007b1000720c */ /* 0x000fe40003f26270 */
[----:B------:R-:W-:-:S04]  /*1650*/  FSETP.GT.AND P6, PT, R53, R22, PT ;  /* 0x000000163500720b */ /* 0x000fc80003fc4000 */
[----:B------:R-:W-:-:S04]  /*1660*/  FSEL R55, R53, R22, P6 ;  /* 0x0000001635377208 */ /* 0x000fc80003000000 */
[----:B------:R-:W-:-:S03]  /*1670*/  FSETP.GT.AND P6, PT, R55, R68, PT ;  /* 0x000000443700720b */ /* 0x000fc60003fc4000 */
[----:B------:R-:W2:Y:S01]  /*1680*/  @!P1 LDG.E.64 R16, desc[UR4][R2.64+0x1500] ;  /* 0x0015000402109981 */ /* 0x000ea2000c1e1b00 */
[----:B------:R-:W-:Y:S01]  /*1690*/  FSEL R54, R55, R68, P6 ;  /* 0x0000004437367208 */ /* 0x000fe20003000000 */
[--C-:B------:R-:W-:Y:S01]  /*16a0*/  @!P2 HADD2.F32 R28, -RZ, R14.reuse.H0_H0 ;  /* 0x2000000eff1ca230 */ /* 0x100fe20000004100 */
[----:B------:R-:W-:Y:S01]  /*16b0*/  MOV R92, 0xff800000 ;  /* 0xff800000005c7802 */ /* 0x000fe20000000f00 */
[----:B------:R-:W2:Y:S01]  /*16c0*/  @!P1 LDC R110, c[0x0][0x220] ;  /* 0x00008800ff6e9b82 */ /* 0x000ea20000000800 */
[CC--:B------:R-:W-:Y:S01]  /*16d0*/  FSETP.GT.AND P6, PT, R54.reuse, R23.reuse, PT ;  /* 0x000000173600720b */ /* 0x0c0fe20003fc4000 */
[----:B------:R-:W-:Y:S02]  /*16e0*/  @!P2 HADD2.F32 R14, -RZ, R14.H1_H1 ;  /* 0x3000000eff0ea230 */ /* 0x000fe40000004100 */
[--C-:B------:R-:W-:Y:S01]  /*16f0*/  @!P2 HADD2.F32 R53, -RZ, R15.reuse.H0_H0 ;  /* 0x2000000fff35a230 */ /* 0x100fe20000004100 */
[----:B------:R-:W-:Y:S01]  /*1700*/  FSEL R54, R54, R23, P6 ;  /* 0x0000001736367208 */ /* 0x000fe20003000000 */
[----:B------:R-:W-:-:S02]  /*1710*/  @!P2 HADD2.F32 R15, -RZ, R15.H1_H1 ;  /* 0x3000000fff0fa230 */ /* 0x000fc40000004100 */
[-C--:B------:R-:W-:Y:S01]  /*1720*/  @!P2 FMUL R92, R28, R56.reuse ;  /* 0x000000381c5ca220 */ /* 0x080fe20000400000 */
[----:B------:R-:W-:Y:S02]  /*1730*/  MOV R50, 0xff800000 ;  /* 0xff80000000327802 */ /* 0x000fe40000000f00 */
[-C--:B------:R-:W-:Y:S01]  /*1740*/  FSETP.GT.AND P6, PT, R54, R69.reuse, PT ;  /* 0x000000453600720b */ /* 0x080fe20003fc4000 */
[-C--:B------:R-:W-:Y:S01]  /*1750*/  @!P2 FMUL R50, R14, R56.reuse ;  /* 0x000000380e32a220 */ /* 0x080fe20000400000 */
[----:B------:R-:W-:Y:S01]  /*1760*/  MOV R28, 0xff800000 ;  /* 0xff800000001c7802 */ /* 0x000fe20000000f00 */
[-C--:B------:R-:W-:Y:S01]  /*1770*/  @!P2 FMUL R28, R53, R56.reuse ;  /* 0x00000038351ca220 */ /* 0x080fe20000400000 */
[----:B------:R-:W-:Y:S01]  /*1780*/  MOV R52, 0xff800000 ;  /* 0xff80000000347802 */ /* 0x000fe20000000f00 */
[----:B------:R-:W-:Y:S01]  /*1790*/  @!P2 FMUL R52, R15, R56 ;  /* 0x000000380f34a220 */ /* 0x000fe20000400000 */
[----:B------:R-:W-:Y:S02]  /*17a0*/  IADD3 R14, R6, 0xb00, RZ ;  /* 0x00000b00060e7810 */ /* 0x000fe40007ffe0ff */
[----:B------:R-:W-:-:S02]  /*17b0*/  FSEL R56, R54, R69, P6 ;  /* 0x0000004536387208 */ /* 0x000fc40003000000 */
[----:B------:R-:W-:Y:S02]  /*17c0*/  ISETP.GE.AND P2, PT, R14, R123, PT ;  /* 0x0000007b0e00720c */ /* 0x000fe40003f46270 */
[----:B------:R-:W-:-:S04]  /*17d0*/  FSETP.GT.AND P6, PT, R56, R25, PT ;  /* 0x000000193800720b */ /* 0x000fc80003fc4000 */
[----:B------:R-:W-:-:S04]  /*17e0*/  FSEL R55, R56, R25, P6 ;  /* 0x0000001938377208 */ /* 0x000fc80003000000 */
[----:B------:R-:W-:-:S03]  /*17f0*/  FSETP.GT.AND P6, PT, R55, R70, PT ;  /* 0x000000463700720b */ /* 0x000fc60003fc4000 */
[----:B------:R-:W2:Y:S01]  /*1800*/  @!P2 LDG.E.64 R14, desc[UR4][R2.64+0x1600] ;  /* 0x00160004020ea981 */ /* 0x000ea2000c1e1b00 */
[----:B------:R-:W-:Y:S01]  /*1810*/  FSEL R94, R55, R70, P6 ;  /* 0x00000046375e7208 */ /* 0x000fe20003000000 */
[--C-:B-----5:R-:W-:Y:S01]  /*1820*/  @!P3 HADD2.F32 R54, -RZ, R4.reuse.H0_H0 ;  /* 0x20000004ff36b230 */ /* 0x120fe20000004100 */
[----:B------:R-:W-:Y:S01]  /*1830*/  MOV R53, 0xff800000 ;  /* 0xff80000000357802 */ /* 0x000fe20000000f00 */
[----:B------:R-:W-:Y:S01]  /*1840*/  @!P3 HADD2.F32 R4, -RZ, R4.H1_H1 ;  /* 0x30000004ff04b230 */ /* 0x000fe20000004100 */
[CC--:B------:R-:W-:Y:S01]  /*1850*/  FSETP.GT.AND P6, PT, R94.reuse, R27.reuse, PT ;  /* 0x0000001b5e00720b */ /* 0x0c0fe20003fc4000 */
[----:B------:R-:W5:Y:S03]  /*1860*/  @!P2 LDC R114, c[0x0][0x220] ;  /* 0x00008800ff72ab82 */ /* 0x000f660000000800 */
[----:B------:R-:W-:Y:S01]  /*1870*/  FSEL R94, R94, R27, P6 ;  /* 0x0000001b5e5e7208 */ /* 0x000fe20003000000 */
[----:B------:R-:W-:Y:S01]  /*1880*/  @!P3 FMUL R53, R4, R95 ;  /* 0x0000005f0435b220 */ /* 0x000fe20000400000 */
[----:B------:R-:W-:-:S02]  /*1890*/  @!P3 HADD2.F32 R4, -RZ, R5.H0_H0 ;  /* 0x20000005ff04b230 */ /* 0x000fc40000004100 */
[----:B------:R-:W-:Y:S01]  /*18a0*/  @!P3 HADD2.F32 R5, -RZ, R5.H1_H1 ;  /* 0x30000005ff05b230 */ /* 0x000fe20000004100 */
[----:B------:R-:W-:Y:S02]  /*18b0*/  FSETP.GT.AND P6, PT, R94, R71, PT ;  /* 0x000000475e00720b */ /* 0x000fe40003fc4000 */
[----:B------:R-:W-:Y:S01]  /*18c0*/  MOV R90, 0xff800000 ;  /* 0xff800000005a7802 */ /* 0x000fe20000000f00 */
[-C--:B------:R-:W-:Y:S01]  /*18d0*/  @!P3 FMUL R90, R54, R95.reuse ;  /* 0x0000005f365ab220 */ /* 0x080fe20000400000 */
[----:B------:R-:W-:Y:S02]  /*18e0*/  IADD3 R56, R6, 0xb80, RZ ;  /* 0x00000b8006387810 */ /* 0x000fe40007ffe0ff */
[----:B------:R-:W-:Y:S01]  /*18f0*/  MOV R91, 0xff800000 ;  /* 0xff800000005b7802 */ /* 0x000fe20000000f00 */
[-C--:B------:R-:W-:Y:S01]  /*1900*/  @!P3 FMUL R91, R4, R95.reuse ;  /* 0x0000005f045bb220 */ /* 0x080fe20000400000 */
[----:B------:R-:W-:Y:S01]  /*1910*/  MOV R54, 0xff800000 ;  /* 0xff80000000367802 */ /* 0x000fe20000000f00 */
[----:B------:R-:W-:Y:S01]  /*1920*/  @!P3 FMUL R54, R5, R95 ;  /* 0x0000005f0536b220 */ /* 0x000fe20000400000 */
[----:B------:R-:W-:-:S02]  /*1930*/  FSEL R96, R94, R71, P6 ;  /* 0x000000475e607208 */ /* 0x000fc40003000000 */
[----:B------:R-:W-:Y:S02]  /*1940*/  ISETP.GE.AND P3, PT, R56, R123, PT ;  /* 0x0000007b3800720c */ /* 0x000fe40003f66270 */
[----:B------:R-:W-:Y:S01]  /*1950*/  FSETP.GT.AND P6, PT, R96, R29, PT ;  /* 0x0000001d6000720b */ /* 0x000fe20003fc4000 */
[----:B----4-:R-:W-:-:S03]  /*1960*/  @!P4 HADD2.F32 R94, -RZ, R8.H0_H0 ;  /* 0x20000008ff5ec230 */ /* 0x010fc60000004100 */
[----:B------:R-:W-:Y:S01]  /*1970*/  FSEL R95, R96, R29, P6 ;  /* 0x0000001d605f7208 */ /* 0x000fe20003000000 */
[----:B------:R-:W-:-:S03]  /*1980*/  @!P4 HADD2.F32 R8, -RZ, R8.H1_H1 ;  /* 0x30000008ff08c230 */ /* 0x000fc60000004100 */
[CC--:B------:R-:W-:Y:S02]  /*1990*/  FSETP.GT.AND P6, PT, R95.reuse, R72.reuse, PT ;  /* 0x000000485f00720b */ /* 0x0c0fe40003fc4000 */
[----:B------:R-:W-:Y:S01]  /*19a0*/  MOV R55, 0xff800000 ;  /* 0xff80000000377802 */ /* 0x000fe20000000f00 */
[----:B------:R-:W4:Y:S01]  /*19b0*/  @!P3 LDG.E.64 R4, desc[UR4][R2.64+0x1700] ;  /* 0x001700040204b981 */ /* 0x000f22000c1e1b00 */
[----:B------:R-:W-:Y:S01]  /*19c0*/  FSEL R95, R95, R72, P6 ;  /* 0x000000485f5f7208 */ /* 0x000fe20003000000 */
[-C--:B0-----:R-:W-:Y:S01]  /*19d0*/  @!P4 FMUL R55, R8, R97.reuse ;  /* 0x000000610837c220 */ /* 0x081fe20000400000 */
[----:B------:R-:W-:Y:S01]  /*19e0*/  @!P4 HADD2.F32 R8, -RZ, R9.H0_H0 ;  /* 0x20000009ff08c230 */ /* 0x000fe20000004100 */
[----:B------:R-:W-:Y:S02]  /*19f0*/  MOV R56, 0xff800000 ;  /* 0xff80000000387802 */ /* 0x000fe40000000f00 */
[----:B------:R-:W-:Y:S01]  /*1a00*/  IADD3 R98, R6, 0xc00, RZ ;  /* 0x00000c0006627810 */ /* 0x000fe20007ffe0ff */
[----:B------:R-:W-:Y:S01]  /*1a10*/  @!P5 HADD2.F32 R100, -RZ, R11.H0_H0 ;  /* 0x2000000bff64d230 */ /* 0x000fe20000004100 */
[CC--:B------:R-:W-:Y:S01]  /*1a20*/  FSETP.GT.AND P6, PT, R95.reuse, R30.reuse, PT ;  /* 0x0000001e5f00720b */ /* 0x0c0fe20003fc4000 */
[----:B------:R-:W0:Y:S01]  /*1a30*/  @!P3 LDC R119, c[0x0][0x220] ;  /* 0x00008800ff77bb82 */ /* 0x000e220000000800 */
[----:B------:R-:W-:Y:S01]  /*1a40*/  MOV R96, 0xff800000 ;  /* 0xff80000000607802 */ /* 0x000fe20000000f00 */
[----:B------:R-:W-:Y:S01]  /*1a50*/  @!P4 FMUL R96, R8, R97 ;  /* 0x000000610860c220 */ /* 0x000fe20000400000 */
[----:B------:R-:W-:Y:S01]  /*1a60*/  FSEL R8, R95, R30, P6 ;  /* 0x0000001e5f087208 */ /* 0x000fe20003000000 */
[----:B------:R-:W-:-:S02]  /*1a70*/  @!P4 HADD2.F32 R9, -RZ, R9.H1_H1 ;  /* 0x30000009ff09c230 */ /* 0x000fc40000004100 */
[----:B------:R-:W-:Y:S01]  /*1a80*/  @!P4 FMUL R56, R94, R97 ;  /* 0x000000615e38c220 */ /* 0x000fe20000400000 */
[----:B------:R-:W-:Y:S02]  /*1a90*/  MOV R94, 0xff800000 ;  /* 0xff800000005e7802 */ /* 0x000fe40000000f00 */
[----:B------:R-:W-:Y:S01]  /*1aa0*/  FSETP.GT.AND P6, PT, R8, R73, PT ;  /* 0x000000490800720b */ /* 0x000fe20003fc4000 */
[----:B------:R-:W-:Y:S01]  /*1ab0*/  @!P4 FMUL R94, R9, R97 ;  /* 0x00000061095ec220 */ /* 0x000fe20000400000 */
[----:B------:R-:W-:Y:S02]  /*1ac0*/  ISETP.GE.AND P4, PT, R98, R123, PT ;  /* 0x0000007b6200720c */ /* 0x000fe40003f86270 */
[----:B------:R-:W-:-:S04]  /*1ad0*/  FSEL R98, R8, R73, P6 ;  /* 0x0000004908627208 */ /* 0x000fc80003000000 */
[----:B------:R-:W-:-:S04]  /*1ae0*/  FSETP.GT.AND P6, PT, R98, R31, PT ;  /* 0x0000001f6200720b */ /* 0x000fc80003fc4000 */
[----:B------:R-:W-:-:S03]  /*1af0*/  FSEL R99, R98, R31, P6 ;  /* 0x0000001f62637208 */ /* 0x000fc60003000000 */
[----:B------:R-:W4:Y:S01]  /*1b00*/  @!P4 LDG.E.64 R8, desc[UR4][R2.64+0x1800] ;  /* 0x001800040208c981 */ /* 0x000f22000c1e1b00 */
[CC--:B------:R-:W-:Y:S01]  /*1b10*/  FSETP.GT.AND P6, PT, R99.reuse, R74.reuse, PT ;  /* 0x0000004a6300720b */ /* 0x0c0fe20003fc4000 */
[--C-:B------:R-:W-:Y:S01]  /*1b20*/  @!P5 HADD2.F32 R95, -RZ, R10.reuse.H0_H0 ;  /* 0x2000000aff5fd230 */ /* 0x100fe20000004100 */
[----:B------:R-:W-:Y:S01]  /*1b30*/  MOV R97, 0xff800000 ;  /* 0xff80000000617802 */ /* 0x000fe20000000f00 */
[----:B------:R-:W-:Y:S01]  /*1b40*/  @!P5 HADD2.F32 R11, -RZ, R11.H1_H1 ;  /* 0x3000000bff0bd230 */ /* 0x000fe20000004100 */
[----:B------:R-:W-:Y:S01]  /*1b50*/  FSEL R101, R99, R74, P6 ;  /* 0x0000004a63657208 */ /* 0x000fe20003000000 */
[----:B------:R-:W0:Y:S03]  /*1b60*/  @!P4 LDC R125, c[0x0][0x220] ;  /* 0x00008800ff7dcb82 */ /* 0x000e260000000800 */
[----:B------:R-:W-:Y:S01]  /*1b70*/  FSETP.GT.AND P6, PT, R101, R32, PT ;  /* 0x000000206500720b */ /* 0x000fe20003fc4000 */
[----:B------:R-:W-:-:S03]  /*1b80*/  @!P5 HADD2.F32 R10, -RZ, R10.H1_H1 ;  /* 0x3000000aff0ad230 */ /* 0x000fc60000004100 */
[----:B------:R-:W-:Y:S01]  /*1b90*/  FSEL R102, R101, R32, P6 ;  /* 0x0000002065667208 */ /* 0x000fe20003000000 */
[----:B------:R-:W-:Y:S01]  /*1ba0*/  @!P5 FMUL R97, R95, R103 ;  /* 0x000000675f61d220 */ /* 0x000fe20000400000 */
[----:B------:R-:W-:Y:S02]  /*1bb0*/  MOV R95, 0xff800000 ;  /* 0xff800000005f7802 */ /* 0x000fe40000000f00 */
[----:B------:R-:W-:Y:S01]  /*1bc0*/  FSETP.GT.AND P6, PT, R102, R75, PT ;  /* 0x0000004b6600720b */ /* 0x000fe20003fc4000 */
[----:B------:R-:W-:Y:S01]  /*1bd0*/  @!P5 FMUL R95, R10, R103 ;  /* 0x000000670a5fd220 */ /* 0x000fe20000400000 */
[----:B------:R-:W-:Y:S02]  /*1be0*/  IADD3 R10, R6, 0xc80, RZ ;  /* 0x00000c80060a7810 */ /* 0x000fe40007ffe0ff */
[----:B------:R-:W-:Y:S02]  /*1bf0*/  FSEL R102, R102, R75, P6 ;  /* 0x0000004b66667208 */ /* 0x000fe40003000000 */
[----:B------:R-:W-:Y:S01]  /*1c00*/  MOV R99, 0xff800000 ;  /* 0xff80000000637802 */ /* 0x000fe20000000f00 */
[-C--:B------:R-:W-:Y:S01]  /*1c10*/  @!P5 FMUL R99, R100, R103.reuse ;  /* 0x000000676463d220 */ /* 0x080fe20000400000 */
[----:B------:R-:W-:Y:S01]  /*1c20*/  MOV R98, 0xff800000 ;  /* 0xff80000000627802 */ /* 0x000fe20000000f00 */
[----:B------:R-:W-:Y:S01]  /*1c30*/  @!P5 FMUL R98, R11, R103 ;  /* 0x000000670b62d220 */ /* 0x000fe20000400000 */
[----:B------:R-:W-:-:S02]  /*1c40*/  ISETP.GE.AND P5, PT, R10, R123, PT ;  /* 0x0000007b0a00720c */ /* 0x000fc40003fa6270 */
[----:B------:R-:W-:-:S04]  /*1c50*/  FSETP.GT.AND P6, PT, R102, R33, PT ;  /* 0x000000216600720b */ /* 0x000fc80003fc4000 */
[----:B------:R-:W-:-:S04]  /*1c60*/  FSEL R101, R102, R33, P6 ;  /* 0x0000002166657208 */ /* 0x000fc80003000000 */
[----:B------:R-:W-:-:S03]  /*1c70*/  FSETP.GT.AND P6, PT, R101, R76, PT ;  /* 0x0000004c6500720b */ /* 0x000fc60003fc4000 */
[----:B------:R-:W4:Y:S01]  /*1c80*/  @!P5 LDG.E.64 R10, desc[UR4][R2.64+0x1900] ;  /* 0x00190004020ad981 */ /* 0x000f22000c1e1b00 */
[----:B------:R-:W-:Y:S01]  /*1c90*/  FSEL R101, R101, R76, P6 ;  /* 0x0000004c65657208 */ /* 0x000fe20003000000 */
[----:B------:R-:W0:Y:S03]  /*1ca0*/  @!P5 LDC R129, c[0x0][0x220] ;  /* 0x00008800ff81db82 */ /* 0x000e260000000800 */
        /* <DEDUP_REMOVED lines=34> */
[----:B---3--:R-:W-:-:S03]  /*1ed0*/  @!P0 HADD2.F32 R101, -RZ, R12.H0_H0 ;  /* 0x2000000cff658230 */ /* 0x008fc60000004100 */
[CC--:B------:R-:W-:Y:S01]  /*1ee0*/  FSETP.GT.AND P6, PT, R106.reuse, R49.reuse, PT ;  /* 0x000000316a00720b */ /* 0x0c0fe20003fc4000 */
[----:B------:R-:W-:Y:S01]  /*1ef0*/  @!P0 HADD2.F32 R12, -RZ, R12.H1_H1 ;  /* 0x3000000cff0c8230 */ /* 0x000fe20000004100 */
[----:B------:R-:W-:Y:S02]  /*1f00*/  MOV R100, 0xff800000 ;  /* 0xff80000000647802 */ /* 0x000fe40000000f00 */
[----:B------:R-:W-:Y:S01]  /*1f10*/  FSEL R105, R106, R49, P6 ;  /* 0x000000316a697208 */ /* 0x000fe20003000000 */
[-C--:B-1----:R-:W-:Y:S01]  /*1f20*/  @!P0 FMUL R100, R101, R107.reuse ;  /* 0x0000006b65648220 */ /* 0x082fe20000400000 */
[--C-:B------:R-:W-:Y:S01]  /*1f30*/  @!P0 HADD2.F32 R104, -RZ, R13.reuse.H0_H0 ;  /* 0x2000000dff688230 */ /* 0x100fe20000004100 */
[----:B------:R-:W-:Y:S01]  /*1f40*/  MOV R101, 0xff800000 ;  /* 0xff80000000657802 */ /* 0x000fe20000000f00 */
[----:B------:R-:W-:Y:S02]  /*1f50*/  @!P0 HADD2.F32 R13, -RZ, R13.H1_H1 ;  /* 0x3000000dff0d8230 */ /* 0x000fe40000004100 */
[----:B------:R-:W-:Y:S01]  /*1f60*/  @!P0 FMUL R101, R12, R107 ;  /* 0x0000006b0c658220 */ /* 0x000fe20000400000 */
[----:B------:R-:W-:-:S02]  /*1f70*/  FSETP.GT.AND P6, PT, R105, R48, PT ;  /* 0x000000306900720b */ /* 0x000fc40003fc4000 */
[----:B------:R-:W-:Y:S02]  /*1f80*/  IADD3 R12, R6, 0xd00, RZ ;  /* 0x00000d00060c7810 */ /* 0x000fe40007ffe0ff */
        /* <DEDUP_REMOVED lines=9> */
[----:B------:R-:W3:Y:S01]  /*2020*/  @!P0 LDG.E.64 R12, desc[UR4][R2.64+0x1a00] ;  /* 0x001a0004020c8981 */ /* 0x000ee2000c1e1b00 */
[----:B------:R-:W-:Y:S01]  /*2030*/  FSEL R109, R107, R50, P6 ;  /* 0x000000326b6d7208 */ /* 0x000fe20003000000 */
[----:B--2---:R-:W-:-:S03]  /*2040*/  @!P1 HADD2.F32 R105, -RZ, R16.H0_H0 ;  /* 0x20000010ff699230 */ /* 0x004fc60000004100 */
[----:B------:R-:W-:Y:S01]  /*2050*/  FSETP.GT.AND P6, PT, R109, R28, PT ;  /* 0x0000001c6d00720b */ /* 0x000fe20003fc4000 */
[----:B------:R-:W-:Y:S01]  /*2060*/  @!P1 HADD2.F32 R16, -RZ, R16.H1_H1 ;  /* 0x30000010ff109230 */ /* 0x000fe20000004100 */
[----:B------:R-:W-:Y:S01]  /*2070*/  MOV R104, 0xff800000 ;  /* 0xff80000000687802 */ /* 0x000fe20000000f00 */
[----:B------:R-:W-:Y:S01]  /*2080*/  @!P1 FMUL R104, R105, R110 ;  /* 0x0000006e69689220 */ /* 0x000fe20000400000 */
[----:B------:R-:W-:Y:S01]  /*2090*/  FSEL R109, R109, R28, P6 ;  /* 0x0000001c6d6d7208 */ /* 0x000fe20003000000 */
        /* <DEDUP_REMOVED lines=19> */
[----:B------:R-:W1:Y:S01]  /*21d0*/  @!P1 LDC R131, c[0x0][0x220] ;  /* 0x00008800ff839b82 */ /* 0x000e620000000800 */
[CC--:B------:R-:W-:Y:S01]  /*21e0*/  FSETP.GT.AND P6, PT, R110.reuse, R91.reuse, PT ;  /* 0x0000005b6e00720b */ /* 0x0c0fe20003fc4000 */
[----:B------:R-:W-:Y:S02]  /*21f0*/  @!P2 HADD2.F32 R14, -RZ, R14.H1_H1 ;  /* 0x3000000eff0ea230 */ /* 0x000fe40000004100 */
[----:B-----5:R-:W-:Y:S01]  /*2200*/  @!P2 FMUL R105, R109, R114 ;  /* 0x000000726d69a220 */ /* 0x020fe20000400000 */
[----:B------:R-:W-:Y:S01]  /*2210*/  FSEL R113, R110, R91, P6 ;  /* 0x0000005b6e717208 */ /* 0x000fe20003000000 */
[--C-:B------:R-:W-:Y:S01]  /*2220*/  @!P2 HADD2.F32 R109, -RZ, R15.reuse.H0_H0 ;  /* 0x2000000fff6da230 */ /* 0x100fe20000004100 */
[----:B------:R-:W-:Y:S01]  /*2230*/  MOV R111, 0xff800000 ;  /* 0xff800000006f7802 */ /* 0x000fe20000000f00 */
[----:B------:R-:W-:-:S02]  /*2240*/  @!P2 HADD2.F32 R15, -RZ, R15.H1_H1 ;  /* 0x3000000fff0fa230 */ /* 0x000fc40000004100 */
[----:B------:R-:W-:Y:S01]  /*2250*/  @!P2 FMUL R111, R14, R114 ;  /* 0x000000720e6fa220 */ /* 0x000fe20000400000 */
[----:B------:R-:W-:Y:S02]  /*2260*/  FSETP.GT.AND P6, PT, R113, R54, PT ;  /* 0x000000367100720b */ /* 0x000fe40003fc4000 */
[----:B------:R-:W-:Y:S02]  /*2270*/  IADD3 R14, R6, 0xe00, RZ ;  /* 0x00000e00060e7810 */ /* 0x000fe40007ffe0ff */
[----:B------:R-:W-:Y:S01]  /*2280*/  MOV R110, 0xff800000 ;  /* 0xff800000006e7802 */ /* 0x000fe20000000f00 */
[-C--:B------:R-:W-:Y:S01]  /*2290*/  @!P2 FMUL R110, R109, R114.reuse ;  /* 0x000000726d6ea220 */ /* 0x080fe20000400000 */
[----:B------:R-:W-:Y:S01]  /*22a0*/  MOV R112, 0xff800000 ;  /* 0xff80000000707802 */ /* 0x000fe20000000f00 */
[----:B------:R-:W-:Y:S01]  /*22b0*/  @!P2 FMUL R112, R15, R114 ;  /* 0x000000720f70a220 */ /* 0x000fe20000400000 */
[----:B------:R-:W-:Y:S02]  /*22c0*/  FSEL R113, R113, R54, P6 ;  /* 0x0000003671717208 */ /* 0x000fe40003000000 */
[----:B------:R-:W-:-:S02]  /*22d0*/  ISETP.GE.AND P2, PT, R14, R123, PT ;  /* 0x0000007b0e00720c */ /* 0x000fc40003f46270 */
[----:B------:R-:W-:-:S04]  /*22e0*/  FSETP.GT.AND P6, PT, R113, R56, PT ;  /* 0x000000387100720b */ /* 0x000fc80003fc4000 */
[----:B------:R-:W-:-:S04]  /*22f0*/  FSEL R116, R113, R56, P6 ;  /* 0x0000003871747208 */ /* 0x000fc80003000000 */
[----:B------:R-:W-:-:S03]  /*2300*/  FSETP.GT.AND P6, PT, R116, R55, PT ;  /* 0x000000377400720b */ /* 0x000fc60003fc4000 */
[----:B------:R-:W5:Y:S01]  /*2310*/  @!P2 LDG.E.64 R14, desc[UR4][R2.64+0x1c00] ;  /* 0x001c0004020ea981 */ /* 0x000f62000c1e1b00 */
[----:B------:R-:W-:Y:S01]  /*2320*/  FSEL R117, R116, R55, P6 ;  /* 0x0000003774757208 */ /* 0x000fe20003000000 */
[--C-:B----4-:R-:W-:Y:S01]  /*2330*/  @!P3 HADD2.F32 R114, -RZ, R4.reuse.H0_H0 ;  /* 0x20000004ff72b230 */ /* 0x110fe20000004100 */
[----:B------:R-:W-:Y:S01]  /*2340*/  MOV R109, 0xff800000 ;  /* 0xff800000006d7802 */ /* 0x000fe20000000f00 */
[----:B------:R-:W-:Y:S01]  /*2350*/  @!P3 HADD2.F32 R4, -RZ, R4.H1_H1 ;  /* 0x30000004ff04b230 */ /* 0x000fe20000004100 */
[CC--:B------:R-:W-:Y:S01]  /*2360*/  FSETP.GT.AND P6, PT, R117.reuse, R96.reuse, PT ;  /* 0x000000607500720b */ /* 0x0c0fe20003fc4000 */
[----:B------:R-:W4:Y:S01]  /*2370*/  @!P2 LDC R133, c[0x0][0x220] ;  /* 0x00008800ff85ab82 */ /* 0x000f220000000800 */
[----:B------:R-:W-:Y:S02]  /*2380*/  MOV R113, 0xff800000 ;  /* 0xff80000000717802 */ /* 0x000fe40000000f00 */
[----:B------:R-:W-:Y:S01]  /*2390*/  FSEL R117, R117, R96, P6 ;  /* 0x0000006075757208 */ /* 0x000fe20003000000 */
[----:B0-----:R-:W-:Y:S01]  /*23a0*/  @!P3 FMUL R113, R4, R119 ;  /* 0x000000770471b220 */ /* 0x001fe20000400000 */
[----:B------:R-:W-:-:S02]  /*23b0*/  @!P3 HADD2.F32 R4, -RZ, R5.H0_H0 ;  /* 0x20000005ff04b230 */ /* 0x000fc40000004100 */
[----:B------:R-:W-:Y:S01]  /*23c0*/  @!P3 HADD2.F32 R5, -RZ, R5.H1_H1 ;  /* 0x30000005ff05b230 */ /* 0x000fe20000004100 */
[-C--:B------:R-:W-:Y:S01]  /*23d0*/  FSETP.GT.AND P6, PT, R117, R94.reuse, PT ;  /* 0x0000005e7500720b */ /* 0x080fe20003fc4000 */
[-C--:B------:R-:W-:Y:S01]  /*23e0*/  @!P3 FMUL R109, R114, R119.reuse ;  /* 0x00000077726db220 */ /* 0x080fe20000400000 */
        /* <DEDUP_REMOVED lines=10> */
[----:B------:R-:W4:Y:S01]  /*2490*/  @!P3 LDG.E.64 R4, desc[UR4][R2.64+0x1d00] ;  /* 0x001d00040204b981 */ /* 0x000f22000c1e1b00 */
[----:B------:R-:W-:Y:S01]  /*24a0*/  FSEL R120, R120, R95, P6 ;  /* 0x0000005f78787208 */ /* 0x000fe20003000000 */
[--C-:B------:R-:W-:Y:S01]  /*24b0*/  @!P4 HADD2.F32 R118, -RZ, R8.reuse.H0_H0 ;  /* 0x20000008ff76c230 */ /* 0x100fe20000004100 */
[----:B------:R-:W-:Y:S01]  /*24c0*/  MOV R116, 0xff800000 ;  /* 0xff80000000747802 */ /* 0x000fe20000000f00 */
[----:B------:R-:W-:Y:S01]  /*24d0*/  @!P4 HADD2.F32 R8, -RZ, R8.H1_H1 ;  /* 0x30000008ff08c230 */ /* 0x000fe20000004100 */
[CC--:B------:R-:W-:Y:S01]  /*24e0*/  FSETP.GT.AND P6, PT, R120.reuse, R99.reuse, PT ;  /* 0x000000637800720b */ /* 0x0c0fe20003fc4000 */
[----:B------:R-:W0:Y:S03]  /*24f0*/  @!P3 LDC R135, c[0x0][0x220] ;  /* 0x00008800ff87bb82 */ /* 0x000e260000000800 */
[----:B------:R-:W-:Y:S01]  /*2500*/  FSEL R121, R120, R99, P6 ;  /* 0x0000006378797208 */ /* 0x000fe20003000000 */
[----:B------:R-:W-:Y:S01]  /*2510*/  @!P4 FMUL R116, R8, R125 ;  /* 0x0000007d0874c220 */ /* 0x000fe20000400000 */
[----:B------:R-:W-:-:S02]  /*2520*/  @!P4 HADD2.F32 R8, -RZ, R9.H0_H0 ;  /* 0x20000009ff08c230 */ /* 0x000fc40000004100 */
[----:B------:R-:W-:Y:S01]  /*2530*/  @!P4 HADD2.F32 R9, -RZ, R9.H1_H1 ;  /* 0x30000009ff09c230 */ /* 0x000fe20000004100 */
[-C--:B------:R-:W-:Y:S02]  /*2540*/  FSETP.GT.AND P6, PT, R121, R98.reuse, PT ;  /* 0x000000627900720b */ /* 0x080fe40003fc4000 */
        /* <DEDUP_REMOVED lines=12> */
[----:B------:R-:W4:Y:S01]  /*2610*/  @!P4 LDG.E.64 R8, desc[UR4][R2.64+0x1e00] ;  /* 0x001e00040208c981 */ /* 0x000f22000c1e1b00 */
[----:B------:R-:W-:Y:S01]  /*2620*/  FSEL R126, R122, R101, P6 ;  /* 0x000000657a7e7208 */ /* 0x000fe20003000000 */
[--C-:B------:R-:W-:Y:S01]  /*2630*/  @!P5 HADD2.F32 R120, -RZ, R10.reuse.H0_H0 ;  /* 0x2000000aff78d230 */ /* 0x100fe20000004100 */
[----:B------:R-:W0:Y:S02]  /*2640*/  @!P4 LDC R137, c[0x0][0x220] ;  /* 0x00008800ff89cb82 */ /* 0x000e240000000800 */
[CC--:B------:R-:W-:Y:S01]  /*2650*/  FSETP.GT.AND P6, PT, R126.reuse, R103.reuse, PT ;  /* 0x000000677e00720b */ /* 0x0c0fe20003fc4000 */
[----:B------:R-:W-:Y:S01]  /*2660*/  @!P5 HADD2.F32 R122, -RZ, R10.H1_H1 ;  /* 0x3000000aff7ad230 */ /* 0x000fe20000004100 */
[----:B------:R-:W-:Y:S02]  /*2670*/  MOV R121, 0xff800000 ;  /* 0xff80000000797802 */ /* 0x000fe40000000f00 */
[----:B------:R-:W-:Y:S01]  /*2680*/  FSEL R127, R126, R103, P6 ;  /* 0x000000677e7f7208 */ /* 0x000fe20003000000 */
[----:B------:R-:W-:Y:S01]  /*2690*/  @!P5 FMUL R121, R120, R129 ;  /* 0x000000817879d220 */ /* 0x000fe20000400000 */
[----:B------:R-:W-:Y:S01]  /*26a0*/  MOV R120, 0xff800000 ;  /* 0xff80000000787802 */ /* 0x000fe20000000f00 */
[----:B------:R-:W-:-:S02]  /*26b0*/  @!P5 HADD2.F32 R124, -RZ, R11.H0_H0 ;  /* 0x2000000bff7cd230 */ /* 0x000fc40000004100 */
[-C--:B------:R-:W-:Y:S01]  /*26c0*/  @!P5 FMUL R120, R122, R129.reuse ;  /* 0x000000817a78d220 */ /* 0x080fe20000400000 */
[----:B------:R-:W-:Y:S01]  /*26d0*/  @!P5 HADD2.F32 R125, -RZ, R11.H1_H1 ;  /* 0x3000000bff7dd230 */ /* 0x000fe20000004100 */
[-C--:B------:R-:W-:Y:S02]  /*26e0*/  FSETP.GT.AND P6, PT, R127, R102.reuse, PT ;  /* 0x000000667f00720b */ /* 0x080fe40003fc4000 */
[----:B------:R-:W-:Y:S02]  /*26f0*/  IADD3 R122, R6, 0xf80, RZ ;  /* 0x00000f80067a7810 */ /* 0x000fe40007ffe0ff */
[----:B------:R-:W-:Y:S01]  /*2700*/  MOV R11, 0xff800000 ;  /* 0xff800000000b7802 */ /* 0x000fe20000000f00 */
[-C--:B------:R-:W-:Y:S01]  /*2710*/  @!P5 FMUL R11, R124, R129.reuse ;  /* 0x000000817c0bd220 */ /* 0x080fe20000400000 */
[----:B------:R-:W-:Y:S01]  /*2720*/  MOV R10, 0xff800000 ;  /* 0xff800000000a7802 */ /* 0x000fe20000000f00 */
[----:B------:R-:W-:Y:S01]  /*2730*/  @!P5 FMUL R10, R125, R129 ;  /* 0x000000817d0ad220 */ /* 0x000fe20000400000 */
[----:B------:R-:W-:Y:S01]  /*2740*/  FSEL R127, R127, R102, P6 ;  /* 0x000000667f7f7208 */ /* 0x000fe20003000000 */
[----:B------:R-:W1:Y:S01]  /*2750*/  @!P0 LDC R129, c[0x0][0x220] ;  /* 0x00008800ff818b82 */ /* 0x000e620000000800 */
        /* <DEDUP_REMOVED lines=40> */
[----:B---3--:R-:W-:-:S03]  /*29e0*/  @!P0 HADD2.F32 R122, -RZ, R12.H0_H0 ;  /* 0x2000000cff7a8230 */ /* 0x008fc60000004100 */
[----:B------:R-:W-:Y:S02]  /*29f0*/  FSEL R125, R124, R11, P6 ;  /* 0x0000000b7c7d7208 */ /* 0x000fe40003000000 */
[----:B------:R-:W-:Y:S02]  /*2a00*/  MOV R123, 0xff800000 ;  /* 0xff800000007b7802 */ /* 0x000fe40000000f00 */
[CC--:B------:R-:W-:Y:S01]  /*2a10*/  FSETP.GT.AND P6, PT, R125.reuse, R10.reuse, PT ;  /* 0x0000000a7d00720b */ /* 0x0c0fe20003fc4000 */
[----:B-1----:R-:W-:Y:S01]  /*2a20*/  @!P0 FMUL R123, R122, R129 ;  /* 0x000000817a7b8220 */ /* 0x002fe20000400000 */
[----:B------:R-:W-:Y:S02]  /*2a30*/  @!P0 HADD2.F32 R12, -RZ, R12.H1_H1 ;  /* 0x3000000cff0c8230 */ /* 0x000fe40000004100 */
[----:B------:R-:W-:Y:S02]  /*2a40*/  FSEL R124, R125, R10, P6 ;  /* 0x0000000a7d7c7208 */ /* 0x000fe40003000000 */
[----:B------:R-:W-:-:S02]  /*2a50*/  MOV R122, 0xff800000 ;  /* 0xff800000007a7802 */ /* 0x000fc40000000f00 */
[----:B------:R-:W-:Y:S01]  /*2a60*/  FSETP.GT.AND P6, PT, R124, R123, PT ;  /* 0x0000007b7c00720b */ /* 0x000fe20003fc4000 */
[----:B------:R-:W-:-:S03]  /*2a70*/  @!P0 FMUL R122, R12, R129 ;  /* 0x000000810c7a8220 */ /* 0x000fc60000400000 */
[----:B------:R-:W-:Y:S01]  /*2a80*/  FSEL R125, R124, R123, P6 ;  /* 0x0000007b7c7d7208 */ /* 0x000fe20003000000 */
[--C-:B------:R-:W-:Y:S01]  /*2a90*/  @!P0 HADD2.F32 R124, -RZ, R13.reuse.H0_H0 ;  /* 0x2000000dff7c8230 */ /* 0x100fe20000004100 */
[----:B------:R-:W-:Y:S02]  /*2aa0*/  MOV R12, 0xff800000 ;  /* 0xff800000000c7802 */ /* 0x000fe40000000f00 */
[CC--:B------:R-:W-:Y:S02]  /*2ab0*/  FSETP.GT.AND P6, PT, R125.reuse, R122.reuse, PT ;  /* 0x0000007a7d00720b */ /* 0x0c0fe40003fc4000 */
[----:B------:R-:W-:Y:S02]  /*2ac0*/  @!P0 FMUL R12, R124, R129 ;  /* 0x000000817c0c8220 */ /* 0x000fe40000400000 */
[----:B------:R-:W-:Y:S01]  /*2ad0*/  FSEL R127, R125, R122, P6 ;  /* 0x0000007a7d7f7208 */ /* 0x000fe20003000000 */
[----:B------:R-:W-:Y:S01]  /*2ae0*/  @!P0 HADD2.F32 R124, -RZ, R13.H1_H1 ;  /* 0x3000000dff7c8230 */ /* 0x000fe20000004100 */
[----:B------:R-:W-:-:S02]  /*2af0*/  MOV R13, 0xff800000 ;  /* 0xff800000000d7802 */ /* 0x000fc40000000f00 */
[CC--:B------:R-:W-:Y:S02]  /*2b00*/  FSETP.GT.AND P6, PT, R127.reuse, R12.reuse, PT ;  /* 0x0000000c7f00720b */ /* 0x0c0fe40003fc4000 */
[----:B------:R-:W-:Y:S02]  /*2b10*/  @!P0 FMUL R13, R124, R129 ;  /* 0x000000817c0d8220 */ /* 0x000fe40000400000 */
[----:B------:R-:W-:Y:S01]  /*2b20*/  FSEL R126, R127, R12, P6 ;  /* 0x0000000c7f7e7208 */ /* 0x000fe20003000000 */
[----:B--2---:R-:W-:Y:S01]  /*2b30*/  @!P1 HADD2.F32 R124, -RZ, R16.H0_H0 ;  /* 0x20000010ff7c9230 */ /* 0x004fe20000004100 */
[----:B------:R-:W-:Y:S02]  /*2b40*/  MOV R125, 0xff800000 ;  /* 0xff800000007d7802 */ /* 0x000fe40000000f00 */
[----:B------:R-:W-:Y:S02]  /*2b50*/  FSETP.GT.AND P0, PT, R126, R13, PT ;  /* 0x0000000d7e00720b */ /* 0x000fe40003f04000 */
[----:B------:R-:W-:-:S02]  /*2b60*/  @!P1 FMUL R125, R124, R131 ;  /* 0x000000837c7d9220 */ /* 0x000fc40000400000 */
[----:B------:R-:W-:Y:S01]  /*2b70*/  FSEL R126, R126, R13, P0 ;  /* 0x0000000d7e7e7208 */ /* 0x000fe20000000000 */
[----:B------:R-:W-:Y:S01]  /*2b80*/  @!P1 HADD2.F32 R16, -RZ, R16.H1_H1 ;  /* 0x30000010ff109230 */ /* 0x000fe20000004100 */
[----:B------:R-:W-:Y:S02]  /*2b90*/  MOV R124, 0xff800000 ;  /* 0xff800000007c7802 */ /* 0x000fe40000000f00 */
[----:B------:R-:W-:Y:S02]  /*2ba0*/  FSETP.GT.AND P0, PT, R126, R125, PT ;  /* 0x0000007d7e00720b */ /* 0x000fe40003f04000 */
[----:B------:R-:W-:Y:S02]  /*2bb0*/  @!P1 FMUL R124, R16, R131 ;  /* 0x00000083107c9220 */ /* 0x000fe40000400000 */
[----:B------:R-:W-:Y:S01]  /*2bc0*/  FSEL R127, R126, R125, P0 ;  /* 0x0000007d7e7f7208 */ /* 0x000fe20000000000 */
[----:B------:R-:W-:Y:S01]  /*2bd0*/  @!P1 HADD2.F32 R126, -RZ, R17.H0_H0 ;  /* 0x20000011ff7e9230 */ /* 0x000fe20000004100 */
[----:B------:R-:W-:-:S02]  /*2be0*/  MOV R16, 0xff800000 ;  /* 0xff80000000107802 */ /* 0x000fc40000000f00 */
[CC--:B------:R-:W-:Y:S02]  /*2bf0*/  FSETP.GT.AND P0, PT, R127.reuse, R124.reuse, PT ;  /* 0x0000007c7f00720b */ /* 0x0c0fe40003f04000 */
[-C--:B------:R-:W-:Y:S02]  /*2c00*/  @!P1 FMUL R16, R126, R131.reuse ;  /* 0x000000837e109220 */ /* 0x080fe40000400000 */
[----:B------:R-:W-:Y:S01]  /*2c10*/  FSEL R127, R127, R124, P0 ;  /* 0x0000007c7f7f7208 */ /* 0x000fe20000000000 */
[----:B------:R-:W-:Y:S01]  /*2c20*/  @!P1 HADD2.F32 R17, -RZ, R17.H1_H1 ;  /* 0x30000011ff119230 */ /* 0x000fe20000004100 */
[----:B------:R-:W-:Y:S02]  /*2c30*/  MOV R126, 0xff800000 ;  /* 0xff800000007e7802 */ /* 0x000fe40000000f00 */
[----:B------:R-:W-:Y:S02]  /*2c40*/  FSETP.GT.AND P0, PT, R127, R16, PT ;  /* 0x000000107f00720b */ /* 0x000fe40003f04000 */
[----:B------:R-:W-:-:S02]  /*2c50*/  @!P1 FMUL R126, R17, R131 ;  /* 0x00000083117e9220 */ /* 0x000fc40000400000 */
[----:B------:R-:W-:Y:S01]  /*2c60*/  FSEL R129, R127, R16, P0 ;  /* 0x000000107f817208 */ /* 0x000fe20000000000 */
[--C-:B-----5:R-:W-:Y:S01]  /*2c70*/  @!P2 HADD2.F32 R128, -RZ, R14.reuse.H0_H0 ;  /* 0x2000000eff80a230 */ /* 0x120fe20000004100 */
[----:B------:R-:W-:Y:S02]  /*2c80*/  MOV R17, 0xff800000 ;  /* 0xff80000000117802 */ /* 0x000fe40000000f00 */
[CC--:B------:R-:W-:Y:S02]  /*2c90*/  FSETP.GT.AND P0, PT, R129.reuse, R126.reuse, PT ;  /* 0x0000007e8100720b */ /* 0x0c0fe40003f04000 */
[----:B----4-:R-:W-:Y:S02]  /*2ca0*/  @!P2 FMUL R17, R128, R133 ;  /* 0x000000858011a220 */ /* 0x010fe40000400000 */
[----:B------:R-:W-:Y:S01]  /*2cb0*/  FSEL R130, R129, R126, P0 ;  /* 0x0000007e81827208 */ /* 0x000fe20000000000 */
[----:B------:R-:W-:Y:S01]  /*2cc0*/  @!P2 HADD2.F32 R14, -RZ, R14.H1_H1 ;  /* 0x3000000eff0ea230 */ /* 0x000fe20000004100 */
[----:B------:R-:W-:-:S02]  /*2cd0*/  MOV R127, 0xff800000 ;  /* 0xff800000007f7802 */ /* 0x000fc40000000f00 */
[----:B------:R-:W-:Y:S02]  /*2ce0*/  FSETP.GT.AND P0, PT, R130, R17, PT ;  /* 0x000000118200720b */ /* 0x000fe40003f04000 */
[----:B------:R-:W-:Y:S02]  /*2cf0*/  @!P2 FMUL R127, R14, R133 ;  /* 0x000000850e7fa220 */ /* 0x000fe40000400000 */
[----:B------:R-:W-:Y:S01]  /*2d00*/  FSEL R130, R130, R17, P0 ;  /* 0x0000001182827208 */ /* 0x000fe20000000000 */
[----:B------:R-:W-:Y:S01]  /*2d10*/  @!P2 HADD2.F32 R128, -RZ, R15.H0_H0 ;  /* 0x2000000fff80a230 */ /* 0x000fe20000004100 */
[----:B------:R-:W-:Y:S02]  /*2d20*/  MOV R14, 0xff800000 ;  /* 0xff800000000e7802 */ /* 0x000fe40000000f00 */
[----:B------:R-:W-:Y:S02]  /*2d30*/  FSETP.GT.AND P0, PT, R130, R127, PT ;  /* 0x0000007f8200720b */ /* 0x000fe40003f04000 */
[----:B------:R-:W-:-:S02]  /*2d40*/  @!P2 FMUL R14, R128, R133 ;  /* 0x00000085800ea220 */ /* 0x000fc40000400000 */
[----:B------:R-:W-:Y:S01]  /*2d50*/  FSEL R131, R130, R127, P0 ;  /* 0x0000007f82837208 */ /* 0x000fe20000000000 */
[----:B------:R-:W-:Y:S01]  /*2d60*/  @!P2 HADD2.F32 R128, -RZ, R15.H1_H1 ;  /* 0x3000000fff80a230 */ /* 0x000fe20000004100 */
[----:B------:R-:W-:Y:S02]  /*2d70*/  MOV R15, 0xff800000 ;  /* 0xff800000000f7802 */ /* 0x000fe40000000f00 */
[CC--:B------:R-:W-:Y:S02]  /*2d80*/  FSETP.GT.AND P0, PT, R131.reuse, R14.reuse, PT ;  /* 0x0000000e8300720b */ /* 0x0c0fe40003f04000 */
[----:B------:R-:W-:Y:S02]  /*2d90*/  @!P2 FMUL R15, R128, R133 ;  /* 0x00000085800fa220 */ /* 0x000fe40000400000 */
[----:B------:R-:W-:Y:S01]  /*2da0*/  FSEL R130, R131, R14, P0 ;  /* 0x0000000e83827208 */ /* 0x000fe20000000000 */
[----:B------:R-:W-:Y:S01]  /*2db0*/  @!P3 HADD2.F32 R128, -RZ, R4.H0_H0 ;  /* 0x20000004ff80b230 */ /* 0x000fe20000004100 */
[----:B------:R-:W-:-:S02]  /*2dc0*/  MOV R129, 0xff800000 ;  /* 0xff80000000817802 */ /* 0x000fc40000000f00 */
[----:B------:R-:W-:Y:S02]  /*2dd0*/  FSETP.GT.AND P0, PT, R130, R15, PT ;  /* 0x0000000f8200720b */ /* 0x000fe40003f04000 */
[----:B0-----:R-:W-:Y:S02]  /*2de0*/  @!P3 FMUL R129, R128, R135 ;  /* 0x000000878081b220 */ /* 0x001fe40000400000 */
[----:B------:R-:W-:Y:S01]  /*2df0*/  FSEL R130, R130, R15, P0 ;  /* 0x0000000f82827208 */ /* 0x000fe20000000000 */
[----:B------:R-:W-:Y:S01]  /*2e00*/  @!P3 HADD2.F32 R4, -RZ, R4.H1_H1 ;  /* 0x30000004ff04b230 */ /* 0x000fe20000004100 */
[----:B------:R-:W-:Y:S02]  /*2e10*/  MOV R128, 0xff800000 ;  /* 0xff80000000807802 */ /* 0x000fe40000000f00 */
[----:B------:R-:W-:Y:S02]  /*2e20*/  FSETP.GT.AND P0, PT, R130, R129, PT ;  /* 0x000000818200720b */ /* 0x000fe40003f04000 */
[----:B------:R-:W-:-:S02]  /*2e30*/  @!P3 FMUL R128, R4, R135 ;  /* 0x000000870480b220 */ /* 0x000fc40000400000 */
        /* <DEDUP_REMOVED lines=24> */
[----:B------:R-:W-:Y:S02]  /*2fc0*/  @!P4 FMUL R133, R8, R137 ;  /* 0x000000890885c220 */ /* 0x000fe40000400000 */
[----:B------:R-:W-:Y:S01]  /*2fd0*/  FSEL R8, R135, R130, P0 ;  /* 0x0000008287087208 */ /* 0x000fe20000000000 */
[----:B------:R-:W-:Y:S01]  /*2fe0*/  @!P4 HADD2.F32 R9, -RZ, R9.H1_H1 ;  /* 0x30000009ff09c230 */ /* 0x000fe20000004100 */
[----:B------:R-:W-:Y:S02]  /*2ff0*/  MOV R135, 0xff800000 ;  /* 0xff80000000877802 */ /* 0x000fe40000000f00 */
[----:B------:R-:W-:Y:S02]  /*3000*/  FSETP.GT.AND P0, PT, R8, R133, PT ;  /* 0x000000850800720b */ /* 0x000fe40003f04000 */
[----:B------:R-:W-:-:S02]  /*3010*/  @!P4 FMUL R135, R9, R137 ;  /* 0x000000890987c220 */ /* 0x000fc40000400000 */
[----:B------:R-:W-:Y:S01]  /*3020*/  FSEL R136, R8, R133, P0 ;  /* 0x0000008508887208 */ /* 0x000fe20000000000 */
[----:B------:R-:W-:-:S03]  /*3030*/  @!P5 HADD2.F32 R8, -RZ, R2.H0_H0 ;  /* 0x20000002ff08d230 */ /* 0x000fc60000004100 */
[----:B------:R-:W-:Y:S02]  /*3040*/  FSETP.GT.AND P0, PT, R136, R135, PT ;  /* 0x000000878800720b */ /* 0x000fe40003f04000 */
[----:B------:R-:W-:Y:S01]  /*3050*/  MOV R134, 0xff800000 ;  /* 0xff80000000867802 */ /* 0x000fe20000000f00 */
[----:B------:R-:W-:Y:S01]  /*3060*/  @!P5 FMUL R134, R8, R139 ;  /* 0x0000008b0886d220 */ /* 0x000fe20000400000 */
        /* <DEDUP_REMOVED lines=13> */
[-C--:B------:R-:W-:Y:S02]  /*3140*/  FSETP.GT.AND P0, PT, R9, R2.reuse, PT ;  /* 0x000000020900720b */ /* 0x080fe40003f04000 */
[----:B------:R-:W-:Y:S02]  /*3150*/  @!P5 FMUL R138, R3, R139 ;  /* 0x0000008b038ad220 */ /* 0x000fe40000400000 */
        /* <DEDUP_REMOVED lines=45> */
[----:B------:R-:W-:Y:S01]  /*3430*/  FADD R160, -R3, R61 ;  /* 0x0000003d03a07221 */ /* 0x000fe20000000100 */
[----:B------:R-:W-:Y:S01]  /*3440*/  FADD R51, R5, -12583039 ;  /* 0xcb40007f05337421 */ /* 0x000fe20000000000 */
[C---:B------:R-:W-:Y:S01]  /*3450*/  FADD R164, -R3.reuse, R63 ;  /* 0x0000003f03a47221 */ /* 0x040fe20000000100 */
[-C--:B------:R-:W-:Y:S01]  /*3460*/  FFMA.SAT R59, R20, R9.reuse, 0.5 ;  /* 0x3f000000143b7423 */ /* 0x080fe20000002009 */
[-C--:B------:R-:W-:Y:S01]  /*3470*/  FFMA.SAT R61, R144, R9.reuse, 0.5 ;  /* 0x3f000000903d7423 */ /* 0x080fe20000002009 */
        /* <DEDUP_REMOVED lines=112> */
[-C--:B------:R-:W-:Y:S01]  /*3b80*/  FFMA.SAT R63, R146, R9.reuse, 0.5 ;  /* 0x3f000000923f7423 */ /* 0x080fe20000002009 */
[----:B------:R-:W-:Y:S01]  /*3b90*/  FFMA R3, R26, 1.925963033500011079e-08, R57 ;  /* 0x32a570601a037823 */ /* 0x000fe20000000039 */
[C---:B------:R-:W-:Y:S01]  /*3ba0*/  FFMA R57, R142.reuse, 1.4426950216293334961, -R51 ;  /* 0x3fb8aa3b8e397823 */ /* 0x040fe20000000833 */
[-C--:B------:R-:W-:Y:S01]  /*3bb0*/  FFMA.RM R59, R59, R8.reuse, 12582913 ;  /* 0x4b4000013b3b7423 */ /* 0x080fe20000004008 */
[-C--:B------:R-:W-:Y:S01]  /*3bc0*/  FFMA.RM R51, R61, R8.reuse, 12582913 ;  /* 0x4b4000013d337423 */ /* 0x080fe20000004008 */
[-C--:B------:R-:W-:Y:S01]  /*3bd0*/  FFMA.RM R26, R63, R8.reuse, 12582913 ;  /* 0x4b4000013f1a7423 */ /* 0x080fe20000004008 */
[----:B------:R-:W-:Y:S01]  /*3be0*/  FFMA R142, R142, 1.925963033500011079e-08, R57 ;  /* 0x32a570608e8e7823 */ /* 0x000fe20000000039 */
[----:B------:R-:W-:Y:S01]  /*3bf0*/  FADD R57, R59, -12583039 ;  /* 0xcb40007f3b397421 */ /* 0x000fe20000000000 */
[----:B------:R-:W-:Y:S01]  /*3c00*/  FADD R61, R51, -12583039 ;  /* 0xcb40007f333d7421 */ /* 0x000fe20000000000 */
[----:B------:R-:W-:Y:S01]  /*3c10*/  FADD R63, R26, -12583039 ;  /* 0xcb40007f1a3f7421 */ /* 0x000fe20000000000 */
[----:B------:R-:W-:Y:S01]  /*3c20*/  FFMA.SAT R87, R148, R9, 0.5 ;  /* 0x3f00000094577423 */ /* 0x000fe20000002009 */
[----:B------:R-:W-:Y:S01]  /*3c30*/  FFMA R83, R20, 1.4426950216293334961, -R57 ;  /* 0x3fb8aa3b14537823 */ /* 0x000fe20000000839 */
[----:B------:R-:W-:Y:S01]  /*3c40*/  FFMA R61, R144, 1.4426950216293334961, -R61 ;  /* 0x3fb8aa3b903d7823 */ /* 0x000fe2000000083d */
[----:B------:R-:W-:Y:S01]  /*3c50*/  FFMA R63, R146, 1.4426950216293334961, -R63 ;  /* 0x3fb8aa3b923f7823 */ /* 0x000fe2000000083f */
[----:B------:R-:W-:-:S02]  /*3c60*/  FFMA.RM R57, R87, R8, 12582913 ;  /* 0x4b40000157397423 */ /* 0x000fc40000004008 */
[----:B------:R-:W-:Y:S01]  /*3c70*/  FFMA R144, R144, 1.925963033500011079e-08, R61 ;  /* 0x32a5706090907823 */ /* 0x000fe2000000003d */
[----:B------:R-:W-:Y:S01]  /*3c80*/  FFMA R146, R146, 1.925963033500011079e-08, R63 ;  /* 0x32a5706092927823 */ /* 0x000fe2000000003f */
[----:B------:R-:W-:Y:S01]  /*3c90*/  FADD R61, R57, -12583039 ;  /* 0xcb40007f393d7421 */ /* 0x000fe20000000000 */
[-C--:B------:R-:W-:Y:S01]  /*3ca0*/  FFMA.SAT R63, R24, R9.reuse, 0.5 ;  /* 0x3f000000183f7423 */ /* 0x080fe20000002009 */
[-C--:B------:R-:W-:Y:S01]  /*3cb0*/  FFMA.SAT R89, R150, R9.reuse, 0.5 ;  /* 0x3f00000096597423 */ /* 0x080fe20000002009 */
[----:B------:R-:W-:Y:S01]  /*3cc0*/  FFMA R83, R20, 1.925963033500011079e-08, R83 ;  /* 0x32a5706014537823 */ /* 0x000fe20000000053 */
[----:B------:R-:W-:Y:S01]  /*3cd0*/  FFMA R87, R148, 1.4426950216293334961, -R61 ;  /* 0x3fb8aa3b94577823 */ /* 0x000fe2000000083d */
[-C--:B------:R-:W-:Y:S01]  /*3ce0*/  FFMA.SAT R93, R152, R9.reuse, 0.5 ;  /* 0x3f000000985d7423 */ /* 0x080fe20000002009 */
[-C--:B------:R-:W-:Y:S01]  /*3cf0*/  FFMA.RM R20, R63, R8.reuse, 12582913 ;  /* 0x4b4000013f147423 */ /* 0x080fe20000004008 */
[-C--:B------:R-:W-:Y:S01]  /*3d00*/  FFMA.RM R63, R89, R8.reuse, 12582913 ;  /* 0x4b400001593f7423 */ /* 0x080fe20000004008 */
[----:B------:R-:W-:Y:S01]  /*3d10*/  FFMA R148, R148, 1.925963033500011079e-08, R87 ;  /* 0x32a5706094947823 */ /* 0x000fe20000000057 */
[-C--:B------:R-:W-:Y:S01]  /*3d20*/  FFMA.RM R61, R93, R8.reuse, 12582913 ;  /* 0x4b4000015d3d7423 */ /* 0x080fe20000004008 */
[----:B------:R-:W-:Y:S01]  /*3d30*/  FADD R87, R20, -12583039 ;  /* 0xcb40007f14577421 */ /* 0x000fe20000000000 */
[----:B------:R-:W-:Y:S01]  /*3d40*/  FADD R93, R63, -12583039 ;  /* 0xcb40007f3f5d7421 */ /* 0x000fe20000000000 */
[-C--:B------:R-:W-:Y:S01]  /*3d50*/  FFMA.SAT R139, R154, R9.reuse, 0.5 ;  /* 0x3f0000009a8b7423 */ /* 0x080fe20000002009 */
[----:B------:R-:W-:Y:S01]  /*3d60*/  FADD R137, R61, -12583039 ;  /* 0xcb40007f3d897421 */ /* 0x000fe20000000000 */
[----:B------:R-:W-:Y:S01]  /*3d70*/  FFMA R89, R24, 1.4426950216293334961, -R87 ;  /* 0x3fb8aa3b18597823 */ /* 0x000fe20000000857 */
[----:B------:R-:W-:Y:S01]  /*3d80*/  FFMA R93, R150, 1.4426950216293334961, -R93 ;  /* 0x3fb8aa3b965d7823 */ /* 0x000fe2000000085d */
[-C--:B------:R-:W-:Y:S01]  /*3d90*/  FFMA.RM R87, R139, R8.reuse, 12582913 ;  /* 0x4b4000018b577423 */ /* 0x080fe20000004008 */
[----:B------:R-:W-:Y:S01]  /*3da0*/  FFMA R137, R152, 1.4426950216293334961, -R137 ;  /* 0x3fb8aa3b98897823 */ /* 0x000fe20000000889 */
[----:B------:R-:W-:Y:S01]  /*3db0*/  FFMA R24, R24, 1.925963033500011079e-08, R89 ;  /* 0x32a5706018187823 */ /* 0x000fe20000000059 */
[----:B------:R-:W-:Y:S01]  /*3dc0*/  FFMA R150, R150, 1.925963033500011079e-08, R93 ;  /* 0x32a5706096967823 */ /* 0x000fe2000000005d */
[----:B------:R-:W-:Y:S01]  /*3dd0*/  FADD R89, R87, -12583039 ;  /* 0xcb40007f57597421 */ /* 0x000fe20000000000 */
[-C--:B------:R-:W-:Y:S01]  /*3de0*/  FFMA.SAT R93, R60, R9.reuse, 0.5 ;  /* 0x3f0000003c5d7423 */ /* 0x080fe20000002009 */
        /* <DEDUP_REMOVED lines=52> */
[----:B------:R-:W-:-:S04]  /*4130*/  FFMA.SAT R85, R64, R9, 0.5 ;  /* 0x3f00000040557423 */ /* 0x000fc80000002009 */
[----:B------:R-:W-:-:S04]  /*4140*/  FFMA.RM R85, R85, R8, 12582913 ;  /* 0x4b40000155557423 */ /* 0x000fc80000004008 */
[----:B------:R-:W-:-:S04]  /*4150*/  FADD R157, R85, -12583039 ;  /* 0xcb40007f559d7421 */ /* 0x000fc80000000000 */
[----:B------:R-:W-:-:S04]  /*4160*/  FFMA R157, R64, 1.4426950216293334961, -R157 ;  /* 0x3fb8aa3b409d7823 */ /* 0x000fc8000000089d */
[----:B------:R-:W-:Y:S01]  /*4170*/  FFMA R64, R64, 1.925963033500011079e-08, R157 ;  /* 0x32a5706040407823 */ /* 0x000fe2000000009d */
[----:B------:R-:W-:-:S04]  /*4180*/  FFMA.SAT R157, R65, R9, 0.5 ;  /* 0x3f000000419d7423 */ /* 0x000fc80000002009 */
[----:B------:R-:W-:-:S04]  /*4190*/  FFMA.RM R157, R157, R8, 12582913 ;  /* 0x4b4000019d9d7423 */ /* 0x000fc80000004008 */
[----:B------:R-:W-:Y:S01]  /*41a0*/  FADD R2, R157, -12583039 ;  /* 0xcb40007f9d027421 */ /* 0x000fe20000000000 */
[----:B------:R-:W0:Y:S03]  /*41b0*/  MUFU.EX2 R140, R140 ;  /* 0x0000008c008c7308 */ /* 0x000e260000000800 */
[----:B------:R-:W-:-:S04]  /*41c0*/  FFMA R2, R65, 1.4426950216293334961, -R2 ;  /* 0x3fb8aa3b41027823 */ /* 0x000fc80000000802 */
[----:B------:R-:W-:Y:S02]  /*41d0*/  FFMA R65, R65, 1.925963033500011079e-08, R2 ;  /* 0x32a5706041417823 */ /* 0x000fe40000000002 */
[----:B------:R-:W1:Y:S01]  /*41e0*/  MUFU.EX2 R2, R3 ;  /* 0x0000000300027308 */ /* 0x000e620000000800 */
[----:B------:R-:W-:-:S05]  /*41f0*/  SHF.L.U32 R161, R0, 0x17, RZ ;  /* 0x0000001700a17819 */ /* 0x000fca00000006ff */
[----:B0-----:R-:W-:Y:S01]  /*4200*/  FMUL R0, R161, R140 ;  /* 0x0000008ca1007220 */ /* 0x001fe20000400000 */
[----:B------:R-:W-:-:S05]  /*4210*/  SHF.L.U32 R161, R4, 0x17, RZ ;  /* 0x0000001704a17819 */ /* 0x000fca00000006ff */
[----:B-1----:R-:W-:Y:S01]  /*4220*/  FMUL R2, R161, R2 ;  /* 0x00000002a1027220 */ /* 0x002fe20000400000 */
[----:B------:R-:W-:-:S04]  /*4230*/  FFMA.SAT R161, R37, R9, 0.5 ;  /* 0x3f00000025a17423 */ /* 0x000fc80000002009 */
[----:B------:R-:W-:-:S04]  /*4240*/  FFMA.RM R140, R161, R8, 12582913 ;  /* 0x4b400001a18c7423 */ /* 0x000fc80000004008 */
[----:B------:R-:W-:-:S04]  /*4250*/  FADD R4, R140, -12583039 ;  /* 0xcb40007f8c047421 */ /* 0x000fc80000000000 */
[----:B------:R-:W-:-:S04]  /*4260*/  FFMA R4, R37, 1.4426950216293334961, -R4 ;  /* 0x3fb8aa3b25047823 */ /* 0x000fc80000000804 */
[----:B------:R-:W-:Y:S02]  /*4270*/  FFMA R37, R37, 1.925963033500011079e-08, R4 ;  /* 0x32a5706025257823 */ /* 0x000fe40000000004 */
[----:B------:R-:W0:Y:S01]  /*4280*/  MUFU.EX2 R4, R83 ;  /* 0x0000005300047308 */ /* 0x000e220000000800 */
[----:B------:R-:W-:Y:S01]  /*4290*/  FFMA.SAT R155, R86, R9, 0.5 ;  /* 0x3f000000569b7423 */ /* 0x000fe20000002009 */
[----:B------:R-:W-:-:S03]  /*42a0*/  SHF.L.U32 R59, R59, 0x17, RZ ;  /* 0x000000173b3b7819 */ /* 0x000fc600000006ff */
[----:B------:R-:W-:-:S03]  /*42b0*/  FFMA.RM R155, R155, R8, 12582913 ;  /* 0x4b4000019b9b7423 */ /* 0x000fc60000004008 */
[----:B------:R-:W1:Y:S01]  /*42c0*/  MUFU.EX2 R3, R142 ;  /* 0x0000008e00037308 */ /* 0x000e620000000800 */
[----:B------:R-:W-:-:S04]  /*42d0*/  FADD R159, R155, -12583039 ;  /* 0xcb40007f9b9f7421 */ /* 0x000fc80000000000 */
[----:B------:R-:W-:Y:S01]  /*42e0*/  FFMA R159, R86, 1.4426950216293334961, -R159 ;  /* 0x3fb8aa3b569f7823 */ /* 0x000fe2000000089f */
[----:B0-----:R-:W-:Y:S01]  /*42f0*/  FMUL R4, R59, R4 ;  /* 0x000000043b047220 */ /* 0x001fe20000400000 */
[-C--:B------:R-:W-:Y:S02]  /*4300*/  FFMA.SAT R59, R22, R9.reuse, 0.5 ;  /* 0x3f000000163b7423 */ /* 0x080fe40000002009 */
[----:B------:R-:W-:Y:S02]  /*4310*/  FFMA R86, R86, 1.925963033500011079e-08, R159 ;  /* 0x32a5706056567823 */ /* 0x000fe4000000009f */
[-C--:B------:R-:W-:Y:S01]  /*4320*/  FFMA.RM R59, R59, R8.reuse, 12582913 ;  /* 0x4b4000013b3b7423 */ /* 0x080fe20000004008 */
[-C--:B------:R-:W-:Y:S01]  /*4330*/  FFMA.SAT R159, R66, R9.reuse, 0.5 ;  /* 0x3f000000429f7423 */ /* 0x080fe20000002009 */
[----:B------:R-:W-:Y:S01]  /*4340*/  FFMA.SAT R161, R67, R9, 0.5 ;  /* 0x3f00000043a17423 */ /* 0x000fe20000002009 */
[----:B------:R-:W-:Y:S01]  /*4350*/  SHF.L.U32 R5, R5, 0x17, RZ ;  /* 0x0000001705057819 */ /* 0x000fe200000006ff */
[----:B------:R-:W-:Y:S01]  /*4360*/  FADD R83, R59, -12583039 ;  /* 0xcb40007f3b537421 */ /* 0x000fe20000000000 */
[-C--:B------:R-:W-:Y:S01]  /*4370*/  FFMA.RM R159, R159, R8.reuse, 12582913 ;  /* 0x4b4000019f9f7423 */ /* 0x080fe20000004008 */
[----:B------:R-:W-:-:S02]  /*4380*/  FFMA.RM R161, R161, R8, 12582913 ;  /* 0x4b400001a1a17423 */ /* 0x000fc40000004008 */
[C---:B------:R-:W-:Y:S01]  /*4390*/  FFMA R83, R22.reuse, 1.4426950216293334961, -R83 ;  /* 0x3fb8aa3b16537823 */ /* 0x040fe20000000853 */
[----:B-1----:R-:W-:Y:S01]  /*43a0*/  FMUL R3, R5, R3 ;  /* 0x0000000305037220 */ /* 0x002fe20000400000 */
[----:B------:R-:W-:Y:S01]  /*43b0*/  FADD R163, R159, -12583039 ;  /* 0xcb40007f9fa37421 */ /* 0x000fe20000000000 */
[----:B------:R-:W-:Y:S01]  /*43c0*/  FADD R5, R161, -12583039 ;  /* 0xcb40007fa1057421 */ /* 0x000fe20000000000 */
[----:B------:R-:W-:Y:S02]  /*43d0*/  FFMA R83, R22, 1.925963033500011079e-08, R83 ;  /* 0x32a5706016537823 */ /* 0x000fe40000000053 */
[----:B------:R-:W0:Y:S01]  /*43e0*/  MUFU.EX2 R22, R146 ;  /* 0x0000009200167308 */ /* 0x000e220000000800 */
[----:B------:R-:W-:Y:S01]  /*43f0*/  FFMA R163, R66, 1.4426950216293334961, -R163 ;  /* 0x3fb8aa3b42a37823 */ /* 0x000fe200000008a3 */
[----:B------:R-:W-:-:S03]  /*4400*/  FFMA R142, R67, 1.4426950216293334961, -R5 ;  /* 0x3fb8aa3b438e7823 */ /* 0x000fc60000000805 */
[----:B------:R-:W-:-:S03]  /*4410*/  FFMA R66, R66, 1.925963033500011079e-08, R163 ;  /* 0x32a5706042427823 */ /* 0x000fc600000000a3 */
[----:B------:R-:W1:Y:S01]  /*4420*/  MUFU.EX2 R5, R144 ;  /* 0x0000009000057308 */ /* 0x000e620000000800 */
[----:B------:R-:W-:Y:S01]  /*4430*/  FFMA.SAT R163, R68, R9, 0.5 ;  /* 0x3f00000044a37423 */ /* 0x000fe20000002009 */
[----:B------:R-:W-:Y:S01]  /*4440*/  FFMA R67, R67, 1.925963033500011079e-08, R142 ;  /* 0x32a5706043437823 */ /* 0x000fe2000000008e */
[----:B------:R-:W-:Y:S02]  /*4450*/  SHF.L.U32 R142, R51, 0x17, RZ ;  /* 0x00000017338e7819 */ /* 0x000fe400000006ff */
[----:B------:R-:W-:Y:S01]  /*4460*/  FFMA.RM R51, R163, R8, 12582913 ;  /* 0x4b400001a3337423 */ /* 0x000fe20000004008 */
[----:B------:R-:W-:-:S05]  /*4470*/  SHF.L.U32 R163, R26, 0x17, RZ ;  /* 0x000000171aa37819 */ /* 0x000fca00000006ff */
[----:B0-----:R-:W-:Y:S01]  /*4480*/  FMUL R22, R163, R22 ;  /* 0x00000016a3167220 */ /* 0x001fe20000400000 */
[----:B------:R-:W-:Y:S01]  /*4490*/  FFMA.SAT R163, R23, R9, 0.5 ;  /* 0x3f00000017a37423 */ /* 0x000fe20000002009 */
[----:B------:R-:W0:Y:S01]  /*44a0*/  MUFU.EX2 R24, R24 ;  /* 0x0000001800187308 */ /* 0x000e220000000800 */
[----:B-1----:R-:W-:Y:S02]  /*44b0*/  FMUL R5, R142, R5 ;  /* 0x000000058e057220 */ /* 0x002fe40000400000 */
[----:B------:R-:W-:-:S04]  /*44c0*/  FFMA.RM R142, R163, R8, 12582913 ;  /* 0x4b400001a38e7423 */ /* 0x000fc80000004008 */
[----:B------:R-:W-:Y:S01]  /*44d0*/  FADD R26, R142, -12583039 ;  /* 0xcb40007f8e1a7421 */ /* 0x000fe20000000000 */
[----:B------:R-:W-:-:S03]  /*44e0*/  FFMA.SAT R163, R69, R9, 0.5 ;  /* 0x3f00000045a37423 */ /* 0x000fc60000002009 */
[----:B------:R-:W-:-:S04]  /*44f0*/  FFMA R26, R23, 1.4426950216293334961, -R26 ;  /* 0x3fb8aa3b171a7823 */ /* 0x000fc8000000081a */
        /* <DEDUP_REMOVED lines=9> */
[----:B------:R-:W-:Y:S01]  /*4590*/  FFMA.RM R146, R163, R8, 12582913 ;  /* 0x4b400001a3927423 */ /* 0x000fe20000004008 */
[----:B------:R-:W-:-:S03]  /*45a0*/  FFMA R69, R69, 1.925963033500011079e-08, R26 ;  /* 0x32a5706045457823 */ /* 0x000fc6000000001a */
[----:B------:R-:W-:-:S04]  /*45b0*/  FADD R26, R146, -12583039 ;  /* 0xcb40007f921a7421 */ /* 0x000fc80000000000 */
[----:B------:R-:W-:Y:S01]  /*45c0*/  FFMA R26, R25, 1.4426950216293334961, -R26 ;  /* 0x3fb8aa3b191a7823 */ /* 0x000fe2000000081a */
[----:B-1----:R-:W-:-:S03]  /*45d0*/  FMUL R23, R23, R148 ;  /* 0x0000009417177220 */ /* 0x002fc60000400000 */
[----:B------:R-:W-:Y:S01]  /*45e0*/  FFMA R148, R25, 1.925963033500011079e-08, R26 ;  /* 0x32a5706019947823 */ /* 0x000fe2000000001a */
[----:B------:R-:W-:Y:S01]  /*45f0*/  SHF.L.U32 R26, R61, 0x17, RZ ;  /* 0x000000173d1a7819 */ /* 0x000fe200000006ff */
[----:B------:R-:W-:Y:S01]  /*4600*/  FFMA.SAT R61, R27, R9, 0.5 ;  /* 0x3f0000001b3d7423 */ /* 0x000fe20000002009 */
[----:B------:R-:W0:Y:S01]  /*4610*/  MUFU.EX2 R25, R152 ;  /* 0x0000009800197308 */ /* 0x000e220000000800 */
[----:B------:R-:W-:Y:S02]  /*4620*/  FADD R165, R51, -12583039 ;  /* 0xcb40007f33a57421 */ /* 0x000fe40000000000 */
[----:B------:R-:W-:-:S05]  /*4630*/  FFMA.RM R61, R61, R8, 12582913 ;  /* 0x4b4000013d3d7423 */ /* 0x000fca0000004008 */
[----:B------:R1:W2:Y:S01]  /*4640*/  MUFU.EX2 R24, R150 ;  /* 0x0000009600187308 */ /* 0x0002a20000000800 */
[----:B------:R-:W-:Y:S01]  /*4650*/  FFMA R165, R68, 1.4426950216293334961, -R165 ;  /* 0x3fb8aa3b44a57823 */ /* 0x000fe200000008a5 */
[----:B-1----:R-:W-:-:S03]  /*4660*/  FADD R150, R61, -12583039 ;  /* 0xcb40007f3d967421 */ /* 0x002fc60000000000 */
[----:B------:R-:W-:Y:S01]  /*4670*/  FFMA R68, R68, 1.925963033500011079e-08, R165 ;  /* 0x32a5706044447823 */ /* 0x000fe200000000a5 */
[----:B------:R-:W-:Y:S01]  /*4680*/  FFMA R150, R27, 1.4426950216293334961, -R150 ;  /* 0x3fb8aa3b1b967823 */ /* 0x000fe20000000896 */
[-C--:B------:R-:W-:Y:S01]  /*4690*/  FFMA.SAT R165, R70, R9.reuse, 0.5 ;  /* 0x3f00000046a57423 */ /* 0x080fe20000002009 */
[----:B------:R-:W-:Y:S02]  /*46a0*/  SHF.L.U32 R163, R63, 0x17, RZ ;  /* 0x000000173fa37819 */ /* 0x000fe400000006ff */
[----:B------:R-:W-:Y:S01]  /*46b0*/  FFMA R150, R27, 1.925963033500011079e-08, R150 ;  /* 0x32a570601b967823 */ /* 0x000fe20000000096 */
[----:B------:R-:W-:Y:S01]  /*46c0*/  SHF.L.U32 R152, R89, 0x17, RZ ;  /* 0x0000001759987819 */ /* 0x000fe200000006ff */
[----:B------:R1:W3:Y:S01]  /*46d0*/  MUFU.EX2 R27, R60 ;  /* 0x0000003c001b7308 */ /* 0x0002e20000000800 */
[----:B------:R-:W-:Y:S01]  /*46e0*/  FFMA.SAT R89, R29, R9, 0.5 ;  /* 0x3f0000001d597423 */ /* 0x000fe20000002009 */
[----:B------:R-:W-:Y:S01]  /*46f0*/  FFMA.RM R63, R165, R8, 12582913 ;  /* 0x4b400001a53f7423 */ /* 0x000fe20000004008 */
[----:B0-----:R-:W-:Y:S01]  /*4700*/  FMUL R25, R26, R25 ;  /* 0x000000191a197220 */ /* 0x001fe20000400000 */
[----:B--2---:R-:W-:Y:S01]  /*4710*/  FMUL R24, R163, R24 ;  /* 0x00000018a3187220 */ /* 0x004fe20000400000 */
[----:B------:R-:W-:-:S03]  /*4720*/  FFMA.RM R89, R89, R8, 12582913 ;  /* 0x4b40000159597423 */ /* 0x000fc60000004008 */
[----:B------:R-:W0:Y:S01]  /*4730*/  MUFU.EX2 R26, R154 ;  /* 0x0000009a001a7308 */ /* 0x000e220000000800 */
[----:B------:R-:W-:Y:S01]  /*4740*/  FADD R163, R63, -12583039 ;  /* 0xcb40007f3fa37421 */ /* 0x000fe20000000000 */
[----:B-1----:R-:W-:-:S03]  /*4750*/  FADD R60, R89, -12583039 ;  /* 0xcb40007f593c7421 */ /* 0x002fc60000000000 */
[C---:B------:R-:W-:Y:S01]  /*4760*/  FFMA R163, R70.reuse, 1.4426950216293334961, -R163 ;  /* 0x3fb8aa3b46a37823 */ /* 0x040fe200000008a3 */
[----:B------:R-:W-:Y:S01]  /*4770*/  FFMA.SAT R165, R71, R9, 0.5 ;  /* 0x3f00000047a57423 */ /* 0x000fe20000002009 */
[----:B------:R-:W-:Y:S02]  /*4780*/  FFMA R60, R29, 1.4426950216293334961, -R60 ;  /* 0x3fb8aa3b1d3c7823 */ /* 0x000fe4000000083c */
[----:B------:R-:W-:Y:S01]  /*4790*/  FFMA R70, R70, 1.925963033500011079e-08, R163 ;  /* 0x32a5706046467823 */ /* 0x000fe200000000a3 */
[----:B------:R-:W-:Y:S01]  /*47a0*/  SHF.L.U32 R163, R87, 0x17, RZ ;  /* 0x0000001757a37819 */ /* 0x000fe200000006ff */
[----:B------:R-:W-:Y:S01]  /*47b0*/  FFMA.RM R87, R165, R8, 12582913 ;  /* 0x4b400001a5577423 */ /* 0x000fe20000004008 */
[----:B---3--:R-:W-:Y:S01]  /*47c0*/  FMUL R27, R152, R27 ;  /* 0x0000001b981b7220 */ /* 0x008fe20000400000 */
[----:B------:R-:W-:Y:S02]  /*47d0*/  FFMA R152, R29, 1.925963033500011079e-08, R60 ;  /* 0x32a570601d987823 */ /* 0x000fe4000000003c */
[----:B------:R-:W1:Y:S01]  /*47e0*/  MUFU.EX2 R60, R158 ;  /* 0x0000009e003c7308 */ /* 0x000e620000000800 */
[----:B0-----:R-:W-:Y:S01]  /*47f0*/  FMUL R26, R163, R26 ;  /* 0x0000001aa31a7220 */ /* 0x001fe20000400000 */
[----:B------:R-:W-:-:S04]  /*4800*/  FADD R163, R87, -12583039 ;  /* 0xcb40007f57a37421 */ /* 0x000fc80000000000 */
[----:B------:R-:W-:Y:S01]  /*4810*/  FFMA R154, R71, 1.4426950216293334961, -R163 ;  /* 0x3fb8aa3b479a7823 */ /* 0x000fe200000008a3 */
[----:B------:R-:W-:Y:S01]  /*4820*/  FFMA.SAT R163, R72, R9, 0.5 ;  /* 0x3f00000048a37423 */ /* 0x000fe20000002009 */
[----:B------:R-:W-:-:S03]  /*4830*/  SHF.L.U32 R29, R93, 0x17, RZ ;  /* 0x000000175d1d7819 */ /* 0x000fc600000006ff */
[----:B------:R-:W-:Y:S01]  /*4840*/  FFMA.RM R93, R163, R8, 12582913 ;  /* 0x4b400001a35d7423 */ /* 0x000fe20000004008 */
[----:B------:R-:W-:Y:S01]  /*4850*/  SHF.L.U32 R163, R137, 0x17, RZ ;  /* 0x0000001789a37819 */ /* 0x000fe200000006ff */
[----:B------:R-:W0:Y:S04]  /*4860*/  MUFU.EX2 R156, R156 ;  /* 0x0000009c009c7308 */ /* 0x000e280000000800 */
[----:B-1----:R-:W-:Y:S01]  /*4870*/  FMUL R60, R163, R60 ;  /* 0x0000003ca33c7220 */ /* 0x002fe20000400000 */
[----:B------:R-:W-:Y:S01]  /*4880*/  FFMA.SAT R163, R30, R9, 0.5 ;  /* 0x3f0000001ea37423 */ /* 0x000fe20000002009 */
[----:B------:R-:W-:-:S03]  /*4890*/  FFMA R71, R71, 1.925963033500011079e-08, R154 ;  /* 0x32a5706047477823 */ /* 0x000fc6000000009a */
[----:B------:R-:W-:Y:S01]  /*48a0*/  FFMA.RM R154, R163, R8, 12582913 ;  /* 0x4b400001a39a7423 */ /* 0x000fe20000004008 */
[----:B------:R-:W1:Y:S03]  /*48b0*/  MUFU.EX2 R141, R141 ;  /* 0x0000008d008d7308 */ /* 0x000e660000000800 */
[----:B------:R-:W-:-:S04]  /*48c0*/  FADD R163, R154, -12583039 ;  /* 0xcb40007f9aa37421 */ /* 0x000fc80000000000 */
[C---:B------:R-:W-:Y:S01]  /*48d0*/  FFMA R163, R30.reuse, 1.4426950216293334961, -R163 ;  /* 0x3fb8aa3b1ea37823 */ /* 0x040fe200000008a3 */
[----:B0-----:R-:W-:Y:S01]  /*48e0*/  FMUL R29, R29, R156 ;  /* 0x0000009c1d1d7220 */ /* 0x001fe20000400000 */
[----:B------:R-:W-:Y:S02]  /*48f0*/  FADD R165, R93, -12583039 ;  /* 0xcb40007f5da57421 */ /* 0x000fe40000000000 */
[----:B------:R-:W-:Y:S01]  /*4900*/  FFMA R156, R30, 1.925963033500011079e-08, R163 ;  /* 0x32a570601e9c7823 */ /* 0x000fe200000000a3 */
[----:B------:R-:W-:Y:S01]  /*4910*/  FFMA.SAT R163, R73, R9, 0.5 ;  /* 0x3f00000049a37423 */ /* 0x000fe20000002009 */
[C---:B------:R-:W-:Y:S01]  /*4920*/  FFMA R137, R72.reuse, 1.4426950216293334961, -R165 ;  /* 0x3fb8aa3b48897823 */ /* 0x040fe200000008a5 */
[----:B------:R-:W-:Y:S01]  /*4930*/  SHF.L.U32 R30, R139, 0x17, RZ ;  /* 0x000000178b1e7819 */ /* 0x000fe200000006ff */
[----:B------:R-:W0:Y:S01]  /*4940*/  MUFU.EX2 R160, R160 ;  /* 0x000000a000a07308 */ /* 0x000e220000000800 */
[----:B------:R-:W-:Y:S01]  /*4950*/  FFMA.RM R139, R163, R8, 12582913 ;  /* 0x4b400001a38b7423 */ /* 0x000fe20000004008 */
[----:B------:R-:W-:-:S02]  /*4960*/  FFMA R137, R72, 1.925963033500011079e-08, R137 ;  /* 0x32a5706048897823 */ /* 0x000fc40000000089 */
[----:B-1----:R-:W-:Y:S01]  /*4970*/  FMUL R30, R30, R141 ;  /* 0x0000008d1e1e7220 */ /* 0x002fe20000400000 */
[----:B------:R-:W-:Y:S01]  /*4980*/  FADD R72, R139, -12583039 ;  /* 0xcb40007f8b487421 */ /* 0x000fe20000000000 */
[----:B------:R-:W-:-:S03]  /*4990*/  FFMA.SAT R141, R31, R9, 0.5 ;  /* 0x3f0000001f8d7423 */ /* 0x000fc60000002009 */
[----:B------:R-:W-:Y:S01]  /*49a0*/  FFMA R72, R73, 1.4426950216293334961, -R72 ;  /* 0x3fb8aa3b49487823 */ /* 0x000fe20000000848 */
[----:B------:R-:W-:Y:S01]  /*49b0*/  FFMA.RM R141, R141, R8, 12582913 ;  /* 0x4b4000018d8d7423 */ /* 0x000fe20000004008 */
[----:B------:R-:W1:Y:S01]  /*49c0*/  MUFU.EX2 R62, R62 ;  /* 0x0000003e003e7308 */ /* 0x000e620000000800 */
[----:B------:R-:W-:Y:S01]  /*49d0*/  SHF.L.U32 R163, R58, 0x17, RZ ;  /* 0x000000173aa37819 */ /* 0x000fe200000006ff */
[----:B------:R-:W-:Y:S01]  /*49e0*/  FFMA R73, R73, 1.925963033500011079e-08, R72 ;  /* 0x32a5706049497823 */ /* 0x000fe20000000048 */
[----:B------:R-:W-:-:S03]  /*49f0*/  FADD R72, R141, -12583039 ;  /* 0xcb40007f8d487421 */ /* 0x000fc60000000000 */
[----:B0-----:R-:W-:Y:S01]  /*4a00*/  FMUL R58, R163, R160 ;  /* 0x000000a0a33a7220 */ /* 0x001fe20000400000 */
[----:B------:R-:W-:Y:S01]  /*4a10*/  FFMA R72, R31, 1.4426950216293334961, -R72 ;  /* 0x3fb8aa3b1f487823 */ /* 0x000fe20000000848 */
[----:B------:R-:W-:-:S03]  /*4a20*/  FFMA.SAT R163, R74, R9, 0.5 ;  /* 0x3f0000004aa37423 */ /* 0x000fc60000002009 */
[----:B------:R-:W-:Y:S01]  /*4a30*/  FFMA R158, R31, 1.925963033500011079e-08, R72 ;  /* 0x32a570601f9e7823 */ /* 0x000fe20000000048 */
[----:B------:R-:W-:Y:S01]  /*4a40*/  SHF.L.U32 R31, R143, 0x17, RZ ;  /* 0x000000178f1f7819 */ /* 0x000fe200000006ff */
[----:B------:R-:W-:Y:S01]  /*4a50*/  FFMA.RM R143, R163, R8, 12582913 ;  /* 0x4b400001a38f7423 */ /* 0x000fe20000004008 */
[----:B------:R-:W-:Y:S01]  /*4a60*/  SHF.L.U32 R163, R145, 0x17, RZ ;  /* 0x0000001791a37819 */ /* 0x000fe200000006ff */
[----:B------:R-:W0:Y:S04]  /*4a70*/  MUFU.EX2 R162, R162 ;  /* 0x000000a200a27308 */ /* 0x000e280000000800 */
[----:B-1----:R-:W-:Y:S01]  /*4a80*/  FMUL R72, R163, R62 ;  /* 0x0000003ea3487220 */ /* 0x002fe20000400000 */
[----:B------:R-:W-:-:S04]  /*4a90*/  FFMA.SAT R163, R32, R9, 0.5 ;  /* 0x3f00000020a37423 */ /* 0x000fc80000002009 */
        /* <DEDUP_REMOVED lines=9> */
[----:B------:R-:W-:Y:S02]  /*4b30*/  SHF.L.U32 R32, R147, 0x17, RZ ;  /* 0x0000001793207819 */ /* 0x000fe400000006ff */
[----:B------:R-:W-:Y:S01]  /*4b40*/  FFMA.RM R147, R163, R8, 12582913 ;  /* 0x4b400001a3937423 */ /* 0x000fe20000004008 */
[----:B------:R-:W-:-:S02]  /*4b50*/  FFMA R145, R74, 1.925963033500011079e-08, R145 ;  /* 0x32a570604a917823 */ /* 0x000fc40000000091 */
[----:B-1----:R-:W-:Y:S01]  /*4b60*/  FMUL R32, R32, R149 ;  /* 0x0000009520207220 */ /* 0x002fe20000400000 */
[----:B------:R-:W-:Y:S01]  /*4b70*/  FADD R74, R147, -12583039 ;  /* 0xcb40007f934a7421 */ /* 0x000fe20000000000 */
[----:B------:R-:W-:Y:S01]  /*4b80*/  FFMA.SAT R149, R33, R9, 0.5 ;  /* 0x3f00000021957423 */ /* 0x000fe20000002009 */
[----:B------:R-:W-:Y:S02]  /*4b90*/  SHF.L.U32 R163, R84, 0x17, RZ ;  /* 0x0000001754a37819 */ /* 0x000fe400000006ff */
[----:B------:R-:W-:Y:S01]  /*4ba0*/  FFMA R74, R75, 1.4426950216293334961, -R74 ;  /* 0x3fb8aa3b4b4a7823 */ /* 0x000fe2000000084a */
[----:B------:R-:W-:Y:S01]  /*4bb0*/  FFMA.RM R84, R149, R8, 12582913 ;  /* 0x4b40000195547423 */ /* 0x000fe20000004008 */
[----:B------:R-:W0:Y:S02]  /*4bc0*/  MUFU.EX2 R153, R153 ;  /* 0x0000009900997308 */ /* 0x000e240000000800 */
[----:B------:R-:W-:Y:S01]  /*4bd0*/  FFMA R75, R75, 1.925963033500011079e-08, R74 ;  /* 0x32a570604b4b7823 */ /* 0x000fe2000000004a */
[----:B------:R-:W-:-:S05]  /*4be0*/  FADD R74, R84, -12583039 ;  /* 0xcb40007f544a7421 */ /* 0x000fca0000000000 */
[----:B------:R-:W1:Y:S01]  /*4bf0*/  MUFU.EX2 R64, R64 ;  /* 0x0000004000407308 */ /* 0x000e620000000800 */
[----:B------:R-:W-:-:S07]  /*4c00*/  FFMA R74, R33, 1.4426950216293334961, -R74 ;  /* 0x3fb8aa3b214a7823 */ /* 0x000fce000000084a */
[----:B------:R-:W2:Y:S01]  /*4c10*/  MUFU.EX2 R62, R164 ;  /* 0x000000a4003e7308 */ /* 0x000ea20000000800 */
[----:B------:R-:W-:Y:S01]  /*4c20*/  FFMA R149, R33, 1.925963033500011079e-08, R74 ;  /* 0x32a5706021957823 */ /* 0x000fe2000000004a */
[----:B------:R-:W-:Y:S01]  /*4c30*/  FFMA.SAT R33, R76, R9, 0.5 ;  /* 0x3f0000004c217423 */ /* 0x000fe20000002009 */
[----:B------:R-:W-:Y:S02]  /*4c40*/  SHF.L.U32 R74, R151, 0x17, RZ ;  /* 0x00000017974a7819 */ /* 0x000fe400000006ff */
[----:B------:R-:W-:Y:S01]  /*4c50*/  SHF.L.U32 R85, R85, 0x17, RZ ;  /* 0x0000001755557819 */ /* 0x000fe200000006ff */
[----:B------:R-:W-:Y:S02]  /*4c60*/  FFMA.RM R151, R33, R8, 12582913 ;  /* 0x4b40000121977423 */ /* 0x000fe40000004008 */
[----:B0-----:R-:W-:Y:S02]  /*4c70*/  FMUL R33, R74, R153 ;  /* 0x000000994a217220 */ /* 0x001fe40000400000 */
[----:B-1----:R-:W-:-:S02]  /*4c80*/  FMUL R74, R85, R64 ;  /* 0x00000040554a7220 */ /* 0x002fc40000400000 */
[----:B------:R-:W0:Y:S01]  /*4c90*/  MUFU.EX2 R64, R65 ;  /* 0x0000004100407308 */ /* 0x000e220000000800 */
[----:B------:R-:W-:Y:S01]  /*4ca0*/  FFMA.SAT R85, R34, R9, 0.5 ;  /* 0x3f00000022557423 */ /* 0x000fe20000002009 */
[----:B--2---:R-:W-:Y:S01]  /*4cb0*/  FMUL R62, R163, R62 ;  /* 0x0000003ea33e7220 */ /* 0x004fe20000400000 */
[----:B------:R-:W-:-:S05]  /*4cc0*/  FADD R163, R151, -12583039 ;  /* 0xcb40007f97a37421 */ /* 0x000fca0000000000 */
[----:B------:R-:W1:Y:S01]  /*4cd0*/  MUFU.EX2 R86, R86 ;  /* 0x0000005600567308 */ /* 0x000e620000000800 */
[-C--:B------:R-:W-:Y:S01]  /*4ce0*/  FFMA.RM R85, R85, R8.reuse, 12582913 ;  /* 0x4b40000155557423 */ /* 0x080fe20000004008 */
[C---:B------:R-:W-:Y:S01]  /*4cf0*/  FFMA R163, R76.reuse, 1.4426950216293334961, -R163 ;  /* 0x3fb8aa3b4ca37823 */ /* 0x040fe200000008a3 */
[-C--:B------:R-:W-:Y:S01]  /*4d00*/  FFMA.SAT R165, R77, R9.reuse, 0.5 ;  /* 0x3f0000004da57423 */ /* 0x080fe20000002009 */
[----:B------:R-:W-:Y:S01]  /*4d10*/  SHF.L.U32 R157, R157, 0x17, RZ ;  /* 0x000000179d9d7819 */ /* 0x000fe200000006ff */
[----:B------:R-:W-:Y:S01]  /*4d20*/  FADD R153, R85, -12583039 ;  /* 0xcb40007f55997421 */ /* 0x000fe20000000000 */
[----:B------:R-:W-:Y:S01]  /*4d30*/  FFMA R76, R76, 1.925963033500011079e-08, R163 ;  /* 0x32a570604c4c7823 */ /* 0x000fe200000000a3 */
[----:B------:R-:W-:Y:S01]  /*4d40*/  SHF.L.U32 R163, R155, 0x17, RZ ;  /* 0x000000179ba37819 */ /* 0x000fe200000006ff */
[----:B------:R-:W-:Y:S01]  /*4d50*/  FFMA.RM R155, R165, R8, 12582913 ;  /* 0x4b400001a59b7423 */ /* 0x000fe20000004008 */
[C---:B------:R-:W-:Y:S01]  /*4d60*/  FFMA R153, R34.reuse, 1.4426950216293334961, -R153 ;  /* 0x3fb8aa3b22997823 */ /* 0x040fe20000000899 */
[----:B0-----:R-:W-:Y:S01]  /*4d70*/  FMUL R64, R157, R64 ;  /* 0x000000409d407220 */ /* 0x001fe20000400000 */
[----:B------:R-:W-:Y:S01]  /*4d80*/  FFMA.SAT R157, R35, R9, 0.5 ;  /* 0x3f000000239d7423 */ /* 0x000fe20000002009 */
[----:B------:R-:W-:Y:S01]  /*4d90*/  FADD R164, R155, -12583039 ;  /* 0xcb40007f9ba47421 */ /* 0x000fe20000000000 */
[----:B------:R-:W-:-:S03]  /*4da0*/  FFMA R153, R34, 1.925963033500011079e-08, R153 ;  /* 0x32a5706022997823 */ /* 0x000fc60000000099 */
[----:B------:R-:W-:Y:S01]  /*4db0*/  FFMA R164, R77, 1.4426950216293334961, -R164 ;  /* 0x3fb8aa3b4da47823 */ /* 0x000fe200000008a4 */
[----:B-1----:R-:W-:Y:S01]  /*4dc0*/  FMUL R34, R163, R86 ;  /* 0x00000056a3227220 */ /* 0x002fe20000400000 */
[----:B------:R-:W-:Y:S02]  /*4dd0*/  FFMA.RM R86, R157, R8, 12582913 ;  /* 0x4b4000019d567423 */ /* 0x000fe40000004008 */
[----:B------:R-:W-:Y:S02]  /*4de0*/  FFMA R77, R77, 1.925963033500011079e-08, R164 ;  /* 0x32a570604d4d7823 */ /* 0x000fe400000000a4 */
[----:B------:R-:W-:Y:S01]  /*4df0*/  FADD R164, R86, -12583039 ;  /* 0xcb40007f56a47421 */ /* 0x000fe20000000000 */
[----:B------:R-:W0:Y:S01]  /*4e00*/  MUFU.EX2 R66, R66 ;  /* 0x0000004200427308 */ /* 0x000e220000000800 */
[----:B------:R-:W-:Y:S02]  /*4e10*/  FFMA.SAT R65, R78, R9, 0.5 ;  /* 0x3f0000004e417423 */ /* 0x000fe40000002009 */
[----:B------:R-:W-:-:S05]  /*4e20*/  FFMA R164, R35, 1.4426950216293334961, -R164 ;  /* 0x3fb8aa3b23a47823 */ /* 0x000fca00000008a4 */
[----:B------:R-:W1:Y:S01]  /*4e30*/  MUFU.EX2 R37, R37 ;  /* 0x0000002500257308 */ /* 0x000e620000000800 */
[----:B------:R-:W-:Y:S01]  /*4e40*/  FFMA R157, R35, 1.925963033500011079e-08, R164 ;  /* 0x32a57060239d7823 */ /* 0x000fe200000000a4 */
[----:B------:R-:W-:Y:S01]  /*4e50*/  SHF.L.U32 R35, R159, 0x17, RZ ;  /* 0x000000179f237819 */ /* 0x000fe200000006ff */
[----:B------:R-:W-:Y:S01]  /*4e60*/  FFMA.RM R159, R65, R8, 12582913 ;  /* 0x4b400001419f7423 */ /* 0x000fe20000004008 */
[----:B------:R-:W-:-:S03]  /*4e70*/  FFMA.SAT R163, R36, R9, 0.5 ;  /* 0x3f00000024a37423 */ /* 0x000fc60000002009 */
[----:B------:R-:W-:Y:S01]  /*4e80*/  FADD R65, R159, -12583039 ;  /* 0xcb40007f9f417421 */ /* 0x000fe20000000000 */
[----:B------:R-:W-:Y:S01]  /*4e90*/  SHF.L.U32 R140, R140, 0x17, RZ ;  /* 0x000000178c8c7819 */ /* 0x000fe200000006ff */
[----:B0-----:R-:W-:Y:S02]  /*4ea0*/  FMUL R35, R35, R66 ;  /* 0x0000004223237220 */ /* 0x001fe40000400000 */
[----:B------:R-:W-:Y:S01]  /*4eb0*/  FFMA R65, R78, 1.4426950216293334961, -R65 ;  /* 0x3fb8aa3b4e417823 */ /* 0x000fe20000000841 */
[----:B------:R-:W-:-:S03]  /*4ec0*/  FFMA.RM R66, R163, R8, 12582913 ;  /* 0x4b400001a3427423 */ /* 0x000fc60000004008 */
[----:B------:R-:W-:Y:S01]  /*4ed0*/  FFMA R78, R78, 1.925963033500011079e-08, R65 ;  /* 0x32a570604e4e7823 */ /* 0x000fe20000000041 */
[----:B-1----:R-:W-:Y:S01]  /*4ee0*/  FMUL R65, R140, R37 ;  /* 0x000000258c417220 */ /* 0x002fe20000400000 */
[----:B------:R-:W-:Y:S01]  /*4ef0*/  FADD R37, R66, -12583039 ;  /* 0xcb40007f42257421 */ /* 0x000fe20000000000 */
[----:B------:R-:W-:-:S03]  /*4f00*/  FFMA.SAT R163, R79, R9, 0.5 ;  /* 0x3f0000004fa37423 */ /* 0x000fc60000002009 */
[C---:B------:R-:W-:Y:S01]  /*4f10*/  FFMA R37, R36.reuse, 1.4426950216293334961, -R37 ;  /* 0x3fb8aa3b24257823 */ /* 0x040fe20000000825 */
[----:B------:R-:W0:Y:S03]  /*4f20*/  MUFU.EX2 R67, R67 ;  /* 0x0000004300437308 */ /* 0x000e260000000800 */
[----:B------:R-:W-:Y:S01]  /*4f30*/  FFMA R140, R36, 1.925963033500011079e-08, R37 ;  /* 0x32a57060248c7823 */ /* 0x000fe20000000025 */
[----:B------:R-:W-:Y:S01]  /*4f40*/  SHF.L.U32 R36, R161, 0x17, RZ ;  /* 0x00000017a1247819 */ /* 0x000fe200000006ff */
[----:B------:R-:W-:-:S03]  /*4f50*/  FFMA.RM R161, R163, R8, 12582913 ;  /* 0x4b400001a3a17423 */ /* 0x000fc60000004008 */
[----:B------:R1:W-:Y:S01]  /*4f60*/  MUFU.EX2 R37, R83 ;  /* 0x0000005300257308 */ /* 0x0003e20000000800 */
[----:B------:R-:W-:Y:S01]  /*4f70*/  FADD R163, R161, -12583039 ;  /* 0xcb40007fa1a37421 */ /* 0x000fe20000000000 */
[----:B------:R-:W-:Y:S01]  /*4f80*/  SHF.L.U32 R164, R59, 0x17, RZ ;  /* 0x000000173ba47819 */ /* 0x000fe200000006ff */
[-C--:B------:R-:W-:Y:S02]  /*4f90*/  FFMA.SAT R59, R38, R9.reuse, 0.5 ;  /* 0x3f000000263b7423 */ /* 0x080fe40000002009 */
[----:B------:R-:W-:Y:S01]  /*4fa0*/  FFMA R163, R79, 1.4426950216293334961, -R163 ;  /* 0x3fb8aa3b4fa37823 */ /* 0x000fe200000008a3 */
[----:B-1----:R-:W-:Y:S02]  /*4fb0*/  FFMA.SAT R83, R80, R9, 0.5 ;  /* 0x3f00000050537423 */ /* 0x002fe40000002009 */
[----:B------:R-:W1:Y:S02]  /*4fc0*/  MUFU.EX2 R68, R68 ;  /* 0x0000004400447308 */ /* 0x000e640000000800 */
[-C--:B------:R-:W-:Y:S01]  /*4fd0*/  FFMA.RM R83, R83, R8.reuse, 12582913 ;  /* 0x4b40000153537423 */ /* 0x080fe20000004008 */
[----:B------:R-:W-:Y:S01]  /*4fe0*/  FFMA R79, R79, 1.925963033500011079e-08, R163 ;  /* 0x32a570604f4f7823 */ /* 0x000fe200000000a3 */
[----:B------:R-:W-:-:S02]  /*4ff0*/  FFMA.RM R59, R59, R8, 12582913 ;  /* 0x4b4000013b3b7423 */ /* 0x000fc40000004008 */
[----:B------:R-:W-:Y:S01]  /*5000*/  FADD R163, R83, -12583039 ;  /* 0xcb40007f53a37421 */ /* 0x000fe20000000000 */
[----:B0-----:R-:W-:Y:S01]  /*5010*/  FMUL R36, R36, R67 ;  /* 0x0000004324247220 */ /* 0x001fe20000400000 */
[----:B------:R-:W-:Y:S02]  /*5020*/  FADD R67, R59, -12583039 ;  /* 0xcb40007f3b437421 */ /* 0x000fe40000000000 */
[----:B------:R-:W-:Y:S01]  /*5030*/  FFMA R163, R80, 1.4426950216293334961, -R163 ;  /* 0x3fb8aa3b50a37823 */ /* 0x000fe200000008a3 */
[----:B------:R-:W-:Y:S01]  /*5040*/  SHF.L.U32 R51, R51, 0x17, RZ ;  /* 0x0000001733337819 */ /* 0x000fe200000006ff */
[----:B------:R-:W-:Y:S02]  /*5050*/  FFMA R67, R38, 1.4426950216293334961, -R67 ;  /* 0x3fb8aa3b26437823 */ /* 0x000fe40000000843 */
[----:B------:R-:W-:Y:S01]  /*5060*/  FFMA R80, R80, 1.925963033500011079e-08, R163 ;  /* 0x32a5706050507823 */ /* 0x000fe200000000a3 */
[----:B------:R-:W-:Y:S01]  /*5070*/  FFMA.SAT R163, R40, R9, 0.5 ;  /* 0x3f00000028a37423 */ /* 0x000fe20000002009 */
[----:B------:R-:W-:Y:S01]  /*5080*/  FFMA R67, R38, 1.925963033500011079e-08, R67 ;  /* 0x32a5706026437823 */ /* 0x000fe20000000043 */
[----:B-1----:R-:W-:Y:S01]  /*5090*/  FMUL R38, R51, R68 ;  /* 0x0000004433267220 */ /* 0x002fe20000400000 */
[----:B------:R-:W0:Y:S01]  /*50a0*/  MUFU.EX2 R69, R69 ;  /* 0x0000004500457308 */ /* 0x000e220000000800 */
[----:B------:R-:W-:-:S04]  /*50b0*/  FFMA.RM R68, R163, R8, 12582913 ;  /* 0x4b400001a3447423 */ /* 0x000fc80000004008 */
[----:B------:R-:W-:-:S03]  /*50c0*/  FADD R163, R68, -12583039 ;  /* 0xcb40007f44a37421 */ /* 0x000fc60000000000 */
[----:B------:R-:W1:Y:S01]  /*50d0*/  MUFU.EX2 R144, R144 ;  /* 0x0000009000907308 */ /* 0x000e620000000800 */
[----:B------:R-:W-:Y:S01]  /*50e0*/  FFMA R163, R40, 1.4426950216293334961, -R163 ;  /* 0x3fb8aa3b28a37823 */ /* 0x000fe200000008a3 */
[----:B------:R-:W-:-:S03]  /*50f0*/  SHF.L.U32 R51, R142, 0x17, RZ ;  /* 0x000000178e337819 */ /* 0x000fc600000006ff */
[----:B------:R-:W-:Y:S01]  /*5100*/  FFMA R142, R40, 1.925963033500011079e-08, R163 ;  /* 0x32a57060288e7823 */ /* 0x000fe200000000a3 */
[----:B------:R-:W-:Y:S01]  /*5110*/  SHF.L.U32 R40, R57, 0x17, RZ ;  /* 0x0000001739287819 */ /* 0x000fe200000006ff */
[----:B------:R-:W-:-:S04]  /*5120*/  FFMA.SAT R163, R81, R9, 0.5 ;  /* 0x3f00000051a37423 */ /* 0x000fc80000002009 */
[----:B0-----:R-:W-:Y:S01]  /*5130*/  FMUL R40, R40, R69 ;  /* 0x0000004528287220 */ /* 0x001fe20000400000 */
[C---:B------:R-:W-:Y:S01]  /*5140*/  FFMA.SAT R69, R42.reuse, R9, 0.5 ;  /* 0x3f0000002a457423 */ /* 0x040fe20000002009 */
[----:B------:R-:W0:Y:S03]  /*5150*/  MUFU.EX2 R148, R148 ;  /* 0x0000009400947308 */ /* 0x000e260000000800 */
[----:B------:R-:W-:Y:S01]  /*5160*/  FFMA.RM R69, R69, R8, 12582913 ;  /* 0x4b40000145457423 */ /* 0x000fe20000004008 */
[----:B-1----:R-:W-:Y:S01]  /*5170*/  FMUL R51, R51, R144 ;  /* 0x0000009033337220 */ /* 0x002fe20000400000 */
[----:B------:R-:W-:Y:S02]  /*5180*/  FFMA.RM R144, R163, R8, 12582913 ;  /* 0x4b400001a3907423 */ /* 0x000fe40000004008 */
[----:B------:R-:W-:Y:S01]  /*5190*/  FADD R163, R69, -12583039 ;  /* 0xcb40007f45a37421 */ /* 0x000fe20000000000 */
[----:B------:R-:W1:Y:S03]  /*51a0*/  MUFU.EX2 R70, R70 ;  /* 0x0000004600467308 */ /* 0x000e660000000800 */
[----:B------:R-:W-:Y:S01]  /*51b0*/  FFMA R163, R42, 1.4426950216293334961, -R163 ;  /* 0x3fb8aa3b2aa37823 */ /* 0x000fe200000008a3 */
[----:B------:R-:W-:-:S03]  /*51c0*/  SHF.L.U32 R57, R146, 0x17, RZ ;  /* 0x0000001792397819 */ /* 0x000fc600000006ff */
[----:B------:R-:W-:Y:S01]  /*51d0*/  FFMA R146, R42, 1.925963033500011079e-08, R163 ;  /* 0x32a570602a927823 */ /* 0x000fe200000000a3 */
[----:B------:R-:W-:Y:S01]  /*51e0*/  FFMA.SAT R163, R88, R9, 0.5 ;  /* 0x3f00000058a37423 */ /* 0x000fe20000002009 */
[----:B------:R-:W-:Y:S01]  /*51f0*/  SHF.L.U32 R63, R63, 0x17, RZ ;  /* 0x000000173f3f7819 */ /* 0x000fe200000006ff */
[----:B0-----:R-:W-:Y:S02]  /*5200*/  FMUL R57, R57, R148 ;  /* 0x0000009439397220 */ /* 0x001fe40000400000 */
[----:B------:R-:W-:Y:S02]  /*5210*/  FFMA.RM R148, R163, R8, 12582913 ;  /* 0x4b400001a3947423 */ /* 0x000fe40000004008 */
[----:B-1----:R-:W-:Y:S02]  /*5220*/  FMUL R42, R63, R70 ;  /* 0x000000463f2a7220 */ /* 0x002fe40000400000 */
        /* <DEDUP_REMOVED lines=8> */
[----:B------:R-:W-:-:S04]  /*52b0*/  FADD R63, R70, -12583039 ;  /* 0xcb40007f463f7421 */ /* 0x000fc80000000000 */
[----:B------:R-:W-:Y:S01]  /*52c0*/  FFMA R63, R44, 1.4426950216293334961, -R63 ;  /* 0x3fb8aa3b2c3f7823 */ /* 0x000fe2000000083f */
[----:B0-----:R-:W-:-:S03]  /*52d0*/  FMUL R61, R61, R150 ;  /* 0x000000963d3d7220 */ /* 0x001fc60000400000 */
[----:B------:R-:W-:Y:S01]  /*52e0*/  FFMA R150, R44, 1.925963033500011079e-08, R63 ;  /* 0x32a570602c967823 */ /* 0x000fe2000000003f */
[----:B------:R-:W-:-:S05]  /*52f0*/  SHF.L.U32 R44, R87, 0x17, RZ ;  /* 0x00000017572c7819 */ /* 0x000fca00000006ff */
[----:B-1----:R-:W-:Y:S01]  /*5300*/  FMUL R44, R44, R71 ;  /* 0x000000472c2c7220 */ /* 0x002fe20000400000 */
[----:B------:R-:W-:Y:S01]  /*5310*/  FFMA.SAT R71, R45, R9, 0.5 ;  /* 0x3f0000002d477423 */ /* 0x000fe20000002009 */
[----:B------:R-:W-:Y:S01]  /*5320*/  FMUL R37, R164, R37 ;  /* 0x00000025a4257220 */ /* 0x000fe20000400000 */
[----:B------:R-:W-:Y:S02]  /*5330*/  FADD R164, R144, -12583039 ;  /* 0xcb40007f90a47421 */ /* 0x000fe40000000000 */
[----:B------:R-:W-:Y:S01]  /*5340*/  FFMA.RM R71, R71, R8, 12582913 ;  /* 0x4b40000147477423 */ /* 0x000fe20000004008 */
[----:B------:R0:W-:Y:S01]  /*5350*/  MUFU.EX2 R63, R152 ;  /* 0x00000098003f7308 */ /* 0x0001e20000000800 */
[----:B------:R-:W-:Y:S01]  /*5360*/  FFMA R164, R81, 1.4426950216293334961, -R164 ;  /* 0x3fb8aa3b51a47823 */ /* 0x000fe200000008a4 */
[----:B------:R-:W-:-:S06]  /*5370*/  FFMA.SAT R163, R82, R9, 0.5 ;  /* 0x3f00000052a37423 */ /* 0x000fcc0000002009 */
[----:B------:R-:W1:Y:S01]  /*5380*/  MUFU.EX2 R137, R137 ;  /* 0x0000008900897308 */ /* 0x000e620000000800 */
[----:B0-----:R-:W-:Y:S01]  /*5390*/  FADD R152, R71, -12583039 ;  /* 0xcb40007f47987421 */ /* 0x001fe20000000000 */
[----:B------:R-:W-:-:S03]  /*53a0*/  FFMA R81, R81, 1.925963033500011079e-08, R164 ;  /* 0x32a5706051517823 */ /* 0x000fc600000000a4 */
[----:B------:R-:W-:Y:S01]  /*53b0*/  FFMA R152, R45, 1.4426950216293334961, -R152 ;  /* 0x3fb8aa3b2d987823 */ /* 0x000fe20000000898 */
[----:B------:R-:W-:Y:S01]  /*53c0*/  SHF.L.U32 R164, R89, 0x17, RZ ;  /* 0x0000001759a47819 */ /* 0x000fe200000006ff */
[-C--:B------:R-:W-:Y:S01]  /*53d0*/  FFMA.RM R87, R163, R8.reuse, 12582913 ;  /* 0x4b400001a3577423 */ /* 0x080fe20000004008 */
[----:B------:R-:W0:Y:S01]  /*53e0*/  MUFU.EX2 R156, R156 ;  /* 0x0000009c009c7308 */ /* 0x000e220000000800 */
[----:B------:R-:W-:Y:S01]  /*53f0*/  FFMA R89, R45, 1.925963033500011079e-08, R152 ;  /* 0x32a570602d597823 */ /* 0x000fe20000000098 */
[----:B------:R-:W-:Y:S01]  /*5400*/  FFMA.SAT R45, R39, R9, 0.5 ;  /* 0x3f000000272d7423 */ /* 0x000fe20000002009 */
[----:B------:R-:W-:Y:S01]  /*5410*/  SHF.L.U32 R152, R93, 0x17, RZ ;  /* 0x000000175d987819 */ /* 0x000fe200000006ff */
[----:B------:R-:W-:Y:S02]  /*5420*/  FADD R163, R87, -12583039 ;  /* 0xcb40007f57a37421 */ /* 0x000fe40000000000 */
[----:B------:R-:W-:Y:S02]  /*5430*/  FFMA.RM R93, R45, R8, 12582913 ;  /* 0x4b4000012d5d7423 */ /* 0x000fe40000004008 */
[----:B------:R-:W-:Y:S01]  /*5440*/  FFMA R163, R82, 1.4426950216293334961, -R163 ;  /* 0x3fb8aa3b52a37823 */ /* 0x000fe200000008a3 */
[----:B-1----:R-:W-:Y:S01]  /*5450*/  FMUL R45, R152, R137 ;  /* 0x00000089982d7220 */ /* 0x002fe20000400000 */
[----:B------:R-:W-:-:S02]  /*5460*/  FADD R152, R93, -12583039 ;  /* 0xcb40007f5d987421 */ /* 0x000fc40000000000 */
[----:B------:R-:W-:Y:S01]  /*5470*/  FFMA R82, R82, 1.925963033500011079e-08, R163 ;  /* 0x32a5706052527823 */ /* 0x000fe200000000a3 */
[----:B------:R-:W-:Y:S01]  /*5480*/  SHF.L.U32 R163, R154, 0x17, RZ ;  /* 0x000000179aa37819 */ /* 0x000fe200000006ff */
[----:B------:R-:W-:-:S04]  /*5490*/  FFMA R152, R39, 1.4426950216293334961, -R152 ;  /* 0x3fb8aa3b27987823 */ /* 0x000fc80000000898 */
[----:B------:R-:W-:Y:S01]  /*54a0*/  FFMA R137, R39, 1.925963033500011079e-08, R152 ;  /* 0x32a5706027897823 */ /* 0x000fe20000000098 */
[----:B0-----:R-:W-:Y:S01]  /*54b0*/  FMUL R39, R163, R156 ;  /* 0x0000009ca3277220 */ /* 0x001fe20000400000 */
[----:B------:R-:W-:-:S04]  /*54c0*/  FFMA.SAT R163, R46, R9, 0.5 ;  /* 0x3f0000002ea37423 */ /* 0x000fc80000002009 */
[----:B------:R-:W-:-:S04]  /*54d0*/  FFMA.RM R152, R163, R8, 12582913 ;  /* 0x4b400001a3987423 */ /* 0x000fc80000004008 */
[----:B------:R-:W-:Y:S01]  /*54e0*/  FADD R163, R152, -12583039 ;  /* 0xcb40007f98a37421 */ /* 0x000fe20000000000 */
[----:B------:R-:W0:Y:S03]  /*54f0*/  MUFU.EX2 R73, R73 ;  /* 0x0000004900497308 */ /* 0x000e260000000800 */
[----:B------:R-:W-:-:S04]  /*5500*/  FFMA R163, R46, 1.4426950216293334961, -R163 ;  /* 0x3fb8aa3b2ea37823 */ /* 0x000fc800000008a3 */
[----:B------:R-:W-:Y:S01]  /*5510*/  FFMA R154, R46, 1.925963033500011079e-08, R163 ;  /* 0x32a570602e9a7823 */ /* 0x000fe200000000a3 */
[----:B------:R-:W-:Y:S01]  /*5520*/  FFMA.SAT R163, R49, R9, 0.5 ;  /* 0x3f00000031a37423 */ /* 0x000fe20000002009 */
[----:B------:R-:W-:-:S03]  /*5530*/  SHF.L.U32 R46, R139, 0x17, RZ ;  /* 0x000000178b2e7819 */ /* 0x000fc600000006ff */
[-C--:B------:R-:W-:Y:S01]  /*5540*/  FFMA.RM R139, R163, R8.reuse, 12582913 ;  /* 0x4b400001a38b7423 */ /* 0x080fe20000004008 */
[----:B------:R-:W1:Y:S03]  /*5550*/  MUFU.EX2 R158, R158 ;  /* 0x0000009e009e7308 */ /* 0x000e660000000800 */
[----:B------:R-:W-:Y:S01]  /*5560*/  FADD R156, R139, -12583039 ;  /* 0xcb40007f8b9c7421 */ /* 0x000fe20000000000 */
[----:B0-----:R-:W-:Y:S01]  /*5570*/  FMUL R46, R46, R73 ;  /* 0x000000492e2e7220 */ /* 0x001fe20000400000 */
[----:B------:R-:W-:Y:S02]  /*5580*/  FFMA.SAT R73, R48, R9, 0.5 ;  /* 0x3f00000030497423 */ /* 0x000fe40000002009 */
[----:B------:R-:W-:Y:S01]  /*5590*/  FFMA R156, R49, 1.4426950216293334961, -R156 ;  /* 0x3fb8aa3b319c7823 */ /* 0x000fe2000000089c */
[----:B------:R-:W-:Y:S01]  /*55a0*/  SHF.L.U32 R163, R141, 0x17, RZ ;  /* 0x000000178da37819 */ /* 0x000fe200000006ff */
[----:B------:R-:W0:Y:S02]  /*55b0*/  MUFU.EX2 R145, R145 ;  /* 0x0000009100917308 */ /* 0x000e240000000800 */
[----:B------:R-:W-:Y:S01]  /*55c0*/  FFMA R141, R49, 1.925963033500011079e-08, R156 ;  /* 0x32a57060318d7823 */ /* 0x000fe2000000009c */
[----:B------:R-:W-:-:S04]  /*55d0*/  FFMA.RM R156, R73, R8, 12582913 ;  /* 0x4b400001499c7423 */ /* 0x000fc80000004008 */
[----:B------:R-:W-:Y:S01]  /*55e0*/  FADD R73, R156, -12583039 ;  /* 0xcb40007f9c497421 */ /* 0x000fe20000000000 */
[----:B-1----:R-:W-:Y:S01]  /*55f0*/  FMUL R49, R163, R158 ;  /* 0x0000009ea3317220 */ /* 0x002fe20000400000 */
[----:B------:R-:W-:Y:S02]  /*5600*/  FFMA.SAT R163, R92, R9, 0.5 ;  /* 0x3f0000005ca37423 */ /* 0x000fe40000002009 */
[----:B------:R-:W-:-:S04]  /*5610*/  FFMA R73, R48, 1.4426950216293334961, -R73 ;  /* 0x3fb8aa3b30497823 */ /* 0x000fc80000000849 */
[----:B------:R-:W-:Y:S01]  /*5620*/  FFMA R158, R48, 1.925963033500011079e-08, R73 ;  /* 0x32a57060309e7823 */ /* 0x000fe20000000049 */
[----:B------:R-:W-:Y:S01]  /*5630*/  SHF.L.U32 R48, R143, 0x17, RZ ;  /* 0x000000178f307819 */ /* 0x000fe200000006ff */
[----:B------:R-:W-:Y:S01]  /*5640*/  FFMA.RM R143, R163, R8, 12582913 ;  /* 0x4b400001a38f7423 */ /* 0x000fe20000004008 */
[----:B------:R-:W1:Y:S03]  /*5650*/  MUFU.EX2 R73, R162 ;  /* 0x000000a200497308 */ /* 0x000e660000000800 */
[----:B0-----:R-:W-:Y:S01]  /*5660*/  FMUL R48, R48, R145 ;  /* 0x0000009130307220 */ /* 0x001fe20000400000 */
[----:B------:R-:W-:Y:S01]  /*5670*/  FADD R163, R143, -12583039 ;  /* 0xcb40007f8fa37421 */ /* 0x000fe20000000000 */
[----:B------:R-:W-:-:S03]  /*5680*/  FFMA.SAT R145, R50, R9, 0.5 ;  /* 0x3f00000032917423 */ /* 0x000fc60000002009 */
[----:B------:R-:W-:Y:S01]  /*5690*/  FFMA R163, R92, 1.4426950216293334961, -R163 ;  /* 0x3fb8aa3b5ca37823 */ /* 0x000fe200000008a3 */
[----:B------:R-:W-:-:S03]  /*56a0*/  FFMA.RM R145, R145, R8, 12582913 ;  /* 0x4b40000191917423 */ /* 0x000fc60000004008 */
[----:B------:R-:W-:Y:S01]  /*56b0*/  FFMA R92, R92, 1.925963033500011079e-08, R163 ;  /* 0x32a570605c5c7823 */ /* 0x000fe200000000a3 */
[----:B------:R-:W-:Y:S01]  /*56c0*/  FADD R163, R145, -12583039 ;  /* 0xcb40007f91a37421 */ /* 0x000fe20000000000 */
[----:B------:R-:W-:Y:S01]  /*56d0*/  SHF.L.U32 R160, R160, 0x17, RZ ;  /* 0x00000017a0a07819 */ /* 0x000fe200000006ff */
[----:B------:R-:W0:Y:S02]  /*56e0*/  MUFU.EX2 R75, R75 ;  /* 0x0000004b004b7308 */ /* 0x000e240000000800 */
[----:B------:R-:W-:Y:S02]  /*56f0*/  FFMA R163, R50, 1.4426950216293334961, -R163 ;  /* 0x3fb8aa3b32a37823 */ /* 0x000fe400000008a3 */
[----:B-1----:R-:W-:Y:S02]  /*5700*/  FMUL R73, R160, R73 ;  /* 0x00000049a0497220 */ /* 0x002fe40000400000 */
[----:B------:R-:W-:Y:S01]  /*5710*/  FFMA R160, R50, 1.925963033500011079e-08, R163 ;  /* 0x32a5706032a07823 */ /* 0x000fe200000000a3 */
[----:B------:R-:W-:Y:S01]  /*5720*/  FFMA.SAT R163, R28, R9, 0.5 ;  /* 0x3f0000001ca37423 */ /* 0x000fe20000002009 */
[----:B------:R-:W1:Y:S01]  /*5730*/  MUFU.EX2 R149, R149 ;  /* 0x0000009500957308 */ /* 0x000e620000000800 */
[----:B------:R-:W-:-:S02]  /*5740*/  SHF.L.U32 R50, R147, 0x17, RZ ;  /* 0x0000001793327819 */ /* 0x000fc400000006ff */
        /* <DEDUP_REMOVED lines=8> */
[----:B------:R-:W-:Y:S01]  /*57d0*/  FFMA.RM R149, R75, R8, 12582913 ;  /* 0x4b4000014b957423 */ /* 0x000fe20000004008 */
[----:B------:R-:W0:Y:S03]  /*57e0*/  MUFU.EX2 R76, R76 ;  /* 0x0000004c004c7308 */ /* 0x000e260000000800 */
[----:B------:R-:W-:-:S04]  /*57f0*/  FADD R75, R149, -12583039 ;  /* 0xcb40007f954b7421 */ /* 0x000fc80000000000 */
[----:B------:R-:W-:Y:S01]  /*5800*/  FFMA R75, R52, 1.4426950216293334961, -R75 ;  /* 0x3fb8aa3b344b7823 */ /* 0x000fe2000000084b */
[----:B------:R-:W-:Y:S01]  /*5810*/  FMUL R63, R164, R63 ;  /* 0x0000003fa43f7220 */ /* 0x000fe20000400000 */
[----:B------:R-:W-:Y:S02]  /*5820*/  SHF.L.U32 R164, R85, 0x17, RZ ;  /* 0x0000001755a47819 */ /* 0x000fe400000006ff */
[----:B------:R-:W-:Y:S01]  /*5830*/  FFMA R162, R52, 1.925963033500011079e-08, R75 ;  /* 0x32a5706034a27823 */ /* 0x000fe2000000004b */
[----:B------:R-:W-:Y:S01]  /*5840*/  FFMA.SAT R85, R53, R9, 0.5 ;  /* 0x3f00000035557423 */ /* 0x000fe20000002009 */
[----:B------:R-:W1:Y:S01]  /*5850*/  MUFU.EX2 R75, R153 ;  /* 0x00000099004b7308 */ /* 0x000e620000000800 */
[----:B------:R-:W-:Y:S02]  /*5860*/  SHF.L.U32 R163, R151, 0x17, RZ ;  /* 0x0000001797a37819 */ /* 0x000fe400000006ff */
[----:B------:R-:W-:-:S03]  /*5870*/  FFMA.RM R85, R85, R8, 12582913 ;  /* 0x4b40000155557423 */ /* 0x000fc60000004008 */
[----:B0-----:R-:W-:Y:S02]  /*5880*/  FMUL R52, R163, R76 ;  /* 0x0000004ca3347220 */ /* 0x001fe40000400000 */
[----:B------:R-:W0:Y:S01]  /*5890*/  MUFU.EX2 R77, R77 ;  /* 0x0000004d004d7308 */ /* 0x000e220000000800 */
[----:B------:R-:W-:-:S04]  /*58a0*/  FADD R76, R85, -12583039 ;  /* 0xcb40007f554c7421 */ /* 0x000fc80000000000 */
[----:B------:R-:W-:Y:S01]  /*58b0*/  FFMA R76, R53, 1.4426950216293334961, -R76 ;  /* 0x3fb8aa3b354c7823 */ /* 0x000fe2000000084c */
[----:B-1----:R-:W-:-:S03]  /*58c0*/  FMUL R75, R164, R75 ;  /* 0x0000004ba44b7220 */ /* 0x002fc60000400000 */
[----:B------:R-:W-:Y:S01]  /*58d0*/  FFMA R153, R53, 1.925963033500011079e-08, R76 ;  /* 0x32a5706035997823 */ /* 0x000fe2000000004c */
[-C--:B------:R-:W-:Y:S01]  /*58e0*/  FFMA.SAT R53, R91, R9.reuse, 0.5 ;  /* 0x3f0000005b357423 */ /* 0x080fe20000002009 */
[----:B------:R-:W-:Y:S01]  /*58f0*/  SHF.L.U32 R164, R155, 0x17, RZ ;  /* 0x000000179ba47819 */ /* 0x000fe200000006ff */
[----:B------:R-:W-:Y:S02]  /*5900*/  FFMA.SAT R165, R90, R9, 0.5 ;  /* 0x3f0000005aa57423 */ /* 0x000fe40000002009 */
[-C--:B------:R-:W-:Y:S02]  /*5910*/  FFMA.RM R155, R53, R8.reuse, 12582913 ;  /* 0x4b400001359b7423 */ /* 0x080fe40000004008 */
[----:B0-----:R-:W-:Y:S01]  /*5920*/  FMUL R53, R164, R77 ;  /* 0x0000004da4357220 */ /* 0x001fe20000400000 */
[----:B------:R-:W-:Y:S01]  /*5930*/  FFMA.SAT R77, R54, R9, 0.5 ;  /* 0x3f000000364d7423 */ /* 0x000fe20000002009 */
[----:B------:R-:W-:-:S03]  /*5940*/  FFMA.RM R151, R165, R8, 12582913 ;  /* 0x4b400001a5977423 */ /* 0x000fc60000004008 */
[----:B------:R-:W-:Y:S01]  /*5950*/  FFMA.RM R77, R77, R8, 12582913 ;  /* 0x4b4000014d4d7423 */ /* 0x000fe20000004008 */
[----:B------:R-:W-:Y:S01]  /*5960*/  FADD R163, R151, -12583039 ;  /* 0xcb40007f97a37421 */ /* 0x000fe20000000000 */
[----:B------:R0:W1:Y:S03]  /*5970*/  MUFU.EX2 R76, R157 ;  /* 0x0000009d004c7308 */ /* 0x0000660000000800 */
[----:B------:R-:W-:Y:S01]  /*5980*/  FFMA R163, R90, 1.4426950216293334961, -R163 ;  /* 0x3fb8aa3b5aa37823 */ /* 0x000fe200000008a3 */
[----:B0-----:R-:W-:-:S04]  /*5990*/  FADD R157, R77, -12583039 ;  /* 0xcb40007f4d9d7421 */ /* 0x001fc80000000000 */
[----:B------:R-:W0:Y:S01]  /*59a0*/  MUFU.EX2 R78, R78 ;  /* 0x0000004e004e7308 */ /* 0x000e220000000800 */
[----:B------:R-:W-:Y:S01]  /*59b0*/  FFMA R90, R90, 1.925963033500011079e-08, R163 ;  /* 0x32a570605a5a7823 */ /* 0x000fe200000000a3 */
[----:B------:R-:W-:Y:S01]  /*59c0*/  FFMA R157, R54, 1.4426950216293334961, -R157 ;  /* 0x3fb8aa3b369d7823 */ /* 0x000fe2000000089d */
[----:B------:R-:W-:-:S03]  /*59d0*/  SHF.L.U32 R163, R86, 0x17, RZ ;  /* 0x0000001756a37819 */ /* 0x000fc600000006ff */
[----:B------:R-:W-:Y:S02]  /*59e0*/  FFMA R86, R54, 1.925963033500011079e-08, R157 ;  /* 0x32a5706036567823 */ /* 0x000fe4000000009d */
[----:B------:R-:W2:Y:S01]  /*59f0*/  MUFU.EX2 R140, R140 ;  /* 0x0000008c008c7308 */ /* 0x000ea20000000800 */
[----:B------:R-:W-:Y:S01]  /*5a00*/  FFMA.SAT R157, R56, R9, 0.5 ;  /* 0x3f000000389d7423 */ /* 0x000fe20000002009 */
[----:B------:R-:W-:-:S03]  /*5a10*/  SHF.L.U32 R159, R159, 0x17, RZ ;  /* 0x000000179f9f7819 */ /* 0x000fc600000006ff */
[----:B------:R-:W-:Y:S01]  /*5a20*/  FFMA.RM R157, R157, R8, 12582913 ;  /* 0x4b4000019d9d7423 */ /* 0x000fe20000004008 */
[----:B-1----:R-:W-:-:S03]  /*5a30*/  FMUL R76, R163, R76 ;  /* 0x0000004ca34c7220 */ /* 0x002fc60000400000 */
[----:B------:R-:W-:Y:S01]  /*5a40*/  FADD R163, R157, -12583039 ;  /* 0xcb40007f9da37421 */ /* 0x000fe20000000000 */
[----:B0-----:R-:W-:Y:S01]  /*5a50*/  FMUL R54, R159, R78 ;  /* 0x0000004e9f367220 */ /* 0x001fe20000400000 */
[----:B------:R-:W-:Y:S02]  /*5a60*/  SHF.L.U32 R159, R66, 0x17, RZ ;  /* 0x00000017429f7819 */ /* 0x000fe400000006ff */
[----:B------:R-:W-:-:S04]  /*5a70*/  FFMA R163, R56, 1.4426950216293334961, -R163 ;  /* 0x3fb8aa3b38a37823 */ /* 0x000fc800000008a3 */
[----:B------:R-:W-:Y:S01]  /*5a80*/  FFMA R78, R56, 1.925963033500011079e-08, R163 ;  /* 0x32a57060384e7823 */ /* 0x000fe200000000a3 */
[----:B--2---:R-:W-:Y:S01]  /*5a90*/  FMUL R56, R159, R140 ;  /* 0x0000008c9f387220 */ /* 0x004fe20000400000 */
[----:B------:R-:W-:-:S04]  /*5aa0*/  FFMA.SAT R159, R55, R9, 0.5 ;  /* 0x3f000000379f7423 */ /* 0x000fc80000002009 */
[----:B------:R-:W-:-:S04]  /*5ab0*/  FFMA.RM R140, R159, R8, 12582913 ;  /* 0x4b4000019f8c7423 */ /* 0x000fc80000004008 */
[----:B------:R-:W-:-:S04]  /*5ac0*/  FADD R66, R140, -12583039 ;  /* 0xcb40007f8c427421 */ /* 0x000fc80000000000 */
[C---:B------:R-:W-:Y:S01]  /*5ad0*/  FFMA R66, R55.reuse, 1.4426950216293334961, -R66 ;  /* 0x3fb8aa3b37427823 */ /* 0x040fe20000000842 */
[----:B------:R-:W0:Y:S03]  /*5ae0*/  MUFU.EX2 R79, R79 ;  /* 0x0000004f004f7308 */ /* 0x000e260000000800 */
[----:B------:R-:W-:Y:S01]  /*5af0*/  FFMA R159, R55, 1.925963033500011079e-08, R66 ;  /* 0x32a57060379f7823 */ /* 0x000fe20000000042 */
[----:B------:R-:W-:Y:S01]  /*5b00*/  FFMA.SAT R55, R96, R9, 0.5 ;  /* 0x3f00000060377423 */ /* 0x000fe20000002009 */
[----:B------:R-:W-:-:S03]  /*5b10*/  SHF.L.U32 R66, R161, 0x17, RZ ;  /* 0x00000017a1427819 */ /* 0x000fc600000006ff */
[----:B------:R-:W-:Y:S01]  /*5b20*/  FFMA.RM R161, R55, R8, 12582913 ;  /* 0x4b40000137a17423 */ /* 0x000fe20000004008 */
[----:B------:R-:W1:Y:S03]  /*5b30*/  MUFU.EX2 R67, R67 ;  /* 0x0000004300437308 */ /* 0x000e660000000800 */
[----:B------:R-:W-:-:S04]  /*5b40*/  FADD R163, R161, -12583039 ;  /* 0xcb40007fa1a37421 */ /* 0x000fc80000000000 */
[----:B------:R-:W-:Y:S01]  /*5b50*/  FFMA R163, R96, 1.4426950216293334961, -R163 ;  /* 0x3fb8aa3b60a37823 */ /* 0x000fe200000008a3 */
[----:B0-----:R-:W-:-:S03]  /*5b60*/  FMUL R55, R66, R79 ;  /* 0x0000004f42377220 */ /* 0x001fc60000400000 */
[----:B------:R-:W-:Y:S01]  /*5b70*/  FFMA R96, R96, 1.925963033500011079e-08, R163 ;  /* 0x32a5706060607823 */ /* 0x000fe200000000a3 */
[----:B------:R-:W-:Y:S01]  /*5b80*/  FFMA.SAT R163, R94, R9, 0.5 ;  /* 0x3f0000005ea37423 */ /* 0x000fe20000002009 */
[----:B------:R-:W-:-:S03]  /*5b90*/  SHF.L.U32 R66, R59, 0x17, RZ ;  /* 0x000000173b427819 */ /* 0x000fc600000006ff */
[----:B------:R-:W-:Y:S02]  /*5ba0*/  FFMA.RM R163, R163, R8, 12582913 ;  /* 0x4b400001a3a37423 */ /* 0x000fe40000004008 */
[----:B-1----:R-:W-:Y:S02]  /*5bb0*/  FMUL R59, R66, R67 ;  /* 0x00000043423b7220 */ /* 0x002fe40000400000 */
[----:B------:R-:W-:-:S04]  /*5bc0*/  FADD R67, R163, -12583039 ;  /* 0xcb40007fa3437421 */ /* 0x000fc80000000000 */
[----:B------:R-:W-:-:S04]  /*5bd0*/  FFMA R67, R94, 1.4426950216293334961, -R67 ;  /* 0x3fb8aa3b5e437823 */ /* 0x000fc80000000843 */
[----:B------:R-:W-:Y:S02]  /*5be0*/  FFMA R94, R94, 1.925963033500011079e-08, R67 ;  /* 0x32a570605e5e7823 */ /* 0x000fe40000000043 */
[----:B------:R-:W0:Y:S01]  /*5bf0*/  MUFU.EX2 R67, R142 ;  /* 0x0000008e00437308 */ /* 0x000e220000000800 */
[----:B------:R-:W-:-:S07]  /*5c00*/  SHF.L.U32 R68, R68, 0x17, RZ ;  /* 0x0000001744447819 */ /* 0x000fce00000006ff */
[----:B------:R-:W1:Y:S01]  /*5c10*/  MUFU.EX2 R66, R80 ;  /* 0x0000005000427308 */ /* 0x000e620000000800 */
[----:B------:R-:W-:Y:S01]  /*5c20*/  SHF.L.U32 R79, R83, 0x17, RZ ;  /* 0x00000017534f7819 */ /* 0x000fe200000006ff */
[----:B0-----:R-:W-:-:S06]  /*5c30*/  FMUL R67, R68, R67 ;  /* 0x0000004344437220 */ /* 0x001fcc0000400000 */
[----:B------:R-:W0:Y:S01]  /*5c40*/  MUFU.EX2 R68, R81 ;  /* 0x0000005100447308 */ /* 0x000e220000000800 */
[----:B-1----:R-:W-:-:S07]  /*5c50*/  FMUL R66, R79, R66 ;  /* 0x000000424f427220 */ /* 0x002fce0000400000 */
[----:B------:R-:W1:Y:S01]  /*5c60*/  MUFU.EX2 R146, R146 ;  /* 0x0000009200927308 */ /* 0x000e620000000800 */
[----:B------:R-:W-:-:S04]  /*5c70*/  FFMA.SAT R79, R95, R9, 0.5 ;  /* 0x3f0000005f4f7423 */ /* 0x000fc80000002009 */
[----:B------:R-:W-:Y:S01]  /*5c80*/  FFMA.RM R142, R79, R8, 12582913 ;  /* 0x4b4000014f8e7423 */ /* 0x000fe20000004008 */
[----:B------:R-:W-:Y:S01]  /*5c90*/  SHF.L.U32 R79, R144, 0x17, RZ ;  /* 0x00000017904f7819 */ /* 0x000fe200000006ff */
[----:B------:R-:W-:Y:S01]  /*5ca0*/  FFMA.SAT R165, R97, R9, 0.5 ;  /* 0x3f00000061a57423 */ /* 0x000fe20000002009 */
[----:B------:R-:W-:-:S03]  /*5cb0*/  SHF.L.U32 R69, R69, 0x17, RZ ;  /* 0x0000001745457819 */ /* 0x000fc600000006ff */
[----:B0-----:R-:W-:Y:S01]  /*5cc0*/  FMUL R68, R79, R68 ;  /* 0x000000444f447220 */ /* 0x001fe20000400000 */
[-C--:B------:R-:W-:Y:S01]  /*5cd0*/  FFMA.SAT R79, R98, R9.reuse, 0.5 ;  /* 0x3f000000624f7423 */ /* 0x080fe20000002009 */
[----:B------:R-:W-:Y:S01]  /*5ce0*/  FFMA.RM R83, R165, R8, 12582913 ;  /* 0x4b400001a5537423 */ /* 0x000fe20000004008 */
[----:B------:R-:W-:Y:S01]  /*5cf0*/  FADD R80, R142, -12583039 ;  /* 0xcb40007f8e507421 */ /* 0x000fe20000000000 */
[----:B------:R-:W-:Y:S01]  /*5d00*/  FFMA.SAT R165, R99, R9, 0.5 ;  /* 0x3f00000063a57423 */ /* 0x000fe20000002009 */
[----:B-1----:R-:W-:Y:S01]  /*5d10*/  FMUL R69, R69, R146 ;  /* 0x0000009245457220 */ /* 0x002fe20000400000 */
[-C--:B------:R-:W-:Y:S01]  /*5d20*/  FFMA.RM R146, R79, R8.reuse, 12582913 ;  /* 0x4b4000014f927423 */ /* 0x080fe20000004008 */
[----:B------:R-:W-:Y:S01]  /*5d30*/  FFMA R80, R95, 1.4426950216293334961, -R80 ;  /* 0x3fb8aa3b5f507823 */ /* 0x000fe20000000850 */
[----:B------:R-:W-:Y:S02]  /*5d40*/  FFMA.RM R144, R165, R8, 12582913 ;  /* 0x4b400001a5907423 */ /* 0x000fe40000004008 */
[----:B------:R-:W-:Y:S01]  /*5d50*/  FADD R81, R146, -12583039 ;  /* 0xcb40007f92517421 */ /* 0x000fe20000000000 */
[----:B------:R-:W-:Y:S01]  /*5d60*/  FFMA R95, R95, 1.925963033500011079e-08, R80 ;  /* 0x32a570605f5f7823 */ /* 0x000fe20000000050 */
[----:B------:R-:W0:Y:S01]  /*5d70*/  MUFU.EX2 R150, R150 ;  /* 0x0000009600967308 */ /* 0x000e220000000800 */
[----:B------:R-:W-:Y:S01]  /*5d80*/  FADD R80, R144, -12583039 ;  /* 0xcb40007f90507421 */ /* 0x000fe20000000000 */
[----:B------:R-:W-:-:S03]  /*5d90*/  FFMA R81, R98, 1.4426950216293334961, -R81 ;  /* 0x3fb8aa3b62517823 */ /* 0x000fc60000000851 */
[C---:B------:R-:W-:Y:S01]  /*5da0*/  FFMA R80, R99.reuse, 1.4426950216293334961, -R80 ;  /* 0x3fb8aa3b63507823 */ /* 0x040fe20000000850 */
[----:B------:R-:W-:Y:S01]  /*5db0*/  FFMA R98, R98, 1.925963033500011079e-08, R81 ;  /* 0x32a5706062627823 */ /* 0x000fe20000000051 */
[-C--:B------:R-:W-:Y:S02]  /*5dc0*/  FFMA.SAT R81, R100, R9.reuse, 0.5 ;  /* 0x3f00000064517423 */ /* 0x080fe40000002009 */
[----:B------:R-:W-:Y:S01]  /*5dd0*/  FFMA R99, R99, 1.925963033500011079e-08, R80 ;  /* 0x32a5706063637823 */ /* 0x000fe20000000050 */
[----:B------:R-:W-:Y:S01]  /*5de0*/  SHF.L.U32 R80, R148, 0x17, RZ ;  /* 0x0000001794507819 */ /* 0x000fe200000006ff */
[----:B------:R-:W-:Y:S01]  /*5df0*/  FFMA.RM R148, R81, R8, 12582913 ;  /* 0x4b40000151947423 */ /* 0x000fe20000004008 */
[----:B------:R-:W-:Y:S01]  /*5e00*/  SHF.L.U32 R81, R70, 0x17, RZ ;  /* 0x0000001746517819 */ /* 0x000fe200000006ff */
[----:B------:R1:W2:Y:S04]  /*5e10*/  MUFU.EX2 R79, R88 ;  /* 0x00000058004f7308 */ /* 0x0002a80000000800 */
[----:B0-----:R-:W-:Y:S01]  /*5e20*/  FMUL R70, R81, R150 ;  /* 0x0000009651467220 */ /* 0x001fe20000400000 */
[----:B------:R-:W-:Y:S01]  /*5e30*/  FFMA.SAT R81, R101, R9, 0.5 ;  /* 0x3f00000065517423 */ /* 0x000fe20000002009 */
[----:B------:R-:W-:-:S03]  /*5e40*/  FADD R164, R155, -12583039 ;  /* 0xcb40007f9ba47421 */ /* 0x000fc60000000000 */
[----:B-1----:R-:W-:Y:S01]  /*5e50*/  FFMA.RM R88, R81, R8, 12582913 ;  /* 0x4b40000151587423 */ /* 0x002fe20000004008 */
[----:B------:R-:W-:-:S03]  /*5e60*/  FFMA R164, R91, 1.4426950216293334961, -R164 ;  /* 0x3fb8aa3b5ba47823 */ /* 0x000fc600000008a4 */
[----:B------:R-:W-:Y:S01]  /*5e70*/  FADD R150, R88, -12583039 ;  /* 0xcb40007f58967421 */ /* 0x000fe20000000000 */
[----:B------:R-:W0:Y:S01]  /*5e80*/  MUFU.EX2 R89, R89 ;  /* 0x0000005900597308 */ /* 0x000e220000000800 */
[----:B------:R-:W-:Y:S02]  /*5e90*/  FFMA.SAT R81, R103, R9, 0.5 ;  /* 0x3f00000067517423 */ /* 0x000fe40000002009 */
[----:B------:R-:W-:Y:S01]  /*5ea0*/  FFMA R150, R101, 1.4426950216293334961, -R150 ;  /* 0x3fb8aa3b65967823 */ /* 0x000fe20000000896 */
[----:B------:R-:W-:Y:S01]  /*5eb0*/  FFMA R91, R91, 1.925963033500011079e-08, R164 ;  /* 0x32a570605b5b7823 */ /* 0x000fe200000000a4 */
[----:B------:R-:W-:Y:S01]  /*5ec0*/  FADD R164, R83, -12583039 ;  /* 0xcb40007f53a47421 */ /* 0x000fe20000000000 */
[----:B--2---:R-:W-:Y:S01]  /*5ed0*/  FMUL R79, R80, R79 ;  /* 0x0000004f504f7220 */ /* 0x004fe20000400000 */
[----:B------:R-:W-:Y:S01]  /*5ee0*/  FFMA R101, R101, 1.925963033500011079e-08, R150 ;  /* 0x32a5706065657823 */ /* 0x000fe20000000096 */
[----:B------:R1:W2:Y:S01]  /*5ef0*/  MUFU.EX2 R80, R82 ;  /* 0x0000005200507308 */ /* 0x0002a20000000800 */
[----:B------:R-:W-:Y:S01]  /*5f00*/  FFMA.RM R150, R81, R8, 12582913 ;  /* 0x4b40000151967423 */ /* 0x000fe20000004008 */
[----:B------:R-:W-:-:S03]  /*5f10*/  FFMA R164, R97, 1.4426950216293334961, -R164 ;  /* 0x3fb8aa3b61a47823 */ /* 0x000fc600000008a4 */
[----:B------:R-:W-:Y:S01]  /*5f20*/  FADD R81, R150, -12583039 ;  /* 0xcb40007f96517421 */ /* 0x000fe20000000000 */
[----:B------:R-:W-:Y:S01]  /*5f30*/  FFMA R97, R97, 1.925963033500011079e-08, R164 ;  /* 0x32a5706061617823 */ /* 0x000fe200000000a4 */
[----:B------:R-:W-:Y:S02]  /*5f40*/  SHF.L.U32 R164, R71, 0x17, RZ ;  /* 0x0000001747a47819 */ /* 0x000fe400000006ff */
[----:B-1----:R-:W-:Y:S01]  /*5f50*/  FFMA R82, R103, 1.4426950216293334961, -R81 ;  /* 0x3fb8aa3b67527823 */ /* 0x002fe20000000851 */
[----:B------:R-:W-:Y:S01]  /*5f60*/  FFMA.SAT R81, R102, R9, 0.5 ;  /* 0x3f00000066517423 */ /* 0x000fe20000002009 */
[----:B------:R-:W-:Y:S01]  /*5f70*/  SHF.L.U32 R87, R87, 0x17, RZ ;  /* 0x0000001757577819 */ /* 0x000fe200000006ff */
[----:B0-----:R-:W-:Y:S01]  /*5f80*/  FMUL R71, R164, R89 ;  /* 0x00000059a4477220 */ /* 0x001fe20000400000 */
[----:B------:R-:W-:Y:S01]  /*5f90*/  FFMA R103, R103, 1.925963033500011079e-08, R82 ;  /* 0x32a5706067677823 */ /* 0x000fe20000000052 */
[----:B------:R-:W-:Y:S01]  /*5fa0*/  FFMA.RM R164, R81, R8, 12582913 ;  /* 0x4b40000151a47423 */ /* 0x000fe20000004008 */
[----:B------:R-:W0:Y:S01]  /*5fb0*/  MUFU.EX2 R82, R154 ;  /* 0x0000009a00527308 */ /* 0x000e220000000800 */
[----:B--2---:R-:W-:-:S02]  /*5fc0*/  FMUL R80, R87, R80 ;  /* 0x0000005057507220 */ /* 0x004fc40000400000 */
[----:B------:R-:W-:Y:S01]  /*5fd0*/  FADD R87, R164, -12583039 ;  /* 0xcb40007fa4577421 */ /* 0x000fe20000000000 */
[----:B------:R-:W-:-:S03]  /*5fe0*/  FADD R165, R148, -12583039 ;  /* 0xcb40007f94a57421 */ /* 0x000fc60000000000 */
[----:B------:R-:W-:Y:S01]  /*5ff0*/  FFMA R87, R102, 1.4426950216293334961, -R87 ;  /* 0x3fb8aa3b66577823 */ /* 0x000fe20000000857 */
[----:B------:R-:W-:-:S03]  /*6000*/  FFMA R165, R100, 1.4426950216293334961, -R165 ;  /* 0x3fb8aa3b64a57823 */ /* 0x000fc600000008a5 */
[----:B------:R-:W-:Y:S01]  /*6010*/  FFMA R102, R102, 1.925963033500011079e-08, R87 ;  /* 0x32a5706066667823 */ /* 0x000fe20000000057 */
[----:B------:R-:W-:Y:S01]  /*6020*/  SHF.L.U32 R87, R152, 0x17, RZ ;  /* 0x0000001798577819 */ /* 0x000fe200000006ff */
[----:B------:R-:W-:Y:S01]  /*6030*/  FFMA R100, R100, 1.925963033500011079e-08, R165 ;  /* 0x32a5706064647823 */ /* 0x000fe200000000a5 */
[----:B------:R-:W1:Y:S01]  /*6040*/  MUFU.EX2 R81, R137 ;  /* 0x0000008900517308 */ /* 0x000e620000000800 */
[-C--:B------:R-:W-:Y:S02]  /*6050*/  FFMA.SAT R165, R104, R9.reuse, 0.5 ;  /* 0x3f00000068a57423 */ /* 0x080fe40000002009 */
[----:B0-----:R-:W-:Y:S01]  /*6060*/  FMUL R82, R87, R82 ;  /* 0x0000005257527220 */ /* 0x001fe20000400000 */
[----:B------:R-:W-:Y:S01]  /*6070*/  FFMA.SAT R87, R106, R9, 0.5 ;  /* 0x3f0000006a577423 */ /* 0x000fe20000002009 */
[----:B------:R-:W-:-:S03]  /*6080*/  FFMA.RM R165, R165, R8, 12582913 ;  /* 0x4b400001a5a57423 */ /* 0x000fc60000004008 */
[----:B------:R-:W-:Y:S02]  /*6090*/  FFMA.RM R152, R87, R8, 12582913 ;  /* 0x4b40000157987423 */ /* 0x000fe40000004008 */
[----:B------:R0:W2:Y:S01]  /*60a0*/  MUFU.EX2 R87, R141 ;  /* 0x0000008d00577308 */ /* 0x0000a20000000800 */
[----:B------:R-:W-:Y:S01]  /*60b0*/  FADD R89, R165, -12583039 ;  /* 0xcb40007fa5597421 */ /* 0x000fe20000000000 */
[----:B------:R-:W-:-:S03]  /*60c0*/  SHF.L.U32 R93, R93, 0x17, RZ ;  /* 0x000000175d5d7819 */ /* 0x000fc600000006ff */
[C---:B------:R-:W-:Y:S02]  /*60d0*/  FFMA R89, R104.reuse, 1.4426950216293334961, -R89 ;  /* 0x3fb8aa3b68597823 */ /* 0x040fe40000000859 */
[----:B-1----:R-:W-:Y:S01]  /*60e0*/  FMUL R81, R93, R81 ;  /* 0x000000515d517220 */ /* 0x002fe20000400000 */
[-C--:B0-----:R-:W-:Y:S01]  /*60f0*/  FFMA.SAT R141, R107, R9.reuse, 0.5 ;  /* 0x3f0000006b8d7423 */ /* 0x081fe20000002009 */
[----:B------:R-:W-:Y:S01]  /*6100*/  FFMA R137, R104, 1.925963033500011079e-08, R89 ;  /* 0x32a5706068897823 */ /* 0x000fe20000000059 */
[----:B------:R-:W-:Y:S01]  /*6110*/  SHF.L.U32 R104, R139, 0x17, RZ ;  /* 0x000000178b687819 */ /* 0x000fe200000006ff */
[----:B------:R-:W-:Y:S01]  /*6120*/  FFMA.SAT R93, R108, R9, 0.5 ;  /* 0x3f0000006c5d7423 */ /* 0x000fe20000002009 */
[----:B------:R-:W-:-:S03]  /*6130*/  FFMA.RM R141, R141, R8, 12582913 ;  /* 0x4b4000018d8d7423 */ /* 0x000fc60000004008 */
[----:B------:R-:W-:Y:S01]  /*6140*/  FFMA.RM R139, R93, R8, 12582913 ;  /* 0x4b4000015d8b7423 */ /* 0x000fe20000004008 */
[----:B--2---:R-:W-:Y:S01]  /*6150*/  FMUL R87, R104, R87 ;  /* 0x0000005768577220 */ /* 0x004fe20000400000 */
[----:B------:R-:W-:Y:S02]  /*6160*/  FADD R104, R141, -12583039 ;  /* 0xcb40007f8d687421 */ /* 0x000fe40000000000 */
[----:B------:R-:W-:Y:S02]  /*6170*/  FADD R93, R139, -12583039 ;  /* 0xcb40007f8b5d7421 */ /* 0x000fe40000000000 */
[C---:B------:R-:W-:Y:S02]  /*6180*/  FFMA R104, R107.reuse, 1.4426950216293334961, -R104 ;  /* 0x3fb8aa3b6b687823 */ /* 0x040fe40000000868 */
[C---:B------:R-:W-:Y:S02]  /*6190*/  FFMA R93, R108.reuse, 1.4426950216293334961, -R93 ;  /* 0x3fb8aa3b6c5d7823 */ /* 0x040fe4000000085d */
[----:B------:R-:W-:Y:S01]  /*61a0*/  FFMA R107, R107, 1.925963033500011079e-08, R104 ;  /* 0x32a570606b6b7823 */ /* 0x000fe20000000068 */
[----:B------:R-:W-:Y:S01]  /*61b0*/  FFMA.SAT R104, R105, R9, 0.5 ;  /* 0x3f00000069687423 */ /* 0x000fe20000002009 */
[----:B------:R-:W-:Y:S01]  /*61c0*/  FFMA R108, R108, 1.925963033500011079e-08, R93 ;  /* 0x32a570606c6c7823 */ /* 0x000fe2000000005d */
[----:B------:R-:W-:-:S02]  /*61d0*/  SHF.L.U32 R93, R143, 0x17, RZ ;  /* 0x000000178f5d7819 */ /* 0x000fc400000006ff */
[----:B------:R-:W-:Y:S01]  /*61e0*/  FFMA.RM R143, R104, R8, 12582913 ;  /* 0x4b400001688f7423 */ /* 0x000fe20000004008 */
[----:B------:R-:W0:Y:S03]  /*61f0*/  MUFU.EX2 R92, R92 ;  /* 0x0000005c005c7308 */ /* 0x000e260000000800 */
[----:B------:R-:W-:-:S05]  /*6200*/  FADD R154, R143, -12583039 ;  /* 0xcb40007f8f9a7421 */ /* 0x000fca0000000000 */
[----:B------:R-:W1:Y:S01]  /*6210*/  MUFU.EX2 R160, R160 ;  /* 0x000000a000a07308 */ /* 0x000e620000000800 */
[----:B------:R-:W-:Y:S01]  /*6220*/  FFMA R154, R105, 1.4426950216293334961, -R154 ;  /* 0x3fb8aa3b699a7823 */ /* 0x000fe2000000089a */
[----:B------:R-:W-:-:S03]  /*6230*/  SHF.L.U32 R104, R145, 0x17, RZ ;  /* 0x0000001791687819 */ /* 0x000fc600000006ff */
[----:B------:R-:W-:Y:S01]  /*6240*/  FFMA R145, R105, 1.925963033500011079e-08, R154 ;  /* 0x32a5706069917823 */ /* 0x000fe2000000009a */
[----:B------:R-:W-:-:S04]  /*6250*/  FFMA.SAT R105, R111, R9, 0.5 ;  /* 0x3f0000006f697423 */ /* 0x000fc80000002009 */
[----:B------:R-:W-:Y:S01]  /*6260*/  FFMA.RM R154, R105, R8, 12582913 ;  /* 0x4b400001699a7423 */ /* 0x000fe20000004008 */
[----:B0-----:R-:W-:Y:S01]  /*6270*/  FMUL R93, R93, R92 ;  /* 0x0000005c5d5d7220 */ /* 0x001fe20000400000 */
[----:B------:R-:W0:Y:S01]  /*6280*/  MUFU.EX2 R84, R84 ;  /* 0x0000005400547308 */ /* 0x000e220000000800 */
[----:B-1----:R-:W-:Y:S01]  /*6290*/  FMUL R92, R104, R160 ;  /* 0x000000a0685c7220 */ /* 0x002fe20000400000 */
[----:B------:R-:W-:-:S06]  /*62a0*/  FADD R104, R154, -12583039 ;  /* 0xcb40007f9a687421 */ /* 0x000fcc0000000000 */
[----:B------:R-:W1:Y:S01]  /*62b0*/  MUFU.EX2 R162, R162 ;  /* 0x000000a200a27308 */ /* 0x000e620000000800 */
[----:B------:R-:W-:Y:S01]  /*62c0*/  FFMA R104, R111, 1.4426950216293334961, -R104 ;  /* 0x3fb8aa3b6f687823 */ /* 0x000fe20000000868 */
[----:B------:R-:W-:-:S03]  /*62d0*/  FADD R89, R152, -12583039 ;  /* 0xcb40007f98597421 */ /* 0x000fc60000000000 */
[----:B------:R-:W-:Y:S01]  /*62e0*/  FFMA R111, R111, 1.925963033500011079e-08, R104 ;  /* 0x32a570606f6f7823 */ /* 0x000fe20000000068 */
[-C--:B------:R-:W-:Y:S01]  /*62f0*/  FFMA.SAT R104, R110, R9.reuse, 0.5 ;  /* 0x3f0000006e687423 */ /* 0x080fe20000002009 */
[----:B------:R-:W-:Y:S01]  /*6300*/  FFMA R89, R106, 1.4426950216293334961, -R89 ;  /* 0x3fb8aa3b6a597823 */ /* 0x000fe20000000859 */
[----:B------:R-:W-:Y:S02]  /*6310*/  SHF.L.U32 R105, R147, 0x17, RZ ;  /* 0x0000001793697819 */ /* 0x000fe400000006ff */
[----:B------:R-:W-:Y:S01]  /*6320*/  SHF.L.U32 R149, R149, 0x17, RZ ;  /* 0x0000001795957819 */ /* 0x000fe200000006ff */
[----:B------:R-:W-:Y:S01]  /*6330*/  FFMA.RM R147, R104, R8, 12582913 ;  /* 0x4b40000168937423 */ /* 0x000fe20000004008 */
[----:B------:R-:W-:Y:S01]  /*6340*/  FFMA R106, R106, 1.925963033500011079e-08, R89 ;  /* 0x32a570606a6a7823 */ /* 0x000fe20000000059 */
[----:B0-----:R-:W-:Y:S01]  /*6350*/  FMUL R104, R105, R84 ;  /* 0x0000005469687220 */ /* 0x001fe20000400000 */
[----:B------:R-:W0:Y:S01]  /*6360*/  MUFU.EX2 R89, R158 ;  /* 0x0000009e00597308 */ /* 0x000e220000000800 */
[----:B------:R-:W-:Y:S01]  /*6370*/  FADD R105, R147, -12583039 ;  /* 0xcb40007f93697421 */ /* 0x000fe20000000000 */
[----:B-1----:R-:W-:Y:S01]  /*6380*/  FMUL R84, R149, R162 ;  /* 0x000000a295547220 */ /* 0x002fe20000400000 */
[----:B------:R-:W-:-:S02]  /*6390*/  FFMA.SAT R149, R112, R9, 0.5 ;  /* 0x3f00000070957423 */ /* 0x000fc40000002009 */
[C---:B------:R-:W-:Y:S02]  /*63a0*/  FFMA R105, R110.reuse, 1.4426950216293334961, -R105 ;  /* 0x3fb8aa3b6e697823 */ /* 0x040fe40000000869 */
[----:B------:R-:W-:Y:S01]  /*63b0*/  FFMA.RM R149, R149, R8, 12582913 ;  /* 0x4b40000195957423 */ /* 0x000fe20000004008 */
[----:B------:R-:W1:Y:S01]  /*63c0*/  MUFU.EX2 R90, R90 ;  /* 0x0000005a005a7308 */ /* 0x000e620000000800 */
[----:B------:R-:W-:Y:S02]  /*63d0*/  FFMA R110, R110, 1.925963033500011079e-08, R105 ;  /* 0x32a570606e6e7823 */ /* 0x000fe40000000069 */
[----:B------:R-:W-:Y:S01]  /*63e0*/  FADD R105, R149, -12583039 ;  /* 0xcb40007f95697421 */ /* 0x000fe20000000000 */
[----:B------:R-:W-:-:S04]  /*63f0*/  SHF.L.U32 R156, R156, 0x17, RZ ;  /* 0x000000179c9c7819 */ /* 0x000fc800000006ff */
[----:B------:R-:W2:Y:S01]  /*6400*/  MUFU.EX2 R153, R153 ;  /* 0x0000009900997308 */ /* 0x000ea20000000800 */
[----:B------:R-:W-:Y:S01]  /*6410*/  FFMA R105, R112, 1.4426950216293334961, -R105 ;  /* 0x3fb8aa3b70697823 */ /* 0x000fe20000000869 */
[----:B0-----:R-:W-:Y:S01]  /*6420*/  FMUL R89, R156, R89 ;  /* 0x000000599c597220 */ /* 0x001fe20000400000 */
[----:B------:R-:W-:Y:S02]  /*6430*/  FFMA.SAT R156, R109, R9, 0.5 ;  /* 0x3f0000006d9c7423 */ /* 0x000fe40000002009 */
[----:B------:R-:W-:Y:S01]  /*6440*/  FFMA R112, R112, 1.925963033500011079e-08, R105 ;  /* 0x32a5706070707823 */ /* 0x000fe20000000069 */
[----:B------:R-:W-:Y:S01]  /*6450*/  SHF.L.U32 R105, R151, 0x17, RZ ;  /* 0x0000001797697819 */ /* 0x000fe200000006ff */
[----:B------:R-:W-:Y:S01]  /*6460*/  FFMA.RM R151, R156, R8, 12582913 ;  /* 0x4b4000019c977423 */ /* 0x000fe20000004008 */
[----:B------:R-:W-:-:S03]  /*6470*/  SHF.L.U32 R156, R85, 0x17, RZ ;  /* 0x00000017559c7819 */ /* 0x000fc600000006ff */
[----:B-1----:R-:W-:Y:S01]  /*6480*/  FMUL R105, R105, R90 ;  /* 0x0000005a69697220 */ /* 0x002fe20000400000 */
[----:B------:R-:W-:Y:S01]  /*6490*/  FFMA.SAT R90, R113, R9, 0.5 ;  /* 0x3f000000715a7423 */ /* 0x000fe20000002009 */
[----:B------:R-:W-:Y:S01]  /*64a0*/  FADD R158, R151, -12583039 ;  /* 0xcb40007f979e7421 */ /* 0x000fe20000000000 */
[----:B--2---:R-:W-:Y:S02]  /*64b0*/  FMUL R85, R156, R153 ;  /* 0x000000999c557220 */ /* 0x004fe40000400000 */
[----:B------:R-:W-:Y:S02]  /*64c0*/  FFMA.RM R153, R90, R8, 12582913 ;  /* 0x4b4000015a997423 */ /* 0x000fe40000004008 */
[----:B------:R-:W0:Y:S02]  /*64d0*/  MUFU.EX2 R90, R91 ;  /* 0x0000005b005a7308 */ /* 0x000e240000000800 */
[----:B------:R-:W-:Y:S01]  /*64e0*/  FADD R156, R153, -12583039 ;  /* 0xcb40007f999c7421 */ /* 0x000fe20000000000 */
[----:B------:R-:W-:-:S03]  /*64f0*/  FFMA R158, R109, 1.4426950216293334961, -R158 ;  /* 0x3fb8aa3b6d9e7823 */ /* 0x000fc6000000089e */
[----:B------:R-:W-:Y:S01]  /*6500*/  FFMA R156, R113, 1.4426950216293334961, -R156 ;  /* 0x3fb8aa3b719c7823 */ /* 0x000fe2000000089c */
[----:B------:R-:W-:Y:S01]  /*6510*/  FFMA R109, R109, 1.925963033500011079e-08, R158 ;  /* 0x32a570606d6d7823 */ /* 0x000fe2000000009e */
[----:B------:R-:W-:Y:S02]  /*6520*/  FFMA.SAT R158, R114, R9, 0.5 ;  /* 0x3f000000729e7423 */ /* 0x000fe40000002009 */
[----:B------:R-:W-:Y:S01]  /*6530*/  FFMA R113, R113, 1.925963033500011079e-08, R156 ;  /* 0x32a5706071717823 */ /* 0x000fe2000000009c */
[----:B------:R-:W-:Y:S01]  /*6540*/  SHF.L.U32 R156, R155, 0x17, RZ ;  /* 0x000000179b9c7819 */ /* 0x000fe200000006ff */
[----:B------:R-:W-:Y:S01]  /*6550*/  FFMA.RM R155, R158, R8, 12582913 ;  /* 0x4b4000019e9b7423 */ /* 0x000fe20000004008 */
[----:B------:R-:W1:Y:S03]  /*6560*/  MUFU.EX2 R86, R86 ;  /* 0x0000005600567308 */ /* 0x000e660000000800 */
[----:B0-----:R-:W-:Y:S01]  /*6570*/  FMUL R90, R156, R90 ;  /* 0x0000005a9c5a7220 */ /* 0x001fe20000400000 */
[----:B------:R-:W-:-:S04]  /*6580*/  FADD R156, R155, -12583039 ;  /* 0xcb40007f9b9c7421 */ /* 0x000fc80000000000 */
        /* <DEDUP_REMOVED lines=8> */
[----:B------:R-:W1:Y:S03]  /*6610*/  MUFU.EX2 R159, R159 ;  /* 0x0000009f009f7308 */ /* 0x000e660000000800 */
[----:B------:R-:W-:Y:S01]  /*6620*/  FFMA R86, R115, 1.4426950216293334961, -R86 ;  /* 0x3fb8aa3b73567823 */ /* 0x000fe20000000856 */
[----:B------:R-:W-:-:S03]  /*6630*/  SHF.L.U32 R91, R157, 0x17, RZ ;  /* 0x000000179d5b7819 */ /* 0x000fc600000006ff */
[----:B------:R-:W-:Y:S01]  /*6640*/  FFMA R115, R115, 1.925963033500011079e-08, R86 ;  /* 0x32a5706073737823 */ /* 0x000fe20000000056 */
[----:B------:R-:W-:Y:S01]  /*6650*/  FFMA.SAT R86, R117, R9, 0.5 ;  /* 0x3f00000075567423 */ /* 0x000fe20000002009 */
[----:B------:R-:W-:-:S03]  /*6660*/  SHF.L.U32 R140, R140, 0x17, RZ ;  /* 0x000000178c8c7819 */ /* 0x000fc600000006ff */
[----:B------:R-:W-:Y:S01]  /*6670*/  FFMA.RM R157, R86, R8, 12582913 ;  /* 0x4b400001569d7423 */ /* 0x000fe20000004008 */
[----:B0-----:R-:W-:Y:S01]  /*6680*/  FMUL R86, R91, R78 ;  /* 0x0000004e5b567220 */ /* 0x001fe20000400000 */
[----:B------:R-:W-:Y:S01]  /*6690*/  FFMA.SAT R91, R116, R9, 0.5 ;  /* 0x3f000000745b7423 */ /* 0x000fe20000002009 */
[----:B-1----:R-:W-:-:S03]  /*66a0*/  FMUL R78, R140, R159 ;  /* 0x0000009f8c4e7220 */ /* 0x002fc60000400000 */
[----:B------:R-:W-:-:S04]  /*66b0*/  FFMA.RM R140, R91, R8, 12582913 ;  /* 0x4b4000015b8c7423 */ /* 0x000fc80000004008 */
[----:B------:R-:W-:Y:S01]  /*66c0*/  FADD R159, R140, -12583039 ;  /* 0xcb40007f8c9f7421 */ /* 0x000fe20000000000 */
[----:B------:R-:W-:-:S03]  /*66d0*/  FADD R158, R157, -12583039 ;  /* 0xcb40007f9d9e7421 */ /* 0x000fc60000000000 */
[----:B------:R-:W-:Y:S01]  /*66e0*/  FFMA R159, R116, 1.4426950216293334961, -R159 ;  /* 0x3fb8aa3b749f7823 */ /* 0x000fe2000000089f */
[----:B------:R-:W-:-:S03]  /*66f0*/  FFMA R158, R117, 1.4426950216293334961, -R158 ;  /* 0x3fb8aa3b759e7823 */ /* 0x000fc6000000089e */
[----:B------:R-:W-:Y:S01]  /*6700*/  FFMA R116, R116, 1.925963033500011079e-08, R159 ;  /* 0x32a5706074747823 */ /* 0x000fe2000000009f */
[----:B------:R-:W-:Y:S01]  /*6710*/  FFMA.SAT R159, R118, R9, 0.5 ;  /* 0x3f000000769f7423 */ /* 0x000fe20000002009 */
[----:B------:R-:W-:-:S03]  /*6720*/  FFMA R117, R117, 1.925963033500011079e-08, R158 ;  /* 0x32a5706075757823 */ /* 0x000fc6000000009e */
[----:B------:R-:W-:Y:S01]  /*6730*/  FFMA.RM R158, R159, R8, 12582913 ;  /* 0x4b4000019f9e7423 */ /* 0x000fe20000004008 */
[----:B------:R-:W0:Y:S03]  /*6740*/  MUFU.EX2 R94, R94 ;  /* 0x0000005e005e7308 */ /* 0x000e260000000800 */
[----:B------:R-:W-:-:S04]  /*6750*/  FADD R159, R158, -12583039 ;  /* 0xcb40007f9e9f7421 */ /* 0x000fc80000000000 */
[C---:B------:R-:W-:Y:S01]  /*6760*/  FFMA R159, R118.reuse, 1.4426950216293334961, -R159 ;  /* 0x3fb8aa3b769f7823 */ /* 0x040fe2000000089f */
[----:B------:R-:W1:Y:S03]  /*6770*/  MUFU.EX2 R97, R97 ;  /* 0x0000006100617308 */ /* 0x000e660000000800 */
[----:B------:R-:W-:Y:S01]  /*6780*/  FFMA R118, R118, 1.925963033500011079e-08, R159 ;  /* 0x32a5706076767823 */ /* 0x000fe2000000009f */
[----:B------:R-:W-:-:S04]  /*6790*/  FFMA.SAT R159, R119, R9, 0.5 ;  /* 0x3f000000779f7423 */ /* 0x000fc80000002009 */
[----:B------:R0:W2:Y:S01]  /*67a0*/  MUFU.EX2 R91, R96 ;  /* 0x00000060005b7308 */ /* 0x0000a20000000800 */
[----:B------:R-:W-:Y:S01]  /*67b0*/  SHF.L.U32 R163, R163, 0x17, RZ ;  /* 0x00000017a3a37819 */ /* 0x000fe200000006ff */
[----:B------:R-:W-:Y:S01]  /*67c0*/  FFMA.RM R159, R159, R8, 12582913 ;  /* 0x4b4000019f9f7423 */ /* 0x000fe20000004008 */
[----:B------:R-:W-:Y:S02]  /*67d0*/  SHF.L.U32 R162, R83, 0x17, RZ ;  /* 0x0000001753a27819 */ /* 0x000fe400000006ff */
[----:B------:R-:W-:Y:S01]  /*67e0*/  SHF.L.U32 R160, R161, 0x17, RZ ;  /* 0x00000017a1a07819 */ /* 0x000fe200000006ff */
[----:B------:R-:W-:Y:S01]  /*67f0*/  FFMA.SAT R161, R121, R9, 0.5 ;  /* 0x3f00000079a17423 */ /* 0x000fe20000002009 */
[----:B0-----:R-:W-:Y:S01]  /*6800*/  FMUL R96, R163, R94 ;  /* 0x0000005ea3607220 */ /* 0x001fe20000400000 */
[----:B------:R-:W-:Y:S01]  /*6810*/  FADD R94, R159, -12583039 ;  /* 0xcb40007f9f5e7421 */ /* 0x000fe20000000000 */
[----:B-1----:R-:W-:Y:S01]  /*6820*/  FMUL R83, R162, R97 ;  /* 0x00000061a2537220 */ /* 0x002fe20000400000 */
[----:B------:R-:W-:-:S02]  /*6830*/  FFMA.SAT R97, R120, R9, 0.5 ;  /* 0x3f00000078617423 */ /* 0x000fc40000002009 */
[----:B------:R-:W-:Y:S01]  /*6840*/  FFMA R94, R119, 1.4426950216293334961, -R94 ;  /* 0x3fb8aa3b775e7823 */ /* 0x000fe2000000085e */
[----:B--2---:R-:W-:Y:S01]  /*6850*/  FMUL R91, R160, R91 ;  /* 0x0000005ba05b7220 */ /* 0x004fe20000400000 */
[-C--:B------:R-:W-:Y:S01]  /*6860*/  FFMA.RM R160, R161, R8.reuse, 12582913 ;  /* 0x4b400001a1a07423 */ /* 0x080fe20000004008 */
[----:B------:R-:W-:Y:S01]  /*6870*/  SHF.L.U32 R161, R142, 0x17, RZ ;  /* 0x000000178ea17819 */ /* 0x000fe200000006ff */
[----:B------:R-:W-:Y:S01]  /*6880*/  FFMA.RM R142, R97, R8, 12582913 ;  /* 0x4b400001618e7423 */ /* 0x000fe20000004008 */
[----:B------:R-:W-:Y:S02]  /*6890*/  FFMA R119, R119, 1.925963033500011079e-08, R94 ;  /* 0x32a5706077777823 */ /* 0x000fe4000000005e */
[----:B------:R-:W-:Y:S01]  /*68a0*/  MUFU.EX2 R94, R95 ;  /* 0x0000005f005e7308 */ /* 0x000fe20000000800 */
[----:B------:R-:W-:Y:S01]  /*68b0*/  FADD R97, R142, -12583039 ;  /* 0xcb40007f8e617421 */ /* 0x000fe20000000000 */
[----:B------:R-:W-:-:S06]  /*68c0*/  FADD R162, R160, -12583039 ;  /* 0xcb40007fa0a27421 */ /* 0x000fcc0000000000 */
[----:B------:R-:W0:Y:S01]  /*68d0*/  MUFU.EX2 R95, R99 ;  /* 0x00000063005f7308 */ /* 0x000e220000000800 */
[----:B------:R-:W-:Y:S01]  /*68e0*/  FFMA R97, R120, 1.4426950216293334961, -R97 ;  /* 0x3fb8aa3b78617823 */ /* 0x000fe20000000861 */
[----:B------:R-:W-:-:S03]  /*68f0*/  FFMA R162, R121, 1.4426950216293334961, -R162 ;  /* 0x3fb8aa3b79a27823 */ /* 0x000fc600000008a2 */
[----:B------:R-:W-:Y:S01]  /*6900*/  FFMA R120, R120, 1.925963033500011079e-08, R97 ;  /* 0x32a5706078787823 */ /* 0x000fe20000000061 */
[----:B------:R-:W-:Y:S01]  /*6910*/  FFMA.SAT R97, R11, R9, 0.5 ;  /* 0x3f0000000b617423 */ /* 0x000fe20000002009 */
[----:B------:R-:W-:Y:S01]  /*6920*/  FFMA R121, R121, 1.925963033500011079e-08, R162 ;  /* 0x32a5706079797823 */ /* 0x000fe200000000a2 */
[----:B------:R-:W1:Y:S01]  /*6930*/  MUFU.EX2 R98, R98 ;  /* 0x0000006200627308 */ /* 0x000e620000000800 */
[----:B------:R-:W-:Y:S01]  /*6940*/  SHF.L.U32 R162, R144, 0x17, RZ ;  /* 0x0000001790a27819 */ /* 0x000fe200000006ff */
[----:B------:R-:W-:Y:S01]  /*6950*/  FFMA.RM R144, R97, R8, 12582913 ;  /* 0x4b40000161907423 */ /* 0x000fe20000004008 */
[----:B------:R-:W-:-:S03]  /*6960*/  SHF.L.U32 R97, R146, 0x17, RZ ;  /* 0x0000001792617819 */ /* 0x000fc600000006ff */
[----:B0-----:R-:W-:Y:S01]  /*6970*/  FMUL R95, R162, R95 ;  /* 0x0000005fa25f7220 */ /* 0x001fe20000400000 */
[----:B------:R-:W-:-:S04]  /*6980*/  FADD R162, R144, -12583039 ;  /* 0xcb40007f90a27421 */ /* 0x000fc80000000000 */
[----:B------:R-:W-:-:S04]  /*6990*/  FFMA R162, R11, 1.4426950216293334961, -R162 ;  /* 0x3fb8aa3b0ba27823 */ /* 0x000fc800000008a2 */
[----:B------:R-:W-:Y:S01]  /*69a0*/  FFMA R99, R11, 1.925963033500011079e-08, R162 ;  /* 0x32a570600b637823 */ /* 0x000fe200000000a2 */
[----:B-1----:R-:W-:Y:S01]  /*69b0*/  FMUL R11, R97, R98 ;  /* 0x00000062610b7220 */ /* 0x002fe20000400000 */
[----:B------:R-:W-:-:S04]  /*69c0*/  FFMA.SAT R97, R10, R9, 0.5 ;  /* 0x3f0000000a617423 */ /* 0x000fc80000002009 */
[----:B------:R-:W-:Y:S01]  /*69d0*/  FFMA.RM R98, R97, R8, 12582913 ;  /* 0x4b40000161627423 */ /* 0x000fe20000004008 */
[----:B------:R-:W0:Y:S03]  /*69e0*/  MUFU.EX2 R101, R101 ;  /* 0x0000006500657308 */ /* 0x000e260000000800 */
[----:B------:R-:W-:Y:S01]  /*69f0*/  FADD R97, R98, -12583039 ;  /* 0xcb40007f62617421 */ /* 0x000fe20000000000 */
[----:B------:R-:W-:Y:S01]  /*6a00*/  FMUL R94, R161, R94 ;  /* 0x0000005ea15e7220 */ /* 0x000fe20000400000 */
[----:B------:R-:W-:Y:S02]  /*6a10*/  FFMA.SAT R161, R123, R9, 0.5 ;  /* 0x3f0000007ba17423 */ /* 0x000fe40000002009 */
[----:B------:R-:W-:-:S04]  /*6a20*/  FFMA R97, R10, 1.4426950216293334961, -R97 ;  /* 0x3fb8aa3b0a617823 */ /* 0x000fc80000000861 */
[----:B------:R-:W-:Y:S01]  /*6a30*/  FFMA R146, R10, 1.925963033500011079e-08, R97 ;  /* 0x32a570600a927823 */ /* 0x000fe20000000061 */
[----:B------:R-:W-:Y:S01]  /*6a40*/  SHF.L.U32 R97, R148, 0x17, RZ ;  /* 0x0000001794617819 */ /* 0x000fe200000006ff */
[-C--:B------:R-:W-:Y:S01]  /*6a50*/  FFMA.RM R148, R161, R8.reuse, 12582913 ;  /* 0x4b400001a1947423 */ /* 0x080fe20000004008 */
[----:B------:R-:W-:Y:S01]  /*6a60*/  FFMA.SAT R161, R122, R9, 0.5 ;  /* 0x3f0000007aa17423 */ /* 0x000fe20000002009 */
[----:B------:R-:W1:Y:S01]  /*6a70*/  MUFU.EX2 R100, R100 ;  /* 0x0000006400647308 */ /* 0x000e620000000800 */
[----:B------:R-:W-:Y:S02]  /*6a80*/  SHF.L.U32 R88, R88, 0x17, RZ ;  /* 0x0000001758587819 */ /* 0x000fe400000006ff */
[----:B------:R-:W-:-:S03]  /*6a90*/  FFMA.RM R161, R161, R8, 12582913 ;  /* 0x4b400001a1a17423 */ /* 0x000fc60000004008 */
[----:B0-----:R-:W-:Y:S01]  /*6aa0*/  FMUL R88, R88, R101 ;  /* 0x0000006558587220 */ /* 0x001fe20000400000 */
[----:B------:R-:W-:-:S04]  /*6ab0*/  FADD R101, R161, -12583039 ;  /* 0xcb40007fa1657421 */ /* 0x000fc80000000000 */
[C---:B------:R-:W-:Y:S01]  /*6ac0*/  FFMA R101, R122.reuse, 1.4426950216293334961, -R101 ;  /* 0x3fb8aa3b7a657823 */ /* 0x040fe20000000865 */
[----:B------:R-:W0:Y:S03]  /*6ad0*/  MUFU.EX2 R102, R102 ;  /* 0x0000006600667308 */ /* 0x000e260000000800 */
[----:B------:R-:W-:Y:S01]  /*6ae0*/  FFMA R122, R122, 1.925963033500011079e-08, R101 ;  /* 0x32a570607a7a7823 */ /* 0x000fe20000000065 */
[----:B------:R-:W-:Y:S01]  /*6af0*/  FFMA.SAT R101, R12, R9, 0.5 ;  /* 0x3f0000000c657423 */ /* 0x000fe20000002009 */
[----:B-1----:R-:W-:Y:S01]  /*6b00*/  FMUL R10, R97, R100 ;  /* 0x00000064610a7220 */ /* 0x002fe20000400000 */
[----:B------:R-:W-:Y:S02]  /*6b10*/  SHF.L.U32 R100, R150, 0x17, RZ ;  /* 0x0000001796647819 */ /* 0x000fe400000006ff */
[----:B------:R-:W-:Y:S01]  /*6b20*/  FFMA.RM R150, R101, R8, 12582913 ;  /* 0x4b40000165967423 */ /* 0x000fe20000004008 */
[----:B------:R1:W2:Y:S03]  /*6b30*/  MUFU.EX2 R97, R103 ;  /* 0x0000006700617308 */ /* 0x0002a60000000800 */
[----:B------:R-:W-:Y:S01]  /*6b40*/  FADD R163, R150, -12583039 ;  /* 0xcb40007f96a37421 */ /* 0x000fe20000000000 */
[----:B------:R-:W-:Y:S01]  /*6b50*/  SHF.L.U32 R101, R164, 0x17, RZ ;  /* 0x00000017a4657819 */ /* 0x000fe200000006ff */
[----:B------:R-:W-:-:S02]  /*6b60*/  FADD R162, R148, -12583039 ;  /* 0xcb40007f94a27421 */ /* 0x000fc40000000000 */
[C---:B-1----:R-:W-:Y:S02]  /*6b70*/  FFMA R103, R12.reuse, 1.4426950216293334961, -R163 ;  /* 0x3fb8aa3b0c677823 */ /* 0x042fe400000008a3 */
[----:B------:R-:W-:Y:S02]  /*6b80*/  FFMA R162, R123, 1.4426950216293334961, -R162 ;  /* 0x3fb8aa3b7ba27823 */ /* 0x000fe400000008a2 */
[----:B------:R-:W-:Y:S01]  /*6b90*/  FFMA R103, R12, 1.925963033500011079e-08, R103 ;  /* 0x32a570600c677823 */ /* 0x000fe20000000067 */
[----:B0-----:R-:W-:Y:S01]  /*6ba0*/  FMUL R12, R101, R102 ;  /* 0x00000066650c7220 */ /* 0x001fe20000400000 */
[----:B------:R-:W-:Y:S01]  /*6bb0*/  FFMA.SAT R101, R13, R9, 0.5 ;  /* 0x3f0000000d657423 */ /* 0x000fe20000002009 */
[----:B------:R-:W-:-:S03]  /*6bc0*/  FFMA R123, R123, 1.925963033500011079e-08, R162 ;  /* 0x32a570607b7b7823 */ /* 0x000fc600000000a2 */
[----:B------:R-:W-:Y:S01]  /*6bd0*/  FFMA.RM R162, R101, R8, 12582913 ;  /* 0x4b40000165a27423 */ /* 0x000fe20000004008 */
[----:B--2---:R-:W-:Y:S01]  /*6be0*/  FMUL R97, R100, R97 ;  /* 0x0000006164617220 */ /* 0x004fe20000400000 */
        /* <DEDUP_REMOVED lines=8> */
[----:B0-----:R-:W-:Y:S01]  /*6c70*/  FMUL R13, R102, R137 ;  /* 0x00000089660d7220 */ /* 0x001fe20000400000 */
[----:B------:R-:W-:Y:S01]  /*6c80*/  FFMA.SAT R137, R124, R9, 0.5 ;  /* 0x3f0000007c897423 */ /* 0x000fe20000002009 */
[----:B------:R-:W-:-:S03]  /*6c90*/  SHF.L.U32 R101, R152, 0x17, RZ ;  /* 0x0000001798657819 */ /* 0x000fc600000006ff */
[----:B------:R-:W-:Y:S01]  /*6ca0*/  FFMA.RM R137, R137, R8, 12582913 ;  /* 0x4b40000189897423 */ /* 0x000fe20000004008 */
[----:B------:R-:W-:-:S03]  /*6cb0*/  FADD R102, R164, -12583039 ;  /* 0xcb40007fa4667421 */ /* 0x000fc60000000000 */
[----:B------:R-:W-:Y:S01]  /*6cc0*/  FADD R165, R137, -12583039 ;  /* 0xcb40007f89a57421 */ /* 0x000fe20000000000 */
[----:B-1----:R-:W-:-:S03]  /*6cd0*/  FMUL R100, R101, R100 ;  /* 0x0000006465647220 */ /* 0x002fc60000400000 */
[C---:B------:R-:W-:Y:S01]  /*6ce0*/  FFMA R165, R124.reuse, 1.4426950216293334961, -R165 ;  /* 0x3fb8aa3b7ca57823 */ /* 0x040fe200000008a5 */
[----:B------:R-:W0:Y:S01]  /*6cf0*/  MUFU.EX2 R101, R108 ;  /* 0x0000006c00657308 */ /* 0x000e220000000800 */
[C---:B------:R-:W-:Y:S02]  /*6d00*/  FFMA R102, R125.reuse, 1.4426950216293334961, -R102 ;  /* 0x3fb8aa3b7d667823 */ /* 0x040fe40000000866 */
[----:B------:R-:W-:Y:S01]  /*6d10*/  FFMA R124, R124, 1.925963033500011079e-08, R165 ;  /* 0x32a570607c7c7823 */ /* 0x000fe200000000a5 */
[----:B------:R-:W-:Y:S01]  /*6d20*/  FFMA.SAT R165, R16, R9, 0.5 ;  /* 0x3f00000010a57423 */ /* 0x000fe20000002009 */
[----:B------:R-:W-:-:S03]  /*6d30*/  FFMA R125, R125, 1.925963033500011079e-08, R102 ;  /* 0x32a570607d7d7823 */ /* 0x000fc60000000066 */
[----:B------:R-:W1:Y:S01]  /*6d40*/  MUFU.EX2 R107, R107 ;  /* 0x0000006b006b7308 */ /* 0x000e620000000800 */
[----:B------:R-:W-:Y:S01]  /*6d50*/  SHF.L.U32 R102, R139, 0x17, RZ ;  /* 0x000000178b667819 */ /* 0x000fe200000006ff */
[----:B------:R-:W-:-:S04]  /*6d60*/  FFMA.RM R139, R165, R8, 12582913 ;  /* 0x4b400001a58b7423 */ /* 0x000fc80000004008 */
[----:B------:R-:W-:Y:S01]  /*6d70*/  FADD R165, R139, -12583039 ;  /* 0xcb40007f8ba57421 */ /* 0x000fe20000000000 */
[----:B0-----:R-:W-:Y:S01]  /*6d80*/  FMUL R101, R102, R101 ;  /* 0x0000006566657220 */ /* 0x001fe20000400000 */
[----:B------:R-:W-:Y:S02]  /*6d90*/  SHF.L.U32 R102, R141, 0x17, RZ ;  /* 0x000000178d667819 */ /* 0x000fe400000006ff */
[----:B------:R-:W-:Y:S01]  /*6da0*/  FFMA R165, R16, 1.4426950216293334961, -R165 ;  /* 0x3fb8aa3b10a57823 */ /* 0x000fe200000008a5 */
[----:B------:R-:W-:-:S03]  /*6db0*/  FFMA.SAT R141, R126, R9, 0.5 ;  /* 0x3f0000007e8d7423 */ /* 0x000fc60000002009 */
[----:B------:R-:W-:Y:S01]  /*6dc0*/  FFMA R108, R16, 1.925963033500011079e-08, R165 ;  /* 0x32a57060106c7823 */ /* 0x000fe200000000a5 */
[----:B-1----:R-:W-:Y:S01]  /*6dd0*/  FMUL R16, R102, R107 ;  /* 0x0000006b66107220 */ /* 0x002fe20000400000 */
[----:B------:R-:W-:-:S04]  /*6de0*/  FFMA.RM R107, R141, R8, 12582913 ;  /* 0x4b4000018d6b7423 */ /* 0x000fc80000004008 */
[----:B------:R-:W-:-:S04]  /*6df0*/  FADD R141, R107, -12583039 ;  /* 0xcb40007f6b8d7421 */ /* 0x000fc80000000000 */
[C---:B------:R-:W-:Y:S01]  /*6e00*/  FFMA R141, R126.reuse, 1.4426950216293334961, -R141 ;  /* 0x3fb8aa3b7e8d7823 */ /* 0x040fe2000000088d */
[----:B------:R-:W0:Y:S03]  /*6e10*/  MUFU.EX2 R102, R145 ;  /* 0x0000009100667308 */ /* 0x000e260000000800 */
[----:B------:R-:W-:Y:S01]  /*6e20*/  FFMA R126, R126, 1.925963033500011079e-08, R141 ;  /* 0x32a570607e7e7823 */ /* 0x000fe2000000008d */
[----:B------:R-:W-:-:S04]  /*6e30*/  FFMA.SAT R141, R17, R9, 0.5 ;  /* 0x3f000000118d7423 */ /* 0x000fc80000002009 */
[----:B------:R-:W-:Y:S01]  /*6e40*/  FFMA.RM R141, R141, R8, 12582913 ;  /* 0x4b4000018d8d7423 */ /* 0x000fe20000004008 */
[----:B------:R-:W1:Y:S03]  /*6e50*/  MUFU.EX2 R111, R111 ;  /* 0x0000006f006f7308 */ /* 0x000e660000000800 */
[----:B------:R-:W-:Y:S01]  /*6e60*/  FADD R106, R141, -12583039 ;  /* 0xcb40007f8d6a7421 */ /* 0x000fe20000000000 */
[----:B------:R-:W-:-:S03]  /*6e70*/  SHF.L.U32 R143, R143, 0x17, RZ ;  /* 0x000000178f8f7819 */ /* 0x000fc600000006ff */
[----:B------:R-:W-:Y:S02]  /*6e80*/  FFMA R106, R17, 1.4426950216293334961, -R106 ;  /* 0x3fb8aa3b116a7823 */ /* 0x000fe4000000086a */
[----:B0-----:R-:W-:Y:S02]  /*6e90*/  FMUL R102, R143, R102 ;  /* 0x000000668f667220 */ /* 0x001fe40000400000 */
[----:B------:R-:W-:Y:S02]  /*6ea0*/  FFMA R143, R17, 1.925963033500011079e-08, R106 ;  /* 0x32a57060118f7823 */ /* 0x000fe4000000006a */
[----:B------:R-:W0:Y:S01]  /*6eb0*/  MUFU.EX2 R106, R110 ;  /* 0x0000006e006a7308 */ /* 0x000e220000000800 */
[----:B------:R-:W-:Y:S01]  /*6ec0*/  SHF.L.U32 R154, R154, 0x17, RZ ;  /* 0x000000179a9a7819 */ /* 0x000fe200000006ff */
[----:B------:R-:W-:-:S04]  /*6ed0*/  FFMA.SAT R145, R127, R9, 0.5 ;  /* 0x3f0000007f917423 */ /* 0x000fc80000002009 */
[----:B-1----:R-:W-:Y:S01]  /*6ee0*/  FMUL R17, R154, R111 ;  /* 0x0000006f9a117220 */ /* 0x002fe20000400000 */
[----:B------:R-:W-:Y:S01]  /*6ef0*/  FFMA.RM R111, R145, R8, 12582913 ;  /* 0x4b400001916f7423 */ /* 0x000fe20000004008 */
[----:B------:R-:W1:Y:S01]  /*6f00*/  MUFU.EX2 R112, R112 ;  /* 0x0000007000707308 */ /* 0x000e620000000800 */
[----:B------:R-:W-:Y:S01]  /*6f10*/  FFMA.SAT R145, R14, R9, 0.5 ;  /* 0x3f0000000e917423 */ /* 0x000fe20000002009 */
[----:B------:R-:W-:-:S03]  /*6f20*/  SHF.L.U32 R147, R147, 0x17, RZ ;  /* 0x0000001793937819 */ /* 0x000fc600000006ff */
[----:B------:R-:W-:Y:S02]  /*6f30*/  FFMA.RM R145, R145, R8, 12582913 ;  /* 0x4b40000191917423 */ /* 0x000fe40000004008 */
[----:B0-----:R-:W-:Y:S02]  /*6f40*/  FMUL R106, R147, R106 ;  /* 0x0000006a936a7220 */ /* 0x001fe40000400000 */
[----:B------:R-:W-:Y:S01]  /*6f50*/  FADD R147, R145, -12583039 ;  /* 0xcb40007f91937421 */ /* 0x000fe20000000000 */
[----:B------:R-:W-:-:S03]  /*6f60*/  SHF.L.U32 R149, R149, 0x17, RZ ;  /* 0x0000001795957819 */ /* 0x000fc600000006ff */
[----:B------:R-:W-:-:S04]  /*6f70*/  FFMA R147, R14, 1.4426950216293334961, -R147 ;  /* 0x3fb8aa3b0e937823 */ /* 0x000fc80000000893 */
[----:B------:R-:W-:Y:S01]  /*6f80*/  FFMA R147, R14, 1.925963033500011079e-08, R147 ;  /* 0x32a570600e937823 */ /* 0x000fe20000000093 */
[----:B-1----:R-:W-:Y:S01]  /*6f90*/  FMUL R14, R149, R112 ;  /* 0x00000070950e7220 */ /* 0x002fe20000400000 */
[----:B------:R-:W-:Y:S01]  /*6fa0*/  FFMA.SAT R149, R15, R9, 0.5 ;  /* 0x3f0000000f957423 */ /* 0x000fe20000002009 */
[----:B------:R-:W0:Y:S03]  /*6fb0*/  MUFU.EX2 R109, R109 ;  /* 0x0000006d006d7308 */ /* 0x000e260000000800 */
[----:B------:R-:W-:-:S04]  /*6fc0*/  FFMA.RM R112, R149, R8, 12582913 ;  /* 0x4b40000195707423 */ /* 0x000fc80000004008 */
[----:B------:R-:W-:Y:S01]  /*6fd0*/  FADD R110, R112, -12583039 ;  /* 0xcb40007f706e7421 */ /* 0x000fe20000000000 */
[----:B------:R-:W1:Y:S03]  /*6fe0*/  MUFU.EX2 R113, R113 ;  /* 0x0000007100717308 */ /* 0x000e660000000800 */
[----:B------:R-:W-:-:S04]  /*6ff0*/  FFMA R110, R15, 1.4426950216293334961, -R110 ;  /* 0x3fb8aa3b0f6e7823 */ /* 0x000fc8000000086e */
[----:B------:R-:W-:Y:S01]  /*7000*/  FFMA R149, R15, 1.925963033500011079e-08, R110 ;  /* 0x32a570600f957823 */ /* 0x000fe2000000006e */
[----:B------:R-:W-:Y:S01]  /*7010*/  FFMA.SAT R15, R129, R9, 0.5 ;  /* 0x3f000000810f7423 */ /* 0x000fe20000002009 */
[----:B------:R-:W-:Y:S01]  /*7020*/  SHF.L.U32 R110, R151, 0x17, RZ ;  /* 0x00000017976e7819 */ /* 0x000fe200000006ff */
[----:B------:R-:W-:Y:S02]  /*7030*/  FADD R152, R111, -12583039 ;  /* 0xcb40007f6f987421 */ /* 0x000fe40000000000 */
[----:B------:R-:W-:Y:S02]  /*7040*/  FFMA.RM R151, R15, R8, 12582913 ;  /* 0x4b4000010f977423 */ /* 0x000fe40000004008 */
[----:B0-----:R-:W-:Y:S01]  /*7050*/  FMUL R15, R110, R109 ;  /* 0x0000006d6e0f7220 */ /* 0x001fe20000400000 */
[----:B------:R-:W-:Y:S01]  /*7060*/  SHF.L.U32 R110, R153, 0x17, RZ ;  /* 0x00000017996e7819 */ /* 0x000fe200000006ff */
[----:B------:R-:W-:-:S04]  /*7070*/  FFMA R152, R127, 1.4426950216293334961, -R152 ;  /* 0x3fb8aa3b7f987823 */ /* 0x000fc80000000898 */
[----:B-1----:R-:W-:Y:S02]  /*7080*/  FMUL R109, R110, R113 ;  /* 0x000000716e6d7220 */ /* 0x002fe40000400000 */
[----:B------:R-:W0:Y:S01]  /*7090*/  MUFU.EX2 R110, R114 ;  /* 0x00000072006e7308 */ /* 0x000e220000000800 */
[----:B------:R-:W-:Y:S01]  /*70a0*/  FFMA R127, R127, 1.925963033500011079e-08, R152 ;  /* 0x32a570607f7f7823 */ /* 0x000fe20000000098 */
[----:B------:R-:W-:Y:S01]  /*70b0*/  FADD R152, R151, -12583039 ;  /* 0xcb40007f97987421 */ /* 0x000fe20000000000 */
[----:B------:R-:W-:-:S03]  /*70c0*/  FFMA.SAT R153, R128, R9, 0.5 ;  /* 0x3f00000080997423 */ /* 0x000fc60000002009 */
[----:B------:R-:W-:Y:S01]  /*70d0*/  FFMA R152, R129, 1.4426950216293334961, -R152 ;  /* 0x3fb8aa3b81987823 */ /* 0x000fe20000000898 */
[----:B------:R-:W-:-:S03]  /*70e0*/  SHF.L.U32 R155, R155, 0x17, RZ ;  /* 0x000000179b9b7819 */ /* 0x000fc600000006ff */
[----:B------:R-:W-:Y:S01]  /*70f0*/  FFMA R129, R129, 1.925963033500011079e-08, R152 ;  /* 0x32a5706081817823 */ /* 0x000fe20000000098 */
[----:B------:R-:W-:Y:S01]  /*7100*/  FFMA.RM R152, R153, R8, 12582913 ;  /* 0x4b40000199987423 */ /* 0x000fe20000004008 */
[----:B------:R-:W1:Y:S01]  /*7110*/  MUFU.EX2 R115, R115 ;  /* 0x0000007300737308 */ /* 0x000e620000000800 */
[-C--:B------:R-:W-:Y:S02]  /*7120*/  FFMA.SAT R153, R41, R9.reuse, 0.5 ;  /* 0x3f00000029997423 */ /* 0x080fe40000002009 */
[----:B------:R-:W-:Y:S01]  /*7130*/  FADD R113, R152, -12583039 ;  /* 0xcb40007f98717421 */ /* 0x000fe20000000000 */
[----:B0-----:R-:W-:Y:S01]  /*7140*/  FMUL R110, R155, R110 ;  /* 0x0000006e9b6e7220 */ /* 0x001fe20000400000 */
[----:B------:R-:W-:Y:S02]  /*7150*/  FFMA.SAT R155, R43, R9, 0.5 ;  /* 0x3f0000002b9b7423 */ /* 0x000fe40000002009 */
[----:B------:R-:W-:Y:S01]  /*7160*/  FFMA R113, R128, 1.4426950216293334961, -R113 ;  /* 0x3fb8aa3b80717823 */ /* 0x000fe20000000871 */
[-C--:B------:R-:W-:Y:S01]  /*7170*/  FFMA.RM R153, R153, R8.reuse, 12582913 ;  /* 0x4b40000199997423 */ /* 0x080fe20000004008 */
[----:B------:R-:W-:-:S02]  /*7180*/  FFMA.RM R155, R155, R8, 12582913 ;  /* 0x4b4000019b9b7423 */ /* 0x000fc40000004008 */
[----:B------:R-:W-:Y:S01]  /*7190*/  FFMA R128, R128, 1.925963033500011079e-08, R113 ;  /* 0x32a5706080807823 */ /* 0x000fe20000000071 */
[----:B------:R-:W-:Y:S01]  /*71a0*/  FADD R154, R153, -12583039 ;  /* 0xcb40007f999a7421 */ /* 0x000fe20000000000 */
[----:B------:R-:W0:Y:S01]  /*71b0*/  MUFU.EX2 R117, R117 ;  /* 0x0000007500757308 */ /* 0x000e220000000800 */
[----:B------:R-:W-:Y:S01]  /*71c0*/  FADD R114, R155, -12583039 ;  /* 0xcb40007f9b727421 */ /* 0x000fe20000000000 */
[----:B------:R-:W-:Y:S01]  /*71d0*/  SHF.L.U32 R156, R156, 0x17, RZ ;  /* 0x000000179c9c7819 */ /* 0x000fe200000006ff */
[----:B------:R-:W-:-:S05]  /*71e0*/  FFMA R154, R41, 1.4426950216293334961, -R154 ;  /* 0x3fb8aa3b299a7823 */ /* 0x000fca000000089a */
[----:B------:R-:W2:Y:S01]  /*71f0*/  MUFU.EX2 R113, R116 ;  /* 0x0000007400717308 */ /* 0x000ea20000000800 */
[----:B------:R-:W-:Y:S01]  /*7200*/  FFMA R114, R43, 1.4426950216293334961, -R114 ;  /* 0x3fb8aa3b2b727823 */ /* 0x000fe20000000872 */
[----:B------:R-:W-:Y:S01]  /*7210*/  FFMA R154, R41, 1.925963033500011079e-08, R154 ;  /* 0x32a57060299a7823 */ /* 0x000fe2000000009a */
[----:B-1----:R-:W-:Y:S02]  /*7220*/  FMUL R41, R156, R115 ;  /* 0x000000739c297220 */ /* 0x002fe40000400000 */
[----:B------:R-:W-:Y:S01]  /*7230*/  FFMA R156, R43, 1.925963033500011079e-08, R114 ;  /* 0x32a570602b9c7823 */ /* 0x000fe20000000072 */
[-C--:B------:R-:W-:Y:S01]  /*7240*/  FFMA.SAT R43, R131, R9.reuse, 0.5 ;  /* 0x3f000000832b7423 */ /* 0x080fe20000002009 */
[----:B------:R-:W-:Y:S02]  /*7250*/  SHF.L.U32 R114, R157, 0x17, RZ ;  /* 0x000000179d727819 */ /* 0x000fe400000006ff */
[----:B------:R-:W-:Y:S01]  /*7260*/  SHF.L.U32 R140, R140, 0x17, RZ ;  /* 0x000000178c8c7819 */ /* 0x000fe200000006ff */
[----:B------:R-:W-:Y:S01]  /*7270*/  FFMA.RM R157, R43, R8, 12582913 ;  /* 0x4b4000012b9d7423 */ /* 0x000fe20000004008 */
[----:B------:R-:W-:Y:S01]  /*7280*/  FFMA.SAT R115, R130, R9, 0.5 ;  /* 0x3f00000082737423 */ /* 0x000fe20000002009 */
[----:B0-----:R-:W-:-:S02]  /*7290*/  FMUL R43, R114, R117 ;  /* 0x00000075722b7220 */ /* 0x001fc40000400000 */
[----:B------:R-:W-:Y:S01]  /*72a0*/  FADD R114, R157, -12583039 ;  /* 0xcb40007f9d727421 */ /* 0x000fe20000000000 */
[----:B--2---:R-:W-:Y:S01]  /*72b0*/  FMUL R113, R140, R113 ;  /* 0x000000718c717220 */ /* 0x004fe20000400000 */
[----:B------:R-:W-:Y:S02]  /*72c0*/  FFMA.RM R140, R115, R8, 12582913 ;  /* 0x4b400001738c7423 */ /* 0x000fe40000004008 */
[C---:B------:R-:W-:Y:S02]  /*72d0*/  FFMA R114, R131.reuse, 1.4426950216293334961, -R114 ;  /* 0x3fb8aa3b83727823 */ /* 0x040fe40000000872 */
[----:B------:R-:W-:Y:S02]  /*72e0*/  FADD R115, R140, -12583039 ;  /* 0xcb40007f8c737421 */ /* 0x000fe40000000000 */
[----:B------:R-:W-:Y:S02]  /*72f0*/  FFMA R131, R131, 1.925963033500011079e-08, R114 ;  /* 0x32a5706083837823 */ /* 0x000fe40000000072 */
[----:B------:R-:W0:Y:S01]  /*7300*/  MUFU.EX2 R114, R118 ;  /* 0x0000007600727308 */ /* 0x000e220000000800 */
[----:B------:R-:W-:-:S04]  /*7310*/  FFMA R115, R130, 1.4426950216293334961, -R115 ;  /* 0x3fb8aa3b82737823 */ /* 0x000fc80000000873 */
[----:B------:R-:W-:-:S03]  /*7320*/  FFMA R130, R130, 1.925963033500011079e-08, R115 ;  /* 0x32a5706082827823 */ /* 0x000fc60000000073 */
[----:B------:R-:W1:Y:S01]  /*7330*/  MUFU.EX2 R115, R119 ;  /* 0x0000007700737308 */ /* 0x000e620000000800 */
[----:B------:R-:W-:Y:S01]  /*7340*/  FFMA.SAT R165, R133, R9, 0.5 ;  /* 0x3f00000085a57423 */ /* 0x000fe20000002009 */
[----:B------:R-:W-:-:S03]  /*7350*/  SHF.L.U32 R117, R158, 0x17, RZ ;  /* 0x000000179e757819 */ /* 0x000fc600000006ff */
[----:B------:R-:W-:Y:S01]  /*7360*/  FFMA.RM R158, R165, R8, 12582913 ;  /* 0x4b400001a59e7423 */ /* 0x000fe20000004008 */
[----:B------:R-:W-:Y:S01]  /*7370*/  SHF.L.U32 R116, R159, 0x17, RZ ;  /* 0x000000179f747819 */ /* 0x000fe200000006ff */
[----:B0-----:R-:W-:Y:S02]  /*7380*/  FMUL R114, R117, R114 ;  /* 0x0000007275727220 */ /* 0x001fe40000400000 */
[----:B------:R-:W-:-:S04]  /*7390*/  FADD R117, R158, -12583039 ;  /* 0xcb40007f9e757421 */ /* 0x000fc80000000000 */
[----:B------:R-:W-:Y:S01]  /*73a0*/  FFMA R118, R133, 1.4426950216293334961, -R117 ;  /* 0x3fb8aa3b85767823 */ /* 0x000fe20000000875 */
[----:B------:R-:W-:Y:S01]  /*73b0*/  FFMA.SAT R117, R135, R9, 0.5 ;  /* 0x3f00000087757423 */ /* 0x000fe20000002009 */
[----:B-1----:R-:W-:Y:S02]  /*73c0*/  FMUL R115, R116, R115 ;  /* 0x0000007374737220 */ /* 0x002fe40000400000 */
[----:B------:R-:W0:Y:S01]  /*73d0*/  MUFU.EX2 R116, R121 ;  /* 0x0000007900747308 */ /* 0x000e220000000800 */
[----:B------:R-:W-:Y:S01]  /*73e0*/  FFMA R133, R133, 1.925963033500011079e-08, R118 ;  /* 0x32a5706085857823 */ /* 0x000fe20000000076 */
[----:B------:R-:W-:Y:S01]  /*73f0*/  FFMA.RM R118, R117, R8, 12582913 ;  /* 0x4b40000175767423 */ /* 0x000fe20000004008 */
[----:B------:R-:W-:-:S03]  /*7400*/  FFMA.SAT R159, R134, R9, 0.5 ;  /* 0x3f000000869f7423 */ /* 0x000fc60000002009 */
[----:B------:R-:W-:Y:S01]  /*7410*/  FADD R117, R118, -12583039 ;  /* 0xcb40007f76757421 */ /* 0x000fe20000000000 */
[----:B------:R-:W-:Y:S01]  /*7420*/  SHF.L.U32 R119, R160, 0x17, RZ ;  /* 0x00000017a0777819 */ /* 0x000fe200000006ff */
[----:B------:R-:W-:Y:S02]  /*7430*/  FFMA.RM R159, R159, R8, 12582913 ;  /* 0x4b4000019f9f7423 */ /* 0x000fe40000004008 */
[----:B------:R-:W-:-:S04]  /*7440*/  FFMA R117, R135, 1.4426950216293334961, -R117 ;  /* 0x3fb8aa3b87757823 */ /* 0x000fc80000000875 */
[----:B------:R-:W-:Y:S02]  /*7450*/  FFMA R135, R135, 1.925963033500011079e-08, R117 ;  /* 0x32a5706087877823 */ /* 0x000fe40000000075 */
[----:B------:R-:W1:Y:S01]  /*7460*/  MUFU.EX2 R117, R120 ;  /* 0x0000007800757308 */ /* 0x000e620000000800 */
[----:B0-----:R-:W-:Y:S01]  /*7470*/  FMUL R116, R119, R116 ;  /* 0x0000007477747220 */ /* 0x001fe20000400000 */
[----:B------:R-:W-:-:S04]  /*7480*/  FADD R119, R159, -12583039 ;  /* 0xcb40007f9f777421 */ /* 0x000fc80000000000 */
[----:B------:R-:W-:-:S04]  /*7490*/  FFMA R119, R134, 1.4426950216293334961, -R119 ;  /* 0x3fb8aa3b86777823 */ /* 0x000fc80000000877 */
[----:B------:R-:W-:Y:S01]  /*74a0*/  FFMA R134, R134, 1.925963033500011079e-08, R119 ;  /* 0x32a5706086867823 */ /* 0x000fe20000000077 */
[-C--:B------:R-:W-:Y:S01]  /*74b0*/  FFMA.SAT R119, R136, R9.reuse, 0.5 ;  /* 0x3f00000088777423 */ /* 0x080fe20000002009 */
[----:B------:R-:W-:Y:S01]  /*74c0*/  SHF.L.U32 R142, R142, 0x17, RZ ;  /* 0x000000178e8e7819 */ /* 0x000fe200000006ff */
[-C--:B------:R-:W-:Y:S01]  /*74d0*/  FFMA.SAT R165, R138, R9.reuse, 0.5 ;  /* 0x3f0000008aa57423 */ /* 0x080fe20000002009 */
[----:B------:R-:W-:Y:S01]  /*74e0*/  FFMA.SAT R121, R47, R9, 0.5 ;  /* 0x3f0000002f797423 */ /* 0x000fe20000002009 */
[----:B------:R-:W-:Y:S01]  /*74f0*/  FFMA.RM R9, R119, R8, 12582913 ;  /* 0x4b40000177097423 */ /* 0x000fe20000004008 */
[----:B------:R-:W-:Y:S01]  /*7500*/  FADD R119, RZ, R0 ;  /* 0x00000000ff777221 */ /* 0x000fe20000000000 */
[----:B-1----:R-:W-:-:S03]  /*7510*/  FMUL R117, R142, R117 ;  /* 0x000000758e757220 */ /* 0x002fc60000400000 */
        /* <DEDUP_REMOVED lines=79> */
[----:B------:R-:W-:-:S03]  /*7a10*/  FFMA.RM R8, R121, R8, 12582913 ;  /* 0x4b40000179087423 */ /* 0x000fc60000004008 */
[----:B------:R-:W-:-:S04]  /*7a20*/  FADD R121, R142, R11 ;  /* 0x0000000b8e797221 */ /* 0x000fc80000000000 */
[----:B------:R-:W-:-:S04]  /*7a30*/  FADD R121, R121, R10 ;  /* 0x0000000a79797221 */ /* 0x000fc80000000000 */
[----:B------:R-:W-:-:S04]  /*7a40*/  FADD R142, R121, R88 ;  /* 0x00000058798e7221 */ /* 0x000fc80000000000 */
[----:B------:R-:W-:Y:S01]  /*7a50*/  FADD R165, R142, R97 ;  /* 0x000000618ea57221 */ /* 0x000fe20000000000 */
[----:B------:R-:W0:Y:S03]  /*7a60*/  MUFU.EX2 R99, R99 ;  /* 0x0000006300637308 */ /* 0x000e260000000800 */
[----:B------:R-:W-:-:S04]  /*7a70*/  FADD R142, R165, R12 ;  /* 0x0000000ca58e7221 */ /* 0x000fc80000000000 */
[----:B------:R-:W-:Y:S01]  /*7a80*/  FADD R165, R142, R13 ;  /* 0x0000000d8ea57221 */ /* 0x000fe20000000000 */
[----:B------:R1:W-:Y:S03]  /*7a90*/  MUFU.EX2 R119, R103 ;  /* 0x0000006700777308 */ /* 0x0003e60000000800 */
[----:B------:R-:W-:Y:S01]  /*7aa0*/  FADD R142, R165, R100 ;  /* 0x00000064a58e7221 */ /* 0x000fe20000000000 */
[----:B------:R-:W-:-:S03]  /*7ab0*/  SHF.L.U32 R144, R144, 0x17, RZ ;  /* 0x0000001790907819 */ /* 0x000fc600000006ff */
[----:B-1----:R-:W-:Y:S02]  /*7ac0*/  FADD R103, R142, R101 ;  /* 0x000000658e677221 */ /* 0x002fe40000000000 */
[----:B0-----:R-:W-:Y:S02]  /*7ad0*/  FMUL R99, R144, R99 ;  /* 0x0000006390637220 */ /* 0x001fe40000400000 */
[----:B------:R-:W-:Y:S01]  /*7ae0*/  FADD R103, R103, R16 ;  /* 0x0000001067677221 */ /* 0x000fe20000000000 */
[----:B------:R-:W0:Y:S03]  /*7af0*/  MUFU.EX2 R123, R123 ;  /* 0x0000007b007b7308 */ /* 0x000e260000000800 */
[----:B------:R-:W-:-:S04]  /*7b00*/  FADD R144, R103, R102 ;  /* 0x0000006667907221 */ /* 0x000fc80000000000 */
[----:B------:R-:W-:-:S04]  /*7b10*/  FADD R103, R144, R17 ;  /* 0x0000001190677221 */ /* 0x000fc80000000000 */
[----:B------:R-:W-:Y:S01]  /*7b20*/  FADD R103, R103, R106 ;  /* 0x0000006a67677221 */ /* 0x000fe20000000000 */
[----:B------:R-:W-:-:S03]  /*7b30*/  SHF.L.U32 R148, R148, 0x17, RZ ;  /* 0x0000001794947819 */ /* 0x000fc600000006ff */
[----:B------:R-:W-:Y:S01]  /*7b40*/  FADD R144, R103, R14 ;  /* 0x0000000e67907221 */ /* 0x000fe20000000000 */
[----:B------:R-:W1:Y:S03]  /*7b50*/  MUFU.EX2 R122, R122 ;  /* 0x0000007a007a7308 */ /* 0x000e660000000800 */
[----:B------:R-:W-:Y:S01]  /*7b60*/  FADD R144, R144, R15 ;  /* 0x0000000f90907221 */ /* 0x000fe20000000000 */
[----:B0-----:R-:W-:-:S03]  /*7b70*/  FMUL R103, R148, R123 ;  /* 0x0000007b94677220 */ /* 0x001fc60000400000 */
[----:B------:R-:W-:-:S04]  /*7b80*/  FADD R123, R144, R109 ;  /* 0x0000006d907b7221 */ /* 0x000fc80000000000 */
[----:B------:R-:W-:Y:S01]  /*7b90*/  FADD R144, R123, R110 ;  /* 0x0000006e7b907221 */ /* 0x000fe20000000000 */
[----:B------:R-:W-:-:S03]  /*7ba0*/  SHF.L.U32 R161, R161, 0x17, RZ ;  /* 0x00000017a1a17819 */ /* 0x000fc600000006ff */
[----:B------:R-:W-:Y:S01]  /*7bb0*/  FADD R144, R144, R41 ;  /* 0x0000002990907221 */ /* 0x000fe20000000000 */
[----:B------:R1:W-:Y:S03]  /*7bc0*/  MUFU.EX2 R142, R108 ;  /* 0x0000006c008e7308 */ /* 0x0003e60000000800 */
[----:B------:R-:W-:Y:S01]  /*7bd0*/  FADD R144, R144, R43 ;  /* 0x0000002b90907221 */ /* 0x000fe20000000000 */
[----:B-1----:R-:W-:-:S03]  /*7be0*/  FMUL R108, R161, R122 ;  /* 0x0000007aa16c7220 */ /* 0x002fc60000400000 */
[----:B------:R-:W-:Y:S01]  /*7bf0*/  FADD R161, R144, R113 ;  /* 0x0000007190a17221 */ /* 0x000fe20000000000 */
[----:B------:R-:W0:Y:S03]  /*7c00*/  MUFU.EX2 R146, R146 ;  /* 0x0000009200927308 */ /* 0x000e260000000800 */
[----:B------:R-:W-:-:S04]  /*7c10*/  FADD R122, R161, R114 ;  /* 0x00000072a17a7221 */ /* 0x000fc80000000000 */
[----:B------:R-:W-:Y:S01]  /*7c20*/  FADD R161, R122, R115 ;  /* 0x000000737aa17221 */ /* 0x000fe20000000000 */
[----:B------:R1:W2:Y:S03]  /*7c30*/  MUFU.EX2 R121, R163 ;  /* 0x000000a300797308 */ /* 0x0002a60000000800 */
[----:B------:R-:W-:Y:S01]  /*7c40*/  FADD R144, R161, R116 ;  /* 0x00000074a1907221 */ /* 0x000fe20000000000 */
[----:B------:R-:W-:-:S03]  /*7c50*/  SHF.L.U32 R161, R137, 0x17, RZ ;  /* 0x0000001789a17819 */ /* 0x000fc600000006ff */
[----:B------:R-:W-:Y:S01]  /*7c60*/  FADD R144, R144, R117 ;  /* 0x0000007590907221 */ /* 0x000fe20000000000 */
[----:B-1----:R-:W-:-:S03]  /*7c70*/  SHF.L.U32 R163, R98, 0x17, RZ ;  /* 0x0000001762a37819 */ /* 0x002fc600000006ff */
[----:B------:R-:W-:Y:S01]  /*7c80*/  FADD R137, R144, R99 ;  /* 0x0000006390897221 */ /* 0x000fe20000000000 */
[----:B------:R-:W1:Y:S01]  /*7c90*/  MUFU.EX2 R126, R126 ;  /* 0x0000007e007e7308 */ /* 0x000e620000000800 */
[----:B0-----:R-:W-:Y:S01]  /*7ca0*/  FMUL R98, R163, R146 ;  /* 0x00000092a3627220 */ /* 0x001fe20000400000 */
[----:B------:R-:W-:-:S03]  /*7cb0*/  SHF.L.U32 R150, R150, 0x17, RZ ;  /* 0x0000001796967819 */ /* 0x000fc600000006ff */
[----:B------:R-:W-:-:S03]  /*7cc0*/  FADD R144, R137, R98 ;  /* 0x0000006289907221 */ /* 0x000fc60000000000 */
[----:B------:R-:W0:Y:S01]  /*7cd0*/  MUFU.EX2 R125, R125 ;  /* 0x0000007d007d7308 */ /* 0x000e220000000800 */
[----:B------:R-:W-:Y:S01]  /*7ce0*/  FADD R137, R144, R103 ;  /* 0x0000006790897221 */ /* 0x000fe20000000000 */
[----:B------:R-:W-:-:S06]  /*7cf0*/  SHF.L.U32 R162, R162, 0x17, RZ ;  /* 0x00000017a2a27819 */ /* 0x000fcc00000006ff */
[----:B------:R-:W3:Y:S01]  /*7d00*/  MUFU.EX2 R124, R124 ;  /* 0x0000007c007c7308 */ /* 0x000ee20000000800 */
[----:B------:R-:W-:Y:S01]  /*7d10*/  FMUL R119, R150, R119 ;  /* 0x0000007796777220 */ /* 0x000fe20000400000 */
[----:B------:R-:W-:Y:S01]  /*7d20*/  FADD R144, R137, R108 ;  /* 0x0000006c89907221 */ /* 0x000fe20000000000 */
[----:B------:R-:W-:Y:S01]  /*7d30*/  SHF.L.U32 R107, R107, 0x17, RZ ;  /* 0x000000176b6b7819 */ /* 0x000fe200000006ff */
[----:B--2---:R-:W-:Y:S01]  /*7d40*/  FMUL R121, R162, R121 ;  /* 0x00000079a2797220 */ /* 0x004fe20000400000 */
[----:B------:R-:W-:Y:S01]  /*7d50*/  SHF.L.U32 R122, R164, 0x17, RZ ;  /* 0x00000017a47a7819 */ /* 0x000fe200000006ff */
[----:B------:R-:W-:Y:S02]  /*7d60*/  FADD R144, R144, R119 ;  /* 0x0000007790907221 */ /* 0x000fe40000000000 */
[----:B------:R-:W-:Y:S01]  /*7d70*/  MUFU.EX2 R143, R143 ;  /* 0x0000008f008f7308 */ /* 0x000fe20000000800 */
[----:B-1----:R-:W-:Y:S01]  /*7d80*/  FMUL R126, R107, R126 ;  /* 0x0000007e6b7e7220 */ /* 0x002fe20000400000 */
[----:B0-----:R-:W-:Y:S01]  /*7d90*/  FMUL R122, R122, R125 ;  /* 0x0000007d7a7a7220 */ /* 0x001fe20000400000 */
[----:B------:R-:W-:Y:S01]  /*7da0*/  FADD R107, R144, R121 ;  /* 0x00000079906b7221 */ /* 0x000fe20000000000 */
[----:B------:R-:W-:-:S04]  /*7db0*/  SHF.L.U32 R139, R139, 0x17, RZ ;  /* 0x000000178b8b7819 */ /* 0x000fc800000006ff */
[----:B------:R-:W0:Y:S01]  /*7dc0*/  MUFU.EX2 R127, R127 ;  /* 0x0000007f007f7308 */ /* 0x000e220000000800 */
[----:B---3--:R-:W-:Y:S01]  /*7dd0*/  FMUL R124, R161, R124 ;  /* 0x0000007ca17c7220 */ /* 0x008fe20000400000 */
[----:B------:R-:W-:Y:S01]  /*7de0*/  FADD R107, R107, R122 ;  /* 0x0000007a6b6b7221 */ /* 0x000fe20000000000 */
[----:B------:R-:W-:-:S03]  /*7df0*/  FMUL R142, R139, R142 ;  /* 0x0000008e8b8e7220 */ /* 0x000fc60000400000 */
[----:B------:R-:W-:Y:S02]  /*7e00*/  FADD R137, R107, R124 ;  /* 0x0000007c6b897221 */ /* 0x000fe40000000000 */
[----:B------:R-:W1:Y:S02]  /*7e10*/  MUFU.EX2 R147, R147 ;  /* 0x0000009300937308 */ /* 0x000e640000000800 */
[----:B------:R-:W-:Y:S01]  /*7e20*/  FADD R137, R137, R142 ;  /* 0x0000008e89897221 */ /* 0x000fe20000000000 */
[----:B------:R-:W-:-:S05]  /*7e30*/  SHF.L.U32 R144, R111, 0x17, RZ ;  /* 0x000000176f907819 */ /* 0x000fca00000006ff */
[----:B------:R2:W-:Y:S01]  /*7e40*/  MUFU.EX2 R125, R128 ;  /* 0x00000080007d7308 */ /* 0x0005e20000000800 */
[----:B------:R-:W-:-:S07]  /*7e50*/  SHF.L.U32 R148, R112, 0x17, RZ ;  /* 0x0000001770947819 */ /* 0x000fce00000006ff */
[----:B------:R-:W3:Y:S01]  /*7e60*/  MUFU.EX2 R123, R149 ;  /* 0x00000095007b7308 */ /* 0x000ee20000000800 */
[----:B--2---:R-:W-:Y:S01]  /*7e70*/  SHF.L.U32 R128, R141, 0x17, RZ ;  /* 0x000000178d807819 */ /* 0x004fe200000006ff */
[----:B0-----:R-:W-:-:S04]  /*7e80*/  FMUL R112, R144, R127 ;  /* 0x0000007f90707220 */ /* 0x001fc80000400000 */
[----:B------:R-:W-:Y:S02]  /*7e90*/  FMUL R107, R128, R143 ;  /* 0x0000008f806b7220 */ /* 0x000fe40000400000 */
[----:B------:R-:W0:Y:S01]  /*7ea0*/  MUFU.EX2 R129, R129 ;  /* 0x0000008100817308 */ /* 0x000e220000000800 */
[----:B------:R-:W-:Y:S01]  /*7eb0*/  FADD R128, R137, R126 ;  /* 0x0000007e89807221 */ /* 0x000fe20000000000 */
[----:B------:R-:W-:-:S03]  /*7ec0*/  SHF.L.U32 R146, R145, 0x17, RZ ;  /* 0x0000001791927819 */ /* 0x000fc600000006ff */
[----:B------:R-:W-:Y:S01]  /*7ed0*/  FADD R127, R128, R107 ;  /* 0x0000006b807f7221 */ /* 0x000fe20000000000 */
[----:B------:R-:W-:Y:S01]  /*7ee0*/  SHF.L.U32 R144, R151, 0x17, RZ ;  /* 0x0000001797907819 */ /* 0x000fe200000006ff */
[----:B-1----:R-:W-:Y:S01]  /*7ef0*/  FMUL R111, R146, R147 ;  /* 0x00000093926f7220 */ /* 0x002fe20000400000 */
[----:B------:R-:W1:Y:S01]  /*7f00*/  MUFU.EX2 R154, R154 ;  /* 0x0000009a009a7308 */ /* 0x000e620000000800 */
[----:B------:R-:W-:Y:S01]  /*7f10*/  FADD R128, R127, R112 ;  /* 0x000000707f807221 */ /* 0x000fe20000000000 */
[----:B---3--:R-:W-:-:S03]  /*7f20*/  FMUL R123, R148, R123 ;  /* 0x0000007b947b7220 */ /* 0x008fc60000400000 */
[----:B------:R-:W-:-:S03]  /*7f30*/  FADD R128, R128, R111 ;  /* 0x0000006f80807221 */ /* 0x000fc60000000000 */
[----:B------:R-:W2:Y:S01]  /*7f40*/  MUFU.EX2 R131, R131 ;  /* 0x0000008300837308 */ /* 0x000ea20000000800 */
[----:B0-----:R-:W-:Y:S01]  /*7f50*/  FMUL R127, R144, R129 ;  /* 0x00000081907f7220 */ /* 0x001fe20000400000 */
[----:B------:R-:W-:Y:S01]  /*7f60*/  SHF.L.U32 R152, R152, 0x17, RZ ;  /* 0x0000001798987819 */ /* 0x000fe200000006ff */
[----:B------:R-:W-:-:S05]  /*7f70*/  FADD R144, R8, -12583039 ;  /* 0xcb40007f08907421 */ /* 0x000fca0000000000 */
[----:B------:R-:W0:Y:S01]  /*7f80*/  MUFU.EX2 R156, R156 ;  /* 0x0000009c009c7308 */ /* 0x000e220000000800 */
[----:B------:R-:W-:Y:S01]  /*7f90*/  FADD R128, R128, R123 ;  /* 0x0000007b80807221 */ /* 0x000fe20000000000 */
[----:B------:R-:W-:Y:S01]  /*7fa0*/  SHF.L.U32 R153, R153, 0x17, RZ ;  /* 0x0000001799997819 */ /* 0x000fe200000006ff */
[----:B------:R-:W-:Y:S01]  /*7fb0*/  FFMA R144, R47, 1.4426950216293334961, -R144 ;  /* 0x3fb8aa3b2f907823 */ /* 0x000fe20000000890 */
[----:B------:R-:W-:Y:S01]  /*7fc0*/  FMUL R125, R152, R125 ;  /* 0x0000007d987d7220 */ /* 0x000fe20000400000 */
[----:B------:R-:W-:-:S03]  /*7fd0*/  FADD R128, R128, R127 ;  /* 0x0000007f80807221 */ /* 0x000fc60000000000 */
[----:B------:R-:W3:Y:S01]  /*7fe0*/  MUFU.EX2 R130, R130 ;  /* 0x0000008200827308 */ /* 0x000ee20000000800 */
[----:B------:R-:W-:Y:S01]  /*7ff0*/  FADD R165, R9, -12583039 ;  /* 0xcb40007f09a57421 */ /* 0x000fe20000000000 */
[----:B------:R-:W-:Y:S01]  /*8000*/  SHF.L.U32 R146, R157, 0x17, RZ ;  /* 0x000000179d927819 */ /* 0x000fe200000006ff */
[----:B------:R-:W-:Y:S01]  /*8010*/  FFMA R139, R47, 1.925963033500011079e-08, R144 ;  /* 0x32a570602f8b7823 */ /* 0x000fe20000000090 */
[----:B------:R-:W-:Y:S01]  /*8020*/  SHF.L.U32 R155, R155, 0x17, RZ ;  /* 0x000000179b9b7819 */ /* 0x000fe200000006ff */
[----:B-1----:R-:W-:Y:S01]  /*8030*/  FMUL R47, R153, R154 ;  /* 0x0000009a992f7220 */ /* 0x002fe20000400000 */
[----:B------:R-:W-:Y:S02]  /*8040*/  FADD R144, R128, R125 ;  /* 0x0000007d80907221 */ /* 0x000fe40000000000 */
[----:B------:R-:W1:Y:S01]  /*8050*/  MUFU.EX2 R133, R133 ;  /* 0x0000008500857308 */ /* 0x000e620000000800 */
[----:B------:R-:W-:Y:S01]  /*8060*/  FFMA R165, R136, 1.4426950216293334961, -R165 ;  /* 0x3fb8aa3b88a57823 */ /* 0x000fe200000008a5 */
[----:B--2---:R-:W-:Y:S01]  /*8070*/  FMUL R129, R146, R131 ;  /* 0x0000008392817220 */ /* 0x004fe20000400000 */
[----:B0-----:R-:W-:Y:S01]  /*8080*/  FMUL R128, R155, R156 ;  /* 0x0000009c9b807220 */ /* 0x001fe20000400000 */
[----:B------:R-:W-:Y:S01]  /*8090*/  FADD R131, R144, R47 ;  /* 0x0000002f90837221 */ /* 0x000fe20000000000 */
[----:B------:R-:W-:-:S03]  /*80a0*/  FADD R141, R120, -12583039 ;  /* 0xcb40007f788d7421 */ /* 0x000fc60000000000 */
[----:B------:R-:W0:Y:S01]  /*80b0*/  MUFU.EX2 R135, R135 ;  /* 0x0000008700877308 */ /* 0x000e220000000800 */
[----:B------:R-:W-:Y:S01]  /*80c0*/  FFMA R136, R136, 1.925963033500011079e-08, R165 ;  /* 0x32a5706088887823 */ /* 0x000fe200000000a5 */
[----:B------:R-:W-:Y:S01]  /*80d0*/  SHF.L.U32 R137, R140, 0x17, RZ ;  /* 0x000000178c897819 */ /* 0x000fe200000006ff */
[----:B------:R-:W-:Y:S01]  /*80e0*/  FADD R140, R131, R128 ;  /* 0x00000080838c7221 */ /* 0x000fe20000000000 */
[----:B------:R-:W-:Y:S01]  /*80f0*/  FFMA R141, R138, 1.4426950216293334961, -R141 ;  /* 0x3fb8aa3b8a8d7823 */ /* 0x000fe2000000088d */
[----:B------:R-:W-:-:S03]  /*8100*/  SHF.L.U32 R158, R158, 0x17, RZ ;  /* 0x000000179e9e7819 */ /* 0x000fc600000006ff */
[----:B------:R-:W2:Y:S01]  /*8110*/  MUFU.EX2 R134, R134 ;  /* 0x0000008600867308 */ /* 0x000ea20000000800 */
[----:B---3--:R-:W-:Y:S01]  /*8120*/  FMUL R130, R137, R130 ;  /* 0x0000008289827220 */ /* 0x008fe20000400000 */
[----:B------:R-:W-:Y:S01]  /*8130*/  FADD R131, R140, R129 ;  /* 0x000000818c837221 */ /* 0x000fe20000000000 */
[----:B------:R-:W-:-:S05]  /*8140*/  FFMA R141, R138, 1.925963033500011079e-08, R141 ;  /* 0x32a570608a8d7823 */ /* 0x000fca000000008d */
[----:B------:R3:W4:Y:S01]  /*8150*/  MUFU.EX2 R148, R136 ;  /* 0x0000008800947308 */ /* 0x0007220000000800 */
[----:B------:R-:W-:-:S07]  /*8160*/  SHF.L.U32 R159, R159, 0x17, RZ ;  /* 0x000000179f9f7819 */ /* 0x000fce00000006ff */
[----:B------:R-:W5:Y:S01]  /*8170*/  MUFU.EX2 R144, R139 ;  /* 0x0000008b00907308 */ /* 0x000f620000000800 */
[----:B---3--:R-:W-:Y:S01]  /*8180*/  SHF.L.U32 R136, R118, 0x17, RZ ;  /* 0x0000001776887819 */ /* 0x008fe200000006ff */
[----:B-1----:R-:W-:Y:S01]  /*8190*/  FMUL R118, R158, R133 ;  /* 0x000000859e767220 */ /* 0x002fe20000400000 */
[----:B------:R-:W-:-:S03]  /*81a0*/  FADD R133, R131, R130 ;  /* 0x0000008283857221 */ /* 0x000fc60000000000 */
[----:B0-----:R-:W-:Y:S01]  /*81b0*/  FMUL R131, R136, R135 ;  /* 0x0000008788837220 */ /* 0x001fe20000400000 */
[----:B------:R-:W-:Y:S01]  /*81c0*/  FADD R136, R133, R118 ;  /* 0x0000007685887221 */ /* 0x000fe20000000000 */
[----:B------:R-:W0:Y:S01]  /*81d0*/  MUFU.EX2 R141, R141 ;  /* 0x0000008d008d7308 */ /* 0x000e220000000800 */
[----:B------:R-:W-:Y:S01]  /*81e0*/  SHF.L.U32 R9, R9, 0x17, RZ ;  /* 0x0000001709097819 */ /* 0x000fe200000006ff */
[----:B--2---:R-:W-:Y:S01]  /*81f0*/  FMUL R133, R159, R134 ;  /* 0x000000869f857220 */ /* 0x004fe20000400000 */
[----:B------:R-:W-:Y:S01]  /*8200*/  FADD R136, R136, R131 ;  /* 0x0000008388887221 */ /* 0x000fe20000000000 */
[----:B------:R-:W-:Y:S02]  /*8210*/  SHF.L.U32 R135, R8, 0x17, RZ ;  /* 0x0000001708877819 */ /* 0x000fe400000006ff */
[----:B----4-:R-:W-:Y:S01]  /*8220*/  FMUL R134, R9, R148 ;  /* 0x0000009409867220 */ /* 0x010fe20000400000 */
[----:B------:R-:W-:Y:S01]  /*8230*/  FADD R9, R136, R133 ;  /* 0x0000008588097221 */ /* 0x000fe20000000000 */
[----:B------:R-:W-:Y:S01]  /*8240*/  SHF.L.U32 R120, R120, 0x17, RZ ;  /* 0x0000001778787819 */ /* 0x000fe200000006ff */
[----:B-----5:R-:W-:-:S02]  /*8250*/  FMUL R135, R135, R144 ;  /* 0x0000009087877220 */ /* 0x020fc40000400000 */
        /* <DEDUP_REMOVED lines=28> */
[----:B------:R-:W-:Y:S05]  /*8420*/  CALL.REL.NOINC `($__internal_47_$__cuda_sm3x_div_rn_noftz_f32_slowpath) ;  /* 0x0000008000cc7944 */ /* 0x000fea0003c00000 */
[----:B------:R-:W-:-:S07]  /*8430*/  MOV R140, R0 ;  /* 0x00000000008c7202 */ /* 0x000fce0000000f00 */
.L_x_10531:
[----:B------:R-:W-:Y:S05]  /*8440*/  BSYNC B2 ;  /* 0x0000000000027941 */ /* 0x000fea0003800000 */
.L_x_10530:
        /* <DEDUP_REMOVED lines=12> */
[----:B------:R-:W-:Y:S05]  /*8510*/  CALL.REL.NOINC `($__internal_47_$__cuda_sm3x_div_rn_noftz_f32_slowpath) ;  /* 0x0000008000907944 */ /* 0x000fea0003c00000 */
[----:B------:R-:W-:-:S07]  /*8520*/  MOV R141, R0 ;  /* 0x00000000008d7202 */ /* 0x000fce0000000f00 */
.L_x_10533:
[----:B------:R-:W-:Y:S05]  /*8530*/  BSYNC B2 ;  /* 0x0000000000027941 */ /* 0x000fea0003800000 */
.L_x_10532:
        /* <DEDUP_REMOVED lines=14> */
.L_x_10535:
[----:B------:R-:W-:Y:S05]  /*8620*/  BSYNC B2 ;  /* 0x0000000000027941 */ /* 0x000fea0003800000 */
.L_x_10534:
        /* <DEDUP_REMOVED lines=14> */
.L_x_10537:
[----:B------:R-:W-:Y:S05]  /*8710*/  BSYNC B2 ;  /* 0x0000000000027941 */ /* 0x000fea0003800000 */
.L_x_10536:
[----:B------:R-:W-:Y:S01]  /*8720*/  ULDC.64 UR6, c[0x0][0x210] ;  /* 0x0000840000067ab9 */ /* 0x000fe20000000a00 */
[----:B------:R-:W-:Y:S02]  /*8730*/  F2FP.F16.F32.PACK_AB R2, R141, R140 ;  /* 0x0000008c8d02723e */ /* 0x000fe400000000ff */
[----:B------:R-:W-:Y:S01]  /*8740*/  IADD3 R18, P1, R18, UR6, RZ ;  /* 0x0000000612127c10 */ /* 0x000fe2000ff3e0ff */
[----:B------:R-:W-:Y:S02]  /*8750*/  ULDC UR6, c[0x0][0x228] ;  /* 0x00008a0000067ab9 */ /* 0x000fe40000000800 */
[----:B------:R-:W-:Y:S02]  /*8760*/  ISETP.GE.AND P0, PT, R3, UR6, PT ;  /* 0x0000000603007c0c */ /* 0x000fe4000bf06270 */
[----:B------:R-:W-:Y:S02]  /*8770*/  IADD3.X R19, R19, UR7, RZ, P1, !PT ;  /* 0x0000000713137c10 */ /* 0x000fe40008ffe4ff */
[----:B------:R-:W-:-:S05]  /*8780*/  F2FP.F16.F32.PACK_AB R3, R0, R143 ;  /* 0x0000008f0003723e */ /* 0x000fca00000000ff */
        /* <DEDUP_REMOVED lines=16> */
.L_x_10539:
[----:B------:R-:W-:Y:S05]  /*8890*/  BSYNC B2 ;  /* 0x0000000000027941 */ /* 0x000fea0003800000 */
.L_x_10538:
        /* <DEDUP_REMOVED lines=14> */
.L_x_10541:
[----:B------:R-:W-:Y:S05]  /*8980*/  BSYNC B2 ;  /* 0x0000000000027941 */ /* 0x000fea0003800000 */
.L_x_10540:
        /* <DEDUP_REMOVED lines=14> */
.L_x_10543:
[----:B------:R-:W-:Y:S05]  /*8a70*/  BSYNC B2 ;  /* 0x0000000000027941 */ /* 0x000fea0003800000 */
.L_x_10542:
        /* <DEDUP_REMOVED lines=14> */
.L_x_10545:
[----:B------:R-:W-:Y:S05]  /*8b60*/  BSYNC B2 ;  /* 0x0000000000027941 */ /* 0x000fea0003800000 */
.L_x_10544:
        /* <DEDUP_REMOVED lines=20> */
.L_x_10547:
[----:B------:R-:W-:Y:S05]  /*8cb0*/  BSYNC B2 ;  /* 0x0000000000027941 */ /* 0x000fea0003800000 */
.L_x_10546:
        /* <DEDUP_REMOVED lines=14> */
.L_x_10549:
[----:B------:R-:W-:Y:S05]  /*8da0*/  BSYNC B2 ;  /* 0x0000000000027941 */ /* 0x000fea0003800000 */
.L_x_10548:
        /* <DEDUP_REMOVED lines=14> */
.L_x_10551:
[----:B------:R-:W-:Y:S05]  /*8e90*/  BSYNC B2 ;  /* 0x0000000000027941 */ /* 0x000fea0003800000 */
.L_x_10550:
        /* <DEDUP_REMOVED lines=14> */
.L_x_10553:
[----:B------:R-:W-:Y:S05]  /*8f80*/  BSYNC B2 ;  /* 0x0000000000027941 */ /* 0x000fea0003800000 */
.L_x_10552:
        /* <DEDUP_REMOVED lines=20> */
.L_x_10555:
[----:B------:R-:W-:Y:S05]  /*90d0*/  BSYNC B2 ;  /* 0x0000000000027941 */ /* 0x000fea0003800000 */
.L_x_10554:
        /* <DEDUP_REMOVED lines=14> */
.L_x_10557:
[----:B------:R-:W-:Y:S05]  /*91c0*/  BSYNC B2 ;  /* 0x0000000000027941 */ /* 0x000fea0003800000 */
.L_x_10556:
        /* <DEDUP_REMOVED lines=14> */
.L_x_10559:
[----:B------:R-:W-:Y:S05]  /*92b0*/  BSYNC B2 ;  /* 0x0000000000027941 */ /* 0x000fea0003800000 */
.L_x_10558:
        /* <DEDUP_REMOVED lines=14> */
.L_x_10561:
[----:B------:R-:W-:Y:S05]  /*93a0*/  BSYNC B2 ;  /* 0x0000000000027941 */ /* 0x000fea0003800000 */
.L_x_10560:
        /* <DEDUP_REMOVED lines=20> */
.L_x_10563:
[----:B------:R-:W-:Y:S05]  /*94f0*/  BSYNC B2 ;  /* 0x0000000000027941 */ /* 0x000fea0003800000 */
.L_x_10562:
        /* <DEDUP_REMOVED lines=14> */
.L_x_10565:
[----:B------:R-:W-:Y:S05]  /*95e0*/  BSYNC B2 ;  /* 0x0000000000027941 */ /* 0x000fea0003800000 */
.L_x_10564:
        /* <DEDUP_REMOVED lines=14> */
.L_x_10567:
[----:B------:R-:W-:Y:S05]  /*96d0*/  BSYNC B2 ;  /* 0x0000000000027941 */ /* 0x000fea0003800000 */
.L_x_10566:
        /* <DEDUP_REMOVED lines=14> */
.L_x_10569:
[----:B------:R-:W-:Y:S05]  /*97c0*/  BSYNC B2 ;  /* 0x0000000000027941 */ /* 0x000fea0003800000 */
.L_x_10568:
        /* <DEDUP_REMOVED lines=20> */
.L_x_10571:
[----:B------:R-:W-:Y:S05]  /*9910*/  BSYNC B2 ;  /* 0x0000000000027941 */ /* 0x000fea0003800000 */
.L_x_10570:
        /* <DEDUP_REMOVED lines=14> */
.L_x_10573:
[----:B------:R-:W-:Y:S05]  /*9a00*/  BSYNC B2 ;  /* 0x0000000000027941 */ /* 0x000fea0003800000 */
.L_x_10572:
        /* <DEDUP_REMOVED lines=14> */
.L_x_10575:
[----:B------:R-:W-:Y:S05]  /*9af0*/  BSYNC B2 ;  /* 0x0000000000027941 */ /* 0x000fea0003800000 */
.L_x_10574:
        /* <DEDUP_REMOVED lines=14> */
.L_x_10577:
[----:B------:R-:W-:Y:S05]  /*9be0*/  BSYNC B2 ;  /* 0x0000000000027941 */ /* 0x000fea0003800000 */
.L_x_10576:
        /* <DEDUP_REMOVED lines=20> */
.L_x_10579:
[----:B------:R-:W-:Y:S05]  /*9d30*/  BSYNC B2 ;  /* 0x0000000000027941 */ /* 0x000fea0003800000 */
.L_x_10578:
        /* <DEDUP_REMOVED lines=14> */
.L_x_10581:
[----:B------:R-:W-:Y:S05]  /*9e20*/  BSYNC B2 ;  /* 0x0000000000027941 */ /* 0x000fea0003800000 */
.L_x_10580:
        /* <DEDUP_REMOVED lines=14> */
.L_x_10583:
[----:B------:R-:W-:Y:S05]  /*9f10*/  BSYNC B2 ;  /* 0x0000000000027941 */ /* 0x000fea0003800000 */
.L_x_10582:
        /* <DEDUP_REMOVED lines=14> */
.L_x_10585:
[----:B------:R-:W-:Y:S05]  /*a000*/  BSYNC B2 ;  /* 0x0000000000027941 */ /* 0x000fea0003800000 */
.L_x_10584:
        /* <DEDUP_REMOVED lines=20> */
.L_x_10587:
[----:B------:R-:W-:Y:S05]  /*a150*/  BSYNC B2 ;  /* 0x0000000000027941 */ /* 0x000fea0003800000 */
.L_x_10586:
        /* <DEDUP_REMOVED lines=14> */
.L_x_10589:
[----:B------:R-:W-:Y:S05]  /*a240*/  BSYNC B2 ;  /* 0x0000000000027941 */ /* 0x000fea0003800000 */
.L_x_10588:
        /* <DEDUP_REMOVED lines=14> */
.L_x_10591:
[----:B------:R-:W-:Y:S05]  /*a330*/  BSYNC B2 ;  /* 0x0000000000027941 */ /* 0x000fea0003800000 */
.L_x_10590:
        /* <DEDUP_REMOVED lines=14> */
.L_x_10593:
[----:B------:R-:W-:Y:S05]  /*a420*/  BSYNC B2 ;  /* 0x0000000000027941 */ /* 0x000fea0003800000 */
.L_x_10592:
        /* <DEDUP_REMOVED lines=20> */
.L_x_10595:
[----:B------:R-:W-:Y:S05]  /*a570*/  BSYNC B2 ;  /* 0x0000000000027941 */ /* 0x000fea0003800000 */
.L_x_10594:
        /* <DEDUP_REMOVED lines=14> */
.L_x_10597:
[----:B------:R-:W-:Y:S05]  /*a660*/  BSYNC B2 ;  /* 0x0000000000027941 */ /* 0x000fea0003800000 */
.L_x_10596:
        /* <DEDUP_REMOVED lines=14> */
.L_x_10599:
[----:B------:R-:W-:Y:S05]  /*a750*/  BSYNC B2 ;  /* 0x0000000000027941 */ /* 0x000fea0003800000 */
.L_x_10598:
        /* <DEDUP_REMOVED lines=14> */
.L_x_10601:
[----:B------:R-:W-:Y:S05]  /*a840*/  BSYNC B2 ;  /* 0x0000000000027941 */ /* 0x000fea0003800000 */
.L_x_10600:
        /* <DEDUP_REMOVED lines=20> */
.L_x_10603:
[----:B------:R-:W-:Y:S05]  /*a990*/  BSYNC B2 ;  /* 0x0000000000027941 */ /* 0x000fea0003800000 */
.L_x_10602:
        /* <DEDUP_REMOVED lines=14> */
.L_x_10605:
[----:B------:R-:W-:Y:S05]  /*aa80*/  BSYNC B2 ;  /* 0x0000000000027941 */ /* 0x000fea0003800000 */
.L_x_10604:
        /* <DEDUP_REMOVED lines=14> */
.L_x_10607:
[----:B------:R-:W-:Y:S05]  /*ab70*/  BSYNC B2 ;  /* 0x0000000000027941 */ /* 0x000fea0003800000 */
.L_x_10606:
        /* <DEDUP_REMOVED lines=14> */
.L_x_10609:
[----:B------:R-:W-:Y:S05]  /*ac60*/  BSYNC B2 ;  /* 0x0000000000027941 */ /* 0x000fea0003800000 */
.L_x_10608:
        /* <DEDUP_REMOVED lines=20> */
.L_x_10611:
[----:B------:R-:W-:Y:S05]  /*adb0*/  BSYNC B2 ;  /* 0x0000000000027941 */ /* 0x000fea0003800000 */
.L_x_10610:
        /* <DEDUP_REMOVED lines=14> */
.L_x_10613:
[----:B------:R-:W-:Y:S05]  /*aea0*/  BSYNC B2 ;  /* 0x0000000000027941 */ /* 0x000fea0003800000 */
.L_x_10612:
        /* <DEDUP_REMOVED lines=14> */
.L_x_10615:
[----:B------:R-:W-:Y:S05]  /*af90*/  BSYNC B2 ;  /* 0x0000000000027941 */ /* 0x000fea0003800000 */
.L_x_10614:
        /* <DEDUP_REMOVED lines=14> */
.L_x_10617:
[----:B------:R-:W-:Y:S05]  /*b080*/  BSYNC B2 ;  /* 0x0000000000027941 */ /* 0x000fea0003800000 */
.L_x_10616:
        /* <DEDUP_REMOVED lines=20> */
.L_x_10619:
[----:B------:R-:W-:Y:S05]  /*b1d0*/  BSYNC B2 ;  /* 0x0000000000027941 */ /* 0x000fea0003800000 */
.L_x_10618:
        /* <DEDUP_REMOVED lines=14> */
.L_x_10621:
[----:B------:R-:W-:Y:S05]  /*b2c0*/  BSYNC B2 ;  /* 0x0000000000027941 */ /* 0x000fea0003800000 */
.L_x_10620:
        /* <DEDUP_REMOVED lines=14> */
.L_x_10623:
[----:B------:R-:W-:Y:S05]  /*b3b0*/  BSYNC B2 ;  /* 0x0000000000027941 */ /* 0x000fea0003800000 */
.L_x_10622:
        /* <DEDUP_REMOVED lines=14> */
.L_x_10625:
[----:B------:R-:W-:Y:S05]  /*b4a0*/  BSYNC B2 ;  /* 0x0000000000027941 */ /* 0x000fea0003800000 */
.L_x_10624:
        /* <DEDUP_REMOVED lines=20> */
.L_x_10627:
[----:B------:R-:W-:Y:S05]  /*b5f0*/  BSYNC B2 ;  /* 0x0000000000027941 */ /* 0x000fea0003800000 */
.L_x_10626:
        /* <DEDUP_REMOVED lines=14> */
.L_x_10629:
[----:B------:R-:W-:Y:S05]  /*b6e0*/  BSYNC B2 ;  /* 0x0000000000027941 */ /* 0x000fea0003800000 */
.L_x_10628:
        /* <DEDUP_REMOVED lines=14> */
.L_x_10631:
[----:B------:R-:W-:Y:S05]  /*b7d0*/  BSYNC B2 ;  /* 0x0000000000027941 */ /* 0x000fea0003800000 */
.L_x_10630:
        /* <DEDUP_REMOVED lines=14> */
.L_x_10633:
[----:B------:R-:W-:Y:S05]  /*b8c0*/  BSYNC B2 ;  /* 0x0000000000027941 */ /* 0x000fea0003800000 */
.L_x_10632:
        /* <DEDUP_REMOVED lines=20> */
.L_x_10635:
[----:B------:R-:W-:Y:S05]  /*ba10*/  BSYNC B2 ;  /* 0x0000000000027941 */ /* 0x000fea0003800000 */
.L_x_10634:
        /* <DEDUP_REMOVED lines=14> */
.L_x_10637:
[----:B------:R-:W-:Y:S05]  /*bb00*/  BSYNC B2 ;  /* 0x0000000000027941 */ /* 0x000fea0003800000 */
.L_x_10636:
        /* <DEDUP_REMOVED lines=14> */
.L_x_10639:
[----:B------:R-:W-:Y:S05]  /*bbf0*/  BSYNC B2 ;  /* 0x0000000000027941 */ /* 0x000fea0003800000 */
.L_x_10638:
        /* <DEDUP_REMOVED lines=14> */
.L_x_10641:
[----:B------:R-:W-:Y:S05]  /*bce0*/  BSYNC B2 ;  /* 0x0000000000027941 */ /* 0x000fea0003800000 */
.L_x_10640:
        /* <DEDUP_REMOVED lines=20> */
.L_x_10643:
[----:B------:R-:W-:Y:S05]  /*be30*/  BSYNC B2 ;  /* 0x0000000000027941 */ /* 0x000fea0003800000 */
.L_x_10642:
        /* <DEDUP_REMOVED lines=14> */
.L_x_10645:
[----:B------:R-:W-:Y:S05]  /*bf20*/  BSYNC B2 ;  /* 0x0000000000027941 */ /* 0x000fea0003800000 */
.L_x_10644:
        /* <DEDUP_REMOVED lines=14> */
.L_x_10647:
[----:B------:R-:W-:Y:S05]  /*c010*/  BSYNC B2 ;  /* 0x0000000000027941 */ /* 0x000fea0003800000 */
.L_x_10646:
        /* <DEDUP_REMOVED lines=14> */
.L_x_10649:
[----:B------:R-:W-:Y:S05]  /*c100*/  BSYNC B2 ;  /* 0x0000000000027941 */ /* 0x000fea0003800000 */
.L_x_10648:
        /* <DEDUP_REMOVED lines=20> */
.L_x_10651:
[----:B------:R-:W-:Y:S05]  /*c250*/  BSYNC B2 ;  /* 0x0000000000027941 */ /* 0x000fea0003800000 */
.L_x_10650:
        /* <DEDUP_REMOVED lines=14> */
.L_x_10653:
[----:B------:R-:W-:Y:S05]  /*c340*/  BSYNC B2 ;  /* 0x0000000000027941 */ /* 0x000fea0003800000 */
.L_x_10652:
        /* <DEDUP_REMOVED lines=14> */
.L_x_10655:
[----:B------:R-:W-:Y:S05]  /*c430*/  BSYNC B2 ;  /* 0x0000000000027941 */ /* 0x000fea0003800000 */
.L_x_10654:
        /* <DEDUP_REMOVED lines=14> */
.L_x_10657:
[----:B------:R-:W-:Y:S05]  /*c520*/  BSYNC B2 ;  /* 0x0000000000027941 */ /* 0x000fea0003800000 */
.L_x_10656:
        /* <DEDUP_REMOVED lines=20> */
.L_x_10659:
[----:B------:R-:W-:Y:S05]  /*c670*/  BSYNC B2 ;  /* 0x0000000000027941 */ /* 0x000fea0003800000 */
.L_x_10658:
        /* <DEDUP_REMOVED lines=14> */
.L_x_10661:
[----:B------:R-:W-:Y:S05]  /*c760*/  BSYNC B2 ;  /* 0x0000000000027941 */ /* 0x000fea0003800000 */
.L_x_10660:
        /* <DEDUP_REMOVED lines=14> */
.L_x_10663:
[----:B------:R-:W-:Y:S05]  /*c850*/  BSYNC B2 ;  /* 0x0000000000027941 */ /* 0x000fea0003800000 */
.L_x_10662:
        /* <DEDUP_REMOVED lines=14> */
.L_x_10665:
[----:B------:R-:W-:Y:S05]  /*c940*/  BSYNC B2 ;  /* 0x0000000000027941 */ /* 0x000fea0003800000 */
.L_x_10664:
        /* <DEDUP_REMOVED lines=20> */
.L_x_10667:
[----:B------:R-:W-:Y:S05]  /*ca90*/  BSYNC B2 ;  /* 0x0000000000027941 */ /* 0x000fea0003800000 */
.L_x_10666:
        /* <DEDUP_REMOVED lines=14> */
.L_x_10669:
[----:B------:R-:W-:Y:S05]  /*cb80*/  BSYNC B2 ;  /* 0x0000000000027941 */ /* 0x000fea0003800000 */
.L_x_10668:
        /* <DEDUP_REMOVED lines=14> */
.L_x_10671:
[----:B------:R-:W-:Y:S05]  /*cc70*/  BSYNC B2 ;  /* 0x0000000000027941 */ /* 0x000fea0003800000 */
.L_x_10670:
        /* <DEDUP_REMOVED lines=14> */
.L_x_10673:
[----:B------:R-:W-:Y:S05]  /*cd60*/  BSYNC B2 ;  /* 0x0000000000027941 */ /* 0x000fea0003800000 */
.L_x_10672:
        /* <DEDUP_REMOVED lines=20> */
.L_x_10675:
[----:B------:R-:W-:Y:S05]  /*ceb0*/  BSYNC B2 ;  /* 0x0000000000027941 */ /* 0x000fea0003800000 */
.L_x_10674:
        /* <DEDUP_REMOVED lines=14> */
.L_x_10677:
[----:B------:R-:W-:Y:S05]  /*cfa0*/  BSYNC B2 ;  /* 0x0000000000027941 */ /* 0x000fea0003800000 */
.L_x_10676:
        /* <DEDUP_REMOVED lines=14> */
.L_x_10679:
[----:B------:R-:W-:Y:S05]  /*d090*/  BSYNC B2 ;  /* 0x0000000000027941 */ /* 0x000fea0003800000 */
.L_x_10678:
        /* <DEDUP_REMOVED lines=14> */
.L_x_10681:
[----:B------:R-:W-:Y:S05]  /*d180*/  BSYNC B2 ;  /* 0x0000000000027941 */ /* 0x000fea0003800000 */
.L_x_10680:
        /* <DEDUP_REMOVED lines=20> */
.L_x_10683:
[----:B------:R-:W-:Y:S05]  /*d2d0*/  BSYNC B2 ;  /* 0x0000000000027941 */ /* 0x000fea0003800000 */
.L_x_10682:
        /* <DEDUP_REMOVED lines=14> */
.L_x_10685:
[----:B------:R-:W-:Y:S05]  /*d3c0*/  BSYNC B2 ;  /* 0x0000000000027941 */ /* 0x000fea0003800000 */
.L_x_10684:
        /* <DEDUP_REMOVED lines=14> */
.L_x_10687:
[----:B------:R-:W-:Y:S05]  /*d4b0*/  BSYNC B2 ;  /* 0x0000000000027941 */ /* 0x000fea0003800000 */
.L_x_10686:
        /* <DEDUP_REMOVED lines=14> */
.L_x_10689:
[----:B------:R-:W-:Y:S05]  /*d5a0*/  BSYNC B2 ;  /* 0x0000000000027941 */ /* 0x000fea0003800000 */
.L_x_10688:
        /* <DEDUP_REMOVED lines=20> */
.L_x_10691:
[----:B------:R-:W-:Y:S05]  /*d6f0*/  BSYNC B2 ;  /* 0x0000000000027941 */ /* 0x000fea0003800000 */
.L_x_10690:
        /* <DEDUP_REMOVED lines=14> */
.L_x_10693:
[----:B------:R-:W-:Y:S05]  /*d7e0*/  BSYNC B2 ;  /* 0x0000000000027941 */ /* 0x000fea0003800000 */
.L_x_10692:
        /* <DEDUP_REMOVED lines=14> */
.L_x_10695:
[----:B------:R-:W-:Y:S05]  /*d8d0*/  BSYNC B2 ;  /* 0x0000000000027941 */ /* 0x000fea0003800000 */
.L_x_10694:
        /* <DEDUP_REMOVED lines=14> */
.L_x_10697:
[----:B------:R-:W-:Y:S05]  /*d9c0*/  BSYNC B2 ;  /* 0x0000000000027941 */ /* 0x000fea0003800000 */
.L_x_10696:
        /* <DEDUP_REMOVED lines=20> */
.L_x_10699:
[----:B------:R-:W-:Y:S05]  /*db10*/  BSYNC B2 ;  /* 0x0000000000027941 */ /* 0x000fea0003800000 */
.L_x_10698:
        /* <DEDUP_REMOVED lines=14> */
.L_x_10701:
[----:B------:R-:W-:Y:S05]  /*dc00*/  BSYNC B2 ;  /* 0x0000000000027941 */ /* 0x000fea0003800000 */
.L_x_10700:
        /* <DEDUP_REMOVED lines=14> */
.L_x_10703:
[----:B------:R-:W-:Y:S05]  /*dcf0*/  BSYNC B2 ;  /* 0x0000000000027941 */ /* 0x000fea0003800000 */
.L_x_10702:
        /* <DEDUP_REMOVED lines=14> */
.L_x_10705:
[----:B------:R-:W-:Y:S05]  /*dde0*/  BSYNC B2 ;  /* 0x0000000000027941 */ /* 0x000fea0003800000 */
.L_x_10704:
        /* <DEDUP_REMOVED lines=20> */
.L_x_10707:
[----:B------:R-:W-:Y:S05]  /*df30*/  BSYNC B2 ;  /* 0x0000000000027941 */ /* 0x000fea0003800000 */
.L_x_10706:
        /* <DEDUP_REMOVED lines=14> */
.L_x_10709:
[----:B------:R-:W-:Y:S05]  /*e020*/  BSYNC B2 ;  /* 0x0000000000027941 */ /* 0x000fea0003800000 */
.L_x_10708:
        /* <DEDUP_REMOVED lines=14> */
.L_x_10711:
[----:B------:R-:W-:Y:S05]  /*e110*/  BSYNC B2 ;  /* 0x0000000000027941 */ /* 0x000fea0003800000 */
.L_x_10710:
        /* <DEDUP_REMOVED lines=14> */
.L_x_10713:
[----:B------:R-:W-:Y:S05]  /*e200*/  BSYNC B2 ;  /* 0x0000000000027941 */ /* 0x000fea0003800000 */
.L_x_10712:
        /* <DEDUP_REMOVED lines=20> */
.L_x_10715:
[----:B------:R-:W-:Y:S05]  /*e350*/  BSYNC B2 ;  /* 0x0000000000027941 */ /* 0x000fea0003800000 */
.L_x_10714:
        /* <DEDUP_REMOVED lines=14> */
.L_x_10717:
[----:B------:R-:W-:Y:S05]  /*e440*/  BSYNC B2 ;  /* 0x0000000000027941 */ /* 0x000fea0003800000 */
.L_x_10716:
        /* <DEDUP_REMOVED lines=14> */
.L_x_10719:
[----:B------:R-:W-:Y:S05]  /*e530*/  BSYNC B2 ;  /* 0x0000000000027941 */ /* 0x000fea0003800000 */
.L_x_10718:
        /* <DEDUP_REMOVED lines=14> */
.L_x_10721:
[----:B------:R-:W-:Y:S05]  /*e620*/  BSYNC B2 ;  /* 0x0000000000027941 */ /* 0x000fea0003800000 */
.L_x_10720:
        /* <DEDUP_REMOVED lines=20> */
.L_x_10723:
[----:B------:R-:W-:Y:S05]  /*e770*/  BSYNC B2 ;  /* 0x0000000000027941 */ /* 0x000fea0003800000 */
.L_x_10722:
        /* <DEDUP_REMOVED lines=14> */
.L_x_10725:
[----:B------:R-:W-:Y:S05]  /*e860*/  BSYNC B2 ;  /* 0x0000000000027941 */ /* 0x000fea0003800000 */
.L_x_10724:
        /* <DEDUP_REMOVED lines=14> */
.L_x_10727:
[----:B------:R-:W-:Y:S05]  /*e950*/  BSYNC B2 ;  /* 0x0000000000027941 */ /* 0x000fea0003800000 */
.L_x_10726:
        /* <DEDUP_REMOVED lines=14> */
.L_x_10729:
[----:B------:R-:W-:Y:S05]  /*ea40*/  BSYNC B2 ;  /* 0x0000000000027941 */ /* 0x000fea0003800000 */
.L_x_10728:
        /* <DEDUP_REMOVED lines=20> */
.L_x_10731:
[----:B------:R-:W-:Y:S05]  /*eb90*/  BSYNC B2 ;  /* 0x0000000000027941 */ /* 0x000fea0003800000 */
.L_x_10730:
        /* <DEDUP_REMOVED lines=14> */
.L_x_10733:
[----:B------:R-:W-:Y:S05]  /*ec80*/  BSYNC B2 ;  /* 0x0000000000027941 */ /* 0x000fea0003800000 */
.L_x_10732:
        /* <DEDUP_REMOVED lines=14> */
.L_x_10735:
[----:B------:R-:W-:Y:S05]  /*ed70*/  BSYNC B2 ;  /* 0x0000000000027941 */ /* 0x000fea0003800000 */
.L_x_10734:
        /* <DEDUP_REMOVED lines=14> */
.L_x_10737:
[----:B------:R-:W-:Y:S05]  /*ee60*/  BSYNC B2 ;  /* 0x0000000000027941 */ /* 0x000fea0003800000 */
.L_x_10736:
        /* <DEDUP_REMOVED lines=20> */
.L_x_10739:
[----:B------:R-:W-:Y:S05]  /*efb0*/  BSYNC B2 ;  /* 0x0000000000027941 */ /* 0x000fea0003800000 */
.L_x_10738:
        /* <DEDUP_REMOVED lines=14> */
.L_x_10741:
[----:B------:R-:W-:Y:S05]  /*f0a0*/  BSYNC B2 ;  /* 0x0000000000027941 */ /* 0x000fea0003800000 */
.L_x_10740:
        /* <DEDUP_REMOVED lines=14> */
.L_x_10743:
[----:B------:R-:W-:Y:S05]  /*f190*/  BSYNC B2 ;  /* 0x0000000000027941 */ /* 0x000fea0003800000 */
.L_x_10742:
        /* <DEDUP_REMOVED lines=14> */
.L_x_10745:
[----:B------:R-:W-:Y:S05]  /*f280*/  BSYNC B2 ;  /* 0x0000000000027941 */ /* 0x000fea0003800000 */
.L_x_10744:
        /* <DEDUP_REMOVED lines=20> */
.L_x_10747:
[----:B------:R-:W-:Y:S05]  /*f3d0*/  BSYNC B2 ;  /* 0x0000000000027941 */ /* 0x000fea0003800000 */
.L_x_10746:
        /* <DEDUP_REMOVED lines=14> */
.L_x_10749:
[----:B------:R-:W-:Y:S05]  /*f4c0*/  BSYNC B2 ;  /* 0x0000000000027941 */ /* 0x000fea0003800000 */
.L_x_10748:
        /* <DEDUP_REMOVED lines=14> */
.L_x_10751:
[----:B------:R-:W-:Y:S05]  /*f5b0*/  BSYNC B2 ;  /* 0x0000000000027941 */ /* 0x000fea0003800000 */
.L_x_10750:
        /* <DEDUP_REMOVED lines=14> */
.L_x_10753:
[----:B------:R-:W-:Y:S05]  /*f6a0*/  BSYNC B2 ;  /* 0x0000000000027941 */ /* 0x000fea0003800000 */
.L_x_10752:
        /* <DEDUP_REMOVED lines=20> */
.L_x_10755:
[----:B------:R-:W-:Y:S05]  /*f7f0*/  BSYNC B2 ;  /* 0x0000000000027941 */ /* 0x000fea0003800000 */
.L_x_10754:
        /* <DEDUP_REMOVED lines=14> */
.L_x_10757:
[----:B------:R-:W-:Y:S05]  /*f8e0*/  BSYNC B2 ;  /* 0x0000000000027941 */ /* 0x000fea0003800000 */
.L_x_10756:
        /* <DEDUP_REMOVED lines=14> */
.L_x_10759:
[----:B------:R-:W-:Y:S05]  /*f9d0*/  BSYNC B2 ;  /* 0x0000000000027941 */ /* 0x000fea0003800000 */
.L_x_10758:
        /* <DEDUP_REMOVED lines=14> */
.L_x_10761:
[----:B------:R-:W-:Y:S05]  /*fac0*/  BSYNC B2 ;  /* 0x0000000000027941 */ /* 0x000fea0003800000 */
.L_x_10760:
        /* <DEDUP_REMOVED lines=20> */
.L_x_10763:
[----:B------:R-:W-:Y:S05]  /*fc10*/  BSYNC B2 ;  /* 0x0000000000027941 */ /* 0x000fea0003800000 */
.L_x_10762:
        /* <DEDUP_REMOVED lines=14> */
.L_x_10765:
[----:B------:R-:W-:Y:S05]  /*fd00*/  BSYNC B2 ;  /* 0x0000000000027941 */ /* 0x000fea0003800000 */
.L_x_10764:
        /* <DEDUP_REMOVED lines=14> */
.L_x_10767:
[----:B------:R-:W-:Y:S05]  /*fdf0*/  BSYNC B2 ;  /* 0x0000000000027941 */ /* 0x000fea0003800000 */
.L_x_10766:
        /* <DEDUP_REMOVED lines=14> */
.L_x_10769:
[----:B------:R-:W-:Y:S05]  /*fee0*/  BSYNC B2 ;  /* 0x0000000000027941 */ /* 0x000fea0003800000 */
.L_x_10768:
        /* <DEDUP_REMOVED lines=20> */
.L_x_10771:
[----:B------:R-:W-:Y:S05]  /*10030*/  BSYNC B2 ;  /* 0x0000000000027941 */ /* 0x000fea0003800000 */
.L_x_10770:
        /* <DEDUP_REMOVED lines=14> */
.L_x_10773:
[----:B------:R-:W-:Y:S05]  /*10120*/  BSYNC B2 ;  /* 0x0000000000027941 */ /* 0x000fea0003800000 */
.L_x_10772:
        /* <DEDUP_REMOVED lines=14> */
.L_x_10775:
[----:B------:R-:W-:Y:S05]  /*10210*/  BSYNC B2 ;  /* 0x0000000000027941 */ /* 0x000fea0003800000 */
.L_x_10774:
        /* <DEDUP_REMOVED lines=14> */
.L_x_10777:
[----:B------:R-:W-:Y:S05]  /*10300*/  BSYNC B2 ;  /* 0x0000000000027941 */ /* 0x000fea0003800000 */
.L_x_10776:
        /* <DEDUP_REMOVED lines=20> */
.L_x_10779:
[----:B------:R-:W-:Y:S05]  /*10450*/  BSYNC B2 ;  /* 0x0000000000027941 */ /* 0x000fea0003800000 */
.L_x_10778:
        /* <DEDUP_REMOVED lines=14> */
.L_x_10781:
[----:B------:R-:W-:Y:S05]  /*10540*/  BSYNC B2 ;  /* 0x0000000000027941 */ /* 0x000fea0003800000 */
.L_x_10780:
        /* <DEDUP_REMOVED lines=14> */
.L_x_10783:
[----:B------:R-:W-:Y:S05]  /*10630*/  BSYNC B2 ;  /* 0x0000000000027941 */ /* 0x000fea0003800000 */
.L_x_10782:
        /* <DEDUP_REMOVED lines=13> */
.L_x_10785:
[----:B------:R-:W-:Y:S05]  /*10710*/  BSYNC B2 ;  /* 0x0000000000027941 */ /* 0x000fea0003800000 */
.L_x_10784:
[----:B------:R-:W-:Y:S02]  /*10720*/  F2FP.F16.F32.PACK_AB R2, R2, R3 ;  /* 0x000000030202723e */ /* 0x000fe400000000ff */
[----:B------:R-:W-:-:S05]  /*10730*/  F2FP.F16.F32.PACK_AB R3, R0, R5 ;  /* 0x000000050003723e */ /* 0x000fca00000000ff */
[----:B------:R-:W-:Y:S01]  /*10740*/  STG.E.64 desc[UR4][R18.64+0x1f00], R2 ;  /* 0x001f000212007986 */ /* 0x000fe2000c101b04 */
[----:B------:R-:W-:Y:S05]  /*10750*/  EXIT ;  /* 0x000000000000794d */ /* 0x000fea0003800000 */
        .weak           $__internal_47_$__cuda_sm3x_div_rn_noftz_f32_slowpath
        .type           $__internal_47_$__cuda_sm3x_div_rn_noftz_f32_slowpath,@function
        .size           $__internal_47_$__cuda_sm3x_div_rn_noftz_f32_slowpath,(.L_x_11293 - $__internal_47_$__cuda_sm3x_div_rn_noftz_f32_slowpath)
$__internal_47_$__cuda_sm3x_div_rn_noftz_f32_slowpath:
        /* <DEDUP_REMOVED lines=34> */
.L_x_10787:
        /* <DEDUP_REMOVED lines=51> */
.L_x_10794:
[----:B------:R-:W-:-:S04]  /*10cb0*/  LOP3.LUT R0, R0, 0x80000000, RZ, 0xc0, !PT ;  /* 0x8000000000007812 */ /* 0x000fc800078ec0ff */
[----:B------:R-:W-:Y:S01]  /*10cc0*/  LOP3.LUT R0, R0, 0x7f800000, RZ, 0xfc, !PT ;  /* 0x7f80000000007812 */ /* 0x000fe200078efcff */
[----:B------:R-:W-:Y:S06]  /*10cd0*/  BRA `(.L_x_10795) ;  /* 0x0000000000047947 */ /* 0x000fec0003800000 */
.L_x_10793:
[----:B------:R-:W-:-:S07]  /*10ce0*/  LEA R0, R137, R0, 0x17 ;  /* 0x0000000089007211 */ /* 0x000fce00078eb8ff */
.L_x_10795:
[----:B------:R-:W-:Y:S05]  /*10cf0*/  BSYNC B1 ;  /* 0x0000000000017941 */ /* 0x000fea0003800000 */
.L_x_10792:
[----:B------:R-:W-:Y:S05]  /*10d00*/  BRA `(.L_x_10796) ;  /* 0x0000000000207947 */ /* 0x000fea0003800000 */
.L_x_10791:
[----:B------:R-:W-:-:S04]  /*10d10*/  LOP3.LUT R0, R9, 0x80000000, R0, 0x48, !PT ;  /* 0x8000000009007812 */ /* 0x000fc800078e4800 */
[----:B------:R-:W-:Y:S01]  /*10d20*/  LOP3.LUT R0, R0, 0x7f800000, RZ, 0xfc, !PT ;  /* 0x7f80000000007812 */ /* 0x000fe200078efcff */
[----:B------:R-:W-:Y:S06]  /*10d30*/  BRA `(.L_x_10796) ;  /* 0x0000000000147947 */ /* 0x000fec0003800000 */
.L_x_10790:
[----:B------:R-:W-:Y:S01]  /*10d40*/  LOP3.LUT R0, R9, 0x80000000, R0, 0x48, !PT ;  /* 0x8000000009007812 */ /* 0x000fe200078e4800 */
[----:B------:R-:W-:Y:S06]  /*10d50*/  BRA `(.L_x_10796) ;  /* 0x00000000000c7947 */ /* 0x000fec0003800000 */
.L_x_10789:
[----:B------:R-:W0:Y:S01]  /*10d60*/  MUFU.RSQ R0, -QNAN ;  /* 0xffc0000000007908 */ /* 0x000e220000001400 */
[----:B------:R-:W-:Y:S05]  /*10d70*/  BRA `(.L_x_10796) ;  /* 0x0000000000047947 */ /* 0x000fea0003800000 */
.L_x_10788:
[----:B------:R-:W-:-:S07]  /*10d80*/  FADD.FTZ R0, R0, R9 ;  /* 0x0000000900007221 */ /* 0x000fce0000010000 */
.L_x_10796:
[----:B------:R-:W-:Y:S05]  /*10d90*/  BSYNC B0 ;  /* 0x0000000000007941 */ /* 0x000fea0003800000 */
.L_x_10786:
[----:B------:R-:W-:-:S06]  /*10da0*/  HFMA2.MMA R9, -RZ, RZ, 0, 0 ;  /* 0x00000000ff097435 */ /* 0x000fcc00000001ff */
[----:B0-----:R-:W-:Y:S05]  /*10db0*/  RET.REL.NODEC R8 `(_ZN18transformer_engine27scaled_softmax_warp_forwardI6__halfS1_fLi12EEEvPT0_PKT_T1_ii) ;  /* 0xfffffef008907950 */ /* 0x001fea0003c3ffff */
.L_x_10797:
        /* <DEDUP_REMOVED lines=12> */
.L_x_11293:


//--------------------- .text._ZN18transformer_engine27scaled_softmax_warp_forwardI6__halfS1_fLi11EEEvPT0_PKT_T1_ii --------------------------
	.section	.text._ZN18transformer_engine27scaled_softmax_warp_forwardI6__halfS1_fLi11EEEvPT0_PKT_T1_ii,"ax",@progbits
	.align	128
        .global         _ZN18transformer_engine27scaled_softmax_warp_forwardI6__halfS1_fLi11EEEvPT0_PKT_T1_ii
        .type           _ZN18transformer_engine27scaled_softmax_warp_forwardI6__halfS1_fLi11EEEvPT0_PKT_T1_ii,@function
        .size           _ZN18transformer_engine27scaled_softmax_warp_forwardI6__halfS1_fLi11EEEvPT0_PKT_T1_ii,(.L_x_11294 - _ZN18transformer_engine27scaled_softmax_warp_forwardI6__halfS1_fLi11EEEvPT0_PKT_T1_ii)
        .other          _ZN18transformer_engine27scaled_softmax_warp_forwardI6__halfS1_fLi11EEEvPT0_PKT_T1_ii,@"STO_CUDA_ENTRY STV_DEFAULT"
_ZN18transformer_engine27scaled_softmax_warp_forwardI6__halfS1_fLi11EEEvPT0_PKT_T1_ii:
.text._ZN18transformer_engine27scaled_softmax_warp_forwardI6__halfS1_fLi11EEEvPT0_PKT_T1_ii:
        /* <DEDUP_REMOVED lines=37> */
[----:B------:R-:W-:Y:S02]  /*0250*/  ISETP.GE.AND P4, PT, R0, R13, PT ;  /* 0x0000000d0000720c */ /* 0x000fe40003f86270 */
[----:B------:R-:W-:-:S05]  /*0260*/  IADD3 R0, R44, 0x200, RZ ;  /* 0x000002002c007810 */ /* 0x000fca0007ffe0ff */
[----:B------:R-:W4:Y:S01]  /*0270*/  @!P0 LDG.E.64 R16, desc[UR4][R22.64+0x200] ;  /* 0x0002000416108981 */ /* 0x000f22000c1e1b00 */
[----:B------:R-:W-:-:S05]  /*0280*/  ISETP.GE.AND P6, PT, R0, R13, PT ;  /* 0x0000000d0000720c */ /* 0x000fca0003fc6270 */
[----:B------:R-:W5:Y:S01]  /*0290*/  @!P4 LDG.E.64 R14, desc[UR4][R22.64+0x300] ;  /* 0x00030004160ec981 */ /* 0x000f62000c1e1b00 */
[----:B------:R-:W-:Y:S01]  /*02a0*/  IADD3 R0, R44, 0x280, RZ ;  /* 0x000002802c007810 */ /* 0x000fe20007ffe0ff */
[----:B------:R-:W1:Y:S06]  /*02b0*/  @!P4 LDC R21, c[0x0][0x220] ;  /* 0x00008800ff15cb82 */ /* 0x000e6c0000000800 */
[----:B------:R-:W5:Y:S01]  /*02c0*/  @!P6 LDG.E.64 R4, desc[UR4][R22.64+0x400] ;  /* 0x000400041604e981 */ /* 0x000f62000c1e1b00 */
[----:B------:R-:W-:Y:S01]  /*02d0*/  ISETP.GE.AND P5, PT, R0, R13, PT ;  /* 0x0000000d0000720c */ /* 0x000fe20003fa6270 */
[----:B------:R-:W1:Y:S01]  /*02e0*/  @!P6 LDC R25, c[0x0][0x220] ;  /* 0x00008800ff19eb82 */ /* 0x000e620000000800 */
[----:B------:R-:W-:-:S04]  /*02f0*/  IADD3 R0, R44, 0x300, RZ ;  /* 0x000003002c007810 */ /* 0x000fc80007ffe0ff */
[----:B------:R-:W-:Y:S02]  /*0300*/  ISETP.GE.AND P3, PT, R0, R13, PT ;  /* 0x0000000d0000720c */ /* 0x000fe40003f66270 */
[----:B------:R-:W-:Y:S02]  /*0310*/  MOV R70, 0xff800000 ;  /* 0xff80000000467802 */ /* 0x000fe40000000f00 */
[----:B------:R-:W-:Y:S02]  /*0320*/  MOV R66, 0xff800000 ;  /* 0xff80000000427802 */ /* 0x000fe40000000f00 */
[----:B------:R-:W-:Y:S01]  /*0330*/  MOV R64, 0xff800000 ;  /* 0xff80000000407802 */ /* 0x000fe20000000f00 */
[----:B------:R-:W5:Y:S01]  /*0340*/  @!P5 LDG.E.64 R10, desc[UR4][R22.64+0x500] ;  /* 0x00050004160ad981 */ /* 0x000f62000c1e1b00 */
[----:B------:R-:W-:-:S05]  /*0350*/  MOV R62, 0xff800000 ;  /* 0xff800000003e7802 */ /* 0x000fca0000000f00 */
[----:B------:R-:W5:Y:S01]  /*0360*/  @!P3 LDG.E.64 R8, desc[UR4][R22.64+0x600] ;  /* 0x000600041608b981 */ /* 0x000f62000c1e1b00 */
[----:B------:R-:W-:Y:S02]  /*0370*/  MOV R60, 0xff800000 ;  /* 0xff800000003c7802 */ /* 0x000fe40000000f00 */
[----:B------:R-:W-:Y:S02]  /*0380*/  MOV R65, 0xff800000 ;  /* 0xff80000000417802 */ /* 0x000fe40000000f00 */
[----:B------:R-:W-:Y:S02]  /*0390*/  MOV R40, 0xff800000 ;  /* 0xff80000000287802 */ /* 0x000fe40000000f00 */
[----:B------:R-:W-:Y:S01]  /*03a0*/  MOV R63, 0xff800000 ;  /* 0xff800000003f7802 */ /* 0x000fe20000000f00 */
[----:B--2---:R-:W-:Y:S02]  /*03b0*/  @!P2 HADD2.F32 R0, -RZ, R2.H0_H0 ;  /* 0x20000002ff00a230 */ /* 0x004fe40000004100 */
[----:B------:R-:W-:-:S02]  /*03c0*/  @!P2 HADD2.F32 R6, -RZ, R3.H0_H0 ;  /* 0x20000003ff06a230 */ /* 0x000fc40000004100 */
[----:B------:R-:W-:Y:S02]  /*03d0*/  @!P2 HADD2.F32 R2, -RZ, R2.H1_H1 ;  /* 0x30000002ff02a230 */ /* 0x000fe40000004100 */
[-C--:B0-----:R-:W-:Y:S01]  /*03e0*/  @!P2 FMUL R70, R0, R7.reuse ;  /* 0x000000070046a220 */ /* 0x081fe20000400000 */
[----:B------:R-:W-:Y:S02]  /*03f0*/  @!P2 HADD2.F32 R3, -RZ, R3.H1_H1 ;  /* 0x30000003ff03a230 */ /* 0x000fe40000004100 */
[-C--:B------:R-:W-:Y:S01]  /*0400*/  @!P2 FMUL R64, R6, R7.reuse ;  /* 0x000000070640a220 */ /* 0x080fe20000400000 */
[----:B------:R-:W-:Y:S01]  /*0410*/  IADD3 R0, R44, 0x380, RZ ;  /* 0x000003802c007810 */ /* 0x000fe20007ffe0ff */
[-C--:B------:R-:W-:Y:S01]  /*0420*/  @!P2 FMUL R66, R2, R7.reuse ;  /* 0x000000070242a220 */ /* 0x080fe20000400000 */
[----:B------:R-:W-:Y:S02]  /*0430*/  @!P2 FMUL R62, R3, R7 ;  /* 0x00000007033ea220 */ /* 0x000fe40000400000 */
[----:B------:R-:W0:Y:S01]  /*0440*/  @!P1 LDC R7, c[0x0][0x220] ;  /* 0x00008800ff079b82 */ /* 0x000e220000000800 */
[----:B------:R-:W-:Y:S01]  /*0450*/  ISETP.GE.AND P2, PT, R0, R13, PT ;  /* 0x0000000d0000720c */ /* 0x000fe20003f46270 */
[----:B---3--:R-:W-:-:S02]  /*0460*/  @!P1 HADD2.F32 R0, -RZ, R18.H0_H0 ;  /* 0x20000012ff009230 */ /* 0x008fc40000004100 */
[--C-:B------:R-:W-:Y:S02]  /*0470*/  @!P1 HADD2.F32 R6, -RZ, R19.reuse.H0_H0 ;  /* 0x20000013ff069230 */ /* 0x100fe40000004100 */
[----:B------:R-:W-:Y:S02]  /*0480*/  @!P1 HADD2.F32 R18, -RZ, R18.H1_H1 ;  /* 0x30000012ff129230 */ /* 0x000fe40000004100 */
[----:B------:R-:W-:-:S06]  /*0490*/  @!P1 HADD2.F32 R19, -RZ, R19.H1_H1 ;  /* 0x30000013ff139230 */ /* 0x000fcc0000004100 */
        /* <DEDUP_REMOVED lines=9> */
[--C-:B----4-:R-:W-:Y:S01]  /*0530*/  @!P0 HADD2.F32 R0, -RZ, R16.reuse.H0_H0 ;  /* 0x20000010ff008230 */ /* 0x110fe20000004100 */
[----:B------:R-:W-:Y:S01]  /*0540*/  MOV R38, 0xff800000 ;  /* 0xff80000000267802 */ /* 0x000fe20000000f00 */
[----:B------:R-:W-:Y:S01]  /*0550*/  @!P0 HADD2.F32 R16, -RZ, R16.H1_H1 ;  /* 0x30000010ff108230 */ /* 0x000fe20000004100 */
[----:B------:R-:W-:Y:S02]  /*0560*/  MOV R36, 0xff800000 ;  /* 0xff80000000247802 */ /* 0x000fe40000000f00 */
[----:B0-----:R-:W-:Y:S01]  /*0570*/  @!P0 FMUL R38, R0, R19 ;  /* 0x0000001300268220 */ /* 0x001fe20000400000 */
[--C-:B------:R-:W-:Y:S01]  /*0580*/  @!P0 HADD2.F32 R0, -RZ, R17.reuse.H0_H0 ;  /* 0x20000011ff008230 */ /* 0x100fe20000004100 */
[----:B------:R-:W-:Y:S01]  /*0590*/  MOV R61, 0xff800000 ;  /* 0xff800000003d7802 */ /* 0x000fe20000000f00 */
[----:B------:R-:W-:-:S03]  /*05a0*/  @!P0 HADD2.F32 R17, -RZ, R17.H1_H1 ;  /* 0x30000011ff118230 */ /* 0x000fc60000004100 */
[-C--:B------:R-:W-:Y:S01]  /*05b0*/  @!P0 FMUL R36, R0, R19.reuse ;  /* 0x0000001300248220 */ /* 0x080fe20000400000 */
[--C-:B-----5:R-:W-:Y:S02]  /*05c0*/  @!P4 HADD2.F32 R0, -RZ, R15.reuse.H0_H0 ;  /* 0x2000000fff00c230 */ /* 0x120fe40000004100 */
[----:B------:R-:W-:Y:S02]  /*05d0*/  @!P4 HADD2.F32 R15, -RZ, R15.H1_H1 ;  /* 0x3000000fff0fc230 */ /* 0x000fe40000004100 */
[----:B------:R-:W-:Y:S01]  /*05e0*/  @!P0 FMUL R61, R16, R19 ;  /* 0x00000013103d8220 */ /* 0x000fe20000400000 */
[--C-:B------:R-:W-:Y:S01]  /*05f0*/  @!P4 HADD2.F32 R12, -RZ, R14.reuse.H0_H0 ;  /* 0x2000000eff0cc230 */ /* 0x100fe20000004100 */
[----:B------:R-:W-:Y:S01]  /*0600*/  IADD3 R16, R44, 0x480, RZ ;  /* 0x000004802c107810 */ /* 0x000fe20007ffe0ff */
[----:B------:R-:W-:Y:S01]  /*0610*/  @!P4 HADD2.F32 R14, -RZ, R14.H1_H1 ;  /* 0x3000000eff0ec230 */ /* 0x000fe20000004100 */
[----:B------:R-:W-:Y:S01]  /*0620*/  MOV R55, 0xff800000 ;  /* 0xff80000000377802 */ /* 0x000fe20000000f00 */
[----:B-1----:R-:W-:Y:S01]  /*0630*/  @!P4 FMUL R55, R15, R21 ;  /* 0x000000150f37c220 */ /* 0x002fe20000400000 */
[----:B------:R-:W-:Y:S01]  /*0640*/  MOV R59, 0xff800000 ;  /* 0xff800000003b7802 */ /* 0x000fe20000000f00 */
[----:B------:R-:W-:Y:S01]  /*0650*/  @!P0 FMUL R59, R17, R19 ;  /* 0x00000013113b8220 */ /* 0x000fe20000400000 */
[----:B------:R-:W-:Y:S01]  /*0660*/  MOV R58, 0xff800000 ;  /* 0xff800000003a7802 */ /* 0x000fe20000000f00 */
[----:B------:R-:W0:Y:S01]  /*0670*/  @!P5 LDC R15, c[0x0][0x220] ;  /* 0x00008800ff0fdb82 */ /* 0x000e220000000800 */
[----:B------:R-:W-:Y:S01]  /*0680*/  MOV R57, 0xff800000 ;  /* 0xff80000000397802 */ /* 0x000fe20000000f00 */
[----:B------:R-:W-:Y:S01]  /*0690*/  @!P4 FMUL R58, R12, R21 ;  /* 0x000000150c3ac220 */ /* 0x000fe20000400000 */
[----:B------:R-:W-:Y:S01]  /*06a0*/  ISETP.GE.AND P0, PT, R16, R13, PT ;  /* 0x0000000d1000720c */ /* 0x000fe20003f06270 */
[----:B------:R-:W-:Y:S01]  /*06b0*/  @!P4 FMUL R57, R14, R21 ;  /* 0x000000150e39c220 */ /* 0x000fe20000400000 */
[----:B------:R-:W-:Y:S01]  /*06c0*/  @!P6 HADD2.F32 R12, -RZ, R4.H0_H0 ;  /* 0x20000004ff0ce230 */ /* 0x000fe20000004100 */
[----:B------:R-:W-:-:S02]  /*06d0*/  IADD3 R14, R44, 0x500, RZ ;  /* 0x000005002c0e7810 */ /* 0x000fc40007ffe0ff */
[----:B------:R-:W-:Y:S01]  /*06e0*/  MOV R32, 0xff800000 ;  /* 0xff80000000207802 */ /* 0x000fe20000000f00 */
[----:B------:R-:W-:Y:S01]  /*06f0*/  @!P4 FMUL R32, R0, R21 ;  /* 0x000000150020c220 */ /* 0x000fe20000400000 */
[----:B------:R-:W-:Y:S01]  /*0700*/  MOV R30, 0xff800000 ;  /* 0xff800000001e7802 */ /* 0x000fe20000000f00 */
[----:B------:R-:W-:Y:S01]  /*0710*/  @!P6 FMUL R30, R12, R25 ;  /* 0x000000190c1ee220 */ /* 0x000fe20000400000 */
[----:B------:R-:W-:Y:S01]  /*0720*/  ISETP.GE.AND P4, PT, R14, R13, PT ;  /* 0x0000000d0e00720c */ /* 0x000fe20003f86270 */
[----:B------:R-:W-:Y:S01]  /*0730*/  @!P6 HADD2.F32 R0, -RZ, R4.H1_H1 ;  /* 0x30000004ff00e230 */ /* 0x000fe20000004100 */
[----:B------:R-:W1:Y:S01]  /*0740*/  @!P3 LDC R17, c[0x0][0x220] ;  /* 0x00008800ff11bb82 */ /* 0x000e620000000800 */
[--C-:B------:R-:W-:Y:S02]  /*0750*/  @!P6 HADD2.F32 R12, -RZ, R5.reuse.H0_H0 ;  /* 0x20000005ff0ce230 */ /* 0x100fe40000004100 */
[----:B------:R-:W-:Y:S01]  /*0760*/  @!P6 HADD2.F32 R14, -RZ, R5.H1_H1 ;  /* 0x30000005ff0ee230 */ /* 0x000fe20000004100 */
        /* <DEDUP_REMOVED lines=10> */
[----:B------:R-:W5:Y:S01]  /*0810*/  @!P4 LDG.E.64 R48, desc[UR4][R22.64+0xa00] ;  /* 0x000a00041630c981 */ /* 0x000f62000c1e1b00 */
[----:B------:R-:W-:Y:S01]  /*0820*/  @!P5 HADD2.F32 R12, -RZ, R11.H0_H0 ;  /* 0x2000000bff0cd230 */ /* 0x000fe20000004100 */
[----:B------:R-:W-:Y:S01]  /*0830*/  MOV R26, 0xff800000 ;  /* 0xff800000001a7802 */ /* 0x000fe20000000f00 */
[----:B------:R-:W-:-:S02]  /*0840*/  @!P5 HADD2.F32 R10, -RZ, R10.H1_H1 ;  /* 0x3000000aff0ad230 */ /* 0x000fc40000004100 */
[-C--:B0-----:R-:W-:Y:S01]  /*0850*/  @!P5 FMUL R26, R0, R15.reuse ;  /* 0x0000000f001ad220 */ /* 0x081fe20000400000 */
[----:B------:R-:W-:Y:S01]  /*0860*/  @!P5 HADD2.F32 R11, -RZ, R11.H1_H1 ;  /* 0x3000000bff0bd230 */ /* 0x000fe20000004100 */
[----:B------:R-:W-:Y:S01]  /*0870*/  IADD3 R0, R44, 0x600, RZ ;  /* 0x000006002c007810 */ /* 0x000fe20007ffe0ff */
[----:B------:R-:W0:Y:S01]  /*0880*/  @!P4 LDC R50, c[0x0][0x220] ;  /* 0x00008800ff32cb82 */ /* 0x000e220000000800 */
[----:B------:R-:W-:Y:S01]  /*0890*/  MOV R56, 0xff800000 ;  /* 0xff80000000387802 */ /* 0x000fe20000000f00 */
[-C--:B------:R-:W-:Y:S01]  /*08a0*/  @!P5 FMUL R56, R10, R15.reuse ;  /* 0x0000000f0a38d220 */ /* 0x080fe20000400000 */
[----:B------:R-:W-:Y:S01]  /*08b0*/  MOV R24, 0xff800000 ;  /* 0xff80000000187802 */ /* 0x000fe20000000f00 */
[----:B------:R-:W5:Y:S01]  /*08c0*/  @!P6 LDG.E.64 R46, desc[UR4][R22.64+0xb00] ;  /* 0x000b0004162ee981 */ /* 0x000f62000c1e1b00 */
        /* <DEDUP_REMOVED lines=21> */
[----:B------:R-:W5:Y:S01]  /*0a20*/  @!P5 LDG.E.64 R42, desc[UR4][R22.64+0xc00] ;  /* 0x000c0004162ad981 */ /* 0x000f62000c1e1b00 */
[----:B------:R-:W-:-:S02]  /*0a30*/  MOV R18, 0xff800000 ;  /* 0xff80000000127802 */ /* 0x000fc40000000f00 */
[----:B------:R-:W-:Y:S02]  /*0a40*/  MOV R52, 0xff800000 ;  /* 0xff80000000347802 */ /* 0x000fe40000000f00 */
[----:B------:R-:W-:Y:S02]  /*0a50*/  MOV R16, 0xff800000 ;  /* 0xff80000000107802 */ /* 0x000fe40000000f00 */
[----:B------:R-:W-:-:S04]  /*0a60*/  MOV R33, 0xff800000 ;  /* 0xff80000000217802 */ /* 0x000fc80000000f00 */
        /* <DEDUP_REMOVED lines=14> */
[----:B------:R-:W-:-:S13]  /*0b50*/  ISETP.GE.AND P2, PT, R0, R13, PT ;  /* 0x0000000d0000720c */ /* 0x000fda0003f46270 */
        /* <DEDUP_REMOVED lines=11> */
[----:B------:R-:W0:-:S12]  /*0c10*/  @!P0 LDC R7, c[0x0][0x220] ;  /* 0x00008800ff078b82 */ /* 0x000e180000000800 */
[----:B------:R-:W3:Y:S01]  /*0c20*/  @!P1 LDG.E.64 R22, desc[UR4][R22.64+0xf00] ;  /* 0x000f000416169981 */ /* 0x000ee2000c1e1b00 */
[----:B------:R-:W-:Y:S02]  /*0c30*/  MOV R25, 0xff800000 ;  /* 0xff80000000197802 */ /* 0x000fe40000000f00 */
[----:B------:R-:W-:Y:S02]  /*0c40*/  MOV R8, 0xff800000 ;  /* 0xff80000000087802 */ /* 0x000fe40000000f00 */
[----:B------:R-:W-:Y:S02]  /*0c50*/  MOV R10, 0xff800000 ;  /* 0xff800000000a7802 */ /* 0x000fe40000000f00 */
[----:B------:R-:W-:Y:S01]  /*0c60*/  MOV R19, 0xff800000 ;  /* 0xff80000000137802 */ /* 0x000fe20000000f00 */
[--C-:B----4-:R-:W-:Y:S02]  /*0c70*/  @!P0 HADD2.F32 R6, -RZ, R5.reuse.H0_H0 ;  /* 0x20000005ff068230 */ /* 0x110fe40000004100 */
[----:B------:R-:W-:-:S02]  /*0c80*/  @!P0 HADD2.F32 R5, -RZ, R5.H1_H1 ;  /* 0x30000005ff058230 */ /* 0x000fc40000004100 */
[----:B------:R-:W-:-:S03]  /*0c90*/  @!P0 HADD2.F32 R0, -RZ, R4.H0_H0 ;  /* 0x20000004ff008230 */ /* 0x000fc60000004100 */
[-C--:B0-----:R-:W-:Y:S01]  /*0ca0*/  @!P0 FMUL R25, R5, R7.reuse ;  /* 0x0000000705198220 */ /* 0x081fe20000400000 */
[--C-:B-----5:R-:W-:Y:S02]  /*0cb0*/  @!P4 HADD2.F32 R5, -RZ, R48.reuse.H0_H0 ;  /* 0x20000030ff05c230 */ /* 0x120fe40000004100 */
[----:B------:R-:W-:Y:S02]  /*0cc0*/  @!P4 HADD2.F32 R48, -RZ, R48.H1_H1 ;  /* 0x30000030ff30c230 */ /* 0x000fe40000004100 */
[-C--:B------:R-:W-:Y:S01]  /*0cd0*/  @!P0 FMUL R8, R6, R7.reuse ;  /* 0x0000000706088220 */ /* 0x080fe20000400000 */
[----:B------:R-:W-:Y:S01]  /*0ce0*/  @!P0 FMUL R10, R0, R7 ;  /* 0x00000007000a8220 */ /* 0x000fe20000400000 */
[----:B------:R-:W-:Y:S01]  /*0cf0*/  MOV R6, 0xff800000 ;  /* 0xff80000000067802 */ /* 0x000fe20000000f00 */
[-C--:B------:R-:W-:Y:S01]  /*0d00*/  @!P4 FMUL R6, R5, R50.reuse ;  /* 0x000000320506c220 */ /* 0x080fe20000400000 */
[----:B------:R-:W-:Y:S01]  /*0d10*/  MOV R0, 0xff800000 ;  /* 0xff80000000007802 */ /* 0x000fe20000000f00 */
[----:B------:R-:W-:-:S02]  /*0d20*/  @!P4 FMUL R0, R48, R50 ;  /* 0x000000323000c220 */ /* 0x000fc40000400000 */
[----:B------:R-:W0:Y:S01]  /*0d30*/  @!P5 LDC R48, c[0x0][0x220] ;  /* 0x00008800ff30db82 */ /* 0x000e220000000800 */
[--C-:B------:R-:W-:Y:S02]  /*0d40*/  @!P6 HADD2.F32 R5, -RZ, R46.reuse.H0_H0 ;  /* 0x2000002eff05e230 */ /* 0x100fe40000004100 */
[----:B------:R-:W-:-:S05]  /*0d50*/  @!P6 HADD2.F32 R46, -RZ, R46.H1_H1 ;  /* 0x3000002eff2ee230 */ /* 0x000fca0000004100 */
[-C--:B------:R-:W-:Y:S02]  /*0d60*/  @!P6 FMUL R19, R46, R72.reuse ;  /* 0x000000482e13e220 */ /* 0x080fe40000400000 */
[----:B------:R-:W1:Y:S01]  /*0d70*/  @!P3 LDC R46, c[0x0][0x220] ;  /* 0x00008800ff2ebb82 */ /* 0x000e620000000800 */
[----:B------:R-:W-:Y:S01]  /*0d80*/  MOV R93, 0xff800000 ;  /* 0xff800000005d7802 */ /* 0x000fe20000000f00 */
[----:B------:R-:W-:Y:S01]  /*0d90*/  @!P6 FMUL R93, R5, R72 ;  /* 0x00000048055de220 */ /* 0x000fe20000400000 */
[----:B------:R-:W-:Y:S01]  /*0da0*/  MOV R89, 0xff800000 ;  /* 0xff80000000597802 */ /* 0x000fe20000000f00 */
[----:B------:R-:W-:Y:S01]  /*0db0*/  @!P0 HADD2.F32 R4, -RZ, R4.H1_H1 ;  /* 0x30000004ff048230 */ /* 0x000fe20000004100 */
[----:B------:R-:W-:Y:S01]  /*0dc0*/  MOV R15, 0xff800000 ;  /* 0xff800000000f7802 */ /* 0x000fe20000000f00 */
[--C-:B------:R-:W-:Y:S02]  /*0dd0*/  @!P5 HADD2.F32 R5, -RZ, R42.reuse.H0_H0 ;  /* 0x2000002aff05d230 */ /* 0x100fe40000004100 */
[----:B------:R-:W-:-:S03]  /*0de0*/  @!P5 HADD2.F32 R42, -RZ, R42.H1_H1 ;  /* 0x3000002aff2ad230 */ /* 0x000fc60000004100 */
[-C--:B0-----:R-:W-:Y:S02]  /*0df0*/  @!P5 FMUL R89, R5, R48.reuse ;  /* 0x000000300559d220 */ /* 0x081fe40000400000 */
[----:B------:R-:W-:Y:S02]  /*0e00*/  @!P5 FMUL R15, R42, R48 ;  /* 0x000000302a0fd220 */ /* 0x000fe40000400000 */
[----:B------:R-:W0:Y:S01]  /*0e10*/  @!P2 LDC R42, c[0x0][0x220] ;  /* 0x00008800ff2aab82 */ /* 0x000e220000000800 */
[----:B------:R-:W-:Y:S01]  /*0e20*/  @!P3 HADD2.F32 R5, -RZ, R34.H0_H0 ;  /* 0x20000022ff05b230 */ /* 0x000fe20000004100 */
[----:B------:R-:W-:Y:S01]  /*0e30*/  MOV R27, 0xff800000 ;  /* 0xff800000001b7802 */ /* 0x000fe20000000f00 */
[----:B------:R-:W-:Y:S01]  /*0e40*/  @!P0 FMUL R27, R4, R7 ;  /* 0x00000007041b8220 */ /* 0x000fe20000400000 */
[----:B------:R-:W-:Y:S01]  /*0e50*/  MOV R85, 0xff800000 ;  /* 0xff80000000557802 */ /* 0x000fe20000000f00 */
[----:B------:R-:W-:Y:S02]  /*0e60*/  @!P4 HADD2.F32 R7, -RZ, R49.H0_H0 ;  /* 0x20000031ff07c230 */ /* 0x000fe40000004100 */
[----:B-1----:R-:W-:Y:S01]  /*0e70*/  @!P3 FMUL R85, R5, R46 ;  /* 0x0000002e0555b220 */ /* 0x002fe20000400000 */
[----:B------:R-:W-:-:S02]  /*0e80*/  @!P3 HADD2.F32 R5, -RZ, R35.H0_H0 ;  /* 0x20000023ff05b230 */ /* 0x000fc40000004100 */
[----:B------:R-:W-:Y:S01]  /*0e90*/  @!P3 HADD2.F32 R35, -RZ, R35.H1_H1 ;  /* 0x30000023ff23b230 */ /* 0x000fe20000004100 */
[----:B------:R-:W-:Y:S01]  /*0ea0*/  MOV R4, 0xff800000 ;  /* 0xff80000000047802 */ /* 0x000fe20000000f00 */
[----:B------:R-:W-:Y:S01]  /*0eb0*/  @!P4 FMUL R4, R7, R50 ;  /* 0x000000320704c220 */ /* 0x000fe20000400000 */
[----:B------:R-:W-:Y:S01]  /*0ec0*/  MOV R9, 0xff800000 ;  /* 0xff80000000097802 */ /* 0x000fe20000000f00 */
[----:B------:R-:W-:Y:S02]  /*0ed0*/  @!P6 HADD2.F32 R7, -RZ, R47.H0_H0 ;  /* 0x2000002fff07e230 */ /* 0x000fe40000004100 */
[----:B------:R-:W-:Y:S02]  /*0ee0*/  @!P3 FMUL R9, R35, R46 ;  /* 0x0000002e2309b220 */ /* 0x000fe40000400000 */
[----:B------:R-:W1:Y:S01]  /*0ef0*/  @!P1 LDC R35, c[0x0][0x220] ;  /* 0x00008800ff239b82 */ /* 0x000e620000000800 */
[----:B------:R-:W-:Y:S01]  /*0f00*/  MOV R91, 0xff800000 ;  /* 0xff800000005b7802 */ /* 0x000fe20000000f00 */
[----:B------:R-:W-:Y:S01]  /*0f10*/  @!P6 FMUL R91, R7, R72 ;  /* 0x00000048075be220 */ /* 0x000fe20000400000 */
[----:B------:R-:W-:Y:S01]  /*0f20*/  MOV R83, 0xff800000 ;  /* 0xff80000000537802 */ /* 0x000fe20000000f00 */
[----:B------:R-:W-:-:S02]  /*0f30*/  @!P5 HADD2.F32 R7, -RZ, R43.H0_H0 ;  /* 0x2000002bff07d230 */ /* 0x000fc40000004100 */
[----:B------:R-:W-:Y:S01]  /*0f40*/  @!P3 FMUL R83, R5, R46 ;  /* 0x0000002e0553b220 */ /* 0x000fe20000400000 */
[----:B------:R-:W-:Y:S02]  /*0f50*/  MOV R87, 0xff800000 ;  /* 0xff80000000577802 */ /* 0x000fe40000000f00 */
[----:B------:R-:W-:Y:S01]  /*0f60*/  @!P5 FMUL R87, R7, R48 ;  /* 0x000000300757d220 */ /* 0x000fe20000400000 */
[----:B------:R-:W-:Y:S02]  /*0f70*/  MOV R7, 0xff800000 ;  /* 0xff80000000077802 */ /* 0x000fe40000000f00 */
[----:B------:R-:W-:Y:S02]  /*0f80*/  MOV R79, 0xff800000 ;  /* 0xff800000004f7802 */ /* 0x000fe40000000f00 */
[----:B------:R-:W-:Y:S02]  /*0f90*/  MOV R77, 0xff800000 ;  /* 0xff800000004d7802 */ /* 0x000fe40000000f00 */
[----:B------:R-:W-:-:S02]  /*0fa0*/  FSETP.GT.AND P0, PT, R70, R66, PT ;  /* 0x000000424600720b */ /* 0x000fc40003f04000 */
[----:B------:R-:W-:Y:S02]  /*0fb0*/  MOV R75, 0xff800000 ;  /* 0xff800000004b7802 */ /* 0x000fe40000000f00 */
[----:B------:R-:W-:Y:S01]  /*0fc0*/  MOV R71, 0xff800000 ;  /* 0xff80000000477802 */ /* 0x000fe20000000f00 */
[--C-:B--2---:R-:W-:Y:S02]  /*0fd0*/  @!P2 HADD2.F32 R5, -RZ, R2.reuse.H0_H0 ;  /* 0x20000002ff05a230 */ /* 0x104fe40000004100 */
[----:B------:R-:W-:-:S05]  /*0fe0*/  @!P2 HADD2.F32 R2, -RZ, R2.H1_H1 ;  /* 0x30000002ff02a230 */ /* 0x000fca0000004100 */
[----:B0-----:R-:W-:Y:S01]  /*0ff0*/  @!P2 FMUL R7, R2, R42 ;  /* 0x0000002a0207a220 */ /* 0x001fe20000400000 */
[----:B------:R-:W-:-:S05]  /*1000*/  @!P2 HADD2.F32 R2, -RZ, R3.H0_H0 ;  /* 0x20000003ff02a230 */ /* 0x000fca0000004100 */
[----:B------:R-:W-:Y:S01]  /*1010*/  @!P2 FMUL R79, R2, R42 ;  /* 0x0000002a024fa220 */ /* 0x000fe20000400000 */
[----:B---3--:R-:W-:-:S05]  /*1020*/  @!P1 HADD2.F32 R2, -RZ, R22.H0_H0 ;  /* 0x20000016ff029230 */ /* 0x008fca0000004100 */
[----:B-1----:R-:W-:Y:S01]  /*1030*/  @!P1 FMUL R77, R2, R35 ;  /* 0x00000023024d9220 */ /* 0x002fe20000400000 */
[--C-:B------:R-:W-:Y:S02]  /*1040*/  @!P1 HADD2.F32 R2, -RZ, R23.reuse.H0_H0 ;  /* 0x20000017ff029230 */ /* 0x100fe40000004100 */
[----:B------:R-:W-:-:S05]  /*1050*/  @!P1 HADD2.F32 R23, -RZ, R23.H1_H1 ;  /* 0x30000017ff179230 */ /* 0x000fca0000004100 */
[----:B------:R-:W-:Y:S01]  /*1060*/  @!P1 FMUL R75, R23, R35 ;  /* 0x00000023174b9220 */ /* 0x000fe20000400000 */
[----:B------:R-:W-:-:S04]  /*1070*/  FSEL R23, R70, R66, P0 ;  /* 0x0000004246177208 */ /* 0x000fc80000000000 */
[----:B------:R-:W-:-:S04]  /*1080*/  FSETP.GT.AND P0, PT, R23, R64, PT ;  /* 0x000000401700720b */ /* 0x000fc80003f04000 */
[----:B------:R-:W-:-:S04]  /*1090*/  FSEL R23, R23, R64, P0 ;  /* 0x0000004017177208 */ /* 0x000fc80000000000 */
[----:B------:R-:W-:-:S04]  /*10a0*/  FSETP.GT.AND P0, PT, R23, R62, PT ;  /* 0x0000003e1700720b */ /* 0x000fc80003f04000 */
[----:B------:R-:W-:Y:S01]  /*10b0*/  FSEL R23, R23, R62, P0 ;  /* 0x0000003e17177208 */ /* 0x000fe20000000000 */
[----:B------:R-:W-:-:S03]  /*10c0*/  @!P1 FMUL R71, R2, R35 ;  /* 0x0000002302479220 */ /* 0x000fc60000400000 */
        /* <DEDUP_REMOVED lines=113> */
[----:B------:R-:W-:Y:S02]  /*17e0*/  FSEL R2, R2, R83, P0 ;  /* 0x0000005302027208 */ /* 0x000fe40000000000 */
[----:B------:R-:W-:Y:S02]  /*17f0*/  MOV R81, 0xff800000 ;  /* 0xff80000000517802 */ /* 0x000fe40000000f00 */
[----:B------:R-:W-:Y:S01]  /*1800*/  FSETP.GT.AND P0, PT, R2, R9, PT ;  /* 0x000000090200720b */ /* 0x000fe20003f04000 */
[----:B------:R-:W-:-:S03]  /*1810*/  @!P2 FMUL R81, R5, R42 ;  /* 0x0000002a0551a220 */ /* 0x000fc60000400000 */
        /* <DEDUP_REMOVED lines=703> */
[----:B------:R-:W-:Y:S05]  /*4410*/  CALL.REL.NOINC `($__internal_48_$__cuda_sm3x_div_rn_noftz_f32_slowpath) ;  /* 0x0000003c00507944 */ /* 0x000fea0003c00000 */
[----:B------:R-:W-:-:S07]  /*4420*/  MOV R77, R49 ;  /* 0x00000031004d7202 */ /* 0x000fce0000000f00 */
.L_x_10799:
[----:B------:R-:W-:Y:S05]  /*4430*/  BSYNC B2 ;  /* 0x0000000000027941 */ /* 0x000fea0003800000 */
.L_x_10798:
        /* <DEDUP_REMOVED lines=11> */
[----:B------:R-:W-:Y:S05]  /*44f0*/  CALL.REL.NOINC `($__internal_48_$__cuda_sm3x_div_rn_noftz_f32_slowpath) ;  /* 0x0000003c00187944 */ /* 0x000fea0003c00000 */
[----:B------:R-:W-:-:S07]  /*4500*/  MOV R78, R49 ;  /* 0x00000031004e7202 */ /* 0x000fce0000000f00 */
.L_x_10801:
[----:B------:R-:W-:Y:S05]  /*4510*/  BSYNC B2 ;  /* 0x0000000000027941 */ /* 0x000fea0003800000 */
.L_x_10800:
        /* <DEDUP_REMOVED lines=13> */
.L_x_10803:
[----:B------:R-:W-:Y:S05]  /*45f0*/  BSYNC B2 ;  /* 0x0000000000027941 */ /* 0x000fea0003800000 */
.L_x_10802:
        /* <DEDUP_REMOVED lines=12> */
[----:B------:R-:W-:Y:S05]  /*46c0*/  CALL.REL.NOINC `($__internal_48_$__cuda_sm3x_div_rn_noftz_f32_slowpath) ;  /* 0x0000003800a47944 */ /* 0x000fea0003c00000 */
.L_x_10805:
[----:B------:R-:W-:Y:S05]  /*46d0*/  BSYNC B2 ;  /* 0x0000000000027941 */ /* 0x000fea0003800000 */
.L_x_10804:
[----:B------:R-:W-:Y:S01]  /*46e0*/  ULDC.64 UR6, c[0x0][0x210] ;  /* 0x0000840000067ab9 */ /* 0x000fe20000000a00 */
[----:B------:R-:W-:Y:S02]  /*46f0*/  F2FP.F16.F32.PACK_AB R48, R78, R77 ;  /* 0x0000004d4e30723e */ /* 0x000fe400000000ff */
[----:B------:R-:W-:Y:S01]  /*4700*/  IADD3 R46, P1, R73, UR6, RZ ;  /* 0x00000006492e7c10 */ /* 0x000fe2000ff3e0ff */
[----:B------:R-:W-:Y:S01]  /*4710*/  ULDC UR6, c[0x0][0x228] ;  /* 0x00008a0000067ab9 */ /* 0x000fe20000000800 */
[----:B------:R-:W-:Y:S02]  /*4720*/  F2FP.F16.F32.PACK_AB R49, R49, R69 ;  /* 0x000000453131723e */ /* 0x000fe400000000ff */
        /* <DEDUP_REMOVED lines=17> */
.L_x_10807:
[----:B------:R-:W-:Y:S05]  /*4840*/  BSYNC B2 ;  /* 0x0000000000027941 */ /* 0x000fea0003800000 */
.L_x_10806:
        /* <DEDUP_REMOVED lines=13> */
.L_x_10809:
[----:B------:R-:W-:Y:S05]  /*4920*/  BSYNC B2 ;  /* 0x0000000000027941 */ /* 0x000fea0003800000 */
.L_x_10808:
        /* <DEDUP_REMOVED lines=13> */
.L_x_10811:
[----:B------:R-:W-:Y:S05]  /*4a00*/  BSYNC B2 ;  /* 0x0000000000027941 */ /* 0x000fea0003800000 */
.L_x_10810:
        /* <DEDUP_REMOVED lines=12> */
[----:B------:R-:W-:Y:S05]  /*4ad0*/  CALL.REL.NOINC `($__internal_48_$__cuda_sm3x_div_rn_noftz_f32_slowpath) ;  /* 0x0000003400a07944 */ /* 0x000fea0003c00000 */
.L_x_10813:
[----:B------:R-:W-:Y:S05]  /*4ae0*/  BSYNC B2 ;  /* 0x0000000000027941 */ /* 0x000fea0003800000 */
.L_x_10812:
        /* <DEDUP_REMOVED lines=19> */
.L_x_10815:
[----:B------:R-:W-:Y:S05]  /*4c20*/  BSYNC B2 ;  /* 0x0000000000027941 */ /* 0x000fea0003800000 */
.L_x_10814:
        /* <DEDUP_REMOVED lines=13> */
.L_x_10817:
[----:B------:R-:W-:Y:S05]  /*4d00*/  BSYNC B2 ;  /* 0x0000000000027941 */ /* 0x000fea0003800000 */
.L_x_10816:
        /* <DEDUP_REMOVED lines=13> */
.L_x_10819:
[----:B------:R-:W-:Y:S05]  /*4de0*/  BSYNC B2 ;  /* 0x0000000000027941 */ /* 0x000fea0003800000 */
.L_x_10818:
        /* <DEDUP_REMOVED lines=13> */
.L_x_10821:
[----:B------:R-:W-:Y:S05]  /*4ec0*/  BSYNC B2 ;  /* 0x0000000000027941 */ /* 0x000fea0003800000 */
.L_x_10820:
        /* <DEDUP_REMOVED lines=19> */
.L_x_10823:
[----:B------:R-:W-:Y:S05]  /*5000*/  BSYNC B2 ;  /* 0x0000000000027941 */ /* 0x000fea0003800000 */
.L_x_10822:
        /* <DEDUP_REMOVED lines=13> */
.L_x_10825:
[----:B------:R-:W-:Y:S05]  /*50e0*/  BSYNC B2 ;  /* 0x0000000000027941 */ /* 0x000fea0003800000 */
.L_x_10824:
        /* <DEDUP_REMOVED lines=13> */
.L_x_10827:
[----:B------:R-:W-:Y:S05]  /*51c0*/  BSYNC B2 ;  /* 0x0000000000027941 */ /* 0x000fea0003800000 */
.L_x_10826:
        /* <DEDUP_REMOVED lines=13> */
.L_x_10829:
[----:B------:R-:W-:Y:S05]  /*52a0*/  BSYNC B2 ;  /* 0x0000000000027941 */ /* 0x000fea0003800000 */
.L_x_10828:
        /* <DEDUP_REMOVED lines=19> */
.L_x_10831:
[----:B------:R-:W-:Y:S05]  /*53e0*/  BSYNC B2 ;  /* 0x0000000000027941 */ /* 0x000fea0003800000 */
.L_x_10830:
        /* <DEDUP_REMOVED lines=13> */
.L_x_10833:
[----:B------:R-:W-:Y:S05]  /*54c0*/  BSYNC B2 ;  /* 0x0000000000027941 */ /* 0x000fea0003800000 */
.L_x_10832:
        /* <DEDUP_REMOVED lines=13> */
.L_x_10835:
[----:B------:R-:W-:Y:S05]  /*55a0*/  BSYNC B2 ;  /* 0x0000000000027941 */ /* 0x000fea0003800000 */
.L_x_10834:
        /* <DEDUP_REMOVED lines=13> */
.L_x_10837:
[----:B------:R-:W-:Y:S05]  /*5680*/  BSYNC B2 ;  /* 0x0000000000027941 */ /* 0x000fea0003800000 */
.L_x_10836:
        /* <DEDUP_REMOVED lines=19> */
.L_x_10839:
[----:B------:R-:W-:Y:S05]  /*57c0*/  BSYNC B2 ;  /* 0x0000000000027941 */ /* 0x000fea0003800000 */
.L_x_10838:
        /* <DEDUP_REMOVED lines=13> */
.L_x_10841:
[----:B------:R-:W-:Y:S05]  /*58a0*/  BSYNC B2 ;  /* 0x0000000000027941 */ /* 0x000fea0003800000 */
.L_x_10840:
        /* <DEDUP_REMOVED lines=13> */
.L_x_10843:
[----:B------:R-:W-:Y:S05]  /*5980*/  BSYNC B2 ;  /* 0x0000000000027941 */ /* 0x000fea0003800000 */
.L_x_10842:
        /* <DEDUP_REMOVED lines=13> */
.L_x_10845:
[----:B------:R-:W-:Y:S05]  /*5a60*/  BSYNC B2 ;  /* 0x0000000000027941 */ /* 0x000fea0003800000 */
.L_x_10844:
        /* <DEDUP_REMOVED lines=17> */
[----:B------:R-:W-:Y:S05]  /*5b80*/  CALL.REL.NOINC `($__internal_48_$__cuda_sm3x_div_rn_noftz_f32_slowpath) ;  /* 0x0000002400747944 */ /* 0x000fea0003c00000 */
[----:B------:R-:W-:-:S07]  /*5b90*/  MOV R41, R49 ;  /* 0x0000003100297202 */ /* 0x000fce0000000f00 */
.L_x_10847:
[----:B------:R-:W-:Y:S05]  /*5ba0*/  BSYNC B2 ;  /* 0x0000000000027941 */ /* 0x000fea0003800000 */
.L_x_10846:
        /* <DEDUP_REMOVED lines=13> */
.L_x_10849:
[----:B------:R-:W-:Y:S05]  /*5c80*/  BSYNC B2 ;  /* 0x0000000000027941 */ /* 0x000fea0003800000 */
.L_x_10848:
        /* <DEDUP_REMOVED lines=13> */
.L_x_10851:
[----:B------:R-:W-:Y:S05]  /*5d60*/  BSYNC B2 ;  /* 0x0000000000027941 */ /* 0x000fea0003800000 */
.L_x_10850:
        /* <DEDUP_REMOVED lines=13> */
.L_x_10853:
[----:B------:R-:W-:Y:S05]  /*5e40*/  BSYNC B2 ;  /* 0x0000000000027941 */ /* 0x000fea0003800000 */
.L_x_10852:
        /* <DEDUP_REMOVED lines=19> */
.L_x_10855:
[----:B------:R-:W-:Y:S05]  /*5f80*/  BSYNC B2 ;  /* 0x0000000000027941 */ /* 0x000fea0003800000 */
.L_x_10854:
        /* <DEDUP_REMOVED lines=13> */
.L_x_10857:
[----:B------:R-:W-:Y:S05]  /*6060*/  BSYNC B2 ;  /* 0x0000000000027941 */ /* 0x000fea0003800000 */
.L_x_10856:
        /* <DEDUP_REMOVED lines=13> */
.L_x_10859:
[----:B------:R-:W-:Y:S05]  /*6140*/  BSYNC B2 ;  /* 0x0000000000027941 */ /* 0x000fea0003800000 */
.L_x_10858:
        /* <DEDUP_REMOVED lines=13> */
.L_x_10861:
[----:B------:R-:W-:Y:S05]  /*6220*/  BSYNC B2 ;  /* 0x0000000000027941 */ /* 0x000fea0003800000 */
.L_x_10860:
        /* <DEDUP_REMOVED lines=19> */
.L_x_10863:
[----:B------:R-:W-:Y:S05]  /*6360*/  BSYNC B2 ;  /* 0x0000000000027941 */ /* 0x000fea0003800000 */
.L_x_10862:
        /* <DEDUP_REMOVED lines=13> */
.L_x_10865:
[----:B------:R-:W-:Y:S05]  /*6440*/  BSYNC B2 ;  /* 0x0000000000027941 */ /* 0x000fea0003800000 */
.L_x_10864:
        /* <DEDUP_REMOVED lines=13> */
.L_x_10867:
[----:B------:R-:W-:Y:S05]  /*6520*/  BSYNC B2 ;  /* 0x0000000000027941 */ /* 0x000fea0003800000 */
.L_x_10866:
        /* <DEDUP_REMOVED lines=13> */
.L_x_10869:
[----:B------:R-:W-:Y:S05]  /*6600*/  BSYNC B2 ;  /* 0x0000000000027941 */ /* 0x000fea0003800000 */
.L_x_10868:
        /* <DEDUP_REMOVED lines=19> */
.L_x_10871:
[----:B------:R-:W-:Y:S05]  /*6740*/  BSYNC B2 ;  /* 0x0000000000027941 */ /* 0x000fea0003800000 */
.L_x_10870:
        /* <DEDUP_REMOVED lines=13> */
.L_x_10873:
[----:B------:R-:W-:Y:S05]  /*6820*/  BSYNC B2 ;  /* 0x0000000000027941 */ /* 0x000fea0003800000 */
.L_x_10872:
        /* <DEDUP_REMOVED lines=13> */
.L_x_10875:
[----:B------:R-:W-:Y:S05]  /*6900*/  BSYNC B2 ;  /* 0x0000000000027941 */ /* 0x000fea0003800000 */
.L_x_10874:
        /* <DEDUP_REMOVED lines=13> */
.L_x_10877:
[----:B------:R-:W-:Y:S05]  /*69e0*/  BSYNC B2 ;  /* 0x0000000000027941 */ /* 0x000fea0003800000 */
.L_x_10876:
        /* <DEDUP_REMOVED lines=19> */
.L_x_10879:
[----:B------:R-:W-:Y:S05]  /*6b20*/  BSYNC B2 ;  /* 0x0000000000027941 */ /* 0x000fea0003800000 */
.L_x_10878:
        /* <DEDUP_REMOVED lines=13> */
.L_x_10881:
[----:B------:R-:W-:Y:S05]  /*6c00*/  BSYNC B2 ;  /* 0x0000000000027941 */ /* 0x000fea0003800000 */
.L_x_10880:
        /* <DEDUP_REMOVED lines=13> */
.L_x_10883:
[----:B------:R-:W-:Y:S05]  /*6ce0*/  BSYNC B2 ;  /* 0x0000000000027941 */ /* 0x000fea0003800000 */
.L_x_10882:
        /* <DEDUP_REMOVED lines=13> */
.L_x_10885:
[----:B------:R-:W-:Y:S05]  /*6dc0*/  BSYNC B2 ;  /* 0x0000000000027941 */ /* 0x000fea0003800000 */
.L_x_10884:
        /* <DEDUP_REMOVED lines=19> */
.L_x_10887:
[----:B------:R-:W-:Y:S05]  /*6f00*/  BSYNC B2 ;  /* 0x0000000000027941 */ /* 0x000fea0003800000 */
.L_x_10886:
        /* <DEDUP_REMOVED lines=13> */
.L_x_10889:
[----:B------:R-:W-:Y:S05]  /*6fe0*/  BSYNC B2 ;  /* 0x0000000000027941 */ /* 0x000fea0003800000 */
.L_x_10888:
        /* <DEDUP_REMOVED lines=13> */
.L_x_10891:
[----:B------:R-:W-:Y:S05]  /*70c0*/  BSYNC B2 ;  /* 0x0000000000027941 */ /* 0x000fea0003800000 */
.L_x_10890:
        /* <DEDUP_REMOVED lines=13> */
.L_x_10893:
[----:B------:R-:W-:Y:S05]  /*71a0*/  BSYNC B2 ;  /* 0x0000000000027941 */ /* 0x000fea0003800000 */
.L_x_10892:
        /* <DEDUP_REMOVED lines=19> */
.L_x_10895:
[----:B------:R-:W-:Y:S05]  /*72e0*/  BSYNC B2 ;  /* 0x0000000000027941 */ /* 0x000fea0003800000 */
.L_x_10894:
        /* <DEDUP_REMOVED lines=13> */
.L_x_10897:
[----:B------:R-:W-:Y:S05]  /*73c0*/  BSYNC B2 ;  /* 0x0000000000027941 */ /* 0x000fea0003800000 */
.L_x_10896:
        /* <DEDUP_REMOVED lines=13> */
.L_x_10899:
[----:B------:R-:W-:Y:S05]  /*74a0*/  BSYNC B2 ;  /* 0x0000000000027941 */ /* 0x000fea0003800000 */
.L_x_10898:
        /* <DEDUP_REMOVED lines=13> */
.L_x_10901:
[----:B------:R-:W-:Y:S05]  /*7580*/  BSYNC B2 ;  /* 0x0000000000027941 */ /* 0x000fea0003800000 */
.L_x_10900:
        /* <DEDUP_REMOVED lines=19> */
.L_x_10903:
[----:B------:R-:W-:Y:S05]  /*76c0*/  BSYNC B2 ;  /* 0x0000000000027941 */ /* 0x000fea0003800000 */
.L_x_10902:
        /* <DEDUP_REMOVED lines=13> */
.L_x_10905:
[----:B------:R-:W-:Y:S05]  /*77a0*/  BSYNC B2 ;  /* 0x0000000000027941 */ /* 0x000fea0003800000 */
.L_x_10904:
        /* <DEDUP_REMOVED lines=13> */
.L_x_10907:
[----:B------:R-:W-:Y:S05]  /*7880*/  BSYNC B2 ;  /* 0x0000000000027941 */ /* 0x000fea0003800000 */
.L_x_10906:
        /* <DEDUP_REMOVED lines=13> */
.L_x_10909:
[----:B------:R-:W-:Y:S05]  /*7960*/  BSYNC B2 ;  /* 0x0000000000027941 */ /* 0x000fea0003800000 */
.L_x_10908:
        /* <DEDUP_REMOVED lines=19> */
.L_x_10911:
[----:B------:R-:W-:Y:S05]  /*7aa0*/  BSYNC B2 ;  /* 0x0000000000027941 */ /* 0x000fea0003800000 */
.L_x_10910:
        /* <DEDUP_REMOVED lines=13> */
.L_x_10913:
[----:B------:R-:W-:Y:S05]  /*7b80*/  BSYNC B2 ;  /* 0x0000000000027941 */ /* 0x000fea0003800000 */
.L_x_10912:
        /* <DEDUP_REMOVED lines=13> */
.L_x_10915:
[----:B------:R-:W-:Y:S05]  /*7c60*/  BSYNC B2 ;  /* 0x0000000000027941 */ /* 0x000fea0003800000 */
.L_x_10914:
        /* <DEDUP_REMOVED lines=13> */
.L_x_10917:
[----:B------:R-:W-:Y:S05]  /*7d40*/  BSYNC B2 ;  /* 0x0000000000027941 */ /* 0x000fea0003800000 */
.L_x_10916:
        /* <DEDUP_REMOVED lines=19> */
.L_x_10919:
[----:B------:R-:W-:Y:S05]  /*7e80*/  BSYNC B2 ;  /* 0x0000000000027941 */ /* 0x000fea0003800000 */
.L_x_10918:
        /* <DEDUP_REMOVED lines=13> */
.L_x_10921:
[----:B------:R-:W-:Y:S05]  /*7f60*/  BSYNC B2 ;  /* 0x0000000000027941 */ /* 0x000fea0003800000 */
.L_x_10920:
        /* <DEDUP_REMOVED lines=13> */
.L_x_10923:
[----:B------:R-:W-:Y:S05]  /*8040*/  BSYNC B2 ;  /* 0x0000000000027941 */ /* 0x000fea0003800000 */
.L_x_10922:
        /* <DEDUP_REMOVED lines=12> */
.L_x_10925:
[----:B------:R-:W-:Y:S05]  /*8110*/  BSYNC B2 ;  /* 0x0000000000027941 */ /* 0x000fea0003800000 */
.L_x_10924:
[----:B------:R-:W-:Y:S02]  /*8120*/  F2FP.F16.F32.PACK_AB R2, R4, R5 ;  /* 0x000000050402723e */ /* 0x000fe400000000ff */
[----:B------:R-:W-:-:S05]  /*8130*/  F2FP.F16.F32.PACK_AB R3, R49, R3 ;  /* 0x000000033103723e */ /* 0x000fca00000000ff */
[----:B------:R-:W-:Y:S01]  /*8140*/  STG.E.64 desc[UR4][R46.64+0xf00], R2 ;  /* 0x000f00022e007986 */ /* 0x000fe2000c101b04 */
[----:B------:R-:W-:Y:S05]  /*8150*/  EXIT ;  /* 0x000000000000794d */ /* 0x000fea0003800000 */
        .weak           $__internal_48_$__cuda_sm3x_div_rn_noftz_f32_slowpath
        .type           $__internal_48_$__cuda_sm3x_div_rn_noftz_f32_slowpath,@function
        .size           $__internal_48_$__cuda_sm3x_div_rn_noftz_f32_slowpath,(.L_x_11294 - $__internal_48_$__cuda_sm3x_div_rn_noftz_f32_slowpath)
$__internal_48_$__cuda_sm3x_div_rn_noftz_f32_slowpath:
        /* <DEDUP_REMOVED lines=35> */
.L_x_10927:
        /* <DEDUP_REMOVED lines=51> */
.L_x_10934:
[----:B------:R-:W-:-:S04]  /*86c0*/  LOP3.LUT R49, R49, 0x80000000, RZ, 0xc0, !PT ;  /* 0x8000000031317812 */ /* 0x000fc800078ec0ff */
[----:B------:R-:W-:Y:S01]  /*86d0*/  LOP3.LUT R49, R49, 0x7f800000, RZ, 0xfc, !PT ;  /* 0x7f80000031317812 */ /* 0x000fe200078efcff */
[----:B------:R-:W-:Y:S06]  /*86e0*/  BRA `(.L_x_10935) ;  /* 0x0000000000047947 */ /* 0x000fec0003800000 */
.L_x_10933:
[----:B------:R-:W-:-:S07]  /*86f0*/  LEA R49, R74, R49, 0x17 ;  /* 0x000000314a317211 */ /* 0x000fce00078eb8ff */
.L_x_10935:
[----:B------:R-:W-:Y:S05]  /*8700*/  BSYNC B1 ;  /* 0x0000000000017941 */ /* 0x000fea0003800000 */
.L_x_10932:
[----:B------:R-:W-:Y:S05]  /*8710*/  BRA `(.L_x_10936) ;  /* 0x0000000000207947 */ /* 0x000fea0003800000 */
.L_x_10931:
[----:B------:R-:W-:-:S04]  /*8720*/  LOP3.LUT R49, R80, 0x80000000, R49, 0x48, !PT ;  /* 0x8000000050317812 */ /* 0x000fc800078e4831 */
[----:B------:R-:W-:Y:S01]  /*8730*/  LOP3.LUT R49, R49, 0x7f800000, RZ, 0xfc, !PT ;  /* 0x7f80000031317812 */ /* 0x000fe200078efcff */
[----:B------:R-:W-:Y:S06]  /*8740*/  BRA `(.L_x_10936) ;  /* 0x0000000000147947 */ /* 0x000fec0003800000 */
.L_x_10930:
[----:B------:R-:W-:Y:S01]  /*8750*/  LOP3.LUT R49, R80, 0x80000000, R49, 0x48, !PT ;  /* 0x8000000050317812 */ /* 0x000fe200078e4831 */
[----:B------:R-:W-:Y:S06]  /*8760*/  BRA `(.L_x_10936) ;  /* 0x00000000000c7947 */ /* 0x000fec0003800000 */
.L_x_10929:
[----:B------:R-:W0:Y:S01]  /*8770*/  MUFU.RSQ R49, -QNAN ;  /* 0xffc0000000317908 */ /* 0x000e220000001400 */
[----:B------:R-:W-:Y:S05]  /*8780*/  BRA `(.L_x_10936) ;  /* 0x0000000000047947 */ /* 0x000fea0003800000 */
.L_x_10928:
[----:B------:R-:W-:-:S07]  /*8790*/  FADD.FTZ R49, R49, R68 ;  /* 0x0000004431317221 */ /* 0x000fce0000010000 */
.L_x_10936:
[----:B------:R-:W-:Y:S05]  /*87a0*/  BSYNC B0 ;  /* 0x0000000000007941 */ /* 0x000fea0003800000 */
.L_x_10926:
[----:B------:R-:W-:-:S06]  /*87b0*/  HFMA2.MMA R71, -RZ, RZ, 0, 0 ;  /* 0x00000000ff477435 */ /* 0x000fcc00000001ff */
[----:B0-----:R-:W-:Y:S05]  /*87c0*/  RET.REL.NODEC R70 `(_ZN18transformer_engine27scaled_softmax_warp_forwardI6__halfS1_fLi11EEEvPT0_PKT_T1_ii) ;  /* 0xffffff78460c7950 */ /* 0x001fea0003c3ffff */
.L_x_10937:
        /* <DEDUP_REMOVED lines=11> */
.L_x_11294:


//--------------------- .text._ZN18transformer_engine27scaled_softmax_warp_forwardI6__halfS1_fLi10EEEvPT0_PKT_T1_ii --------------------------
	.section	.text._ZN18transformer_engine27scaled_softmax_warp_forwardI6__halfS1_fLi10EEEvPT0_PKT_T1_ii,"ax",@progbits
	.align	128
        .global         _ZN18transformer_engine27scaled_softmax_warp_forwardI6__halfS1_fLi10EEEvPT0_PKT_T1_ii
        .type           _ZN18transformer_engine27scaled_softmax_warp_forwardI6__halfS1_fLi10EEEvPT0_PKT_T1_ii,@function
        .size           _ZN18transformer_engine27scaled_softmax_warp_forwardI6__halfS1_fLi10EEEvPT0_PKT_T1_ii,(.L_x_11295 - _ZN18transformer_engine27scaled_softmax_warp_forwardI6__halfS1_fLi10EEEvPT0_PKT_T1_ii)
        .other          _ZN18transformer_engine27scaled_softmax_warp_forwardI6__halfS1_fLi10EEEvPT0_PKT_T1_ii,@"STO_CUDA_ENTRY STV_DEFAULT"
_ZN18transformer_engine27scaled_softmax_warp_forwardI6__halfS1_fLi10EEEvPT0_PKT_T1_ii:
.text._ZN18transformer_engine27scaled_softmax_warp_forwardI6__halfS1_fLi10EEEvPT0_PKT_T1_ii:
        /* <DEDUP_REMOVED lines=70> */
[--C-:B---3--:R-:W-:Y:S01]  /*0460*/  @!P0 HADD2.F32 R0, -RZ, R14.reuse.H0_H0 ;  /* 0x2000000eff008230 */ /* 0x108fe20000004100 */
[----:B------:R-:W-:Y:S01]  /*0470*/  MOV R34, 0xff800000 ;  /* 0xff80000000227802 */ /* 0x000fe20000000f00 */
[--C-:B------:R-:W-:Y:S01]  /*0480*/  @!P0 HADD2.F32 R16, -RZ, R15.reuse.H0_H0 ;  /* 0x2000000fff108230 */ /* 0x100fe20000004100 */
[----:B------:R-:W-:Y:S01]  /*0490*/  MOV R30, 0xff800000 ;  /* 0xff800000001e7802 */ /* 0x000fe20000000f00 */
[----:B------:R-:W-:Y:S01]  /*04a0*/  @!P0 HADD2.F32 R14, -RZ, R14.H1_H1 ;  /* 0x3000000eff0e8230 */ /* 0x000fe20000004100 */
[----:B------:R-:W-:Y:S01]  /*04b0*/  MOV R29, 0xff800000 ;  /* 0xff800000001d7802 */ /* 0x000fe20000000f00 */
[----:B------:R-:W-:Y:S01]  /*04c0*/  @!P0 HADD2.F32 R15, -RZ, R15.H1_H1 ;  /* 0x3000000fff0f8230 */ /* 0x000fe20000004100 */
[----:B------:R-:W-:Y:S01]  /*04d0*/  MOV R28, 0xff800000 ;  /* 0xff800000001c7802 */ /* 0x000fe20000000f00 */
[----:B------:R-:W1:Y:S01]  /*04e0*/  @!P6 LDC R39, c[0x0][0x220] ;  /* 0x00008800ff27eb82 */ /* 0x000e620000000800 */
[----:B------:R-:W-:Y:S01]  /*04f0*/  MOV R27, 0xff800000 ;  /* 0xff800000001b7802 */ /* 0x000fe20000000f00 */
[-C--:B0-----:R-:W-:Y:S01]  /*0500*/  @!P0 FMUL R35, R0, R17.reuse ;  /* 0x0000001100238220 */ /* 0x081fe20000400000 */
[-C--:B------:R-:W-:Y:S01]  /*0510*/  @!P0 FMUL R22, R14, R17.reuse ;  /* 0x000000110e168220 */ /* 0x080fe20000400000 */
[-C--:B------:R-:W-:Y:S01]  /*0520*/  @!P0 FMUL R31, R16, R17.reuse ;  /* 0x00000011101f8220 */ /* 0x080fe20000400000 */
[----:B------:R-:W-:Y:S01]  /*0530*/  @!P0 FMUL R32, R15, R17 ;  /* 0x000000110f208220 */ /* 0x000fe20000400000 */
[----:B------:R-:W-:-:S02]  /*0540*/  FSETP.GT.AND P0, PT, R36, R37, PT ;  /* 0x000000252400720b */ /* 0x000fc40003f04000 */
[----:B------:R-:W0:Y:S01]  /*0550*/  @!P1 LDC R17, c[0x0][0x220] ;  /* 0x00008800ff119b82 */ /* 0x000e220000000800 */
[----:B------:R-:W-:Y:S02]  /*0560*/  MOV R26, 0xff800000 ;  /* 0xff800000001a7802 */ /* 0x000fe40000000f00 */
[----:B------:R-:W-:Y:S02]  /*0570*/  FSEL R15, R36, R37, P0 ;  /* 0x00000025240f7208 */ /* 0x000fe40000000000 */
[----:B------:R-:W-:Y:S02]  /*0580*/  MOV R19, 0xff800000 ;  /* 0xff80000000137802 */ /* 0x000fe40000000f00 */
[CC--:B------:R-:W-:Y:S02]  /*0590*/  FSETP.GT.AND P0, PT, R15.reuse, R38.reuse, PT ;  /* 0x000000260f00720b */ /* 0x0c0fe40003f04000 */
[----:B------:R-:W-:Y:S02]  /*05a0*/  MOV R18, 0xff800000 ;  /* 0xff80000000127802 */ /* 0x000fe40000000f00 */
[----:B------:R-:W-:-:S02]  /*05b0*/  FSEL R0, R15, R38, P0 ;  /* 0x000000260f007208 */ /* 0x000fc40000000000 */
[----:B------:R-:W-:Y:S02]  /*05c0*/  MOV R16, 0xff800000 ;  /* 0xff80000000107802 */ /* 0x000fe40000000f00 */
[----:B------:R-:W-:-:S04]  /*05d0*/  FSETP.GT.AND P0, PT, R0, R25, PT ;  /* 0x000000190000720b */ /* 0x000fc80003f04000 */
[----:B------:R-:W-:-:S04]  /*05e0*/  FSEL R0, R0, R25, P0 ;  /* 0x0000001900007208 */ /* 0x000fc80000000000 */
[----:B------:R-:W-:-:S04]  /*05f0*/  FSETP.GT.AND P0, PT, R0, R35, PT ;  /* 0x000000230000720b */ /* 0x000fc80003f04000 */
[----:B------:R-:W-:Y:S01]  /*0600*/  FSEL R15, R0, R35, P0 ;  /* 0x00000023000f7208 */ /* 0x000fe20000000000 */
[--C-:B----4-:R-:W-:Y:S02]  /*0610*/  @!P1 HADD2.F32 R0, -RZ, R12.reuse.H0_H0 ;  /* 0x2000000cff009230 */ /* 0x110fe40000004100 */
[----:B------:R-:W-:Y:S01]  /*0620*/  @!P1 HADD2.F32 R12, -RZ, R12.H1_H1 ;  /* 0x3000000cff0c9230 */ /* 0x000fe20000004100 */
[CC--:B------:R-:W-:Y:S02]  /*0630*/  FSETP.GT.AND P0, PT, R15.reuse, R22.reuse, PT ;  /* 0x000000160f00720b */ /* 0x0c0fe40003f04000 */
[-C--:B0-----:R-:W-:Y:S02]  /*0640*/  @!P1 FMUL R33, R0, R17.reuse ;  /* 0x0000001100219220 */ /* 0x081fe40000400000 */
[----:B------:R-:W-:Y:S01]  /*0650*/  FSEL R14, R15, R22, P0 ;  /* 0x000000160f0e7208 */ /* 0x000fe20000000000 */
[----:B------:R-:W-:Y:S01]  /*0660*/  @!P1 FMUL R34, R12, R17 ;  /* 0x000000110c229220 */ /* 0x000fe20000400000 */
[----:B------:R-:W0:Y:S01]  /*0670*/  @!P2 LDC R0, c[0x0][0x220] ;  /* 0x00008800ff00ab82 */ /* 0x000e220000000800 */
[--C-:B------:R-:W-:Y:S01]  /*0680*/  @!P1 HADD2.F32 R12, -RZ, R13.reuse.H0_H0 ;  /* 0x2000000dff0c9230 */ /* 0x100fe20000004100 */
[----:B------:R-:W-:Y:S01]  /*0690*/  FSETP.GT.AND P0, PT, R14, R31, PT ;  /* 0x0000001f0e00720b */ /* 0x000fe20003f04000 */
[----:B------:R-:W-:-:S03]  /*06a0*/  @!P1 HADD2.F32 R13, -RZ, R13.H1_H1 ;  /* 0x3000000dff0d9230 */ /* 0x000fc60000004100 */
[----:B------:R-:W-:Y:S01]  /*06b0*/  FSEL R15, R14, R31, P0 ;  /* 0x0000001f0e0f7208 */ /* 0x000fe20000000000 */
[-C--:B------:R-:W-:Y:S01]  /*06c0*/  @!P1 FMUL R30, R12, R17.reuse ;  /* 0x000000110c1e9220 */ /* 0x080fe20000400000 */
[----:B------:R-:W-:Y:S01]  /*06d0*/  @!P1 FMUL R29, R13, R17 ;  /* 0x000000110d1d9220 */ /* 0x000fe20000400000 */
[----:B-----5:R-:W-:Y:S01]  /*06e0*/  @!P2 HADD2.F32 R13, -RZ, R10.H0_H0 ;  /* 0x2000000aff0da230 */ /* 0x020fe20000004100 */
[CC--:B------:R-:W-:Y:S02]  /*06f0*/  FSETP.GT.AND P0, PT, R15.reuse, R32.reuse, PT ;  /* 0x000000200f00720b */ /* 0x0c0fe40003f04000 */
[----:B------:R-:W-:Y:S02]  /*0700*/  MOV R17, 0xff800000 ;  /* 0xff80000000117802 */ /* 0x000fe40000000f00 */
[----:B------:R-:W-:-:S04]  /*0710*/  FSEL R14, R15, R32, P0 ;  /* 0x000000200f0e7208 */ /* 0x000fc80000000000 */
[----:B------:R-:W-:-:S04]  /*0720*/  FSETP.GT.AND P0, PT, R14, R33, PT ;  /* 0x000000210e00720b */ /* 0x000fc80003f04000 */
[----:B------:R-:W-:Y:S01]  /*0730*/  FSEL R15, R14, R33, P0 ;  /* 0x000000210e0f7208 */ /* 0x000fe20000000000 */
[----:B0-----:R-:W-:Y:S01]  /*0740*/  @!P2 FMUL R28, R13, R0 ;  /* 0x000000000d1ca220 */ /* 0x001fe20000400000 */
[----:B------:R-:W-:Y:S02]  /*0750*/  @!P2 HADD2.F32 R13, -RZ, R10.H1_H1 ;  /* 0x3000000aff0da230 */ /* 0x000fe40000004100 */
[CC--:B------:R-:W-:Y:S01]  /*0760*/  FSETP.GT.AND P0, PT, R15.reuse, R34.reuse, PT ;  /* 0x000000220f00720b */ /* 0x0c0fe20003f04000 */
[----:B------:R-:W0:Y:S01]  /*0770*/  @!P3 LDC R10, c[0x0][0x220] ;  /* 0x00008800ff0abb82 */ /* 0x000e220000000800 */
[----:B------:R-:W-:Y:S02]  /*0780*/  MOV R14, 0xff800000 ;  /* 0xff800000000e7802 */ /* 0x000fe40000000f00 */
[----:B------:R-:W-:Y:S01]  /*0790*/  FSEL R15, R15, R34, P0 ;  /* 0x000000220f0f7208 */ /* 0x000fe20000000000 */
[----:B------:R-:W-:Y:S01]  /*07a0*/  @!P2 FMUL R27, R13, R0 ;  /* 0x000000000d1ba220 */ /* 0x000fe20000400000 */
[----:B------:R-:W-:-:S02]  /*07b0*/  @!P2 HADD2.F32 R13, -RZ, R11.H0_H0 ;  /* 0x2000000bff0da230 */ /* 0x000fc40000004100 */
[----:B------:R-:W-:Y:S01]  /*07c0*/  FSETP.GT.AND P0, PT, R15, R30, PT ;  /* 0x0000001e0f00720b */ /* 0x000fe20003f04000 */
[----:B------:R-:W-:Y:S02]  /*07d0*/  @!P2 HADD2.F32 R11, -RZ, R11.H1_H1 ;  /* 0x3000000bff0ba230 */ /* 0x000fe40000004100 */
[----:B------:R-:W-:Y:S01]  /*07e0*/  @!P2 FMUL R26, R13, R0 ;  /* 0x000000000d1aa220 */ /* 0x000fe20000400000 */
[----:B------:R-:W-:Y:S02]  /*07f0*/  FSEL R12, R15, R30, P0 ;  /* 0x0000001e0f0c7208 */ /* 0x000fe40000000000 */
[----:B------:R-:W-:Y:S01]  /*0800*/  @!P2 FMUL R19, R11, R0 ;  /* 0x000000000b13a220 */ /* 0x000fe20000400000 */
[----:B------:R-:W-:Y:S01]  /*0810*/  @!P3 HADD2.F32 R11, -RZ, R8.H0_H0 ;  /* 0x20000008ff0bb230 */ /* 0x000fe20000004100 */
[----:B------:R-:W-:-:S04]  /*0820*/  FSETP.GT.AND P0, PT, R12, R29, PT ;  /* 0x0000001d0c00720b */ /* 0x000fc80003f04000 */
[----:B------:R-:W-:-:S04]  /*0830*/  FSEL R15, R12, R29, P0 ;  /* 0x0000001d0c0f7208 */ /* 0x000fc80000000000 */
[----:B------:R-:W-:Y:S01]  /*0840*/  FSETP.GT.AND P0, PT, R15, R28, PT ;  /* 0x0000001c0f00720b */ /* 0x000fe20003f04000 */
[----:B0-----:R-:W-:Y:S01]  /*0850*/  @!P3 FMUL R18, R11, R10 ;  /* 0x0000000a0b12b220 */ /* 0x001fe20000400000 */
[--C-:B------:R-:W-:Y:S02]  /*0860*/  @!P3 HADD2.F32 R11, -RZ, R9.reuse.H0_H0 ;  /* 0x20000009ff0bb230 */ /* 0x100fe40000004100 */
[----:B------:R-:W-:Y:S01]  /*0870*/  FSEL R12, R15, R28, P0 ;  /* 0x0000001c0f0c7208 */ /* 0x000fe20000000000 */
[----:B------:R-:W-:Y:S02]  /*0880*/  @!P3 HADD2.F32 R9, -RZ, R9.H1_H1 ;  /* 0x30000009ff09b230 */ /* 0x000fe40000004100 */
[----:B------:R-:W-:Y:S01]  /*0890*/  @!P3 FMUL R16, R11, R10 ;  /* 0x0000000a0b10b220 */ /* 0x000fe20000400000 */
[----:B------:R-:W-:-:S04]  /*08a0*/  FSETP.GT.AND P0, PT, R12, R27, PT ;  /* 0x0000001b0c00720b */ /* 0x000fc80003f04000 */
[----:B------:R-:W-:Y:S02]  /*08b0*/  FSEL R13, R12, R27, P0 ;  /* 0x0000001b0c0d7208 */ /* 0x000fe40000000000 */
[----:B------:R-:W-:Y:S02]  /*08c0*/  MOV R12, 0xff800000 ;  /* 0xff800000000c7802 */ /* 0x000fe40000000f00 */
[----:B------:R-:W-:-:S04]  /*08d0*/  FSETP.GT.AND P0, PT, R13, R26, PT ;  /* 0x0000001a0d00720b */ /* 0x000fc80003f04000 */
[----:B------:R-:W-:Y:S01]  /*08e0*/  FSEL R0, R13, R26, P0 ;  /* 0x0000001a0d007208 */ /* 0x000fe20000000000 */
[----:B------:R-:W-:Y:S02]  /*08f0*/  @!P3 HADD2.F32 R13, -RZ, R8.H1_H1 ;  /* 0x30000008ff0db230 */ /* 0x000fe40000004100 */
[----:B------:R-:W0:Y:S01]  /*0900*/  @!P4 LDC R8, c[0x0][0x220] ;  /* 0x00008800ff08cb82 */ /* 0x000e220000000800 */
[CC--:B------:R-:W-:Y:S02]  /*0910*/  FSETP.GT.AND P0, PT, R0.reuse, R19.reuse, PT ;  /* 0x000000130000720b */ /* 0x0c0fe40003f04000 */
[----:B------:R-:W-:Y:S01]  /*0920*/  @!P3 FMUL R17, R13, R10 ;  /* 0x0000000a0d11b220 */ /* 0x000fe20000400000 */
[----:B------:R-:W-:Y:S02]  /*0930*/  MOV R13, 0xff800000 ;  /* 0xff800000000d7802 */ /* 0x000fe40000000f00 */
[----:B------:R-:W-:-:S04]  /*0940*/  FSEL R15, R0, R19, P0 ;  /* 0x00000013000f7208 */ /* 0x000fc80000000000 */
[----:B------:R-:W-:-:S04]  /*0950*/  FSETP.GT.AND P0, PT, R15, R18, PT ;  /* 0x000000120f00720b */ /* 0x000fc80003f04000 */
[----:B------:R-:W-:Y:S02]  /*0960*/  FSEL R0, R15, R18, P0 ;  /* 0x000000120f007208 */ /* 0x000fe40000000000 */
[----:B------:R-:W-:Y:S01]  /*0970*/  MOV R15, 0xff800000 ;  /* 0xff800000000f7802 */ /* 0x000fe20000000f00 */
[----:B------:R-:W-:Y:S01]  /*0980*/  @!P3 FMUL R15, R9, R10 ;  /* 0x0000000a090fb220 */ /* 0x000fe20000400000 */
[CC--:B------:R-:W-:Y:S01]  /*0990*/  FSETP.GT.AND P0, PT, R0.reuse, R17.reuse, PT ;  /* 0x000000110000720b */ /* 0x0c0fe20003f04000 */
[--C-:B------:R-:W-:Y:S01]  /*09a0*/  @!P4 HADD2.F32 R9, -RZ, R6.reuse.H0_H0 ;  /* 0x20000006ff09c230 */ /* 0x100fe20000004100 */
[----:B------:R-:W-:Y:S02]  /*09b0*/  MOV R10, 0xff800000 ;  /* 0xff800000000a7802 */ /* 0x000fe40000000f00 */
[----:B------:R-:W-:Y:S02]  /*09c0*/  FSEL R11, R0, R17, P0 ;  /* 0x00000011000b7208 */ /* 0x000fe40000000000 */
[----:B0-----:R-:W-:Y:S01]  /*09d0*/  @!P4 FMUL R14, R9, R8 ;  /* 0x00000008090ec220 */ /* 0x001fe20000400000 */
[----:B------:R-:W-:Y:S01]  /*09e0*/  @!P4 HADD2.F32 R9, -RZ, R6.H1_H1 ;  /* 0x30000006ff09c230 */ /* 0x000fe20000004100 */
[----:B------:R-:W-:-:S04]  /*09f0*/  FSETP.GT.AND P0, PT, R11, R16, PT ;  /* 0x000000100b00720b */ /* 0x000fc80003f04000 */
[----:B------:R-:W-:Y:S01]  /*0a00*/  FSEL R0, R11, R16, P0 ;  /* 0x000000100b007208 */ /* 0x000fe20000000000 */
[-C--:B------:R-:W-:Y:S01]  /*0a10*/  @!P4 FMUL R13, R9, R8.reuse ;  /* 0x00000008090dc220 */ /* 0x080fe20000400000 */
[--C-:B------:R-:W-:Y:S02]  /*0a20*/  @!P4 HADD2.F32 R9, -RZ, R7.reuse.H0_H0 ;  /* 0x20000007ff09c230 */ /* 0x100fe40000004100 */
[CC--:B------:R-:W-:Y:S01]  /*0a30*/  FSETP.GT.AND P0, PT, R0.reuse, R15.reuse, PT ;  /* 0x0000000f0000720b */ /* 0x0c0fe20003f04000 */
[----:B------:R-:W-:Y:S02]  /*0a40*/  @!P4 HADD2.F32 R7, -RZ, R7.H1_H1 ;  /* 0x30000007ff07c230 */ /* 0x000fe40000004100 */
[----:B------:R-:W-:Y:S01]  /*0a50*/  @!P4 FMUL R12, R9, R8 ;  /* 0x00000008090cc220 */ /* 0x000fe20000400000 */
[----:B------:R-:W-:Y:S02]  /*0a60*/  FSEL R11, R0, R15, P0 ;  /* 0x0000000f000b7208 */ /* 0x000fe40000000000 */
[----:B------:R-:W0:Y:S02]  /*0a70*/  @!P5 LDC R0, c[0x0][0x220] ;  /* 0x00008800ff00db82 */ /* 0x000e240000000800 */
[----:B------:R-:W-:-:S04]  /*0a80*/  FSETP.GT.AND P0, PT, R11, R14, PT ;  /* 0x0000000e0b00720b */ /* 0x000fc80003f04000 */
[----:B------:R-:W-:Y:S02]  /*0a90*/  FSEL R6, R11, R14, P0 ;  /* 0x0000000e0b067208 */ /* 0x000fe40000000000 */
[----:B------:R-:W-:Y:S01]  /*0aa0*/  MOV R11, 0xff800000 ;  /* 0xff800000000b7802 */ /* 0x000fe20000000f00 */
[----:B------:R-:W-:Y:S01]  /*0ab0*/  @!P4 FMUL R11, R7, R8 ;  /* 0x00000008070bc220 */ /* 0x000fe20000400000 */
[CC--:B------:R-:W-:Y:S01]  /*0ac0*/  FSETP.GT.AND P0, PT, R6.reuse, R13.reuse, PT ;  /* 0x0000000d0600720b */ /* 0x0c0fe20003f04000 */
[----:B------:R-:W-:Y:S01]  /*0ad0*/  @!P5 HADD2.F32 R7, -RZ, R2.H0_H0 ;  /* 0x20000002ff07d230 */ /* 0x000fe20000004100 */
[----:B------:R-:W-:Y:S02]  /*0ae0*/  MOV R8, 0xff800000 ;  /* 0xff80000000087802 */ /* 0x000fe40000000f00 */
[----:B------:R-:W-:-:S04]  /*0af0*/  FSEL R9, R6, R13, P0 ;  /* 0x0000000d06097208 */ /* 0x000fc80000000000 */
[----:B------:R-:W-:-:S04]  /*0b00*/  FSETP.GT.AND P0, PT, R9, R12, PT ;  /* 0x0000000c0900720b */ /* 0x000fc80003f04000 */
[----:B------:R-:W-:Y:S01]  /*0b10*/  FSEL R6, R9, R12, P0 ;  /* 0x0000000c09067208 */ /* 0x000fe20000000000 */
[-C--:B0-----:R-:W-:Y:S01]  /*0b20*/  @!P5 FMUL R10, R7, R0.reuse ;  /* 0x00000000070ad220 */ /* 0x081fe20000400000 */
[----:B------:R-:W-:Y:S02]  /*0b30*/  @!P5 HADD2.F32 R7, -RZ, R2.H1_H1 ;  /* 0x30000002ff07d230 */ /* 0x000fe40000004100 */
[CC--:B------:R-:W-:Y:S02]  /*0b40*/  FSETP.GT.AND P0, PT, R6.reuse, R11.reuse, PT ;  /* 0x0000000b0600720b */ /* 0x0c0fe40003f04000 */
[----:B------:R-:W-:Y:S02]  /*0b50*/  MOV R9, 0xff800000 ;  /* 0xff80000000097802 */ /* 0x000fe40000000f00 */
[----:B------:R-:W-:Y:S01]  /*0b60*/  FSEL R41, R6, R11, P0 ;  /* 0x0000000b06297208 */ /* 0x000fe20000000000 */
[----:B------:R-:W-:Y:S01]  /*0b70*/  @!P5 FMUL R9, R7, R0 ;  /* 0x000000000709d220 */ /* 0x000fe20000400000 */
[--C-:B------:R-:W-:Y:S01]  /*0b80*/  @!P5 HADD2.F32 R7, -RZ, R3.reuse.H0_H0 ;  /* 0x20000003ff07d230 */ /* 0x100fe20000004100 */
[----:B------:R-:W-:Y:S01]  /*0b90*/  MOV R6, 0xff800000 ;  /* 0xff80000000067802 */ /* 0x000fe20000000f00 */
[----:B------:R-:W-:Y:S01]  /*0ba0*/  @!P5 HADD2.F32 R3, -RZ, R3.H1_H1 ;  /* 0x30000003ff03d230 */ /* 0x000fe20000004100 */
[----:B------:R-:W-:-:S02]  /*0bb0*/  FSETP.GT.AND P0, PT, R41, R10, PT ;  /* 0x0000000a2900720b */ /* 0x000fc40003f04000 */
[-C--:B------:R-:W-:Y:S01]  /*0bc0*/  @!P5 FMUL R8, R7, R0.reuse ;  /* 0x000000000708d220 */ /* 0x080fe20000400000 */
        /* <DEDUP_REMOVED lines=8> */
[----:B------:R-:W-:Y:S02]  /*0c50*/  FSEL R3, R2, R7, P0 ;  /* 0x0000000702037208 */ /* 0x000fe40000000000 */
[----:B------:R-:W-:Y:S01]  /*0c60*/  MOV R2, 0xff800000 ;  /* 0xff80000000027802 */ /* 0x000fe20000000f00 */
[--C-:B--2---:R-:W-:Y:S02]  /*0c70*/  @!P6 HADD2.F32 R0, -RZ, R4.reuse.H0_H0 ;  /* 0x20000004ff00e230 */ /* 0x104fe40000004100 */
[----:B------:R-:W-:-:S03]  /*0c80*/  @!P6 HADD2.F32 R4, -RZ, R4.H1_H1 ;  /* 0x30000004ff04e230 */ /* 0x000fc60000004100 */
[-C--:B-1----:R-:W-:Y:S01]  /*0c90*/  @!P6 FMUL R6, R0, R39.reuse ;  /* 0x000000270006e220 */ /* 0x082fe20000400000 */
[----:B------:R-:W-:Y:S02]  /*0ca0*/  @!P6 HADD2.F32 R0, -RZ, R5.H0_H0 ;  /* 0x20000005ff00e230 */ /* 0x000fe40000004100 */
[----:B------:R-:W-:Y:S01]  /*0cb0*/  @!P6 FMUL R2, R4, R39 ;  /* 0x000000270402e220 */ /* 0x000fe20000400000 */
[----:B------:R-:W-:Y:S02]  /*0cc0*/  MOV R4, 0xff800000 ;  /* 0xff80000000047802 */ /* 0x000fe40000000f00 */
[----:B------:R-:W-:-:S04]  /*0cd0*/  FSETP.GT.AND P0, PT, R3, R6, PT ;  /* 0x000000060300720b */ /* 0x000fc80003f04000 */
[----:B------:R-:W-:Y:S02]  /*0ce0*/  FSEL R41, R3, R6, P0 ;  /* 0x0000000603297208 */ /* 0x000fe40000000000 */
[----:B------:R-:W-:Y:S01]  /*0cf0*/  MOV R3, 0xff800000 ;  /* 0xff80000000037802 */ /* 0x000fe20000000f00 */
[----:B------:R-:W-:Y:S01]  /*0d00*/  @!P6 FMUL R3, R0, R39 ;  /* 0x000000270003e220 */ /* 0x000fe20000400000 */
[----:B------:R-:W-:Y:S01]  /*0d10*/  FSETP.GT.AND P0, PT, R41, R2, PT ;  /* 0x000000022900720b */ /* 0x000fe20003f04000 */
[----:B------:R-:W-:-:S03]  /*0d20*/  @!P6 HADD2.F32 R0, -RZ, R5.H1_H1 ;  /* 0x30000005ff00e230 */ /* 0x000fc60000004100 */
[----:B------:R-:W-:Y:S02]  /*0d30*/  FSEL R40, R41, R2, P0 ;  /* 0x0000000229287208 */ /* 0x000fe40000000000 */
[----:B------:R-:W-:Y:S02]  /*0d40*/  @!P6 FMUL R4, R0, R39 ;  /* 0x000000270004e220 */ /* 0x000fe40000400000 */
        /* <DEDUP_REMOVED lines=364> */
[----:B------:R-:W-:Y:S05]  /*2410*/  CALL.REL.NOINC `($__internal_49_$__cuda_sm3x_div_rn_noftz_f32_slowpath) ;  /* 0x0000001c00907944 */ /* 0x000fea0003c00000 */
[----:B------:R-:W-:-:S07]  /*2420*/  MOV R45, R38 ;  /* 0x00000026002d7202 */ /* 0x000fce0000000f00 */
.L_x_10939:
[----:B------:R-:W-:Y:S05]  /*2430*/  BSYNC B2 ;  /* 0x0000000000027941 */ /* 0x000fea0003800000 */
.L_x_10938:
        /* <DEDUP_REMOVED lines=11> */
[----:B------:R-:W-:Y:S05]  /*24f0*/  CALL.REL.NOINC `($__internal_49_$__cuda_sm3x_div_rn_noftz_f32_slowpath) ;  /* 0x0000001c00587944 */ /* 0x000fea0003c00000 */
[----:B------:R-:W-:-:S07]  /*2500*/  MOV R37, R38 ;  /* 0x0000002600257202 */ /* 0x000fce0000000f00 */
.L_x_10941:
[----:B------:R-:W-:Y:S05]  /*2510*/  BSYNC B2 ;  /* 0x0000000000027941 */ /* 0x000fea0003800000 */
.L_x_10940:
        /* <DEDUP_REMOVED lines=13> */
.L_x_10943:
[----:B------:R-:W-:Y:S05]  /*25f0*/  BSYNC B2 ;  /* 0x0000000000027941 */ /* 0x000fea0003800000 */
.L_x_10942:
        /* <DEDUP_REMOVED lines=13> */
.L_x_10945:
[----:B------:R-:W-:Y:S05]  /*26d0*/  BSYNC B2 ;  /* 0x0000000000027941 */ /* 0x000fea0003800000 */
.L_x_10944:
        /* <DEDUP_REMOVED lines=22> */
.L_x_10947:
[----:B------:R-:W-:Y:S05]  /*2840*/  BSYNC B2 ;  /* 0x0000000000027941 */ /* 0x000fea0003800000 */
.L_x_10946:
        /* <DEDUP_REMOVED lines=13> */
.L_x_10949:
[----:B------:R-:W-:Y:S05]  /*2920*/  BSYNC B2 ;  /* 0x0000000000027941 */ /* 0x000fea0003800000 */
.L_x_10948:
        /* <DEDUP_REMOVED lines=13> */
.L_x_10951:
[----:B------:R-:W-:Y:S05]  /*2a00*/  BSYNC B2 ;  /* 0x0000000000027941 */ /* 0x000fea0003800000 */
.L_x_10950:
        /* <DEDUP_REMOVED lines=13> */
.L_x_10953:
[----:B------:R-:W-:Y:S05]  /*2ae0*/  BSYNC B2 ;  /* 0x0000000000027941 */ /* 0x000fea0003800000 */
.L_x_10952:
        /* <DEDUP_REMOVED lines=19> */
.L_x_10955:
[----:B------:R-:W-:Y:S05]  /*2c20*/  BSYNC B2 ;  /* 0x0000000000027941 */ /* 0x000fea0003800000 */
.L_x_10954:
        /* <DEDUP_REMOVED lines=13> */
.L_x_10957:
[----:B------:R-:W-:Y:S05]  /*2d00*/  BSYNC B2 ;  /* 0x0000000000027941 */ /* 0x000fea0003800000 */
.L_x_10956:
        /* <DEDUP_REMOVED lines=13> */
.L_x_10959:
[----:B------:R-:W-:Y:S05]  /*2de0*/  BSYNC B2 ;  /* 0x0000000000027941 */ /* 0x000fea0003800000 */
.L_x_10958:
        /* <DEDUP_REMOVED lines=13> */
.L_x_10961:
[----:B------:R-:W-:Y:S05]  /*2ec0*/  BSYNC B2 ;  /* 0x0000000000027941 */ /* 0x000fea0003800000 */
.L_x_10960:
        /* <DEDUP_REMOVED lines=19> */
.L_x_10963:
[----:B------:R-:W-:Y:S05]  /*3000*/  BSYNC B2 ;  /* 0x0000000000027941 */ /* 0x000fea0003800000 */
.L_x_10962:
        /* <DEDUP_REMOVED lines=13> */
.L_x_10965:
[----:B------:R-:W-:Y:S05]  /*30e0*/  BSYNC B2 ;  /* 0x0000000000027941 */ /* 0x000fea0003800000 */
.L_x_10964:
        /* <DEDUP_REMOVED lines=13> */
.L_x_10967:
[----:B------:R-:W-:Y:S05]  /*31c0*/  BSYNC B2 ;  /* 0x0000000000027941 */ /* 0x000fea0003800000 */
.L_x_10966:
        /* <DEDUP_REMOVED lines=12> */
[----:B------:R-:W-:Y:S05]  /*3290*/  CALL.REL.NOINC `($__internal_49_$__cuda_sm3x_div_rn_noftz_f32_slowpath) ;  /* 0x0000000c00f07944 */ /* 0x000fea0003c00000 */
.L_x_10969:
[----:B------:R-:W-:Y:S05]  /*32a0*/  BSYNC B2 ;  /* 0x0000000000027941 */ /* 0x000fea0003800000 */
.L_x_10968:
        /* <DEDUP_REMOVED lines=19> */
.L_x_10971:
[----:B------:R-:W-:Y:S05]  /*33e0*/  BSYNC B2 ;  /* 0x0000000000027941 */ /* 0x000fea0003800000 */
.L_x_10970:
        /* <DEDUP_REMOVED lines=13> */
.L_x_10973:
[----:B------:R-:W-:Y:S05]  /*34c0*/  BSYNC B2 ;  /* 0x0000000000027941 */ /* 0x000fea0003800000 */
.L_x_10972:
        /* <DEDUP_REMOVED lines=13> */
.L_x_10975:
[----:B------:R-:W-:Y:S05]  /*35a0*/  BSYNC B2 ;  /* 0x0000000000027941 */ /* 0x000fea0003800000 */
.L_x_10974:
        /* <DEDUP_REMOVED lines=13> */
.L_x_10977:
[----:B------:R-:W-:Y:S05]  /*3680*/  BSYNC B2 ;  /* 0x0000000000027941 */ /* 0x000fea0003800000 */
.L_x_10976:
        /* <DEDUP_REMOVED lines=19> */
.L_x_10979:
[----:B------:R-:W-:Y:S05]  /*37c0*/  BSYNC B2 ;  /* 0x0000000000027941 */ /* 0x000fea0003800000 */
.L_x_10978:
        /* <DEDUP_REMOVED lines=13> */
.L_x_10981:
[----:B------:R-:W-:Y:S05]  /*38a0*/  BSYNC B2 ;  /* 0x0000000000027941 */ /* 0x000fea0003800000 */
.L_x_10980:
        /* <DEDUP_REMOVED lines=13> */
.L_x_10983:
[----:B------:R-:W-:Y:S05]  /*3980*/  BSYNC B2 ;  /* 0x0000000000027941 */ /* 0x000fea0003800000 */
.L_x_10982:
        /* <DEDUP_REMOVED lines=13> */
.L_x_10985:
[----:B------:R-:W-:Y:S05]  /*3a60*/  BSYNC B2 ;  /* 0x0000000000027941 */ /* 0x000fea0003800000 */
.L_x_10984:
        /* <DEDUP_REMOVED lines=19> */
.L_x_10987:
[----:B------:R-:W-:Y:S05]  /*3ba0*/  BSYNC B2 ;  /* 0x0000000000027941 */ /* 0x000fea0003800000 */
.L_x_10986:
        /* <DEDUP_REMOVED lines=13> */
.L_x_10989:
[----:B------:R-:W-:Y:S05]  /*3c80*/  BSYNC B2 ;  /* 0x0000000000027941 */ /* 0x000fea0003800000 */
.L_x_10988:
        /* <DEDUP_REMOVED lines=13> */
.L_x_10991:
[----:B------:R-:W-:Y:S05]  /*3d60*/  BSYNC B2 ;  /* 0x0000000000027941 */ /* 0x000fea0003800000 */
.L_x_10990:
        /* <DEDUP_REMOVED lines=13> */
.L_x_10993:
[----:B------:R-:W-:Y:S05]  /*3e40*/  BSYNC B2 ;  /* 0x0000000000027941 */ /* 0x000fea0003800000 */
.L_x_10992:
        /* <DEDUP_REMOVED lines=19> */
.L_x_10995:
[----:B------:R-:W-:Y:S05]  /*3f80*/  BSYNC B2 ;  /* 0x0000000000027941 */ /* 0x000fea0003800000 */
.L_x_10994:
        /* <DEDUP_REMOVED lines=13> */
.L_x_10997:
[----:B------:R-:W-:Y:S05]  /*4060*/  BSYNC B2 ;  /* 0x0000000000027941 */ /* 0x000fea0003800000 */
.L_x_10996:
        /* <DEDUP_REMOVED lines=13> */
.L_x_10999:
[----:B------:R-:W-:Y:S05]  /*4140*/  BSYNC B2 ;  /* 0x0000000000027941 */ /* 0x000fea0003800000 */
.L_x_10998:
        /* <DEDUP_REMOVED lines=12> */
.L_x_11001:
[----:B------:R-:W-:Y:S05]  /*4210*/  BSYNC B2 ;  /* 0x0000000000027941 */ /* 0x000fea0003800000 */
.L_x_11000:
[----:B------:R-:W-:Y:S02]  /*4220*/  F2FP.F16.F32.PACK_AB R2, R4, R5 ;  /* 0x000000050402723e */ /* 0x000fe400000000ff */
[----:B------:R-:W-:-:S05]  /*4230*/  F2FP.F16.F32.PACK_AB R3, R38, R3 ;  /* 0x000000032603723e */ /* 0x000fca00000000ff */
[----:B------:R-:W-:Y:S01]  /*4240*/  STG.E.64 desc[UR4][R22.64+0x700], R2 ;  /* 0x0007000216007986 */ /* 0x000fe2000c101b04 */
[----:B------:R-:W-:Y:S05]  /*4250*/  EXIT ;  /* 0x000000000000794d */ /* 0x000fea0003800000 */
        .weak           $__internal_49_$__cuda_sm3x_div_rn_noftz_f32_slowpath
        .type           $__internal_49_$__cuda_sm3x_div_rn_noftz_f32_slowpath,@function
        .size           $__internal_49_$__cuda_sm3x_div_rn_noftz_f32_slowpath,(.L_x_11295 - $__internal_49_$__cuda_sm3x_div_rn_noftz_f32_slowpath)
$__internal_49_$__cuda_sm3x_div_rn_noftz_f32_slowpath:
        /* <DEDUP_REMOVED lines=37> */
.L_x_11003:
        /* <DEDUP_REMOVED lines=51> */
.L_x_11010:
[----:B------:R-:W-:-:S04]  /*47e0*/  LOP3.LUT R41, R41, 0x80000000, RZ, 0xc0, !PT ;  /* 0x8000000029297812 */ /* 0x000fc800078ec0ff */
[----:B------:R-:W-:Y:S01]  /*47f0*/  LOP3.LUT R41, R41, 0x7f800000, RZ, 0xfc, !PT ;  /* 0x7f80000029297812 */ /* 0x000fe200078efcff */
[----:B------:R-:W-:Y:S06]  /*4800*/  BRA `(.L_x_11011) ;  /* 0x0000000000047947 */ /* 0x000fec0003800000 */
.L_x_11009:
[----:B------:R-:W-:-:S07]  /*4810*/  LEA R41, R43, R41, 0x17 ;  /* 0x000000292b297211 */ /* 0x000fce00078eb8ff */
.L_x_11011:
[----:B------:R-:W-:Y:S05]  /*4820*/  BSYNC B1 ;  /* 0x0000000000017941 */ /* 0x000fea0003800000 */
.L_x_11008:
[----:B------:R-:W-:Y:S01]  /*4830*/  MOV R38, R41 ;  /* 0x0000002900267202 */ /* 0x000fe20000000f00 */
[----:B------:R-:W-:Y:S06]  /*4840*/  BRA `(.L_x_11012) ;  /* 0x0000000000207947 */ /* 0x000fec0003800000 */
.L_x_11007:
[----:B------:R-:W-:-:S04]  /*4850*/  LOP3.LUT R40, R40, 0x80000000, R41, 0x48, !PT ;  /* 0x8000000028287812 */ /* 0x000fc800078e4829 */
[----:B------:R-:W-:Y:S01]  /*4860*/  LOP3.LUT R38, R40, 0x7f800000, RZ, 0xfc, !PT ;  /* 0x7f80000028267812 */ /* 0x000fe200078efcff */
[----:B------:R-:W-:Y:S06]  /*4870*/  BRA `(.L_x_11012) ;  /* 0x0000000000147947 */ /* 0x000fec0003800000 */
.L_x_11006:
[----:B------:R-:W-:Y:S01]  /*4880*/  LOP3.LUT R38, R40, 0x80000000, R41, 0x48, !PT ;  /* 0x8000000028267812 */ /* 0x000fe200078e4829 */
[----:B------:R-:W-:Y:S06]  /*4890*/  BRA `(.L_x_11012) ;  /* 0x00000000000c7947 */ /* 0x000fec0003800000 */
.L_x_11005:
[----:B------:R-:W0:Y:S01]  /*48a0*/  MUFU.RSQ R38, -QNAN ;  /* 0xffc0000000267908 */ /* 0x000e220000001400 */
[----:B------:R-:W-:Y:S05]  /*48b0*/  BRA `(.L_x_11012) ;  /* 0x0000000000047947 */ /* 0x000fea0003800000 */
.L_x_11004:
[----:B------:R-:W-:-:S07]  /*48c0*/  FADD.FTZ R38, R41, R35 ;  /* 0x0000002329267221 */ /* 0x000fce0000010000 */
.L_x_11012:
[----:B------:R-:W-:Y:S05]  /*48d0*/  BSYNC B0 ;  /* 0x0000000000007941 */ /* 0x000fea0003800000 */
.L_x_11002:
[----:B------:R-:W-:Y:S01]  /*48e0*/  HFMA2.MMA R41, -RZ, RZ, 0, 0 ;  /* 0x00000000ff297435 */ /* 0x000fe200000001ff */
[----:B------:R-:W-:-:S05]  /*48f0*/  MOV R40, R24 ;  /* 0x0000001800287202 */ /* 0x000fca0000000f00 */
[----:B0-----:R-:W-:Y:S05]  /*4900*/  RET.REL.NODEC R40 `(_ZN18transformer_engine27scaled_softmax_warp_forwardI6__halfS1_fLi10EEEvPT0_PKT_T1_ii) ;  /* 0xffffffb428bc7950 */ /* 0x001fea0003c3ffff */
.L_x_11013:
        /* <DEDUP_REMOVED lines=15> */
.L_x_11295:


//--------------------- .text._ZN18transformer_engine27scaled_softmax_warp_forwardI6__halfS1_fLi9EEEvPT0_PKT_T1_ii --------------------------
	.section	.text._ZN18transformer_engine27scaled_softmax_warp_forwardI6__halfS1_fLi9EEEvPT0_PKT_T1_ii,"ax",@progbits
	.align	128
        .global         _ZN18transformer_engine27scaled_softmax_warp_forwardI6__halfS1_fLi9EEEvPT0_PKT_T1_ii
        .type           _ZN18transformer_engine27scaled_softmax_warp_forwardI6__halfS1_fLi9EEEvPT0_PKT_T1_ii,@function
        .size           _ZN18transformer_engine27scaled_softmax_warp_forwardI6__halfS1_fLi9EEEvPT0_PKT_T1_ii,(.L_x_11296 - _ZN18transformer_engine27scaled_softmax_warp_forwardI6__halfS1_fLi9EEEvPT0_PKT_T1_ii)
        .other          _ZN18transformer_engine27scaled_softmax_warp_forwardI6__halfS1_fLi9EEEvPT0_PKT_T1_ii,@"STO_CUDA_ENTRY STV_DEFAULT"
_ZN18transformer_engine27scaled_softmax_warp_forwardI6__halfS1_fLi9EEEvPT0_PKT_T1_ii:
.text._ZN18transformer_engine27scaled_softmax_warp_forwardI6__halfS1_fLi9EEEvPT0_PKT_T1_ii:
        /* <DEDUP_REMOVED lines=50> */
[----:B------:R-:W-:Y:S01]  /*0320*/  MOV R24, 0xff800000 ;  /* 0xff80000000187802 */ /* 0x000fe20000000f00 */
[--C-:B--2---:R-:W-:Y:S02]  /*0330*/  @!P3 HADD2.F32 R0, -RZ, R4.reuse.H0_H0 ;  /* 0x20000004ff00b230 */ /* 0x104fe40000004100 */
[----:B------:R-:W-:-:S02]  /*0340*/  @!P3 HADD2.F32 R10, -RZ, R4.H1_H1 ;  /* 0x30000004ff0ab230 */ /* 0x000fc40000004100 */
[----:B------:R-:W1:Y:S01]  /*0350*/  @!P2 LDC R4, c[0x0][0x220] ;  /* 0x00008800ff04ab82 */ /* 0x000e620000000800 */
[-C--:B0-----:R-:W-:Y:S01]  /*0360*/  @!P3 FMUL R11, R0, R23.reuse ;  /* 0x00000017000bb220 */ /* 0x081fe20000400000 */
[--C-:B------:R-:W-:Y:S02]  /*0370*/  @!P3 HADD2.F32 R0, -RZ, R5.reuse.H0_H0 ;  /* 0x20000005ff00b230 */ /* 0x100fe40000004100 */
[-C--:B------:R-:W-:Y:S01]  /*0380*/  @!P3 FMUL R36, R10, R23.reuse ;  /* 0x000000170a24b220 */ /* 0x080fe20000400000 */
[----:B------:R-:W-:Y:S02]  /*0390*/  @!P3 HADD2.F32 R5, -RZ, R5.H1_H1 ;  /* 0x30000005ff05b230 */ /* 0x000fe40000004100 */
[-C--:B------:R-:W-:Y:S02]  /*03a0*/  @!P3 FMUL R18, R0, R23.reuse ;  /* 0x000000170012b220 */ /* 0x080fe40000400000 */
[----:B------:R-:W-:Y:S01]  /*03b0*/  FSETP.GT.AND P4, PT, R11, R36, PT ;  /* 0x000000240b00720b */ /* 0x000fe20003f84000 */
[----:B------:R-:W-:Y:S01]  /*03c0*/  @!P3 FMUL R20, R5, R23 ;  /* 0x000000170514b220 */ /* 0x000fe20000400000 */
[----:B------:R-:W-:-:S02]  /*03d0*/  MOV R0, 0xff800000 ;  /* 0xff80000000007802 */ /* 0x000fc40000000f00 */
[----:B------:R-:W-:Y:S01]  /*03e0*/  FSEL R13, R11, R36, P4 ;  /* 0x000000240b0d7208 */ /* 0x000fe20002000000 */
[----:B---3--:R-:W-:-:S03]  /*03f0*/  @!P2 HADD2.F32 R5, -RZ, R8.H0_H0 ;  /* 0x20000008ff05a230 */ /* 0x008fc60000004100 */
[----:B------:R-:W-:-:S04]  /*0400*/  FSETP.GT.AND P4, PT, R13, R18, PT ;  /* 0x000000120d00720b */ /* 0x000fc80003f84000 */
[----:B------:R-:W-:-:S04]  /*0410*/  FSEL R13, R13, R18, P4 ;  /* 0x000000120d0d7208 */ /* 0x000fc80002000000 */
[----:B------:R-:W-:Y:S01]  /*0420*/  FSETP.GT.AND P3, PT, R13, R20, PT ;  /* 0x000000140d00720b */ /* 0x000fe20003f64000 */
[----:B-1----:R-:W-:Y:S01]  /*0430*/  @!P2 FMUL R32, R5, R4 ;  /* 0x000000040520a220 */ /* 0x002fe20000400000 */
[----:B------:R-:W-:Y:S02]  /*0440*/  @!P2 HADD2.F32 R5, -RZ, R8.H1_H1 ;  /* 0x30000008ff05a230 */ /* 0x000fe40000004100 */
[----:B------:R-:W-:Y:S01]  /*0450*/  FSEL R13, R13, R20, P3 ;  /* 0x000000140d0d7208 */ /* 0x000fe20001800000 */
[----:B------:R-:W0:Y:S02]  /*0460*/  @!P1 LDC R8, c[0x0][0x220] ;  /* 0x00008800ff089b82 */ /* 0x000e240000000800 */
[----:B------:R-:W-:Y:S01]  /*0470*/  @!P2 FMUL R0, R5, R4 ;  /* 0x000000040500a220 */ /* 0x000fe20000400000 */
[----:B------:R-:W-:Y:S02]  /*0480*/  FSETP.GT.AND P3, PT, R13, R32, PT ;  /* 0x000000200d00720b */ /* 0x000fe40003f64000 */
[----:B------:R-:W-:-:S02]  /*0490*/  MOV R5, 0xff800000 ;  /* 0xff80000000057802 */ /* 0x000fc40000000f00 */
[----:B------:R-:W-:Y:S01]  /*04a0*/  FSEL R23, R13, R32, P3 ;  /* 0x000000200d177208 */ /* 0x000fe20001800000 */
[--C-:B------:R-:W-:Y:S02]  /*04b0*/  @!P2 HADD2.F32 R13, -RZ, R9.reuse.H0_H0 ;  /* 0x20000009ff0da230 */ /* 0x100fe40000004100 */
[----:B------:R-:W-:Y:S01]  /*04c0*/  @!P2 HADD2.F32 R9, -RZ, R9.H1_H1 ;  /* 0x30000009ff09a230 */ /* 0x000fe20000004100 */
[----:B------:R-:W-:Y:S02]  /*04d0*/  FSETP.GT.AND P3, PT, R23, R0, PT ;  /* 0x000000001700720b */ /* 0x000fe40003f64000 */
[----:B------:R-:W-:Y:S02]  /*04e0*/  @!P2 FMUL R5, R13, R4 ;  /* 0x000000040d05a220 */ /* 0x000fe40000400000 */
[----:B------:R-:W-:Y:S01]  /*04f0*/  FSEL R10, R23, R0, P3 ;  /* 0x00000000170a7208 */ /* 0x000fe20001800000 */
[----:B------:R-:W-:Y:S01]  /*0500*/  @!P2 FMUL R30, R9, R4 ;  /* 0x00000004091ea220 */ /* 0x000fe20000400000 */
[----:B----4-:R-:W-:Y:S01]  /*0510*/  @!P1 HADD2.F32 R9, -RZ, R6.H0_H0 ;  /* 0x20000006ff099230 */ /* 0x010fe20000004100 */
[----:B------:R-:W-:-:S02]  /*0520*/  MOV R4, 0xff800000 ;  /* 0xff80000000047802 */ /* 0x000fc40000000f00 */
[----:B------:R-:W-:-:S04]  /*0530*/  FSETP.GT.AND P3, PT, R10, R5, PT ;  /* 0x000000050a00720b */ /* 0x000fc80003f64000 */
[----:B------:R-:W-:Y:S01]  /*0540*/  FSEL R13, R10, R5, P3 ;  /* 0x000000050a0d7208 */ /* 0x000fe20001800000 */
[----:B0-----:R-:W-:Y:S01]  /*0550*/  @!P1 FMUL R4, R9, R8 ;  /* 0x0000000809049220 */ /* 0x001fe20000400000 */
[----:B------:R-:W-:Y:S01]  /*0560*/  @!P1 HADD2.F32 R9, -RZ, R6.H1_H1 ;  /* 0x30000006ff099230 */ /* 0x000fe20000004100 */
[----:B------:R-:W-:Y:S01]  /*0570*/  MOV R6, 0xff800000 ;  /* 0xff80000000067802 */ /* 0x000fe20000000f00 */
[--C-:B-----5:R-:W-:Y:S01]  /*0580*/  @!P0 HADD2.F32 R10, -RZ, R2.reuse.H0_H0 ;  /* 0x20000002ff0a8230 */ /* 0x120fe20000004100 */
[----:B------:R-:W-:Y:S01]  /*0590*/  FSETP.GT.AND P2, PT, R13, R30, PT ;  /* 0x0000001e0d00720b */ /* 0x000fe20003f44000 */
[----:B------:R-:W-:Y:S02]  /*05a0*/  @!P0 HADD2.F32 R2, -RZ, R2.H1_H1 ;  /* 0x30000002ff028230 */ /* 0x000fe40000004100 */
[----:B------:R-:W-:Y:S01]  /*05b0*/  @!P1 FMUL R28, R9, R8 ;  /* 0x00000008091c9220 */ /* 0x000fe20000400000 */
[----:B------:R-:W-:Y:S01]  /*05c0*/  FSEL R13, R13, R30, P2 ;  /* 0x0000001e0d0d7208 */ /* 0x000fe20001000000 */
[----:B------:R-:W0:Y:S03]  /*05d0*/  @!P0 LDC R9, c[0x0][0x220] ;  /* 0x00008800ff098b82 */ /* 0x000e260000000800 */
[----:B------:R-:W-:-:S04]  /*05e0*/  FSETP.GT.AND P2, PT, R13, R4, PT ;  /* 0x000000040d00720b */ /* 0x000fc80003f44000 */
[----:B------:R-:W-:Y:S01]  /*05f0*/  FSEL R23, R13, R4, P2 ;  /* 0x000000040d177208 */ /* 0x000fe20001000000 */
[--C-:B------:R-:W-:Y:S02]  /*0600*/  @!P1 HADD2.F32 R13, -RZ, R7.reuse.H0_H0 ;  /* 0x20000007ff0d9230 */ /* 0x100fe40000004100 */
[----:B------:R-:W-:Y:S01]  /*0610*/  @!P1 HADD2.F32 R7, -RZ, R7.H1_H1 ;  /* 0x30000007ff079230 */ /* 0x000fe20000004100 */
[----:B------:R-:W-:Y:S02]  /*0620*/  FSETP.GT.AND P2, PT, R23, R28, PT ;  /* 0x0000001c1700720b */ /* 0x000fe40003f44000 */
[----:B------:R-:W-:Y:S02]  /*0630*/  @!P1 FMUL R6, R13, R8 ;  /* 0x000000080d069220 */ /* 0x000fe40000400000 */
[----:B------:R-:W-:Y:S01]  /*0640*/  FSEL R23, R23, R28, P2 ;  /* 0x0000001c17177208 */ /* 0x000fe20001000000 */
[----:B------:R-:W-:Y:S01]  /*0650*/  @!P1 FMUL R26, R7, R8 ;  /* 0x00000008071a9220 */ /* 0x000fe20000400000 */
[----:B------:R-:W-:-:S02]  /*0660*/  MOV R8, 0xff800000 ;  /* 0xff80000000087802 */ /* 0x000fc40000000f00 */
[----:B------:R-:W-:-:S04]  /*0670*/  FSETP.GT.AND P2, PT, R23, R6, PT ;  /* 0x000000061700720b */ /* 0x000fc80003f44000 */
[----:B------:R-:W-:Y:S01]  /*0680*/  FSEL R23, R23, R6, P2 ;  /* 0x0000000617177208 */ /* 0x000fe20001000000 */
[-C--:B0-----:R-:W-:Y:S01]  /*0690*/  @!P0 FMUL R8, R10, R9.reuse ;  /* 0x000000090a088220 */ /* 0x081fe20000400000 */
[----:B------:R-:W-:Y:S01]  /*06a0*/  @!P0 FMUL R12, R2, R9 ;  /* 0x00000009020c8220 */ /* 0x000fe20000400000 */
[----:B------:R-:W-:Y:S01]  /*06b0*/  @!P0 HADD2.F32 R2, -RZ, R3.H0_H0 ;  /* 0x20000003ff028230 */ /* 0x000fe20000004100 */
[----:B------:R-:W-:-:S04]  /*06c0*/  FSETP.GT.AND P1, PT, R23, R26, PT ;  /* 0x0000001a1700720b */ /* 0x000fc80003f24000 */
[----:B------:R-:W-:Y:S01]  /*06d0*/  FSEL R23, R23, R26, P1 ;  /* 0x0000001a17177208 */ /* 0x000fe20000800000 */
[----:B------:R-:W-:Y:S01]  /*06e0*/  @!P0 FMUL R22, R2, R9 ;  /* 0x0000000902168220 */ /* 0x000fe20000400000 */
[----:B------:R-:W-:Y:S02]  /*06f0*/  @!P0 HADD2.F32 R2, -RZ, R3.H1_H1 ;  /* 0x30000003ff028230 */ /* 0x000fe40000004100 */
[----:B------:R-:W-:-:S03]  /*0700*/  FSETP.GT.AND P1, PT, R23, R8, PT ;  /* 0x000000081700720b */ /* 0x000fc60003f24000 */
[----:B------:R-:W-:Y:S01]  /*0710*/  @!P0 FMUL R24, R2, R9 ;  /* 0x0000000902188220 */ /* 0x000fe20000400000 */
[----:B------:R-:W-:Y:S01]  /*0720*/  FSEL R23, R23, R8, P1 ;  /* 0x0000000817177208 */ /* 0x000fe20000800000 */
[----:B------:R-:W-:-:S03]  /*0730*/  HFMA2.MMA R9, -RZ, RZ, 0.96630859375, -0.0022525787353515625 ;  /* 0x3bbb989dff097435 */ /* 0x000fc600000001ff */
        /* <DEDUP_REMOVED lines=205> */
[----:B------:R-:W-:Y:S05]  /*1410*/  CALL.REL.NOINC `($__internal_50_$__cuda_sm3x_div_rn_noftz_f32_slowpath) ;  /* 0x0000000c00b07944 */ /* 0x000fea0003c00000 */
[----:B------:R-:W-:-:S07]  /*1420*/  MOV R30, R23 ;  /* 0x00000017001e7202 */ /* 0x000fce0000000f00 */
.L_x_11015:
[----:B------:R-:W-:Y:S05]  /*1430*/  BSYNC B2 ;  /* 0x0000000000027941 */ /* 0x000fea0003800000 */
.L_x_11014:
        /* <DEDUP_REMOVED lines=11> */
[----:B------:R-:W-:Y:S05]  /*14f0*/  CALL.REL.NOINC `($__internal_50_$__cuda_sm3x_div_rn_noftz_f32_slowpath) ;  /* 0x0000000c00787944 */ /* 0x000fea0003c00000 */
[----:B------:R-:W-:-:S07]  /*1500*/  MOV R21, R23 ;  /* 0x0000001700157202 */ /* 0x000fce0000000f00 */
.L_x_11017:
[----:B------:R-:W-:Y:S05]  /*1510*/  BSYNC B2 ;  /* 0x0000000000027941 */ /* 0x000fea0003800000 */
.L_x_11016:
        /* <DEDUP_REMOVED lines=13> */
.L_x_11019:
[----:B------:R-:W-:Y:S05]  /*15f0*/  BSYNC B2 ;  /* 0x0000000000027941 */ /* 0x000fea0003800000 */
.L_x_11018:
        /* <DEDUP_REMOVED lines=12> */
[----:B------:R-:W-:Y:S05]  /*16c0*/  CALL.REL.NOINC `($__internal_50_$__cuda_sm3x_div_rn_noftz_f32_slowpath) ;  /* 0x0000000c00047944 */ /* 0x000fea0003c00000 */
.L_x_11021:
[----:B------:R-:W-:Y:S05]  /*16d0*/  BSYNC B2 ;  /* 0x0000000000027941 */ /* 0x000fea0003800000 */
.L_x_11020:
[----:B------:R-:W-:Y:S02]  /*16e0*/  ULDC.64 UR6, c[0x0][0x210] ;  /* 0x0000840000067ab9 */ /* 0x000fe40000000a00 */
[----:B------:R-:W-:Y:S01]  /*16f0*/  IADD3 R32, P1, R16, UR6, RZ ;  /* 0x0000000610207c10 */ /* 0x000fe2000ff3e0ff */
[----:B------:R-:W-:Y:S01]  /*1700*/  ULDC UR6, c[0x0][0x228] ;  /* 0x00008a0000067ab9 */ /* 0x000fe20000000800 */
[----:B------:R-:W-:Y:S02]  /*1710*/  F2FP.F16.F32.PACK_AB R16, R21, R30 ;  /* 0x0000001e1510723e */ /* 0x000fe400000000ff */
[----:B------:R-:W-:Y:S02]  /*1720*/  ISETP.GE.AND P0, PT, R20, UR6, PT ;  /* 0x0000000614007c0c */ /* 0x000fe4000bf06270 */
[----:B------:R-:W-:Y:S02]  /*1730*/  IADD3.X R33, R17, UR7, RZ, P1, !PT ;  /* 0x0000000711217c10 */ /* 0x000fe40008ffe4ff */
[----:B------:R-:W-:-:S05]  /*1740*/  F2FP.F16.F32.PACK_AB R17, R23, R18 ;  /* 0x000000121711723e */ /* 0x000fca00000000ff */
        /* <DEDUP_REMOVED lines=15> */
.L_x_11023:
[----:B------:R-:W-:Y:S05]  /*1840*/  BSYNC B2 ;  /* 0x0000000000027941 */ /* 0x000fea0003800000 */
.L_x_11022:
        /* <DEDUP_REMOVED lines=13> */
.L_x_11025:
[----:B------:R-:W-:Y:S05]  /*1920*/  BSYNC B2 ;  /* 0x0000000000027941 */ /* 0x000fea0003800000 */
.L_x_11024:
        /* <DEDUP_REMOVED lines=13> */
.L_x_11027:
[----:B------:R-:W-:Y:S05]  /*1a00*/  BSYNC B2 ;  /* 0x0000000000027941 */ /* 0x000fea0003800000 */
.L_x_11026:
        /* <DEDUP_REMOVED lines=13> */
.L_x_11029:
[----:B------:R-:W-:Y:S05]  /*1ae0*/  BSYNC B2 ;  /* 0x0000000000027941 */ /* 0x000fea0003800000 */
.L_x_11028:
        /* <DEDUP_REMOVED lines=17> */
[----:B------:R-:W-:Y:S05]  /*1c00*/  CALL.REL.NOINC `($__internal_50_$__cuda_sm3x_div_rn_noftz_f32_slowpath) ;  /* 0x0000000400b47944 */ /* 0x000fea0003c00000 */
[----:B------:R-:W-:-:S07]  /*1c10*/  MOV R0, R23 ;  /* 0x0000001700007202 */ /* 0x000fce0000000f00 */
.L_x_11031:
[----:B------:R-:W-:Y:S05]  /*1c20*/  BSYNC B2 ;  /* 0x0000000000027941 */ /* 0x000fea0003800000 */
.L_x_11030:
        /* <DEDUP_REMOVED lines=13> */
.L_x_11033:
[----:B------:R-:W-:Y:S05]  /*1d00*/  BSYNC B2 ;  /* 0x0000000000027941 */ /* 0x000fea0003800000 */
.L_x_11032:
        /* <DEDUP_REMOVED lines=13> */
.L_x_11035:
[----:B------:R-:W-:Y:S05]  /*1de0*/  BSYNC B2 ;  /* 0x0000000000027941 */ /* 0x000fea0003800000 */
.L_x_11034:
        /* <DEDUP_REMOVED lines=12> */
[----:B------:R-:W-:Y:S05]  /*1eb0*/  CALL.REL.NOINC `($__internal_50_$__cuda_sm3x_div_rn_noftz_f32_slowpath) ;  /* 0x0000000400087944 */ /* 0x000fea0003c00000 */
.L_x_11037:
[----:B------:R-:W-:Y:S05]  /*1ec0*/  BSYNC B2 ;  /* 0x0000000000027941 */ /* 0x000fea0003800000 */
.L_x_11036:
        /* <DEDUP_REMOVED lines=19> */
.L_x_11039:
[----:B------:R-:W-:Y:S05]  /*2000*/  BSYNC B2 ;  /* 0x0000000000027941 */ /* 0x000fea0003800000 */
.L_x_11038:
        /* <DEDUP_REMOVED lines=13> */
.L_x_11041:
[----:B------:R-:W-:Y:S05]  /*20e0*/  BSYNC B2 ;  /* 0x0000000000027941 */ /* 0x000fea0003800000 */
.L_x_11040:
        /* <DEDUP_REMOVED lines=13> */
.L_x_11043:
[----:B------:R-:W-:Y:S05]  /*21c0*/  BSYNC B2 ;  /* 0x0000000000027941 */ /* 0x000fea0003800000 */
.L_x_11042:
        /* <DEDUP_REMOVED lines=12> */
.L_x_11045:
[----:B------:R-:W-:Y:S05]  /*2290*/  BSYNC B2 ;  /* 0x0000000000027941 */ /* 0x000fea0003800000 */
.L_x_11044:
[----:B------:R-:W-:Y:S02]  /*22a0*/  F2FP.F16.F32.PACK_AB R22, R3, R0 ;  /* 0x000000000316723e */ /* 0x000fe400000000ff */
[----:B------:R-:W-:-:S05]  /*22b0*/  F2FP.F16.F32.PACK_AB R23, R23, R2 ;  /* 0x000000021717723e */ /* 0x000fca00000000ff */
[----:B------:R-:W-:Y:S01]  /*22c0*/  STG.E.64 desc[UR4][R32.64+0x300], R22 ;  /* 0x0003001620007986 */ /* 0x000fe2000c101b04 */
[----:B------:R-:W-:Y:S05]  /*22d0*/  EXIT ;  /* 0x000000000000794d */ /* 0x000fea0003800000 */
        .weak           $__internal_50_$__cuda_sm3x_div_rn_noftz_f32_slowpath
        .type           $__internal_50_$__cuda_sm3x_div_rn_noftz_f32_slowpath,@function
        .size           $__internal_50_$__cuda_sm3x_div_rn_noftz_f32_slowpath,(.L_x_11296 - $__internal_50_$__cuda_sm3x_div_rn_noftz_f32_slowpath)
$__internal_50_$__cuda_sm3x_div_rn_noftz_f32_slowpath:
        /* <DEDUP_REMOVED lines=37> */
.L_x_11047:
        /* <DEDUP_REMOVED lines=51> */
.L_x_11054:
[----:B------:R-:W-:-:S04]  /*2860*/  LOP3.LUT R26, R26, 0x80000000, RZ, 0xc0, !PT ;  /* 0x800000001a1a7812 */ /* 0x000fc800078ec0ff */
[----:B------:R-:W-:Y:S01]  /*2870*/  LOP3.LUT R26, R26, 0x7f800000, RZ, 0xfc, !PT ;  /* 0x7f8000001a1a7812 */ /* 0x000fe200078efcff */
[----:B------:R-:W-:Y:S06]  /*2880*/  BRA `(.L_x_11055) ;  /* 0x0000000000047947 */ /* 0x000fec0003800000 */
.L_x_11053:
[----:B------:R-:W-:-:S07]  /*2890*/  LEA R26, R29, R26, 0x17 ;  /* 0x0000001a1d1a7211 */ /* 0x000fce00078eb8ff */
.L_x_11055:
[----:B------:R-:W-:Y:S05]  /*28a0*/  BSYNC B1 ;  /* 0x0000000000017941 */ /* 0x000fea0003800000 */
.L_x_11052:
[----:B------:R-:W-:Y:S01]  /*28b0*/  MOV R23, R26 ;  /* 0x0000001a00177202 */ /* 0x000fe20000000f00 */
[----:B------:R-:W-:Y:S06]  /*28c0*/  BRA `(.L_x_11056) ;  /* 0x0000000000207947 */ /* 0x000fec0003800000 */
.L_x_11051:
[----:B------:R-:W-:-:S04]  /*28d0*/  LOP3.LUT R24, R24, 0x80000000, R27, 0x48, !PT ;  /* 0x8000000018187812 */ /* 0x000fc800078e481b */
[----:B------:R-:W-:Y:S01]  /*28e0*/  LOP3.LUT R23, R24, 0x7f800000, RZ, 0xfc, !PT ;  /* 0x7f80000018177812 */ /* 0x000fe200078efcff */
[----:B------:R-:W-:Y:S06]  /*28f0*/  BRA `(.L_x_11056) ;  /* 0x0000000000147947 */ /* 0x000fec0003800000 */
.L_x_11050:
[----:B------:R-:W-:Y:S01]  /*2900*/  LOP3.LUT R23, R24, 0x80000000, R27, 0x48, !PT ;  /* 0x8000000018177812 */ /* 0x000fe200078e481b */
[----:B------:R-:W-:Y:S06]  /*2910*/  BRA `(.L_x_11056) ;  /* 0x00000000000c7947 */ /* 0x000fec0003800000 */
.L_x_11049:
[----:B------:R-:W0:Y:S01]  /*2920*/  MUFU.RSQ R23, -QNAN ;  /* 0xffc0000000177908 */ /* 0x000e220000001400 */
[----:B------:R-:W-:Y:S05]  /*2930*/  BRA `(.L_x_11056) ;  /* 0x0000000000047947 */ /* 0x000fea0003800000 */
.L_x_11048:
[----:B------:R-:W-:-:S07]  /*2940*/  FADD.FTZ R23, R27, R19 ;  /* 0x000000131b177221 */ /* 0x000fce0000010000 */
.L_x_11056:
[----:B------:R-:W-:Y:S05]  /*2950*/  BSYNC B0 ;  /* 0x0000000000007941 */ /* 0x000fea0003800000 */
.L_x_11046:
[----:B------:R-:W-:Y:S01]  /*2960*/  HFMA2.MMA R25, -RZ, RZ, 0, 0 ;  /* 0x00000000ff197435 */ /* 0x000fe200000001ff */
[----:B------:R-:W-:-:S05]  /*2970*/  MOV R24, R22 ;  /* 0x0000001600187202 */ /* 0x000fca0000000f00 */
[----:B0-----:R-:W-:Y:S05]  /*2980*/  RET.REL.NODEC R24 `(_ZN18transformer_engine27scaled_softmax_warp_forwardI6__halfS1_fLi9EEEvPT0_PKT_T1_ii) ;  /* 0xffffffd4189c7950 */ /* 0x001fea0003c3ffff */
.L_x_11057:
        /* <DEDUP_REMOVED lines=15> */
.L_x_11296:


//--------------------- .text._ZN18transformer_engine27scaled_softmax_warp_forwardI6__halfS1_fLi8EEEvPT0_PKT_T1_ii --------------------------
	.section	.text._ZN18transformer_engine27scaled_softmax_warp_forwardI6__halfS1_fLi8EEEvPT0_PKT_T1_ii,"ax",@progbits
	.align	128
        .global         _ZN18transformer_engine27scaled_softmax_warp_forwardI6__halfS1_fLi8EEEvPT0_PKT_T1_ii
        .type           _ZN18transformer_engine27scaled_softmax_warp_forwardI6__halfS1_fLi8EEEvPT0_PKT_T1_ii,@function
        .size           _ZN18transformer_engine27scaled_softmax_warp_forwardI6__halfS1_fLi8EEEvPT0_PKT_T1_ii,(.L_x_11297 - _ZN18transformer_engine27scaled_softmax_warp_forwardI6__halfS1_fLi8EEEvPT0_PKT_T1_ii)
        .other          _ZN18transformer_engine27scaled_softmax_warp_forwardI6__halfS1_fLi8EEEvPT0_PKT_T1_ii,@"STO_CUDA_ENTRY STV_DEFAULT"
_ZN18transformer_engine27scaled_softmax_warp_forwardI6__halfS1_fLi8EEEvPT0_PKT_T1_ii:
.text._ZN18transformer_engine27scaled_softmax_warp_forwardI6__halfS1_fLi8EEEvPT0_PKT_T1_ii:
        /* <DEDUP_REMOVED lines=34> */
[----:B------:R-:W-:Y:S01]  /*0220*/  MOV R6, 0xff800000 ;  /* 0xff80000000067802 */ /* 0x000fe20000000f00 */
[----:B------:R-:W-:Y:S01]  /*0230*/  IMAD.MOV.U32 R21, RZ, RZ, -0x800000 ;  /* 0xff800000ff157424 */ /* 0x000fe200078e00ff */
[----:B------:R-:W-:Y:S02]  /*0240*/  MOV R7, 0xff800000 ;  /* 0xff80000000077802 */ /* 0x000fe40000000f00 */
[----:B------:R-:W-:Y:S02]  /*0250*/  MOV R23, 0xff800000 ;  /* 0xff80000000177802 */ /* 0x000fe40000000f00 */
[----:B------:R-:W-:Y:S01]  /*0260*/  MOV R19, 0xff800000 ;  /* 0xff80000000137802 */ /* 0x000fe20000000f00 */
[--C-:B--2---:R-:W-:Y:S02]  /*0270*/  @!P1 HADD2.F32 R0, -RZ, R2.reuse.H0_H0 ;  /* 0x20000002ff009230 */ /* 0x104fe40000004100 */
[----:B------:R-:W-:-:S03]  /*0280*/  @!P1 HADD2.F32 R2, -RZ, R2.H1_H1 ;  /* 0x30000002ff029230 */ /* 0x000fc60000004100 */
[-C--:B0-----:R-:W-:Y:S02]  /*0290*/  @!P1 FMUL R6, R0, R17.reuse ;  /* 0x0000001100069220 */ /* 0x081fe40000400000 */
[----:B------:R-:W-:Y:S01]  /*02a0*/  @!P1 FMUL R7, R2, R17 ;  /* 0x0000001102079220 */ /* 0x000fe20000400000 */
[----:B------:R-:W0:Y:S01]  /*02b0*/  @!P0 LDC R0, c[0x0][0x220] ;  /* 0x00008800ff008b82 */ /* 0x000e220000000800 */
[--C-:B------:R-:W-:Y:S02]  /*02c0*/  @!P1 HADD2.F32 R2, -RZ, R3.reuse.H0_H0 ;  /* 0x20000003ff029230 */ /* 0x100fe40000004100 */
[----:B------:R-:W-:Y:S01]  /*02d0*/  @!P1 HADD2.F32 R3, -RZ, R3.H1_H1 ;  /* 0x30000003ff039230 */ /* 0x000fe20000004100 */
[----:B------:R-:W-:Y:S02]  /*02e0*/  FSETP.GT.AND P2, PT, R6, R7, PT ;  /* 0x000000070600720b */ /* 0x000fe40003f44000 */
[----:B------:R-:W-:Y:S02]  /*02f0*/  @!P1 FMUL R21, R2, R17 ;  /* 0x0000001102159220 */ /* 0x000fe40000400000 */
[----:B------:R-:W-:Y:S01]  /*0300*/  FSEL R2, R6, R7, P2 ;  /* 0x0000000706027208 */ /* 0x000fe20001000000 */
[----:B------:R-:W-:Y:S01]  /*0310*/  @!P1 FMUL R23, R3, R17 ;  /* 0x0000001103179220 */ /* 0x000fe20000400000 */
[--C-:B---3--:R-:W-:Y:S01]  /*0320*/  @!P0 HADD2.F32 R3, -RZ, R4.reuse.H0_H0 ;  /* 0x20000004ff038230 */ /* 0x108fe20000004100 */
[----:B------:R-:W-:Y:S01]  /*0330*/  MOV R17, 0xff800000 ;  /* 0xff80000000117802 */ /* 0x000fe20000000f00 */
[----:B------:R-:W-:Y:S01]  /*0340*/  @!P0 HADD2.F32 R15, -RZ, R4.H1_H1 ;  /* 0x30000004ff0f8230 */ /* 0x000fe20000004100 */
[----:B------:R-:W-:-:S04]  /*0350*/  FSETP.GT.AND P2, PT, R2, R21, PT ;  /* 0x000000150200720b */ /* 0x000fc80003f44000 */
[----:B------:R-:W-:-:S04]  /*0360*/  FSEL R2, R2, R21, P2 ;  /* 0x0000001502027208 */ /* 0x000fc80001000000 */
[----:B------:R-:W-:Y:S01]  /*0370*/  FSETP.GT.AND P1, PT, R2, R23, PT ;  /* 0x000000170200720b */ /* 0x000fe20003f24000 */
[----:B0-----:R-:W-:-:S03]  /*0380*/  @!P0 FMUL R17, R3, R0 ;  /* 0x0000000003118220 */ /* 0x001fc60000400000 */
[----:B------:R-:W-:Y:S02]  /*0390*/  FSEL R2, R2, R23, P1 ;  /* 0x0000001702027208 */ /* 0x000fe40000800000 */
[----:B------:R-:W-:Y:S01]  /*03a0*/  MOV R3, 0xff800000 ;  /* 0xff80000000037802 */ /* 0x000fe20000000f00 */
[-C--:B------:R-:W-:Y:S01]  /*03b0*/  @!P0 FMUL R3, R15, R0.reuse ;  /* 0x000000000f038220 */ /* 0x080fe20000400000 */
[CC--:B------:R-:W-:Y:S01]  /*03c0*/  FSETP.GT.AND P1, PT, R2.reuse, R17.reuse, PT ;  /* 0x000000110200720b */ /* 0x0c0fe20003f24000 */
[--C-:B------:R-:W-:Y:S02]  /*03d0*/  @!P0 HADD2.F32 R15, -RZ, R5.reuse.H0_H0 ;  /* 0x20000005ff0f8230 */ /* 0x100fe40000004100 */
[----:B------:R-:W-:Y:S01]  /*03e0*/  @!P0 HADD2.F32 R5, -RZ, R5.H1_H1 ;  /* 0x30000005ff058230 */ /* 0x000fe20000004100 */
[----:B------:R-:W-:Y:S02]  /*03f0*/  FSEL R2, R2, R17, P1 ;  /* 0x0000001102027208 */ /* 0x000fe40000800000 */
[-C--:B------:R-:W-:Y:S01]  /*0400*/  @!P0 FMUL R19, R15, R0.reuse ;  /* 0x000000000f138220 */ /* 0x080fe20000400000 */
[----:B------:R-:W-:Y:S01]  /*0410*/  MOV R15, 0xff800000 ;  /* 0xff800000000f7802 */ /* 0x000fe20000000f00 */
[----:B------:R-:W-:Y:S01]  /*0420*/  @!P0 FMUL R15, R5, R0 ;  /* 0x00000000050f8220 */ /* 0x000fe20000400000 */
        /* <DEDUP_REMOVED lines=12> */
[----:B------:R-:W-:Y:S01]  /*04f0*/  HFMA2.MMA R5, -RZ, RZ, 3.7421875, 0 ;  /* 0x437c0000ff057435 */ /* 0x000fe200000001ff */
[----:B------:R-:W-:-:S03]  /*0500*/  IMAD.MOV.U32 R0, RZ, RZ, 0x3bbb989d ;  /* 0x3bbb989dff007424 */ /* 0x000fc600078e00ff */
        /* <DEDUP_REMOVED lines=12> */
[C---:B------:R-:W-:Y:S01]  /*05d0*/  FADD R21, -R8.reuse, R21 ;  /* 0x0000001508157221 */ /* 0x040fe20000000100 */
[C---:B------:R-:W-:Y:S01]  /*05e0*/  FADD R23, -R8.reuse, R23 ;  /* 0x0000001708177221 */ /* 0x040fe20000000100 */
[-C--:B------:R-:W-:Y:S01]  /*05f0*/  FFMA.SAT R4, R27, R0.reuse, 0.5 ;  /* 0x3f0000001b047423 */ /* 0x080fe20000002000 */
[-C--:B------:R-:W-:Y:S01]  /*0600*/  FFMA.SAT R6, R25, R0.reuse, 0.5 ;  /* 0x3f00000019067423 */ /* 0x080fe20000002000 */
[----:B------:R-:W-:Y:S01]  /*0610*/  FFMA.SAT R18, R21, R0, 0.5 ;  /* 0x3f00000015127423 */ /* 0x000fe20000002000 */
[----:B------:R-:W-:Y:S01]  /*0620*/  FADD R29, -R8, R19 ;  /* 0x00000013081d7221 */ /* 0x000fe20000000100 */
[-C--:B------:R-:W-:Y:S01]  /*0630*/  FFMA.RM R4, R4, R5.reuse, 12582913 ;  /* 0x4b40000104047423 */ /* 0x080fe20000004005 */
[-C--:B------:R-:W-:Y:S01]  /*0640*/  FFMA.RM R6, R6, R5.reuse, 12582913 ;  /* 0x4b40000106067423 */ /* 0x080fe20000004005 */
[----:B------:R-:W-:Y:S01]  /*0650*/  FFMA.RM R7, R18, R5, 12582913 ;  /* 0x4b40000112077423 */ /* 0x000fe20000004005 */
[----:B------:R-:W-:Y:S01]  /*0660*/  ISETP.LT.OR P0, PT, R20, 0x1, P0 ;  /* 0x000000011400780c */ /* 0x000fe20000701670 */
[----:B------:R-:W-:Y:S01]  /*0670*/  FADD R12, R4, -12583039 ;  /* 0xcb40007f040c7421 */ /* 0x000fe20000000000 */
[C---:B------:R-:W-:Y:S01]  /*0680*/  FADD R2, R6.reuse, -12583039 ;  /* 0xcb40007f06027421 */ /* 0x040fe20000000000 */
[----:B------:R-:W-:Y:S01]  /*0690*/  FADD R18, R7, -12583039 ;  /* 0xcb40007f07127421 */ /* 0x000fe20000000000 */
[----:B------:R-:W-:Y:S01]  /*06a0*/  SHF.L.U32 R6, R6, 0x17, RZ ;  /* 0x0000001706067819 */ /* 0x000fe200000006ff */
[----:B------:R-:W-:Y:S01]  /*06b0*/  FFMA R12, R27, 1.4426950216293334961, -R12 ;  /* 0x3fb8aa3b1b0c7823 */ /* 0x000fe2000000080c */
[----:B------:R-:W-:Y:S01]  /*06c0*/  FFMA R2, R25, 1.4426950216293334961, -R2 ;  /* 0x3fb8aa3b19027823 */ /* 0x000fe20000000802 */
[----:B------:R-:W-:-:S02]  /*06d0*/  FFMA R18, R21, 1.4426950216293334961, -R18 ;  /* 0x3fb8aa3b15127823 */ /* 0x000fc40000000812 */
[----:B------:R-:W-:Y:S01]  /*06e0*/  FFMA R14, R27, 1.925963033500011079e-08, R12 ;  /* 0x32a570601b0e7823 */ /* 0x000fe2000000000c */
[-C--:B------:R-:W-:Y:S01]  /*06f0*/  FFMA.SAT R12, R23, R0.reuse, 0.5 ;  /* 0x3f000000170c7423 */ /* 0x080fe20000002000 */
[----:B------:R-:W-:Y:S01]  /*0700*/  FFMA R22, R25, 1.925963033500011079e-08, R2 ;  /* 0x32a5706019167823 */ /* 0x000fe20000000002 */
[C---:B------:R-:W-:Y:S01]  /*0710*/  FADD R25, -R8.reuse, R17 ;  /* 0x0000001108197221 */ /* 0x040fe20000000100 */
[----:B------:R-:W-:Y:S01]  /*0720*/  FADD R27, -R8, R3 ;  /* 0x00000003081b7221 */ /* 0x000fe20000000100 */
[-C--:B------:R-:W-:Y:S01]  /*0730*/  FFMA.RM R12, R12, R5.reuse, 12582913 ;  /* 0x4b4000010c0c7423 */ /* 0x080fe20000004005 */
[----:B------:R-:W-:Y:S01]  /*0740*/  FFMA R18, R21, 1.925963033500011079e-08, R18 ;  /* 0x32a5706015127823 */ /* 0x000fe20000000012 */
[-C--:B------:R-:W-:Y:S01]  /*0750*/  FFMA.SAT R2, R25, R0.reuse, 0.5 ;  /* 0x3f00000019027423 */ /* 0x080fe20000002000 */
[----:B------:R-:W-:Y:S01]  /*0760*/  FFMA.SAT R28, R27, R0, 0.5 ;  /* 0x3f0000001b1c7423 */ /* 0x000fe20000002000 */
[----:B------:R-:W-:Y:S01]  /*0770*/  FADD R24, R12, -12583039 ;  /* 0xcb40007f0c187421 */ /* 0x000fe20000000000 */
[----:B------:R-:W0:Y:S01]  /*0780*/  MUFU.EX2 R14, R14 ;  /* 0x0000000e000e7308 */ /* 0x000e220000000800 */
[-C--:B------:R-:W-:Y:S01]  /*0790*/  FFMA.RM R2, R2, R5.reuse, 12582913 ;  /* 0x4b40000102027423 */ /* 0x080fe20000004005 */
[----:B------:R-:W-:Y:S01]  /*07a0*/  FFMA.RM R19, R28, R5, 12582913 ;  /* 0x4b4000011c137423 */ /* 0x000fe20000004005 */
[----:B------:R-:W-:-:S02]  /*07b0*/  FFMA R24, R23, 1.4426950216293334961, -R24 ;  /* 0x3fb8aa3b17187823 */ /* 0x000fc40000000818 */
[----:B------:R-:W-:Y:S02]  /*07c0*/  FADD R26, R2, -12583039 ;  /* 0xcb40007f021a7421 */ /* 0x000fe40000000000 */
[----:B------:R-:W-:Y:S01]  /*07d0*/  FFMA R21, R23, 1.925963033500011079e-08, R24 ;  /* 0x32a5706017157823 */ /* 0x000fe20000000018 */
[-C--:B------:R-:W-:Y:S01]  /*07e0*/  FFMA.SAT R24, R29, R0.reuse, 0.5 ;  /* 0x3f0000001d187423 */ /* 0x080fe20000002000 */
[----:B------:R-:W-:Y:S01]  /*07f0*/  FADD R23, -R8, R15 ;  /* 0x0000000f08177221 */ /* 0x000fe20000000100 */
[----:B------:R1:W2:Y:S01]  /*0800*/  MUFU.EX2 R17, R22 ;  /* 0x0000001600117308 */ /* 0x0002a20000000800 */
[----:B------:R-:W-:Y:S01]  /*0810*/  FFMA R26, R25, 1.4426950216293334961, -R26 ;  /* 0x3fb8aa3b191a7823 */ /* 0x000fe2000000081a */
[-C--:B------:R-:W-:Y:S01]  /*0820*/  FFMA.RM R3, R24, R5.reuse, 12582913 ;  /* 0x4b40000118037423 */ /* 0x080fe20000004005 */
[----:B------:R-:W-:Y:S02]  /*0830*/  FFMA.SAT R0, R23, R0, 0.5 ;  /* 0x3f00000017007423 */ /* 0x000fe40000002000 */
[----:B------:R-:W-:Y:S01]  /*0840*/  FFMA R26, R25, 1.925963033500011079e-08, R26 ;  /* 0x32a57060191a7823 */ /* 0x000fe2000000001a */
[----:B------:R-:W-:Y:S01]  /*0850*/  FADD R8, R3, -12583039 ;  /* 0xcb40007f03087421 */ /* 0x000fe20000000000 */
[----:B------:R-:W-:Y:S01]  /*0860*/  FFMA.RM R0, R0, R5, 12582913 ;  /* 0x4b40000100007423 */ /* 0x000fe20000004005 */
[----:B------:R-:W3:Y:S01]  /*0870*/  MUFU.EX2 R18, R18 ;  /* 0x0000001200127308 */ /* 0x000ee20000000800 */
[----:B-1----:R-:W-:Y:S01]  /*0880*/  FADD R22, R19, -12583039 ;  /* 0xcb40007f13167421 */ /* 0x002fe20000000000 */
[----:B------:R-:W-:Y:S01]  /*0890*/  FFMA R8, R29, 1.4426950216293334961, -R8 ;  /* 0x3fb8aa3b1d087823 */ /* 0x000fe20000000808 */
[----:B------:R-:W-:Y:S01]  /*08a0*/  SHF.L.U32 R5, R4, 0x17, RZ ;  /* 0x0000001704057819 */ /* 0x000fe200000006ff */
[----:B------:R-:W-:Y:S01]  /*08b0*/  FADD R4, R0, -12583039 ;  /* 0xcb40007f00047421 */ /* 0x000fe20000000000 */
[----:B------:R-:W-:Y:S01]  /*08c0*/  FFMA R22, R27, 1.4426950216293334961, -R22 ;  /* 0x3fb8aa3b1b167823 */ /* 0x000fe20000000816 */
[----:B------:R-:W-:Y:S01]  /*08d0*/  FFMA R29, R29, 1.925963033500011079e-08, R8 ;  /* 0x32a570601d1d7823 */ /* 0x000fe20000000008 */
[----:B------:R-:W-:Y:S01]  /*08e0*/  SHF.L.U32 R19, R19, 0x17, RZ ;  /* 0x0000001713137819 */ /* 0x000fe200000006ff */
[----:B------:R-:W1:Y:S01]  /*08f0*/  MUFU.EX2 R21, R21 ;  /* 0x0000001500157308 */ /* 0x000e620000000800 */
[----:B------:R-:W-:Y:S01]  /*0900*/  FFMA R22, R27, 1.925963033500011079e-08, R22 ;  /* 0x32a570601b167823 */ /* 0x000fe20000000016 */
[----:B0-----:R-:W-:Y:S01]  /*0910*/  FMUL R8, R5, R14 ;  /* 0x0000000e05087220 */ /* 0x001fe20000400000 */
[----:B------:R-:W-:Y:S01]  /*0920*/  FFMA R24, R23, 1.4426950216293334961, -R4 ;  /* 0x3fb8aa3b17187823 */ /* 0x000fe20000000804 */
[----:B------:R-:W-:Y:S01]  /*0930*/  SHF.L.U32 R5, R7, 0x17, RZ ;  /* 0x0000001707057819 */ /* 0x000fe200000006ff */
[----:B--2---:R-:W-:Y:S01]  /*0940*/  FMUL R7, R6, R17 ;  /* 0x0000001106077220 */ /* 0x004fe20000400000 */
[----:B------:R-:W-:Y:S01]  /*0950*/  FADD R4, RZ, R8 ;  /* 0x00000008ff047221 */ /* 0x000fe20000000000 */
[----:B------:R-:W-:Y:S01]  /*0960*/  FFMA R23, R23, 1.925963033500011079e-08, R24 ;  /* 0x32a5706017177823 */ /* 0x000fe20000000018 */
[----:B------:R-:W0:Y:S01]  /*0970*/  MUFU.EX2 R15, R26 ;  /* 0x0000001a000f7308 */ /* 0x000e220000000800 */
[----:B------:R-:W-:Y:S01]  /*0980*/  SHF.L.U32 R24, R12, 0x17, RZ ;  /* 0x000000170c187819 */ /* 0x000fe200000006ff */
[----:B---3--:R-:W-:Y:S01]  /*0990*/  FMUL R6, R5, R18 ;  /* 0x0000001205067220 */ /* 0x008fe20000400000 */
[----:B------:R-:W-:Y:S01]  /*09a0*/  FADD R17, R4, R7 ;  /* 0x0000000704117221 */ /* 0x000fe20000000000 */
[----:B------:R-:W-:-:S03]  /*09b0*/  IMAD.SHL.U32 R4, R2, 0x800000, RZ ;  /* 0x0080000002047824 */ /* 0x000fc600078e00ff */
[----:B------:R-:W-:Y:S01]  /*09c0*/  FADD R2, R17, R6 ;  /* 0x0000000611027221 */ /* 0x000fe20000000000 */
[----:B------:R-:W2:Y:S01]  /*09d0*/  MUFU.EX2 R22, R22 ;  /* 0x0000001600167308 */ /* 0x000ea20000000800 */
[----:B-1----:R-:W-:Y:S01]  /*09e0*/  FMUL R5, R24, R21 ;  /* 0x0000001518057220 */ /* 0x002fe20000400000 */
[----:B------:R-:W-:-:S06]  /*09f0*/  SHF.L.U32 R17, R3, 0x17, RZ ;  /* 0x0000001703117819 */ /* 0x000fcc00000006ff */
[----:B------:R-:W1:Y:S01]  /*0a00*/  MUFU.EX2 R14, R29 ;  /* 0x0000001d000e7308 */ /* 0x000e620000000800 */
[----:B0-----:R-:W-:Y:S01]  /*0a10*/  FMUL R4, R4, R15 ;  /* 0x0000000f04047220 */ /* 0x001fe20000400000 */
[----:B------:R-:W-:-:S04]  /*0a20*/  FADD R15, R2, R5 ;  /* 0x00000005020f7221 */ /* 0x000fc80000000000 */
[----:B------:R-:W-:Y:S02]  /*0a30*/  FADD R18, R15, R4 ;  /* 0x000000040f127221 */ /* 0x000fe40000000000 */
[----:B------:R-:W0:Y:S01]  /*0a40*/  MUFU.EX2 R12, R23 ;  /* 0x00000017000c7308 */ /* 0x000e220000000800 */
[----:B--2---:R-:W-:Y:S01]  /*0a50*/  FMUL R3, R19, R22 ;  /* 0x0000001613037220 */ /* 0x004fe20000400000 */
        /* <DEDUP_REMOVED lines=28> */
[----:B------:R-:W-:Y:S05]  /*0c20*/  CALL.REL.NOINC `($__internal_51_$__cuda_sm3x_div_rn_noftz_f32_slowpath) ;  /* 0x0000000400e47944 */ /* 0x000fea0003c00000 */
[----:B------:R-:W-:-:S07]  /*0c30*/  MOV R12, R19 ;  /* 0x00000013000c7202 */ /* 0x000fce0000000f00 */
.L_x_11059:
[----:B------:R-:W-:Y:S05]  /*0c40*/  BSYNC B0 ;  /* 0x0000000000007941 */ /* 0x000fea0003800000 */
.L_x_11058:
        /* <DEDUP_REMOVED lines=12> */
[----:B------:R-:W-:Y:S05]  /*0d10*/  CALL.REL.NOINC `($__internal_51_$__cuda_sm3x_div_rn_noftz_f32_slowpath) ;  /* 0x0000000400a87944 */ /* 0x000fea0003c00000 */
[----:B------:R-:W-:-:S07]  /*0d20*/  MOV R15, R19 ;  /* 0x00000013000f7202 */ /* 0x000fce0000000f00 */
.L_x_11061:
[----:B------:R-:W-:Y:S05]  /*0d30*/  BSYNC B0 ;  /* 0x0000000000007941 */ /* 0x000fea0003800000 */
.L_x_11060:
        /* <DEDUP_REMOVED lines=12> */
[----:B------:R-:W-:Y:S05]  /*0e00*/  CALL.REL.NOINC `($__internal_51_$__cuda_sm3x_div_rn_noftz_f32_slowpath) ;  /* 0x00000004006c7944 */ /* 0x000fea0003c00000 */
[----:B------:R-:W-:-:S07]  /*0e10*/  MOV R14, R19 ;  /* 0x00000013000e7202 */ /* 0x000fce0000000f00 */
.L_x_11063:
[----:B------:R-:W-:Y:S05]  /*0e20*/  BSYNC B0 ;  /* 0x0000000000007941 */ /* 0x000fea0003800000 */
.L_x_11062:
        /* <DEDUP_REMOVED lines=15> */
.L_x_11065:
[----:B------:R-:W-:Y:S05]  /*0f20*/  BSYNC B0 ;  /* 0x0000000000007941 */ /* 0x000fea0003800000 */
.L_x_11064:
        /* <DEDUP_REMOVED lines=22> */
[----:B------:R-:W-:-:S07]  /*1090*/  IMAD.MOV.U32 R5, RZ, RZ, R19 ;  /* 0x000000ffff057224 */ /* 0x000fce00078e0013 */
.L_x_11067:
[----:B------:R-:W-:Y:S05]  /*10a0*/  BSYNC B0 ;  /* 0x0000000000007941 */ /* 0x000fea0003800000 */
.L_x_11066:
        /* <DEDUP_REMOVED lines=14> */
.L_x_11069:
[----:B------:R-:W-:Y:S05]  /*1190*/  BSYNC B0 ;  /* 0x0000000000007941 */ /* 0x000fea0003800000 */
.L_x_11068:
        /* <DEDUP_REMOVED lines=14> */
.L_x_11071:
[----:B------:R-:W-:Y:S05]  /*1280*/  BSYNC B0 ;  /* 0x0000000000007941 */ /* 0x000fea0003800000 */
.L_x_11070:
        /* <DEDUP_REMOVED lines=14> */
.L_x_11073:
[----:B------:R-:W-:Y:S05]  /*1370*/  BSYNC B0 ;  /* 0x0000000000007941 */ /* 0x000fea0003800000 */
.L_x_11072:
[----:B------:R-:W-:Y:S02]  /*1380*/  F2FP.F16.F32.PACK_AB R4, R4, R5 ;  /* 0x000000050404723e */ /* 0x000fe400000000ff */
[----:B------:R-:W-:-:S05]  /*1390*/  F2FP.F16.F32.PACK_AB R5, R2, R3 ;  /* 0x000000030205723e */ /* 0x000fca00000000ff */
[----:B------:R-:W-:Y:S01]  /*13a0*/  STG.E.64 desc[UR4][R6.64+0x100], R4 ;  /* 0x0001000406007986 */ /* 0x000fe2000c101b04 */
[----:B------:R-:W-:Y:S05]  /*13b0*/  EXIT ;  /* 0x000000000000794d */ /* 0x000fea0003800000 */
        .weak           $__internal_51_$__cuda_sm3x_div_rn_noftz_f32_slowpath
        .type           $__internal_51_$__cuda_sm3x_div_rn_noftz_f32_slowpath,@function
        .size           $__internal_51_$__cuda_sm3x_div_rn_noftz_f32_slowpath,(.L_x_11297 - $__internal_51_$__cuda_sm3x_div_rn_noftz_f32_slowpath)
$__internal_51_$__cuda_sm3x_div_rn_noftz_f32_slowpath:
        /* <DEDUP_REMOVED lines=36> */
.L_x_11075:
        /* <DEDUP_REMOVED lines=51> */
.L_x_11082:
[----:B------:R-:W-:-:S04]  /*1930*/  LOP3.LUT R8, R8, 0x80000000, RZ, 0xc0, !PT ;  /* 0x8000000008087812 */ /* 0x000fc800078ec0ff */
[----:B------:R-:W-:Y:S01]  /*1940*/  LOP3.LUT R8, R8, 0x7f800000, RZ, 0xfc, !PT ;  /* 0x7f80000008087812 */ /* 0x000fe200078efcff */
[----:B------:R-:W-:Y:S06]  /*1950*/  BRA `(.L_x_11083) ;  /* 0x0000000000047947 */ /* 0x000fec0003800000 */
.L_x_11081:
[----:B------:R-:W-:-:S07]  /*1960*/  LEA R8, R23, R8, 0x17 ;  /* 0x0000000817087211 */ /* 0x000fce00078eb8ff */
.L_x_11083:
[----:B------:R-:W-:Y:S05]  /*1970*/  BSYNC B2 ;  /* 0x0000000000027941 */ /* 0x000fea0003800000 */
.L_x_11080:
[----:B------:R-:W-:Y:S05]  /*1980*/  BRA `(.L_x_11084) ;  /* 0x0000000000207947 */ /* 0x000fea0003800000 */
.L_x_11079:
[----:B------:R-:W-:-:S04]  /*1990*/  LOP3.LUT R8, R9, 0x80000000, R8, 0x48, !PT ;  /* 0x8000000009087812 */ /* 0x000fc800078e4808 */
[----:B------:R-:W-:Y:S01]  /*19a0*/  LOP3.LUT R8, R8, 0x7f800000, RZ, 0xfc, !PT ;  /* 0x7f80000008087812 */ /* 0x000fe200078efcff */
[----:B------:R-:W-:Y:S06]  /*19b0*/  BRA `(.L_x_11084) ;  /* 0x0000000000147947 */ /* 0x000fec0003800000 */
.L_x_11078:
[----:B------:R-:W-:Y:S01]  /*19c0*/  LOP3.LUT R8, R9, 0x80000000, R8, 0x48, !PT ;  /* 0x8000000009087812 */ /* 0x000fe200078e4808 */
[----:B------:R-:W-:Y:S06]  /*19d0*/  BRA `(.L_x_11084) ;  /* 0x00000000000c7947 */ /* 0x000fec0003800000 */
.L_x_11077:
[----:B------:R-:W0:Y:S01]  /*19e0*/  MUFU.RSQ R8, -QNAN ;  /* 0xffc0000000087908 */ /* 0x000e220000001400 */
[----:B------:R-:W-:Y:S05]  /*19f0*/  BRA `(.L_x_11084) ;  /* 0x0000000000047947 */ /* 0x000fea0003800000 */
.L_x_11076:
[----:B------:R-:W-:-:S07]  /*1a00*/  FADD.FTZ R8, R8, R9 ;  /* 0x0000000908087221 */ /* 0x000fce0000010000 */
.L_x_11084:
[----:B------:R-:W-:Y:S05]  /*1a10*/  BSYNC B1 ;  /* 0x0000000000017941 */ /* 0x000fea0003800000 */
.L_x_11074:
[----:B------:R-:W-:Y:S01]  /*1a20*/  HFMA2.MMA R9, -RZ, RZ, 0, 0 ;  /* 0x00000000ff097435 */ /* 0x000fe200000001ff */
[----:B0-----:R-:W-:Y:S02]  /*1a30*/  MOV R19, R8 ;  /* 0x0000000800137202 */ /* 0x001fe40000000f00 */
[----:B------:R-:W-:-:S04]  /*1a40*/  MOV R8, R18 ;  /* 0x0000001200087202 */ /* 0x000fc80000000f00 */
[----:B------:R-:W-:Y:S05]  /*1a50*/  RET.REL.NODEC R8 `(_ZN18transformer_engine27scaled_softmax_warp_forwardI6__halfS1_fLi8EEEvPT0_PKT_T1_ii) ;  /* 0xffffffe408687950 */ /* 0x000fea0003c3ffff */
.L_x_11085:
        /* <DEDUP_REMOVED lines=10> */
.L_x_11297:


//--------------------- .text._ZN18transformer_engine27scaled_softmax_warp_forwardI6__halfS1_fLi7EEEvPT0_PKT_T1_ii --------------------------
	.section	.text._ZN18transformer_engine27scaled_softmax_warp_forwardI6__halfS1_fLi7EEEvPT0_PKT_T1_ii,"ax",@progbits
	.align	128
        .global         _ZN18transformer_engine27scaled_softmax_warp_forwardI6__halfS1_fLi7EEEvPT0_PKT_T1_ii
        .type           _ZN18transformer_engine27scaled_softmax_warp_forwardI6__halfS1_fLi7EEEvPT0_PKT_T1_ii,@function
        .size           _ZN18transformer_engine27scaled_softmax_warp_forwardI6__halfS1_fLi7EEEvPT0_PKT_T1_ii,(.L_x_11298 - _ZN18transformer_engine27scaled_softmax_warp_forwardI6__halfS1_fLi7EEEvPT0_PKT_T1_ii)
        .other          _ZN18transformer_engine27scaled_softmax_warp_forwardI6__halfS1_fLi7EEEvPT0_PKT_T1_ii,@"STO_CUDA_ENTRY STV_DEFAULT"
_ZN18transformer_engine27scaled_softmax_warp_forwardI6__halfS1_fLi7EEEvPT0_PKT_T1_ii:
.text._ZN18transformer_engine27scaled_softmax_warp_forwardI6__halfS1_fLi7EEEvPT0_PKT_T1_ii:
        /* <DEDUP_REMOVED lines=11> */
[----:B-1----:R-:W-:Y:S01]  /*00b0*/  SHF.L.U32 R12, R12, 0x2, RZ ;  /* 0x000000020c0c7819 */ /* 0x002fe200000006ff */
[----:B---3--:R-:W-:-:S03]  /*00c0*/  UIMAD UR4, UR4, UR7, UR8 ;  /* 0x00000007040472a4 */ /* 0x008fc6000f8e0208 */
[----:B------:R-:W-:-:S03]  /*00d0*/  SHF.R.S32.HI R13, RZ, 0x1f, R12 ;  /* 0x0000001fff0d7819 */ /* 0x000fc6000001140c */
        /* <DEDUP_REMOVED lines=16> */
[----:B------:R-:W1:Y:S01]  /*01e0*/  @!P1 LDC.64 R6, c[0x0][0x218] ;  /* 0x00008600ff069b82 */ /* 0x000e620000000a00 */
[----:B0-----:R-:W-:-:S04]  /*01f0*/  @!P0 LEA R4, P2, R10, R4, 0x1 ;  /* 0x000000040a048211 */ /* 0x001fc800078408ff */
[----:B------:R-:W-:-:S06]  /*0200*/  @!P0 LEA.HI.X R5, R10, R5, R15, 0x1, P2 ;  /* 0x000000050a058211 */ /* 0x000fcc00010f0c0f */
[----:B------:R-:W2:Y:S01]  /*0210*/  @!P0 LDG.E.64 R4, desc[UR4][R4.64] ;  /* 0x0000000404048981 */ /* 0x000ea2000c1e1b00 */
[----:B------:R-:W-:-:S04]  /*0220*/  @!P1 IADD3 R3, P2, R10, R9, RZ ;  /* 0x000000090a039210 */ /* 0x000fc80007f5e0ff */
[----:B------:R-:W-:Y:S02]  /*0230*/  @!P1 IADD3.X R0, R0, R15, RZ, P2, !PT ;  /* 0x0000000f00009210 */ /* 0x000fe400017fe4ff */
[----:B-1----:R-:W-:-:S04]  /*0240*/  @!P1 LEA R2, P2, R3, R6, 0x1 ;  /* 0x0000000603029211 */ /* 0x002fc800078408ff */
[----:B------:R-:W-:Y:S02]  /*0250*/  @!P1 LEA.HI.X R3, R3, R7, R0, 0x1, P2 ;  /* 0x0000000703039211 */ /* 0x000fe400010f0c00 */
[----:B------:R-:W0:Y:S04]  /*0260*/  @!P0 LDC R7, c[0x0][0x220] ;  /* 0x00008800ff078b82 */ /* 0x000e280000000800 */
[----:B------:R-:W3:Y:S01]  /*0270*/  @!P1 LDG.E.64 R2, desc[UR4][R2.64] ;  /* 0x0000000402029981 */ /* 0x000ee2000c1e1b00 */
[----:B------:R-:W-:Y:S01]  /*0280*/  IMAD.MOV.U32 R17, RZ, RZ, -0x800000 ;  /* 0xff800000ff117424 */ /* 0x000fe200078e00ff */
[----:B------:R-:W-:Y:S01]  /*0290*/  MOV R8, 0xff800000 ;  /* 0xff80000000087802 */ /* 0x000fe20000000f00 */
[----:B------:R-:W-:Y:S01]  /*02a0*/  IMAD.MOV.U32 R25, RZ, RZ, -0x800000 ;  /* 0xff800000ff197424 */ /* 0x000fe200078e00ff */
[----:B------:R-:W-:Y:S01]  /*02b0*/  MOV R19, 0xff800000 ;  /* 0xff80000000137802 */ /* 0x000fe20000000f00 */
[----:B--2---:R-:W-:-:S02]  /*02c0*/  @!P0 HADD2.F32 R0, -RZ, R4.H0_H0 ;  /* 0x20000004ff008230 */ /* 0x004fc40000004100 */
[----:B------:R-:W-:Y:S02]  /*02d0*/  @!P0 HADD2.F32 R6, -RZ, R4.H1_H1 ;  /* 0x30000004ff068230 */ /* 0x000fe40000004100 */
        /* <DEDUP_REMOVED lines=10> */
[--C-:B---3--:R-:W-:Y:S02]  /*0380*/  @!P1 HADD2.F32 R5, -RZ, R2.reuse.H0_H0 ;  /* 0x20000002ff059230 */ /* 0x108fe40000004100 */
[----:B------:R-:W-:Y:S01]  /*0390*/  @!P1 HADD2.F32 R23, -RZ, R2.H1_H1 ;  /* 0x30000002ff179230 */ /* 0x000fe20000004100 */
[----:B------:R-:W-:-:S04]  /*03a0*/  FSETP.GT.AND P2, PT, R0, R19, PT ;  /* 0x000000130000720b */ /* 0x000fc80003f44000 */
[----:B------:R-:W-:Y:S02]  /*03b0*/  FSEL R6, R0, R19, P2 ;  /* 0x0000001300067208 */ /* 0x000fe40001000000 */
[----:B------:R-:W-:Y:S02]  /*03c0*/  MOV R0, 0xff800000 ;  /* 0xff80000000007802 */ /* 0x000fe40000000f00 */
[CC--:B------:R-:W-:Y:S01]  /*03d0*/  FSETP.GT.AND P0, PT, R6.reuse, R25.reuse, PT ;  /* 0x000000190600720b */ /* 0x0c0fe20003f04000 */
[-C--:B-1----:R-:W-:Y:S01]  /*03e0*/  @!P1 FMUL R0, R5, R4.reuse ;  /* 0x0000000405009220 */ /* 0x082fe20000400000 */
[-C--:B------:R-:W-:Y:S01]  /*03f0*/  @!P1 FMUL R7, R23, R4.reuse ;  /* 0x0000000417079220 */ /* 0x080fe20000400000 */
[--C-:B------:R-:W-:Y:S01]  /*0400*/  @!P1 HADD2.F32 R5, -RZ, R3.reuse.H0_H0 ;  /* 0x20000003ff059230 */ /* 0x100fe20000004100 */
[----:B------:R-:W-:Y:S01]  /*0410*/  FSEL R16, R6, R25, P0 ;  /* 0x0000001906107208 */ /* 0x000fe20000000000 */
[----:B------:R-:W-:Y:S01]  /*0420*/  @!P1 HADD2.F32 R3, -RZ, R3.H1_H1 ;  /* 0x30000003ff039230 */ /* 0x000fe20000004100 */
[----:B------:R-:W-:Y:S01]  /*0430*/  MOV R23, 0xff800000 ;  /* 0xff80000000177802 */ /* 0x000fe20000000f00 */
[----:B------:R-:W-:Y:S01]  /*0440*/  IMAD.MOV.U32 R6, RZ, RZ, -0x800000 ;  /* 0xff800000ff067424 */ /* 0x000fe200078e00ff */
[CC--:B------:R-:W-:Y:S01]  /*0450*/  FSETP.GT.AND P0, PT, R0.reuse, R7.reuse, PT ;  /* 0x000000070000720b */ /* 0x0c0fe20003f04000 */
[----:B------:R-:W0:Y:S01]  /*0460*/  SHFL.BFLY PT, R27, R16, 0x10, 0x1f ;  /* 0x0e001f00101b7f89 */ /* 0x000e2200000e0000 */
[-C--:B------:R-:W-:Y:S01]  /*0470*/  @!P1 FMUL R23, R5, R4.reuse ;  /* 0x0000000405179220 */ /* 0x080fe20000400000 */
[----:B------:R-:W-:Y:S01]  /*0480*/  @!P1 FMUL R6, R3, R4 ;  /* 0x0000000403069220 */ /* 0x000fe20000400000 */
[----:B------:R-:W-:-:S04]  /*0490*/  FSEL R2, R0, R7, P0 ;  /* 0x0000000700027208 */ /* 0x000fc80000000000 */
[----:B------:R-:W-:-:S04]  /*04a0*/  FSETP.GT.AND P0, PT, R2, R23, PT ;  /* 0x000000170200720b */ /* 0x000fc80003f04000 */
        /* <DEDUP_REMOVED lines=21> */
[----:B------:R-:W-:Y:S01]  /*0600*/  HFMA2.MMA R16, -RZ, RZ, 0.96630859375, -0.0022525787353515625 ;  /* 0x3bbb989dff107435 */ /* 0x000fe200000001ff */
[----:B-1----:R-:W-:-:S04]  /*0610*/  FSETP.GEU.AND P1, PT, R4, R3, PT ;  /* 0x000000030400720b */ /* 0x002fc80003f2e000 */
[----:B------:R-:W-:Y:S02]  /*0620*/  FSEL R24, R3, R4, !P1 ;  /* 0x0000000403187208 */ /* 0x000fe40004800000 */
[----:B------:R-:W0:Y:S04]  /*0630*/  SHFL.BFLY PT, R3, R22, 0x2, 0x1f ;  /* 0x0c401f0016037f89 */ /* 0x000e2800000e0000 */
[----:B------:R-:W1:Y:S01]  /*0640*/  SHFL.BFLY PT, R5, R24, 0x1, 0x1f ;  /* 0x0c201f0018057f89 */ /* 0x000e6200000e0000 */
[----:B0-----:R-:W-:Y:S02]  /*0650*/  FSETP.GEU.AND P0, PT, R22, R3, PT ;  /* 0x000000031600720b */ /* 0x001fe40003f0e000 */
[----:B-1----:R-:W-:Y:S02]  /*0660*/  FSETP.GEU.AND P1, PT, R24, R5, PT ;  /* 0x000000051800720b */ /* 0x002fe40003f2e000 */
[----:B------:R-:W-:-:S02]  /*0670*/  FSEL R20, R3, R22, !P0 ;  /* 0x0000001603147208 */ /* 0x000fc40004000000 */
[----:B------:R-:W-:-:S03]  /*0680*/  FSEL R18, R5, R24, !P1 ;  /* 0x0000001805127208 */ /* 0x000fc60004800000 */
[----:B------:R-:W0:Y:S02]  /*0690*/  SHFL.BFLY PT, R5, R20, 0x1, 0x1f ;  /* 0x0c201f0014057f89 */ /* 0x000e2400000e0000 */
[C---:B------:R-:W-:Y:S01]  /*06a0*/  FADD R3, -R18.reuse, R17 ;  /* 0x0000001112037221 */ /* 0x040fe20000000100 */
[----:B------:R-:W-:Y:S01]  /*06b0*/  MOV R17, 0x437c0000 ;  /* 0x437c000000117802 */ /* 0x000fe20000000f00 */
[C---:B------:R-:W-:Y:S01]  /*06c0*/  FADD R27, -R18.reuse, R8 ;  /* 0x00000008121b7221 */ /* 0x040fe20000000100 */
[C---:B------:R-:W-:Y:S01]  /*06d0*/  FADD R19, -R18.reuse, R19 ;  /* 0x0000001312137221 */ /* 0x040fe20000000100 */
[-C--:B------:R-:W-:Y:S01]  /*06e0*/  FFMA.SAT R2, R3, R16.reuse, 0.5 ;  /* 0x3f00000003027423 */ /* 0x080fe20000002010 */
[----:B------:R-:W-:Y:S01]  /*06f0*/  FADD R25, -R18, R25 ;  /* 0x0000001912197221 */ /* 0x000fe20000000100 */
[----:B------:R-:W-:Y:S02]  /*0700*/  FFMA.SAT R22, R27, R16, 0.5 ;  /* 0x3f0000001b167423 */ /* 0x000fe40000002010 */
[----:B------:R-:W-:-:S04]  /*0710*/  FFMA.RM R2, R2, R17, 12582913 ;  /* 0x4b40000102027423 */ /* 0x000fc80000004011 */
[----:B------:R-:W-:-:S04]  /*0720*/  FADD R4, R2, -12583039 ;  /* 0xcb40007f02047421 */ /* 0x000fc80000000000 */
[----:B------:R-:W-:Y:S01]  /*0730*/  FFMA R8, R3, 1.4426950216293334961, -R4 ;  /* 0x3fb8aa3b03087823 */ /* 0x000fe20000000804 */
[----:B------:R-:W-:Y:S01]  /*0740*/  FFMA.RM R4, R22, R17, 12582913 ;  /* 0x4b40000116047423 */ /* 0x000fe20000004011 */
[-C--:B------:R-:W-:Y:S02]  /*0750*/  FFMA.SAT R22, R19, R16.reuse, 0.5 ;  /* 0x3f00000013167423 */ /* 0x080fe40000002010 */
[----:B------:R-:W-:Y:S01]  /*0760*/  FFMA R8, R3, 1.925963033500011079e-08, R8 ;  /* 0x32a5706003087823 */ /* 0x000fe20000000008 */
[----:B------:R-:W-:Y:S01]  /*0770*/  FADD R18, R4, -12583039 ;  /* 0xcb40007f04127421 */ /* 0x000fe20000000000 */
[----:B0-----:R-:W-:Y:S01]  /*0780*/  FSETP.GEU.AND P0, PT, R20, R5, PT ;  /* 0x000000051400720b */ /* 0x001fe20003f0e000 */
[-C--:B------:R-:W-:Y:S01]  /*0790*/  FFMA.RM R3, R22, R17.reuse, 12582913 ;  /* 0x4b40000116037423 */ /* 0x080fe20000004011 */
[----:B------:R-:W-:Y:S01]  /*07a0*/  FFMA.SAT R22, R25, R16, 0.5 ;  /* 0x3f00000019167423 */ /* 0x000fe20000002010 */
[----:B------:R-:W-:Y:S01]  /*07b0*/  FFMA R18, R27, 1.4426950216293334961, -R18 ;  /* 0x3fb8aa3b1b127823 */ /* 0x000fe20000000812 */
[----:B------:R-:W-:Y:S01]  /*07c0*/  FSEL R20, R5, R20, !P0 ;  /* 0x0000001405147208 */ /* 0x000fe20004000000 */
[----:B------:R-:W-:Y:S01]  /*07d0*/  FADD R24, R3, -12583039 ;  /* 0xcb40007f03187421 */ /* 0x000fe20000000000 */
[-C--:B------:R-:W-:Y:S01]  /*07e0*/  FFMA.RM R5, R22, R17.reuse, 12582913 ;  /* 0x4b40000116057423 */ /* 0x080fe20000004011 */
[----:B------:R-:W-:Y:S01]  /*07f0*/  FFMA R22, R27, 1.925963033500011079e-08, R18 ;  /* 0x32a570601b167823 */ /* 0x000fe20000000012 */
[----:B------:R-:W-:Y:S01]  /*0800*/  MUFU.EX2 R8, R8 ;  /* 0x0000000800087308 */ /* 0x000fe20000000800 */
[----:B------:R-:W-:Y:S01]  /*0810*/  FFMA R24, R19, 1.4426950216293334961, -R24 ;  /* 0x3fb8aa3b13187823 */ /* 0x000fe20000000818 */
[----:B------:R-:W-:Y:S01]  /*0820*/  FADD R18, R5, -12583039 ;  /* 0xcb40007f05127421 */ /* 0x000fe20000000000 */
[C---:B------:R-:W-:Y:S01]  /*0830*/  FADD R27, -R20.reuse, R0 ;  /* 0x00000000141b7221 */ /* 0x040fe20000000100 */
[C---:B------:R-:W-:Y:S01]  /*0840*/  FADD R29, -R20.reuse, R7 ;  /* 0x00000007141d7221 */ /* 0x040fe20000000100 */
[----:B------:R-:W-:Y:S01]  /*0850*/  FFMA R19, R19, 1.925963033500011079e-08, R24 ;  /* 0x32a5706013137823 */ /* 0x000fe20000000018 */
[----:B------:R-:W-:Y:S01]  /*0860*/  FFMA R18, R25, 1.4426950216293334961, -R18 ;  /* 0x3fb8aa3b19127823 */ /* 0x000fe20000000812 */
[-C--:B------:R-:W-:Y:S01]  /*0870*/  FFMA.SAT R24, R27, R16.reuse, 0.5 ;  /* 0x3f0000001b187423 */ /* 0x080fe20000002010 */
[----:B------:R0:W1:Y:S01]  /*0880*/  MUFU.EX2 R0, R22 ;  /* 0x0000001600007308 */ /* 0x0000620000000800 */
[----:B------:R-:W-:Y:S01]  /*0890*/  FADD R23, -R20, R23 ;  /* 0x0000001714177221 */ /* 0x000fe20000000100 */
        /* <DEDUP_REMOVED lines=22> */
[----:B------:R-:W-:-:S02]  /*0a00*/  IMAD.SHL.U32 R27, R6, 0x800000, RZ ;  /* 0x00800000061b7824 */ /* 0x000fc400078e00ff */
[----:B------:R-:W-:Y:S01]  /*0a10*/  FADD R26, R17, -12583039 ;  /* 0xcb40007f111a7421 */ /* 0x000fe20000000000 */
[----:B------:R-:W-:Y:S01]  /*0a20*/  FFMA R22, R23, 1.4426950216293334961, -R16 ;  /* 0x3fb8aa3b17167823 */ /* 0x000fe20000000810 */
[----:B------:R-:W-:Y:S02]  /*0a30*/  SHF.L.U32 R6, R5, 0x17, RZ ;  /* 0x0000001705067819 */ /* 0x000fe400000006ff */
[----:B------:R-:W-:Y:S01]  /*0a40*/  FFMA R26, R25, 1.4426950216293334961, -R26 ;  /* 0x3fb8aa3b191a7823 */ /* 0x000fe2000000081a */
[----:B------:R-:W-:Y:S01]  /*0a50*/  FFMA R22, R23, 1.925963033500011079e-08, R22 ;  /* 0x32a5706017167823 */ /* 0x000fe20000000016 */
[----:B------:R2:W3:Y:S01]  /*0a60*/  MUFU.EX2 R16, R29 ;  /* 0x0000001d00107308 */ /* 0x0004e20000000800 */
[----:B0-----:R-:W-:Y:S01]  /*0a70*/  FMUL R7, R6, R7 ;  /* 0x0000000706077220 */ /* 0x001fe20000400000 */
[----:B------:R-:W-:Y:S01]  /*0a80*/  FFMA R23, R25, 1.925963033500011079e-08, R26 ;  /* 0x32a5706019177823 */ /* 0x000fe2000000001a */
[----:B------:R-:W-:Y:S02]  /*0a90*/  SHF.L.U32 R25, R2, 0x17, RZ ;  /* 0x0000001702197819 */ /* 0x000fe400000006ff */
[----:B------:R-:W-:-:S02]  /*0aa0*/  SHF.L.U32 R2, R3, 0x17, RZ ;  /* 0x0000001703027819 */ /* 0x000fc400000006ff */
[----:B------:R-:W-:Y:S01]  /*0ab0*/  SHF.L.U32 R3, R18, 0x17, RZ ;  /* 0x0000001712037819 */ /* 0x000fe200000006ff */
[----:B------:R-:W0:Y:S01]  /*0ac0*/  MUFU.EX2 R22, R22 ;  /* 0x0000001600167308 */ /* 0x000e220000000800 */
[----:B--2---:R-:W-:Y:S01]  /*0ad0*/  SHF.L.U32 R29, R24, 0x17, RZ ;  /* 0x00000017181d7819 */ /* 0x004fe200000006ff */
[----:B------:R-:W-:Y:S01]  /*0ae0*/  FMUL R8, R25, R8 ;  /* 0x0000000819087220 */ /* 0x000fe20000400000 */
[----:B------:R-:W-:Y:S01]  /*0af0*/  FMUL R2, R2, R19 ;  /* 0x0000001302027220 */ /* 0x000fe20000400000 */
[----:B-1----:R-:W-:Y:S02]  /*0b00*/  FMUL R3, R3, R20 ;  /* 0x0000001403037220 */ /* 0x002fe40000400000 */
[----:B------:R-:W-:Y:S02]  /*0b10*/  FADD R19, RZ, R8 ;  /* 0x00000008ff137221 */ /* 0x000fe40000000000 */
[----:B------:R-:W1:Y:S01]  /*0b20*/  MUFU.EX2 R23, R23 ;  /* 0x0000001700177308 */ /* 0x000e620000000800 */
[----:B---3--:R-:W-:Y:S01]  /*0b30*/  FMUL R4, R29, R16 ;  /* 0x000000101d047220 */ /* 0x008fe20000400000 */
[----:B------:R-:W-:Y:S01]  /*0b40*/  FADD R25, RZ, R3 ;  /* 0x00000003ff197221 */ /* 0x000fe20000000000 */
[----:B------:R-:W-:Y:S01]  /*0b50*/  SHF.L.U32 R16, R17, 0x17, RZ ;  /* 0x0000001711107819 */ /* 0x000fe200000006ff */
[----:B------:R-:W-:-:S02]  /*0b60*/  FADD R19, R19, R0 ;  /* 0x0000000013137221 */ /* 0x000fc40000000000 */
        /* <DEDUP_REMOVED lines=42> */
[----:B------:R-:W-:Y:S05]  /*0e10*/  CALL.REL.NOINC `($__internal_52_$__cuda_sm3x_div_rn_noftz_f32_slowpath) ;  /* 0x0000000400fc7944 */ /* 0x000fea0003c00000 */
[----:B------:R-:W-:-:S07]  /*0e20*/  IMAD.MOV.U32 R12, RZ, RZ, R21 ;  /* 0x000000ffff0c7224 */ /* 0x000fce00078e0015 */
.L_x_11089:
[----:B------:R-:W-:Y:S05]  /*0e30*/  BSYNC B1 ;  /* 0x0000000000017941 */ /* 0x000fea0003800000 */
.L_x_11088:
        /* <DEDUP_REMOVED lines=12> */
[----:B------:R-:W-:Y:S05]  /*0f00*/  CALL.REL.NOINC `($__internal_52_$__cuda_sm3x_div_rn_noftz_f32_slowpath) ;  /* 0x0000000400c07944 */ /* 0x000fea0003c00000 */
[----:B------:R-:W-:-:S07]  /*0f10*/  MOV R19, R21 ;  /* 0x0000001500137202 */ /* 0x000fce0000000f00 */
.L_x_11091:
[----:B------:R-:W-:Y:S05]  /*0f20*/  BSYNC B1 ;  /* 0x0000000000017941 */ /* 0x000fea0003800000 */
.L_x_11090:
        /* <DEDUP_REMOVED lines=12> */
[----:B------:R-:W-:Y:S05]  /*0ff0*/  CALL.REL.NOINC `($__internal_52_$__cuda_sm3x_div_rn_noftz_f32_slowpath) ;  /* 0x0000000400847944 */ /* 0x000fea0003c00000 */
[----:B------:R-:W-:-:S07]  /*1000*/  MOV R0, R21 ;  /* 0x0000001500007202 */ /* 0x000fce0000000f00 */
.L_x_11093:
[----:B------:R-:W-:Y:S05]  /*1010*/  BSYNC B1 ;  /* 0x0000000000017941 */ /* 0x000fea0003800000 */
.L_x_11092:
        /* <DEDUP_REMOVED lines=12> */
[----:B------:R-:W-:Y:S05]  /*10e0*/  CALL.REL.NOINC `($__internal_52_$__cuda_sm3x_div_rn_noftz_f32_slowpath) ;  /* 0x0000000400487944 */ /* 0x000fea0003c00000 */
.L_x_11095:
[----:B------:R-:W-:Y:S05]  /*10f0*/  BSYNC B1 ;  /* 0x0000000000017941 */ /* 0x000fea0003800000 */
.L_x_11094:
[----:B------:R-:W-:Y:S01]  /*1100*/  ULDC.64 UR6, c[0x0][0x210] ;  /* 0x0000840000067ab9 */ /* 0x000fe20000000a00 */
[----:B------:R-:W-:Y:S02]  /*1110*/  F2FP.F16.F32.PACK_AB R20, R19, R12 ;  /* 0x0000000c1314723e */ /* 0x000fe400000000ff */
[C---:B------:R-:W-:Y:S02]  /*1120*/  LEA R8, P0, R10.reuse, UR6, 0x1 ;  /* 0x000000060a087c11 */ /* 0x040fe4000f8008ff */
[----:B------:R-:W-:Y:S02]  /*1130*/  F2FP.F16.F32.PACK_AB R21, R21, R0 ;  /* 0x000000001515723e */ /* 0x000fe400000000ff */
[----:B------:R-:W-:-:S05]  /*1140*/  LEA.HI.X R9, R10, UR7, R15, 0x1, P0 ;  /* 0x000000070a097c11 */ /* 0x000fca00080f0c0f */
[----:B------:R1:W-:Y:S04]  /*1150*/  STG.E.64 desc[UR4][R8.64], R20 ;  /* 0x0000001408007986 */ /* 0x0003e8000c101b04 */
.L_x_11087:
[----:B------:R-:W-:Y:S05]  /*1160*/  BSYNC B0 ;  /* 0x0000000000007941 */ /* 0x000fea0003800000 */
.L_x_11086:
        /* <DEDUP_REMOVED lines=12> */
[----:B-1----:R-:W-:Y:S02]  /*1230*/  MOV R8, R3 ;  /* 0x0000000300087202 */ /* 0x002fe40000000f00 */
[----:B------:R-:W-:Y:S02]  /*1240*/  MOV R9, R13 ;  /* 0x0000000d00097202 */ /* 0x000fe40000000f00 */
[----:B0-----:R-:W-:-:S07]  /*1250*/  MOV R16, 0x1270 ;  /* 0x0000127000107802 */ /* 0x001fce0000000f00 */
[----:B------:R-:W-:Y:S05]  /*1260*/  CALL.REL.NOINC `($__internal_52_$__cuda_sm3x_div_rn_noftz_f32_slowpath) ;  /* 0x0000000000e87944 */ /* 0x000fea0003c00000 */
[----:B------:R-:W-:-:S07]  /*1270*/  MOV R0, R21 ;  /* 0x0000001500007202 */ /* 0x000fce0000000f00 */
.L_x_11097:
[----:B------:R-:W-:Y:S05]  /*1280*/  BSYNC B0 ;  /* 0x0000000000007941 */ /* 0x000fea0003800000 */
.L_x_11096:
        /* <DEDUP_REMOVED lines=9> */
[----:B------:R-:W-:Y:S01]  /*1320*/  IMAD.MOV.U32 R8, RZ, RZ, R4 ;  /* 0x000000ffff087224 */ /* 0x000fe200078e0004 */
[----:B------:R-:W-:Y:S02]  /*1330*/  MOV R9, R13 ;  /* 0x0000000d00097202 */ /* 0x000fe40000000f00 */
[----:B0-----:R-:W-:-:S07]  /*1340*/  MOV R16, 0x1360 ;  /* 0x0000136000107802 */ /* 0x001fce0000000f00 */
[----:B------:R-:W-:Y:S05]  /*1350*/  CALL.REL.NOINC `($__internal_52_$__cuda_sm3x_div_rn_noftz_f32_slowpath) ;  /* 0x0000000000ac7944 */ /* 0x000fea0003c00000 */
[----:B------:R-:W-:-:S07]  /*1360*/  MOV R3, R21 ;  /* 0x0000001500037202 */ /* 0x000fce0000000f00 */
.L_x_11099:
[----:B------:R-:W-:Y:S05]  /*1370*/  BSYNC B0 ;  /* 0x0000000000007941 */ /* 0x000fea0003800000 */
.L_x_11098:
        /* <DEDUP_REMOVED lines=12> */
[----:B------:R-:W-:Y:S05]  /*1440*/  CALL.REL.NOINC `($__internal_52_$__cuda_sm3x_div_rn_noftz_f32_slowpath) ;  /* 0x0000000000707944 */ /* 0x000fea0003c00000 */
[----:B------:R-:W-:-:S07]  /*1450*/  MOV R2, R21 ;  /* 0x0000001500027202 */ /* 0x000fce0000000f00 */
.L_x_11101:
[----:B------:R-:W-:Y:S05]  /*1460*/  BSYNC B0 ;  /* 0x0000000000007941 */ /* 0x000fea0003800000 */
.L_x_11100:
        /* <DEDUP_REMOVED lines=10> */
[----:B------:R-:W-:Y:S02]  /*1510*/  MOV R8, R6 ;  /* 0x0000000600087202 */ /* 0x000fe40000000f00 */
[----:B------:R-:W-:Y:S02]  /*1520*/  MOV R9, R13 ;  /* 0x0000000d00097202 */ /* 0x000fe40000000f00 */
[----:B0-----:R-:W-:-:S07]  /*1530*/  MOV R16, 0x1550 ;  /* 0x0000155000107802 */ /* 0x001fce0000000f00 */
[----:B--2---:R-:W-:Y:S05]  /*1540*/  CALL.REL.NOINC `($__internal_52_$__cuda_sm3x_div_rn_noftz_f32_slowpath) ;  /* 0x0000000000307944 */ /* 0x004fea0003c00000 */
[----:B------:R-:W-:-:S07]  /*1550*/  IMAD.MOV.U32 R7, RZ, RZ, R21 ;  /* 0x000000ffff077224 */ /* 0x000fce00078e0015 */
.L_x_11103:
[----:B------:R-:W-:Y:S05]  /*1560*/  BSYNC B0 ;  /* 0x0000000000007941 */ /* 0x000fea0003800000 */
.L_x_11102:
[----:B------:R-:W-:Y:S01]  /*1570*/  ULDC UR6, c[0x0][0x228] ;  /* 0x00008a0000067ab9 */ /* 0x000fe20000000800 */
[----:B------:R-:W-:Y:S02]  /*1580*/  F2FP.F16.F32.PACK_AB R6, R3, R0 ;  /* 0x000000000306723e */ /* 0x000fe400000000ff */
[----:B------:R-:W-:Y:S01]  /*1590*/  IADD3 R10, P0, R10, UR6, RZ ;  /* 0x000000060a0a7c10 */ /* 0x000fe2000ff1e0ff */
[----:B------:R-:W-:Y:S01]  /*15a0*/  ULDC.64 UR6, c[0x0][0x210] ;  /* 0x0000840000067ab9 */ /* 0x000fe20000000a00 */
[----:B------:R-:W-:Y:S02]  /*15b0*/  F2FP.F16.F32.PACK_AB R7, R7, R2 ;  /* 0x000000020707723e */ /* 0x000fe400000000ff */
[----:B--2---:R-:W-:Y:S02]  /*15c0*/  LEA.HI.X.SX32 R15, R4, R15, 0x1, P0 ;  /* 0x0000000f040f7211 */ /* 0x004fe400000f0eff */
[----:B------:R-:W-:-:S04]  /*15d0*/  LEA R4, P0, R10, UR6, 0x1 ;  /* 0x000000060a047c11 */ /* 0x000fc8000f8008ff */
[----:B------:R-:W-:-:S05]  /*15e0*/  LEA.HI.X R5, R10, UR7, R15, 0x1, P0 ;  /* 0x000000070a057c11 */ /* 0x000fca00080f0c0f */
[----:B------:R-:W-:Y:S01]  /*15f0*/  STG.E.64 desc[UR4][R4.64], R6 ;  /* 0x0000000604007986 */ /* 0x000fe2000c101b04 */
[----:B------:R-:W-:Y:S05]  /*1600*/  EXIT ;  /* 0x000000000000794d */ /* 0x000fea0003800000 */
        .weak           $__internal_52_$__cuda_sm3x_div_rn_noftz_f32_slowpath
        .type           $__internal_52_$__cuda_sm3x_div_rn_noftz_f32_slowpath,@function
        .size           $__internal_52_$__cuda_sm3x_div_rn_noftz_f32_slowpath,(.L_x_11298 - $__internal_52_$__cuda_sm3x_div_rn_noftz_f32_slowpath)
$__internal_52_$__cuda_sm3x_div_rn_noftz_f32_slowpath:
        /* <DEDUP_REMOVED lines=35> */
.L_x_11105:
        /* <DEDUP_REMOVED lines=51> */
.L_x_11112:
[----:B------:R-:W-:-:S04]  /*1b70*/  LOP3.LUT R8, R8, 0x80000000, RZ, 0xc0, !PT ;  /* 0x8000000008087812 */ /* 0x000fc800078ec0ff */
[----:B------:R-:W-:Y:S01]  /*1b80*/  LOP3.LUT R8, R8, 0x7f800000, RZ, 0xfc, !PT ;  /* 0x7f80000008087812 */ /* 0x000fe200078efcff */
[----:B------:R-:W-:Y:S06]  /*1b90*/  BRA `(.L_x_11113) ;  /* 0x0000000000047947 */ /* 0x000fec0003800000 */
.L_x_11111:
[----:B------:R-:W-:-:S07]  /*1ba0*/  IMAD R8, R21, 0x800000, R8 ;  /* 0x0080000015087824 */ /* 0x000fce00078e0208 */
.L_x_11113:
[----:B------:R-:W-:Y:S05]  /*1bb0*/  BSYNC B3 ;  /* 0x0000000000037941 */ /* 0x000fea0003800000 */
.L_x_11110:
[----:B------:R-:W-:Y:S05]  /*1bc0*/  BRA `(.L_x_11114) ;  /* 0x0000000000207947 */ /* 0x000fea0003800000 */
.L_x_11109:
[----:B------:R-:W-:-:S04]  /*1bd0*/  LOP3.LUT R8, R9, 0x80000000, R8, 0x48, !PT ;  /* 0x8000000009087812 */ /* 0x000fc800078e4808 */
[----:B------:R-:W-:Y:S01]  /*1be0*/  LOP3.LUT R8, R8, 0x7f800000, RZ, 0xfc, !PT ;  /* 0x7f80000008087812 */ /* 0x000fe200078efcff */
[----:B------:R-:W-:Y:S06]  /*1bf0*/  BRA `(.L_x_11114) ;  /* 0x0000000000147947 */ /* 0x000fec0003800000 */
.L_x_11108:
[----:B------:R-:W-:Y:S01]  /*1c00*/  LOP3.LUT R8, R9, 0x80000000, R8, 0x48, !PT ;  /* 0x8000000009087812 */ /* 0x000fe200078e4808 */
[----:B------:R-:W-:Y:S06]  /*1c10*/  BRA `(.L_x_11114) ;  /* 0x00000000000c7947 */ /* 0x000fec0003800000 */
.L_x_11107:
[----:B------:R-:W0:Y:S01]  /*1c20*/  MUFU.RSQ R8, -QNAN ;  /* 0xffc0000000087908 */ /* 0x000e220000001400 */
[----:B------:R-:W-:Y:S05]  /*1c30*/  BRA `(.L_x_11114) ;  /* 0x0000000000047947 */ /* 0x000fea0003800000 */
.L_x_11106:
[----:B------:R-:W-:-:S07]  /*1c40*/  FADD.FTZ R8, R8, R9 ;  /* 0x0000000908087221 */ /* 0x000fce0000010000 */
.L_x_11114:
[----:B------:R-:W-:Y:S05]  /*1c50*/  BSYNC B2 ;  /* 0x0000000000027941 */ /* 0x000fea0003800000 */
.L_x_11104:
[----:B------:R-:W-:Y:S01]  /*1c60*/  HFMA2.MMA R9, -RZ, RZ, 0, 0 ;  /* 0x00000000ff097435 */ /* 0x000fe200000001ff */
[----:B0-----:R-:W-:Y:S02]  /*1c70*/  MOV R21, R8 ;  /* 0x0000000800157202 */ /* 0x001fe40000000f00 */
[----:B------:R-:W-:-:S04]  /*1c80*/  MOV R8, R16 ;  /* 0x0000001000087202 */ /* 0x000fc80000000f00 */
[----:B------:R-:W-:Y:S05]  /*1c90*/  RET.REL.NODEC R8 `(_ZN18transformer_engine27scaled_softmax_warp_forwardI6__halfS1_fLi7EEEvPT0_PKT_T1_ii) ;  /* 0xffffffe008d87950 */ /* 0x000fea0003c3ffff */
.L_x_11115:
        /* <DEDUP_REMOVED lines=14> */
.L_x_11298:


//--------------------- .text._ZN18transformer_engine27scaled_softmax_warp_forwardI6__halfS1_fLi6EEEvPT0_PKT_T1_ii --------------------------
	.section	.text._ZN18transformer_engine27scaled_softmax_warp_forwardI6__halfS1_fLi6EEEvPT0_PKT_T1_ii,"ax",@progbits
	.align	128
        .global         _ZN18transformer_engine27scaled_softmax_warp_forwardI6__halfS1_fLi6EEEvPT0_PKT_T1_ii
        .type           _ZN18transformer_engine27scaled_softmax_warp_forwardI6__halfS1_fLi6EEEvPT0_PKT_T1_ii,@function
        .size           _ZN18transformer_engine27scaled_softmax_warp_forwardI6__halfS1_fLi6EEEvPT0_PKT_T1_ii,(.L_x_11299 - _ZN18transformer_engine27scaled_softmax_warp_forwardI6__halfS1_fLi6EEEvPT0_PKT_T1_ii)
        .other          _ZN18transformer_engine27scaled_softmax_warp_forwardI6__halfS1_fLi6EEEvPT0_PKT_T1_ii,@"STO_CUDA_ENTRY STV_DEFAULT"
_ZN18transformer_engine27scaled_softmax_warp_forwardI6__halfS1_fLi6EEEvPT0_PKT_T1_ii:
.text._ZN18transformer_engine27scaled_softmax_warp_forwardI6__halfS1_fLi6EEEvPT0_PKT_T1_ii:
        /* <DEDUP_REMOVED lines=55> */
[----:B-----5:R-:W-:Y:S01]  /*0370*/  MOV R3, 0xff800000 ;  /* 0xff80000000037802 */ /* 0x020fe20000000f00 */
[----:B------:R-:W-:Y:S02]  /*0380*/  IMAD.MOV.U32 R2, RZ, RZ, -0x800000 ;  /* 0xff800000ff027424 */ /* 0x000fe400078e00ff */
[----:B--2---:R-:W-:Y:S02]  /*0390*/  @!P0 HADD2.F32 R4, -RZ, R4.H0_H0 ;  /* 0x20000004ff048230 */ /* 0x004fe40000004100 */
[----:B---3--:R-:W-:-:S03]  /*03a0*/  @!P3 HADD2.F32 R15, -RZ, R15.H0_H0 ;  /* 0x2000000fff0fb230 */ /* 0x008fc60000004100 */
[----:B-1----:R-:W-:Y:S02]  /*03b0*/  @!P0 FMUL R11, R4, R17 ;  /* 0x00000011040b8220 */ /* 0x002fe40000400000 */
[----:B0-----:R-:W-:-:S05]  /*03c0*/  @!P3 FMUL R0, R15, R16 ;  /* 0x000000100f00b220 */ /* 0x001fca0000400000 */
[----:B------:R-:W-:-:S04]  /*03d0*/  FSETP.GT.AND P0, PT, R11, R0, PT ;  /* 0x000000000b00720b */ /* 0x000fc80003f04000 */
[----:B------:R-:W-:Y:S01]  /*03e0*/  FSEL R4, R11, R0, P0 ;  /* 0x000000000b047208 */ /* 0x000fe20000000000 */
[----:B----4-:R-:W-:Y:S02]  /*03f0*/  @!P2 HADD2.F32 R18, -RZ, R18.H0_H0 ;  /* 0x20000012ff12a230 */ /* 0x010fe40000004100 */
[----:B------:R-:W-:Y:S02]  /*0400*/  @!P1 HADD2.F32 R12, -RZ, R12.H0_H0 ;  /* 0x2000000cff0c9230 */ /* 0x000fe40000004100 */
[----:B------:R-:W0:Y:S01]  /*0410*/  SHFL.BFLY PT, R13, R4, 0x10, 0x1f ;  /* 0x0e001f00040d7f89 */ /* 0x000e2200000e0000 */
[----:B------:R-:W-:Y:S02]  /*0420*/  @!P2 FMUL R3, R18, R19 ;  /* 0x000000131203a220 */ /* 0x000fe40000400000 */
        /* <DEDUP_REMOVED lines=109> */
[----:B------:R-:W-:Y:S05]  /*0b00*/  CALL.REL.NOINC `($__internal_53_$__cuda_sm3x_div_rn_noftz_f32_slowpath) ;  /* 0x0000000400847944 */ /* 0x000fea0003c00000 */
[----:B------:R-:W-:-:S07]  /*0b10*/  MOV R7, R4 ;  /* 0x0000000400077202 */ /* 0x000fce0000000f00 */
.L_x_11119:
[----:B------:R-:W-:Y:S05]  /*0b20*/  BSYNC B1 ;  /* 0x0000000000017941 */ /* 0x000fea0003800000 */
.L_x_11118:
        /* <DEDUP_REMOVED lines=19> */
[----:B------:R-:W-:Y:S05]  /*0c60*/  CALL.REL.NOINC `($__internal_53_$__cuda_sm3x_div_rn_noftz_f32_slowpath) ;  /* 0x00000004002c7944 */ /* 0x000fea0003c00000 */
.L_x_11121:
[----:B------:R-:W-:Y:S05]  /*0c70*/  BSYNC B1 ;  /* 0x0000000000017941 */ /* 0x000fea0003800000 */
.L_x_11120:
[----:B------:R-:W-:-:S05]  /*0c80*/  F2FP.F16.F32.PACK_AB R4, RZ, R4 ;  /* 0x00000004ff04723e */ /* 0x000fca00000000ff */
[----:B------:R1:W-:Y:S02]  /*0c90*/  STG.E.U16 desc[UR6][R6.64+0x40], R4 ;  /* 0x0000400406007986 */ /* 0x0003e4000c101506 */
.L_x_11117:
[----:B------:R-:W-:Y:S05]  /*0ca0*/  BSYNC B0 ;  /* 0x0000000000007941 */ /* 0x000fea0003800000 */
.L_x_11116:
        /* <DEDUP_REMOVED lines=43> */
[----:B------:R-:W-:Y:S05]  /*0f60*/  CALL.REL.NOINC `($__internal_53_$__cuda_sm3x_div_rn_noftz_f32_slowpath) ;  /* 0x00000000006c7944 */ /* 0x000fea0003c00000 */
[----:B------:R-:W-:-:S07]  /*0f70*/  IMAD.MOV.U32 R5, RZ, RZ, R4 ;  /* 0x000000ffff057224 */ /* 0x000fce00078e0004 */
.L_x_11123:
[----:B------:R-:W-:Y:S05]  /*0f80*/  BSYNC B0 ;  /* 0x0000000000007941 */ /* 0x000fea0003800000 */
.L_x_11122:
        /* <DEDUP_REMOVED lines=21> */
.L_x_11125:
[----:B------:R-:W-:Y:S05]  /*10e0*/  BSYNC B0 ;  /* 0x0000000000007941 */ /* 0x000fea0003800000 */
.L_x_11124:
[----:B------:R-:W-:-:S05]  /*10f0*/  F2FP.F16.F32.PACK_AB R4, RZ, R4 ;  /* 0x00000004ff04723e */ /* 0x000fca00000000ff */
[----:B------:R-:W-:Y:S01]  /*1100*/  STG.E.U16 desc[UR6][R2.64+0x40], R4 ;  /* 0x0000400402007986 */ /* 0x000fe2000c101506 */
[----:B------:R-:W-:Y:S05]  /*1110*/  EXIT ;  /* 0x000000000000794d */ /* 0x000fea0003800000 */
        .weak           $__internal_53_$__cuda_sm3x_div_rn_noftz_f32_slowpath
        .type           $__internal_53_$__cuda_sm3x_div_rn_noftz_f32_slowpath,@function
        .size           $__internal_53_$__cuda_sm3x_div_rn_noftz_f32_slowpath,(.L_x_11299 - $__internal_53_$__cuda_sm3x_div_rn_noftz_f32_slowpath)
$__internal_53_$__cuda_sm3x_div_rn_noftz_f32_slowpath:
[--C-:B------:R-:W-:Y:S01]  /*1120*/  SHF.R.U32.HI R12, RZ, 0x17, R5.reuse ;  /* 0x00000017ff0c7819 */ /* 0x100fe20000011605 */
[----:B------:R-:W-:Y:S01]  /*1130*/  BSSY B2, `(.L_x_11126) ;  /* 0x0000063000027945 */ /* 0x000fe20003800000 */
[----:B------:R-:W-:Y:S01]  /*1140*/  SHF.R.U32.HI R13, RZ, 0x17, R4 ;  /* 0x00000017ff0d7819 */ /* 0x000fe20000011604 */
[----:B------:R-:W-:Y:S01]  /*1150*/  IMAD.MOV.U32 R15, RZ, RZ, R5 ;  /* 0x000000ffff0f7224 */ /* 0x000fe200078e0005 */
        /* <DEDUP_REMOVED lines=31> */
.L_x_11127:
        /* <DEDUP_REMOVED lines=51> */
.L_x_11134:
[----:B------:R-:W-:-:S04]  /*1680*/  LOP3.LUT R4, R4, 0x80000000, RZ, 0xc0, !PT ;  /* 0x8000000004047812 */ /* 0x000fc800078ec0ff */
[----:B------:R-:W-:Y:S01]  /*1690*/  LOP3.LUT R4, R4, 0x7f800000, RZ, 0xfc, !PT ;  /* 0x7f80000004047812 */ /* 0x000fe200078efcff */
[----:B------:R-:W-:Y:S06]  /*16a0*/  BRA `(.L_x_11135) ;  /* 0x0000000000047947 */ /* 0x000fec0003800000 */
.L_x_11133:
[----:B------:R-:W-:-:S07]  /*16b0*/  IMAD R4, R13, 0x800000, R4 ;  /* 0x008000000d047824 */ /* 0x000fce00078e0204 */
.L_x_11135:
[----:B------:R-:W-:Y:S05]  /*16c0*/  BSYNC B3 ;  /* 0x0000000000037941 */ /* 0x000fea0003800000 */
.L_x_11132:
[----:B------:R-:W-:Y:S05]  /*16d0*/  BRA `(.L_x_11136) ;  /* 0x0000000000207947 */ /* 0x000fea0003800000 */
.L_x_11131:
[----:B------:R-:W-:-:S04]  /*16e0*/  LOP3.LUT R4, R15, 0x80000000, R4, 0x48, !PT ;  /* 0x800000000f047812 */ /* 0x000fc800078e4804 */
[----:B------:R-:W-:Y:S01]  /*16f0*/  LOP3.LUT R4, R4, 0x7f800000, RZ, 0xfc, !PT ;  /* 0x7f80000004047812 */ /* 0x000fe200078efcff */
[----:B------:R-:W-:Y:S06]  /*1700*/  BRA `(.L_x_11136) ;  /* 0x0000000000147947 */ /* 0x000fec0003800000 */
.L_x_11130:
[----:B------:R-:W-:Y:S01]  /*1710*/  LOP3.LUT R4, R15, 0x80000000, R4, 0x48, !PT ;  /* 0x800000000f047812 */ /* 0x000fe200078e4804 */
[----:B------:R-:W-:Y:S06]  /*1720*/  BRA `(.L_x_11136) ;  /* 0x00000000000c7947 */ /* 0x000fec0003800000 */
.L_x_11129:
[----:B------:R-:W0:Y:S01]  /*1730*/  MUFU.RSQ R4, -QNAN ;  /* 0xffc0000000047908 */ /* 0x000e220000001400 */
[----:B------:R-:W-:Y:S05]  /*1740*/  BRA `(.L_x_11136) ;  /* 0x0000000000047947 */ /* 0x000fea0003800000 */
.L_x_11128:
[----:B------:R-:W-:-:S07]  /*1750*/  FADD.FTZ R4, R4, R5 ;  /* 0x0000000504047221 */ /* 0x000fce0000010000 */
.L_x_11136:
[----:B------:R-:W-:Y:S05]  /*1760*/  BSYNC B2 ;  /* 0x0000000000027941 */ /* 0x000fea0003800000 */
.L_x_11126:
[----:B------:R-:W-:Y:S01]  /*1770*/  MOV R12, R10 ;  /* 0x0000000a000c7202 */ /* 0x000fe20000000f00 */
[----:B------:R-:W-:-:S04]  /*1780*/  IMAD.MOV.U32 R13, RZ, RZ, 0x0 ;  /* 0x00000000ff0d7424 */ /* 0x000fc800078e00ff */
[----:B0-----:R-:W-:Y:S05]  /*1790*/  RET.REL.NODEC R12 `(_ZN18transformer_engine27scaled_softmax_warp_forwardI6__halfS1_fLi6EEEvPT0_PKT_T1_ii) ;  /* 0xffffffe80c187950 */ /* 0x001fea0003c3ffff */
.L_x_11137:
        /* <DEDUP_REMOVED lines=14> */
.L_x_11299:


//--------------------- .text._ZN18transformer_engine27scaled_softmax_warp_forwardI6__halfS1_fLi5EEEvPT0_PKT_T1_ii --------------------------
	.section	.text._ZN18transformer_engine27scaled_softmax_warp_forwardI6__halfS1_fLi5EEEvPT0_PKT_T1_ii,"ax",@progbits
	.align	128
        .global         _ZN18transformer_engine27scaled_softmax_warp_forwardI6__halfS1_fLi5EEEvPT0_PKT_T1_ii
        .type           _ZN18transformer_engine27scaled_softmax_warp_forwardI6__halfS1_fLi5EEEvPT0_PKT_T1_ii,@function
        .size           _ZN18transformer_engine27scaled_softmax_warp_forwardI6__halfS1_fLi5EEEvPT0_PKT_T1_ii,(.L_x_11300 - _ZN18transformer_engine27scaled_softmax_warp_forwardI6__halfS1_fLi5EEEvPT0_PKT_T1_ii)
        .other          _ZN18transformer_engine27scaled_softmax_warp_forwardI6__halfS1_fLi5EEEvPT0_PKT_T1_ii,@"STO_CUDA_ENTRY STV_DEFAULT"
_ZN18transformer_engine27scaled_softmax_warp_forwardI6__halfS1_fLi5EEEvPT0_PKT_T1_ii:
.text._ZN18transformer_engine27scaled_softmax_warp_forwardI6__halfS1_fLi5EEEvPT0_PKT_T1_ii:
        /* <DEDUP_REMOVED lines=41> */
[----:B---3--:R-:W-:-:S05]  /*0290*/  @!P0 HADD2.F32 R2, -RZ, R12.H0_H0 ;  /* 0x2000000cff028230 */ /* 0x008fca0000004100 */
[----:B--2---:R-:W-:Y:S01]  /*02a0*/  @!P0 FMUL R0, R2, R15 ;  /* 0x0000000f02008220 */ /* 0x004fe20000400000 */
[----:B------:R-:W-:Y:S02]  /*02b0*/  IMAD.MOV.U32 R2, RZ, RZ, -0x800000 ;  /* 0xff800000ff027424 */ /* 0x000fe400078e00ff */
[----:B----4-:R-:W-:Y:S02]  /*02c0*/  @!P1 HADD2.F32 R14, -RZ, R10.H0_H0 ;  /* 0x2000000aff0e9230 */ /* 0x010fe40000004100 */
[----:B------:R-:W1:Y:S03]  /*02d0*/  SHFL.BFLY PT, R15, R0, 0x10, 0x1f ;  /* 0x0e001f00000f7f89 */ /* 0x000e6600000e0000 */
        /* <DEDUP_REMOVED lines=88> */
[----:B------:R-:W-:Y:S05]  /*0860*/  CALL.REL.NOINC `($__internal_54_$__cuda_sm3x_div_rn_noftz_f32_slowpath) ;  /* 0x0000000000907944 */ /* 0x000fea0003c00000 */
[----:B------:R-:W-:-:S07]  /*0870*/  IMAD.MOV.U32 R3, RZ, RZ, R10 ;  /* 0x000000ffff037224 */ /* 0x000fce00078e000a */
.L_x_11141:
[----:B------:R-:W-:Y:S05]  /*0880*/  BSYNC B1 ;  /* 0x0000000000017941 */ /* 0x000fea0003800000 */
.L_x_11140:
[----:B------:R-:W-:Y:S01]  /*0890*/  ULDC.64 UR6, c[0x0][0x210] ;  /* 0x0000840000067ab9 */ /* 0x000fe20000000a00 */
[----:B------:R-:W-:Y:S02]  /*08a0*/  F2FP.F16.F32.PACK_AB R8, RZ, R3 ;  /* 0x00000003ff08723e */ /* 0x000fe400000000ff */
[----:B------:R-:W-:-:S04]  /*08b0*/  LEA R2, P0, R4, UR6, 0x1 ;  /* 0x0000000604027c11 */ /* 0x000fc8000f8008ff */
[----:B------:R-:W-:-:S05]  /*08c0*/  LEA.HI.X R3, R4, UR7, R7, 0x1, P0 ;  /* 0x0000000704037c11 */ /* 0x000fca00080f0c07 */
[----:B------:R1:W-:Y:S04]  /*08d0*/  STG.E.U16 desc[UR4][R2.64], R8 ;  /* 0x0000000802007986 */ /* 0x0003e8000c101504 */
.L_x_11139:
[----:B------:R-:W-:Y:S05]  /*08e0*/  BSYNC B0 ;  /* 0x0000000000007941 */ /* 0x000fea0003800000 */
.L_x_11138:
        /* <DEDUP_REMOVED lines=16> */
[----:B0-2---:R-:W-:Y:S05]  /*09f0*/  CALL.REL.NOINC `($__internal_54_$__cuda_sm3x_div_rn_noftz_f32_slowpath) ;  /* 0x00000000002c7944 */ /* 0x005fea0003c00000 */
[----:B------:R-:W-:-:S07]  /*0a00*/  IMAD.MOV.U32 R3, RZ, RZ, R10 ;  /* 0x000000ffff037224 */ /* 0x000fce00078e000a */
.L_x_11143:
[----:B------:R-:W-:Y:S05]  /*0a10*/  BSYNC B0 ;  /* 0x0000000000007941 */ /* 0x000fea0003800000 */
.L_x_11142:
[----:B------:R-:W-:Y:S01]  /*0a20*/  ULDC UR6, c[0x0][0x228] ;  /* 0x00008a0000067ab9 */ /* 0x000fe20000000800 */
[----:B------:R-:W-:Y:S02]  /*0a30*/  F2FP.F16.F32.PACK_AB R0, RZ, R3 ;  /* 0x00000003ff00723e */ /* 0x000fe400000000ff */
[----:B------:R-:W-:Y:S01]  /*0a40*/  IADD3 R4, P0, R4, UR6, RZ ;  /* 0x0000000604047c10 */ /* 0x000fe2000ff1e0ff */
[----:B------:R-:W-:-:S03]  /*0a50*/  ULDC.64 UR6, c[0x0][0x210] ;  /* 0x0000840000067ab9 */ /* 0x000fc60000000a00 */
[----:B--2---:R-:W-:Y:S02]  /*0a60*/  LEA.HI.X.SX32 R7, R6, R7, 0x1, P0 ;  /* 0x0000000706077211 */ /* 0x004fe400000f0eff */
[----:B------:R-:W-:-:S04]  /*0a70*/  LEA R2, P0, R4, UR6, 0x1 ;  /* 0x0000000604027c11 */ /* 0x000fc8000f8008ff */
[----:B------:R-:W-:-:S05]  /*0a80*/  LEA.HI.X R3, R4, UR7, R7, 0x1, P0 ;  /* 0x0000000704037c11 */ /* 0x000fca00080f0c07 */
[----:B------:R-:W-:Y:S01]  /*0a90*/  STG.E.U16 desc[UR4][R2.64], R0 ;  /* 0x0000000002007986 */ /* 0x000fe2000c101504 */
[----:B------:R-:W-:Y:S05]  /*0aa0*/  EXIT ;  /* 0x000000000000794d */ /* 0x000fea0003800000 */
        .weak           $__internal_54_$__cuda_sm3x_div_rn_noftz_f32_slowpath
        .type           $__internal_54_$__cuda_sm3x_div_rn_noftz_f32_slowpath,@function
        .size           $__internal_54_$__cuda_sm3x_div_rn_noftz_f32_slowpath,(.L_x_11300 - $__internal_54_$__cuda_sm3x_div_rn_noftz_f32_slowpath)
$__internal_54_$__cuda_sm3x_div_rn_noftz_f32_slowpath:
        /* <DEDUP_REMOVED lines=34> */
.L_x_11145:
        /* <DEDUP_REMOVED lines=51> */
.L_x_11152:
[----:B------:R-:W-:-:S04]  /*1000*/  LOP3.LUT R2, R2, 0x80000000, RZ, 0xc0, !PT ;  /* 0x8000000002027812 */ /* 0x000fc800078ec0ff */
[----:B------:R-:W-:Y:S01]  /*1010*/  LOP3.LUT R2, R2, 0x7f800000, RZ, 0xfc, !PT ;  /* 0x7f80000002027812 */ /* 0x000fe200078efcff */
[----:B------:R-:W-:Y:S06]  /*1020*/  BRA `(.L_x_11153) ;  /* 0x0000000000047947 */ /* 0x000fec0003800000 */
.L_x_11151:
[----:B------:R-:W-:-:S07]  /*1030*/  IMAD R2, R11, 0x800000, R2 ;  /* 0x008000000b027824 */ /* 0x000fce00078e0202 */
.L_x_11153:
[----:B------:R-:W-:Y:S05]  /*1040*/  BSYNC B3 ;  /* 0x0000000000037941 */ /* 0x000fea0003800000 */
.L_x_11150:
[----:B------:R-:W-:Y:S05]  /*1050*/  BRA `(.L_x_11154) ;  /* 0x0000000000207947 */ /* 0x000fea0003800000 */
.L_x_11149:
[----:B------:R-:W-:-:S04]  /*1060*/  LOP3.LUT R2, R3, 0x80000000, R2, 0x48, !PT ;  /* 0x8000000003027812 */ /* 0x000fc800078e4802 */
[----:B------:R-:W-:Y:S01]  /*1070*/  LOP3.LUT R2, R2, 0x7f800000, RZ, 0xfc, !PT ;  /* 0x7f80000002027812 */ /* 0x000fe200078efcff */
[----:B------:R-:W-:Y:S06]  /*1080*/  BRA `(.L_x_11154) ;  /* 0x0000000000147947 */ /* 0x000fec0003800000 */
.L_x_11148:
[----:B------:R-:W-:Y:S01]  /*1090*/  LOP3.LUT R2, R3, 0x80000000, R2, 0x48, !PT ;  /* 0x8000000003027812 */ /* 0x000fe200078e4802 */
[----:B------:R-:W-:Y:S06]  /*10a0*/  BRA `(.L_x_11154) ;  /* 0x00000000000c7947 */ /* 0x000fec0003800000 */
.L_x_11147:
[----:B------:R-:W0:Y:S01]  /*10b0*/  MUFU.RSQ R2, -QNAN ;  /* 0xffc0000000027908 */ /* 0x000e220000001400 */
[----:B------:R-:W-:Y:S05]  /*10c0*/  BRA `(.L_x_11154) ;  /* 0x0000000000047947 */ /* 0x000fea0003800000 */
.L_x_11146:
[----:B------:R-:W-:-:S07]  /*10d0*/  FADD.FTZ R2, R2, R3 ;  /* 0x0000000302027221 */ /* 0x000fce0000010000 */
.L_x_11154:
[----:B------:R-:W-:Y:S05]  /*10e0*/  BSYNC B2 ;  /* 0x0000000000027941 */ /* 0x000fea0003800000 */
.L_x_11144:
[----:B0-----:R-:W-:Y:S02]  /*10f0*/  IMAD.MOV.U32 R10, RZ, RZ, R2 ;  /* 0x000000ffff0a7224 */ /* 0x001fe400078e0002 */
[----:B------:R-:W-:Y:S02]  /*1100*/  IMAD.MOV.U32 R2, RZ, RZ, R8 ;  /* 0x000000ffff027224 */ /* 0x000fe400078e0008 */
[----:B------:R-:W-:-:S04]  /*1110*/  IMAD.MOV.U32 R3, RZ, RZ, 0x0 ;  /* 0x00000000ff037424 */ /* 0x000fc800078e00ff */
[----:B------:R-:W-:Y:S05]  /*1120*/  RET.REL.NODEC R2 `(_ZN18transformer_engine27scaled_softmax_warp_forwardI6__halfS1_fLi5EEEvPT0_PKT_T1_ii) ;  /* 0xffffffec02b47950 */ /* 0x000fea0003c3ffff */
.L_x_11155:
        /* <DEDUP_REMOVED lines=13> */
.L_x_11300:


//--------------------- .text._ZN18transformer_engine27scaled_softmax_warp_forwardI6__halfS1_fLi4EEEvPT0_PKT_T1_ii --------------------------
	.section	.text._ZN18transformer_engine27scaled_softmax_warp_forwardI6__halfS1_fLi4EEEvPT0_PKT_T1_ii,"ax",@progbits
	.align	128
        .global         _ZN18transformer_engine27scaled_softmax_warp_forwardI6__halfS1_fLi4EEEvPT0_PKT_T1_ii
        .type           _ZN18transformer_engine27scaled_softmax_warp_forwardI6__halfS1_fLi4EEEvPT0_PKT_T1_ii,@function
        .size           _ZN18transformer_engine27scaled_softmax_warp_forwardI6__halfS1_fLi4EEEvPT0_PKT_T1_ii,(.L_x_11301 - _ZN18transformer_engine27scaled_softmax_warp_forwardI6__halfS1_fLi4EEEvPT0_PKT_T1_ii)
        .other          _ZN18transformer_engine27scaled_softmax_warp_forwardI6__halfS1_fLi4EEEvPT0_PKT_T1_ii,@"STO_CUDA_ENTRY STV_DEFAULT"
_ZN18transformer_engine27scaled_softmax_warp_forwardI6__halfS1_fLi4EEEvPT0_PKT_T1_ii:
.text._ZN18transformer_engine27scaled_softmax_warp_forwardI6__halfS1_fLi4EEEvPT0_PKT_T1_ii:
        /* <DEDUP_REMOVED lines=43> */
[----:B---3--:R-:W-:-:S05]  /*02b0*/  @!P1 HADD2.F32 R8, -RZ, R10.H0_H0 ;  /* 0x2000000aff089230 */ /* 0x008fca0000004100 */
[----:B--2---:R-:W-:Y:S01]  /*02c0*/  @!P1 FMUL R0, R8, R17 ;  /* 0x0000001108009220 */ /* 0x004fe20000400000 */
[----:B----4-:R-:W-:-:S05]  /*02d0*/  @!P0 HADD2.F32 R15, -RZ, R12.H0_H0 ;  /* 0x2000000cff0f8230 */ /* 0x010fca0000004100 */
        /* <DEDUP_REMOVED lines=78> */
[----:B------:R-:W-:Y:S05]  /*07c0*/  CALL.REL.NOINC `($__internal_55_$__cuda_sm3x_div_rn_noftz_f32_slowpath) ;  /* 0x0000000000907944 */ /* 0x000fea0003c00000 */
[----:B------:R-:W-:-:S07]  /*07d0*/  IMAD.MOV.U32 R3, RZ, RZ, R10 ;  /* 0x000000ffff037224 */ /* 0x000fce00078e000a */
.L_x_11159:
[----:B------:R-:W-:Y:S05]  /*07e0*/  BSYNC B1 ;  /* 0x0000000000017941 */ /* 0x000fea0003800000 */
.L_x_11158:
[----:B------:R-:W-:Y:S01]  /*07f0*/  ULDC.64 UR6, c[0x0][0x210] ;  /* 0x0000840000067ab9 */ /* 0x000fe20000000a00 */
[----:B------:R-:W-:Y:S02]  /*0800*/  F2FP.F16.F32.PACK_AB R6, RZ, R3 ;  /* 0x00000003ff06723e */ /* 0x000fe400000000ff */
[----:B------:R-:W-:-:S04]  /*0810*/  LEA R2, P0, R4, UR6, 0x1 ;  /* 0x0000000604027c11 */ /* 0x000fc8000f8008ff */
[----:B------:R-:W-:-:S05]  /*0820*/  LEA.HI.X R3, R4, UR7, R9, 0x1, P0 ;  /* 0x0000000704037c11 */ /* 0x000fca00080f0c09 */
[----:B------:R0:W-:Y:S04]  /*0830*/  STG.E.U16 desc[UR4][R2.64], R6 ;  /* 0x0000000602007986 */ /* 0x0001e8000c101504 */
.L_x_11157:
[----:B------:R-:W-:Y:S05]  /*0840*/  BSYNC B0 ;  /* 0x0000000000007941 */ /* 0x000fea0003800000 */
.L_x_11156:
        /* <DEDUP_REMOVED lines=16> */
[----:B-1----:R-:W-:Y:S05]  /*0950*/  CALL.REL.NOINC `($__internal_55_$__cuda_sm3x_div_rn_noftz_f32_slowpath) ;  /* 0x00000000002c7944 */ /* 0x002fea0003c00000 */
[----:B------:R-:W-:-:S07]  /*0960*/  IMAD.MOV.U32 R3, RZ, RZ, R10 ;  /* 0x000000ffff037224 */ /* 0x000fce00078e000a */
.L_x_11161:
[----:B------:R-:W-:Y:S05]  /*0970*/  BSYNC B0 ;  /* 0x0000000000007941 */ /* 0x000fea0003800000 */
.L_x_11160:
[----:B------:R-:W-:Y:S01]  /*0980*/  ULDC UR6, c[0x0][0x228] ;  /* 0x00008a0000067ab9 */ /* 0x000fe20000000800 */
[----:B------:R-:W-:Y:S02]  /*0990*/  F2FP.F16.F32.PACK_AB R0, RZ, R3 ;  /* 0x00000003ff00723e */ /* 0x000fe400000000ff */
[----:B------:R-:W-:Y:S01]  /*09a0*/  IADD3 R4, P0, R4, UR6, RZ ;  /* 0x0000000604047c10 */ /* 0x000fe2000ff1e0ff */
[----:B------:R-:W-:-:S03]  /*09b0*/  ULDC.64 UR6, c[0x0][0x210] ;  /* 0x0000840000067ab9 */ /* 0x000fc60000000a00 */
[----:B-1----:R-:W-:Y:S02]  /*09c0*/  LEA.HI.X.SX32 R9, R6, R9, 0x1, P0 ;  /* 0x0000000906097211 */ /* 0x002fe400000f0eff */
[----:B------:R-:W-:-:S04]  /*09d0*/  LEA R2, P0, R4, UR6, 0x1 ;  /* 0x0000000604027c11 */ /* 0x000fc8000f8008ff */
[----:B------:R-:W-:-:S05]  /*09e0*/  LEA.HI.X R3, R4, UR7, R9, 0x1, P0 ;  /* 0x0000000704037c11 */ /* 0x000fca00080f0c09 */
[----:B------:R-:W-:Y:S01]  /*09f0*/  STG.E.U16 desc[UR4][R2.64], R0 ;  /* 0x0000000002007986 */ /* 0x000fe2000c101504 */
[----:B------:R-:W-:Y:S05]  /*0a00*/  EXIT ;  /* 0x000000000000794d */ /* 0x000fea0003800000 */
        .weak           $__internal_55_$__cuda_sm3x_div_rn_noftz_f32_slowpath
        .type           $__internal_55_$__cuda_sm3x_div_rn_noftz_f32_slowpath,@function
        .size           $__internal_55_$__cuda_sm3x_div_rn_noftz_f32_slowpath,(.L_x_11301 - $__internal_55_$__cuda_sm3x_div_rn_noftz_f32_slowpath)
$__internal_55_$__cuda_sm3x_div_rn_noftz_f32_slowpath:
        /* <DEDUP_REMOVED lines=34> */
.L_x_11163:
        /* <DEDUP_REMOVED lines=51> */
.L_x_11170:
[----:B------:R-:W-:-:S04]  /*0f60*/  LOP3.LUT R2, R2, 0x80000000, RZ, 0xc0, !PT ;  /* 0x8000000002027812 */ /* 0x000fc800078ec0ff */
[----:B------:R-:W-:Y:S01]  /*0f70*/  LOP3.LUT R2, R2, 0x7f800000, RZ, 0xfc, !PT ;  /* 0x7f80000002027812 */ /* 0x000fe200078efcff */
[----:B------:R-:W-:Y:S06]  /*0f80*/  BRA `(.L_x_11171) ;  /* 0x0000000000047947 */ /* 0x000fec0003800000 */
.L_x_11169:
[----:B------:R-:W-:-:S07]  /*0f90*/  IMAD R2, R11, 0x800000, R2 ;  /* 0x008000000b027824 */ /* 0x000fce00078e0202 */
.L_x_11171:
[----:B------:R-:W-:Y:S05]  /*0fa0*/  BSYNC B3 ;  /* 0x0000000000037941 */ /* 0x000fea0003800000 */
.L_x_11168:
[----:B------:R-:W-:Y:S05]  /*0fb0*/  BRA `(.L_x_11172) ;  /* 0x0000000000207947 */ /* 0x000fea0003800000 */
.L_x_11167:
[----:B------:R-:W-:-:S04]  /*0fc0*/  LOP3.LUT R2, R3, 0x80000000, R2, 0x48, !PT ;  /* 0x8000000003027812 */ /* 0x000fc800078e4802 */
[----:B------:R-:W-:Y:S01]  /*0fd0*/  LOP3.LUT R2, R2, 0x7f800000, RZ, 0xfc, !PT ;  /* 0x7f80000002027812 */ /* 0x000fe200078efcff */
[----:B------:R-:W-:Y:S06]  /*0fe0*/  BRA `(.L_x_11172) ;  /* 0x0000000000147947 */ /* 0x000fec0003800000 */
.L_x_11166:
[----:B------:R-:W-:Y:S01]  /*0ff0*/  LOP3.LUT R2, R3, 0x80000000, R2, 0x48, !PT ;  /* 0x8000000003027812 */ /* 0x000fe200078e4802 */
[----:B------:R-:W-:Y:S06]  /*1000*/  BRA `(.L_x_11172) ;  /* 0x00000000000c7947 */ /* 0x000fec0003800000 */
.L_x_11165:
[----:B------:R-:W0:Y:S01]  /*1010*/  MUFU.RSQ R2, -QNAN ;  /* 0xffc0000000027908 */ /* 0x000e220000001400 */
[----:B------:R-:W-:Y:S05]  /*1020*/  BRA `(.L_x_11172) ;  /* 0x0000000000047947 */ /* 0x000fea0003800000 */
.L_x_11164:
[----:B------:R-:W-:-:S07]  /*1030*/  FADD.FTZ R2, R2, R3 ;  /* 0x0000000302027221 */ /* 0x000fce0000010000 */
.L_x_11172:
[----:B------:R-:W-:Y:S05]  /*1040*/  BSYNC B2 ;  /* 0x0000000000027941 */ /* 0x000fea0003800000 */
.L_x_11162:
[----:B0-----:R-:W-:Y:S02]  /*1050*/  IMAD.MOV.U32 R10, RZ, RZ, R2 ;  /* 0x000000ffff0a7224 */ /* 0x001fe400078e0002 */
[----:B------:R-:W-:Y:S02]  /*1060*/  IMAD.MOV.U32 R2, RZ, RZ, R8 ;  /* 0x000000ffff027224 */ /* 0x000fe400078e0008 */
[----:B------:R-:W-:-:S04]  /*1070*/  IMAD.MOV.U32 R3, RZ, RZ, 0x0 ;  /* 0x00000000ff037424 */ /* 0x000fc800078e00ff */
[----:B------:R-:W-:Y:S05]  /*1080*/  RET.REL.NODEC R2 `(_ZN18transformer_engine27scaled_softmax_warp_forwardI6__halfS1_fLi4EEEvPT0_PKT_T1_ii) ;  /* 0xffffffec02dc7950 */ /* 0x000fea0003c3ffff */
.L_x_11173:
        /* <DEDUP_REMOVED lines=15> */
.L_x_11301:


//--------------------- .text._ZN18transformer_engine27scaled_softmax_warp_forwardI6__halfS1_fLi3EEEvPT0_PKT_T1_ii --------------------------
	.section	.text._ZN18transformer_engine27scaled_softmax_warp_forwardI6__halfS1_fLi3EEEvPT0_PKT_T1_ii,"ax",@progbits
	.align	128
        .global         _ZN18transformer_engine27scaled_softmax_warp_forwardI6__halfS1_fLi3EEEvPT0_PKT_T1_ii
        .type           _ZN18transformer_engine27scaled_softmax_warp_forwardI6__halfS1_fLi3EEEvPT0_PKT_T1_ii,@function
        .size           _ZN18transformer_engine27scaled_softmax_warp_forwardI6__halfS1_fLi3EEEvPT0_PKT_T1_ii,(.L_x_11302 - _ZN18transformer_engine27scaled_softmax_warp_forwardI6__halfS1_fLi3EEEvPT0_PKT_T1_ii)
        .other          _ZN18transformer_engine27scaled_softmax_warp_forwardI6__halfS1_fLi3EEEvPT0_PKT_T1_ii,@"STO_CUDA_ENTRY STV_DEFAULT"
_ZN18transformer_engine27scaled_softmax_warp_forwardI6__halfS1_fLi3EEEvPT0_PKT_T1_ii:
.text._ZN18transformer_engine27scaled_softmax_warp_forwardI6__halfS1_fLi3EEEvPT0_PKT_T1_ii:
        /* <DEDUP_REMOVED lines=42> */
[----:B---3--:R-:W-:-:S05]  /*02a0*/  @!P1 HADD2.F32 R15, -RZ, R10.H0_H0 ;  /* 0x2000000aff0f9230 */ /* 0x008fca0000004100 */
[----:B--2---:R-:W-:Y:S01]  /*02b0*/  @!P1 FMUL R2, R15, R18 ;  /* 0x000000120f029220 */ /* 0x004fe20000400000 */
[----:B----4-:R-:W-:-:S04]  /*02c0*/  @!P0 HADD2.F32 R16, -RZ, R12.H0_H0 ;  /* 0x2000000cff108230 */ /* 0x010fc80000004100 */
        /* <DEDUP_REMOVED lines=69> */
[----:B0-----:R-:W-:Y:S05]  /*0720*/  CALL.REL.NOINC `($__internal_56_$__cuda_sm3x_div_rn_noftz_f32_slowpath) ;  /* 0x00000000008c7944 */ /* 0x001fea0003c00000 */
[----:B------:R-:W-:-:S07]  /*0730*/  IMAD.MOV.U32 R3, RZ, RZ, R10 ;  /* 0x000000ffff037224 */ /* 0x000fce00078e000a */
.L_x_11177:
[----:B------:R-:W-:Y:S05]  /*0740*/  BSYNC B1 ;  /* 0x0000000000017941 */ /* 0x000fea0003800000 */
.L_x_11176:
[----:B------:R-:W-:Y:S01]  /*0750*/  ULDC.64 UR6, c[0x0][0x210] ;  /* 0x0000840000067ab9 */ /* 0x000fe20000000a00 */
[----:B------:R-:W-:Y:S02]  /*0760*/  F2FP.F16.F32.PACK_AB R6, RZ, R3 ;  /* 0x00000003ff06723e */ /* 0x000fe400000000ff */
[----:B------:R-:W-:-:S04]  /*0770*/  LEA R2, P0, R4, UR6, 0x1 ;  /* 0x0000000604027c11 */ /* 0x000fc8000f8008ff */
[----:B------:R-:W-:-:S05]  /*0780*/  LEA.HI.X R3, R4, UR7, R8, 0x1, P0 ;  /* 0x0000000704037c11 */ /* 0x000fca00080f0c08 */
[----:B------:R1:W-:Y:S04]  /*0790*/  STG.E.U16 desc[UR4][R2.64], R6 ;  /* 0x0000000602007986 */ /* 0x0003e8000c101504 */
.L_x_11175:
[----:B------:R-:W-:Y:S05]  /*07a0*/  BSYNC B0 ;  /* 0x0000000000007941 */ /* 0x000fea0003800000 */
.L_x_11174:
        /* <DEDUP_REMOVED lines=15> */
[----:B0-----:R-:W-:Y:S05]  /*08a0*/  CALL.REL.NOINC `($__internal_56_$__cuda_sm3x_div_rn_noftz_f32_slowpath) ;  /* 0x00000000002c7944 */ /* 0x001fea0003c00000 */
[----:B------:R-:W-:-:S07]  /*08b0*/  IMAD.MOV.U32 R3, RZ, RZ, R10 ;  /* 0x000000ffff037224 */ /* 0x000fce00078e000a */
.L_x_11179:
[----:B------:R-:W-:Y:S05]  /*08c0*/  BSYNC B0 ;  /* 0x0000000000007941 */ /* 0x000fea0003800000 */
.L_x_11178:
        /* <DEDUP_REMOVED lines=9> */
        .weak           $__internal_56_$__cuda_sm3x_div_rn_noftz_f32_slowpath
        .type           $__internal_56_$__cuda_sm3x_div_rn_noftz_f32_slowpath,@function
        .size           $__internal_56_$__cuda_sm3x_div_rn_noftz_f32_slowpath,(.L_x_11302 - $__internal_56_$__cuda_sm3x_div_rn_noftz_f32_slowpath)
$__internal_56_$__cuda_sm3x_div_rn_noftz_f32_slowpath:
        /* <DEDUP_REMOVED lines=34> */
.L_x_11181:
        /* <DEDUP_REMOVED lines=51> */
.L_x_11188:
[----:B------:R-:W-:-:S04]  /*0eb0*/  LOP3.LUT R2, R2, 0x80000000, RZ, 0xc0, !PT ;  /* 0x8000000002027812 */ /* 0x000fc800078ec0ff */
[----:B------:R-:W-:Y:S01]  /*0ec0*/  LOP3.LUT R2, R2, 0x7f800000, RZ, 0xfc, !PT ;  /* 0x7f80000002027812 */ /* 0x000fe200078efcff */
[----:B------:R-:W-:Y:S06]  /*0ed0*/  BRA `(.L_x_11189) ;  /* 0x0000000000047947 */ /* 0x000fec0003800000 */
.L_x_11187:
[----:B------:R-:W-:-:S07]  /*0ee0*/  IMAD R2, R11, 0x800000, R2 ;  /* 0x008000000b027824 */ /* 0x000fce00078e0202 */
.L_x_11189:
[----:B------:R-:W-:Y:S05]  /*0ef0*/  BSYNC B3 ;  /* 0x0000000000037941 */ /* 0x000fea0003800000 */
.L_x_11186:
[----:B------:R-:W-:Y:S05]  /*0f00*/  BRA `(.L_x_11190) ;  /* 0x0000000000207947 */ /* 0x000fea0003800000 */
.L_x_11185:
[----:B------:R-:W-:-:S04]  /*0f10*/  LOP3.LUT R2, R3, 0x80000000, R2, 0x48, !PT ;  /* 0x8000000003027812 */ /* 0x000fc800078e4802 */
[----:B------:R-:W-:Y:S01]  /*0f20*/  LOP3.LUT R2, R2, 0x7f800000, RZ, 0xfc, !PT ;  /* 0x7f80000002027812 */ /* 0x000fe200078efcff */
[----:B------:R-:W-:Y:S06]  /*0f30*/  BRA `(.L_x_11190) ;  /* 0x0000000000147947 */ /* 0x000fec0003800000 */
.L_x_11184:
[----:B------:R-:W-:Y:S01]  /*0f40*/  LOP3.LUT R2, R3, 0x80000000, R2, 0x48, !PT ;  /* 0x8000000003027812 */ /* 0x000fe200078e4802 */
[----:B------:R-:W-:Y:S06]  /*0f50*/  BRA `(.L_x_11190) ;  /* 0x00000000000c7947 */ /* 0x000fec0003800000 */
.L_x_11183:
[----:B------:R-:W0:Y:S01]  /*0f60*/  MUFU.RSQ R2, -QNAN ;  /* 0xffc0000000027908 */ /* 0x000e220000001400 */
[----:B------:R-:W-:Y:S05]  /*0f70*/  BRA `(.L_x_11190) ;  /* 0x0000000000047947 */ /* 0x000fea0003800000 */
.L_x_11182:
[----:B------:R-:W-:-:S07]  /*0f80*/  FADD.FTZ R2, R2, R3 ;  /* 0x0000000302027221 */ /* 0x000fce0000010000 */
.L_x_11190:
[----:B------:R-:W-:Y:S05]  /*0f90*/  BSYNC B2 ;  /* 0x0000000000027941 */ /* 0x000fea0003800000 */
.L_x_11180:
[----:B0-----:R-:W-:Y:S02]  /*0fa0*/  IMAD.MOV.U32 R10, RZ, RZ, R2 ;  /* 0x000000ffff0a7224 */ /* 0x001fe400078e0002 */
[----:B------:R-:W-:Y:S02]  /*0fb0*/  IMAD.MOV.U32 R2, RZ, RZ, R6 ;  /* 0x000000ffff027224 */ /* 0x000fe400078e0006 */
[----:B------:R-:W-:-:S04]  /*0fc0*/  IMAD.MOV.U32 R3, RZ, RZ, 0x0 ;  /* 0x00000000ff037424 */ /* 0x000fc800078e00ff */
[----:B------:R-:W-:Y:S05]  /*0fd0*/  RET.REL.NODEC R2 `(_ZN18transformer_engine27scaled_softmax_warp_forwardI6__halfS1_fLi3EEEvPT0_PKT_T1_ii) ;  /* 0xfffffff002087950 */ /* 0x000fea0003c3ffff */
.L_x_11191:
        /* <DEDUP_REMOVED lines=10> */
.L_x_11302:


//--------------------- .text._ZN18transformer_engine27scaled_softmax_warp_forwardI6__halfS1_fLi2EEEvPT0_PKT_T1_ii --------------------------
	.section	.text._ZN18transformer_engine27scaled_softmax_warp_forwardI6__halfS1_fLi2EEEvPT0_PKT_T1_ii,"ax",@progbits
	.align	128
        .global         _ZN18transformer_engine27scaled_softmax_warp_forwardI6__halfS1_fLi2EEEvPT0_PKT_T1_ii
        .type           _ZN18transformer_engine27scaled_softmax_warp_forwardI6__halfS1_fLi2EEEvPT0_PKT_T1_ii,@function
        .size           _ZN18transformer_engine27scaled_softmax_warp_forwardI6__halfS1_fLi2EEEvPT0_PKT_T1_ii,(.L_x_11303 - _ZN18transformer_engine27scaled_softmax_warp_forwardI6__halfS1_fLi2EEEvPT0_PKT_T1_ii)
        .other          _ZN18transformer_engine27scaled_softmax_warp_forwardI6__halfS1_fLi2EEEvPT0_PKT_T1_ii,@"STO_CUDA_ENTRY STV_DEFAULT"
_ZN18transformer_engine27scaled_softmax_warp_forwardI6__halfS1_fLi2EEEvPT0_PKT_T1_ii:
.text._ZN18transformer_engine27scaled_softmax_warp_forwardI6__halfS1_fLi2EEEvPT0_PKT_T1_ii:
        /* <DEDUP_REMOVED lines=104> */
[----:B------:R-:W-:Y:S05]  /*0680*/  CALL.REL.NOINC `($__internal_57_$__cuda_sm3x_div_rn_noftz_f32_slowpath) ;  /* 0x00000000008c7944 */ /* 0x000fea0003c00000 */
[----:B------:R-:W-:-:S07]  /*0690*/  IMAD.MOV.U32 R3, RZ, RZ, R10 ;  /* 0x000000ffff037224 */ /* 0x000fce00078e000a */
.L_x_11195:
[----:B------:R-:W-:Y:S05]  /*06a0*/  BSYNC B1 ;  /* 0x0000000000017941 */ /* 0x000fea0003800000 */
.L_x_11194:
[----:B------:R-:W-:Y:S01]  /*06b0*/  ULDC.64 UR6, c[0x0][0x210] ;  /* 0x0000840000067ab9 */ /* 0x000fe20000000a00 */
[----:B------:R-:W-:Y:S02]  /*06c0*/  F2FP.F16.F32.PACK_AB R6, RZ, R3 ;  /* 0x00000003ff06723e */ /* 0x000fe400000000ff */
[----:B------:R-:W-:-:S04]  /*06d0*/  LEA R2, P0, R4, UR6, 0x1 ;  /* 0x0000000604027c11 */ /* 0x000fc8000f8008ff */
[----:B------:R-:W-:-:S05]  /*06e0*/  LEA.HI.X R3, R4, UR7, R8, 0x1, P0 ;  /* 0x0000000704037c11 */ /* 0x000fca00080f0c08 */
[----:B------:R0:W-:Y:S04]  /*06f0*/  STG.E.U16 desc[UR4][R2.64], R6 ;  /* 0x0000000602007986 */ /* 0x0001e8000c101504 */
.L_x_11193:
[----:B------:R-:W-:Y:S05]  /*0700*/  BSYNC B0 ;  /* 0x0000000000007941 */ /* 0x000fea0003800000 */
.L_x_11192:
        /* <DEDUP_REMOVED lines=15> */
[----:B------:R-:W-:Y:S05]  /*0800*/  CALL.REL.NOINC `($__internal_57_$__cuda_sm3x_div_rn_noftz_f32_slowpath) ;  /* 0x00000000002c7944 */ /* 0x000fea0003c00000 */
[----:B------:R-:W-:-:S07]  /*0810*/  IMAD.MOV.U32 R3, RZ, RZ, R10 ;  /* 0x000000ffff037224 */ /* 0x000fce00078e000a */
.L_x_11197:
[----:B------:R-:W-:Y:S05]  /*0820*/  BSYNC B0 ;  /* 0x0000000000007941 */ /* 0x000fea0003800000 */
.L_x_11196:
        /* <DEDUP_REMOVED lines=9> */
        .weak           $__internal_57_$__cuda_sm3x_div_rn_noftz_f32_slowpath
        .type           $__internal_57_$__cuda_sm3x_div_rn_noftz_f32_slowpath,@function
        .size           $__internal_57_$__cuda_sm3x_div_rn_noftz_f32_slowpath,(.L_x_11303 - $__internal_57_$__cuda_sm3x_div_rn_noftz_f32_slowpath)
$__internal_57_$__cuda_sm3x_div_rn_noftz_f32_slowpath:
        /* <DEDUP_REMOVED lines=34> */
.L_x_11199:
        /* <DEDUP_REMOVED lines=51> */
.L_x_11206:
[----:B------:R-:W-:-:S04]  /*0e10*/  LOP3.LUT R2, R2, 0x80000000, RZ, 0xc0, !PT ;  /* 0x8000000002027812 */ /* 0x000fc800078ec0ff */
[----:B------:R-:W-:Y:S01]  /*0e20*/  LOP3.LUT R2, R2, 0x7f800000, RZ, 0xfc, !PT ;  /* 0x7f80000002027812 */ /* 0x000fe200078efcff */
[----:B------:R-:W-:Y:S06]  /*0e30*/  BRA `(.L_x_11207) ;  /* 0x0000000000047947 */ /* 0x000fec0003800000 */
.L_x_11205:
[----:B------:R-:W-:-:S07]  /*0e40*/  IMAD R2, R11, 0x800000, R2 ;  /* 0x008000000b027824 */ /* 0x000fce00078e0202 */
.L_x_11207:
[----:B------:R-:W-:Y:S05]  /*0e50*/  BSYNC B3 ;  /* 0x0000000000037941 */ /* 0x000fea0003800000 */
.L_x_11204:
[----:B------:R-:W-:Y:S05]  /*0e60*/  BRA `(.L_x_11208) ;  /* 0x0000000000207947 */ /* 0x000fea0003800000 */
.L_x_11203:
[----:B------:R-:W-:-:S04]  /*0e70*/  LOP3.LUT R2, R3, 0x80000000, R2, 0x48, !PT ;  /* 0x8000000003027812 */ /* 0x000fc800078e4802 */
[----:B------:R-:W-:Y:S01]  /*0e80*/  LOP3.LUT R2, R2, 0x7f800000, RZ, 0xfc, !PT ;  /* 0x7f80000002027812 */ /* 0x000fe200078efcff */
[----:B------:R-:W-:Y:S06]  /*0e90*/  BRA `(.L_x_11208) ;  /* 0x0000000000147947 */ /* 0x000fec0003800000 */
.L_x_11202:
[----:B------:R-:W-:Y:S01]  /*0ea0*/  LOP3.LUT R2, R3, 0x80000000, R2, 0x48, !PT ;  /* 0x8000000003027812 */ /* 0x000fe200078e4802 */
[----:B------:R-:W-:Y:S06]  /*0eb0*/  BRA `(.L_x_11208) ;  /* 0x00000000000c7947 */ /* 0x000fec0003800000 */
.L_x_11201:
[----:B------:R-:W0:Y:S01]  /*0ec0*/  MUFU.RSQ R2, -QNAN ;  /* 0xffc0000000027908 */ /* 0x000e220000001400 */
[----:B------:R-:W-:Y:S05]  /*0ed0*/  BRA `(.L_x_11208) ;  /* 0x0000000000047947 */ /* 0x000fea0003800000 */
.L_x_11200:
[----:B------:R-:W-:-:S07]  /*0ee0*/  FADD.FTZ R2, R2, R3 ;  /* 0x0000000302027221 */ /* 0x000fce0000010000 */
.L_x_11208:
[----:B------:R-:W-:Y:S05]  /*0ef0*/  BSYNC B2 ;  /* 0x0000000000027941 */ /* 0x000fea0003800000 */
.L_x_11198:
[----:B0-----:R-:W-:Y:S02]  /*0f00*/  IMAD.MOV.U32 R10, RZ, RZ, R2 ;  /* 0x000000ffff0a7224 */ /* 0x001fe400078e0002 */
[----:B------:R-:W-:Y:S02]  /*0f10*/  IMAD.MOV.U32 R2, RZ, RZ, R6 ;  /* 0x000000ffff027224 */ /* 0x000fe400078e0006 */
[----:B------:R-:W-:-:S04]  /*0f20*/  IMAD.MOV.U32 R3, RZ, RZ, 0x0 ;  /* 0x00000000ff037424 */ /* 0x000fc800078e00ff */
[----:B------:R-:W-:Y:S05]  /*0f30*/  RET.REL.NODEC R2 `(_ZN18transformer_engine27scaled_softmax_warp_forwardI6__halfS1_fLi2EEEvPT0_PKT_T1_ii) ;  /* 0xfffffff002307950 */ /* 0x000fea0003c3ffff */
.L_x_11209:
        /* <DEDUP_REMOVED lines=12> */
.L_x_11303:


//--------------------- .text._ZN18transformer_engine27scaled_softmax_warp_forwardI6__halfS1_fLi1EEEvPT0_PKT_T1_ii --------------------------
	.section	.text._ZN18transformer_engine27scaled_softmax_warp_forwardI6__halfS1_fLi1EEEvPT0_PKT_T1_ii,"ax",@progbits
	.align	128
        .global         _ZN18transformer_engine27scaled_softmax_warp_forwardI6__halfS1_fLi1EEEvPT0_PKT_T1_ii
        .type           _ZN18transformer_engine27scaled_softmax_warp_forwardI6__halfS1_fLi1EEEvPT0_PKT_T1_ii,@function
        .size           _ZN18transformer_engine27scaled_softmax_warp_forwardI6__halfS1_fLi1EEEvPT0_PKT_T1_ii,(.L_x_11304 - _ZN18transformer_engine27scaled_softmax_warp_forwardI6__halfS1_fLi1EEEvPT0_PKT_T1_ii)
        .other          _ZN18transformer_engine27scaled_softmax_warp_forwardI6__halfS1_fLi1EEEvPT0_PKT_T1_ii,@"STO_CUDA_ENTRY STV_DEFAULT"
_ZN18transformer_engine27scaled_softmax_warp_forwardI6__halfS1_fLi1EEEvPT0_PKT_T1_ii:
.text._ZN18transformer_engine27scaled_softmax_warp_forwardI6__halfS1_fLi1EEEvPT0_PKT_T1_ii:
        /* <DEDUP_REMOVED lines=42> */
[----:B---3--:R-:W-:Y:S02]  /*02a0*/  @!P0 HADD2.F32 R0, -RZ, R12.H0_H0 ;  /* 0x2000000cff008230 */ /* 0x008fe40000004100 */
[----:B------:R-:W-:-:S03]  /*02b0*/  IMAD.MOV.U32 R12, RZ, RZ, 0x3bbb989d ;  /* 0x3bbb989dff0c7424 */ /* 0x000fc600078e00ff */
        /* <DEDUP_REMOVED lines=50> */
[----:B------:R-:W-:Y:S05]  /*05e0*/  CALL.REL.NOINC `($__internal_58_$__cuda_sm3x_div_rn_noftz_f32_slowpath) ;  /* 0x00000000008c7944 */ /* 0x000fea0003c00000 */
[----:B------:R-:W-:-:S07]  /*05f0*/  IMAD.MOV.U32 R3, RZ, RZ, R10 ;  /* 0x000000ffff037224 */ /* 0x000fce00078e000a */
.L_x_11213:
[----:B------:R-:W-:Y:S05]  /*0600*/  BSYNC B1 ;  /* 0x0000000000017941 */ /* 0x000fea0003800000 */
.L_x_11212:
[----:B------:R-:W-:Y:S01]  /*0610*/  ULDC.64 UR6, c[0x0][0x210] ;  /* 0x0000840000067ab9 */ /* 0x000fe20000000a00 */
[----:B------:R-:W-:Y:S02]  /*0620*/  F2FP.F16.F32.PACK_AB R6, RZ, R3 ;  /* 0x00000003ff06723e */ /* 0x000fe400000000ff */
[----:B------:R-:W-:-:S04]  /*0630*/  LEA R2, P0, R4, UR6, 0x1 ;  /* 0x0000000604027c11 */ /* 0x000fc8000f8008ff */
[----:B------:R-:W-:-:S05]  /*0640*/  LEA.HI.X R3, R4, UR7, R8, 0x1, P0 ;  /* 0x0000000704037c11 */ /* 0x000fca00080f0c08 */
[----:B------:R1:W-:Y:S04]  /*0650*/  STG.E.U16 desc[UR4][R2.64], R6 ;  /* 0x0000000602007986 */ /* 0x0003e8000c101504 */
.L_x_11211:
[----:B------:R-:W-:Y:S05]  /*0660*/  BSYNC B0 ;  /* 0x0000000000007941 */ /* 0x000fea0003800000 */
.L_x_11210:
        /* <DEDUP_REMOVED lines=15> */
[----:B0-----:R-:W-:Y:S05]  /*0760*/  CALL.REL.NOINC `($__internal_58_$__cuda_sm3x_div_rn_noftz_f32_slowpath) ;  /* 0x00000000002c7944 */ /* 0x001fea0003c00000 */
[----:B------:R-:W-:-:S07]  /*0770*/  IMAD.MOV.U32 R3, RZ, RZ, R10 ;  /* 0x000000ffff037224 */ /* 0x000fce00078e000a */
.L_x_11215:
[----:B------:R-:W-:Y:S05]  /*0780*/  BSYNC B0 ;  /* 0x0000000000007941 */ /* 0x000fea0003800000 */
.L_x_11214:
        /* <DEDUP_REMOVED lines=9> */
        .weak           $__internal_58_$__cuda_sm3x_div_rn_noftz_f32_slowpath
        .type           $__internal_58_$__cuda_sm3x_div_rn_noftz_f32_slowpath,@function
        .size           $__internal_58_$__cuda_sm3x_div_rn_noftz_f32_slowpath,(.L_x_11304 - $__internal_58_$__cuda_sm3x_div_rn_noftz_f32_slowpath)
$__internal_58_$__cuda_sm3x_div_rn_noftz_f32_slowpath:
        /* <DEDUP_REMOVED lines=34> */
.L_x_11217:
        /* <DEDUP_REMOVED lines=51> */
.L_x_11224:
[----:B------:R-:W-:-:S04]  /*0d70*/  LOP3.LUT R2, R2, 0x80000000, RZ, 0xc0, !PT ;  /* 0x8000000002027812 */ /* 0x000fc800078ec0ff */
[----:B------:R-:W-:Y:S01]  /*0d80*/  LOP3.LUT R2, R2, 0x7f800000, RZ, 0xfc, !PT ;  /* 0x7f80000002027812 */ /* 0x000fe200078efcff */
[----:B------:R-:W-:Y:S06]  /*0d90*/  BRA `(.L_x_11225) ;  /* 0x0000000000047947 */ /* 0x000fec0003800000 */
.L_x_11223:
[----:B------:R-:W-:-:S07]  /*0da0*/  IMAD R2, R11, 0x800000, R2 ;  /* 0x008000000b027824 */ /* 0x000fce00078e0202 */
.L_x_11225:
[----:B------:R-:W-:Y:S05]  /*0db0*/  BSYNC B3 ;  /* 0x0000000000037941 */ /* 0x000fea0003800000 */
.L_x_11222:
[----:B------:R-:W-:Y:S05]  /*0dc0*/  BRA `(.L_x_11226) ;  /* 0x0000000000207947 */ /* 0x000fea0003800000 */
.L_x_11221:
[----:B------:R-:W-:-:S04]  /*0dd0*/  LOP3.LUT R2, R3, 0x80000000, R2, 0x48, !PT ;  /* 0x8000000003027812 */ /* 0x000fc800078e4802 */
[----:B------:R-:W-:Y:S01]  /*0de0*/  LOP3.LUT R2, R2, 0x7f800000, RZ, 0xfc, !PT ;  /* 0x7f80000002027812 */ /* 0x000fe200078efcff */
[----:B------:R-:W-:Y:S06]  /*0df0*/  BRA `(.L_x_11226) ;  /* 0x0000000000147947 */ /* 0x000fec0003800000 */
.L_x_11220:
[----:B------:R-:W-:Y:S01]  /*0e00*/  LOP3.LUT R2, R3, 0x80000000, R2, 0x48, !PT ;  /* 0x8000000003027812 */ /* 0x000fe200078e4802 */
[----:B------:R-:W-:Y:S06]  /*0e10*/  BRA `(.L_x_11226) ;  /* 0x00000000000c7947 */ /* 0x000fec0003800000 */
.L_x_11219:
[----:B------:R-:W0:Y:S01]  /*0e20*/  MUFU.RSQ R2, -QNAN ;  /* 0xffc0000000027908 */ /* 0x000e220000001400 */
[----:B------:R-:W-:Y:S05]  /*0e30*/  BRA `(.L_x_11226) ;  /* 0x0000000000047947 */ /* 0x000fea0003800000 */
.L_x_11218:
[----:B------:R-:W-:-:S07]  /*0e40*/  FADD.FTZ R2, R2, R3 ;  /* 0x0000000302027221 */ /* 0x000fce0000010000 */
.L_x_11226:
[----:B------:R-:W-:Y:S05]  /*0e50*/  BSYNC B2 ;  /* 0x0000000000027941 */ /* 0x000fea0003800000 */
.L_x_11216:
[----:B0-----:R-:W-:Y:S02]  /*0e60*/  IMAD.MOV.U32 R10, RZ, RZ, R2 ;  /* 0x000000ffff0a7224 */ /* 0x001fe400078e0002 */
[----:B------:R-:W-:Y:S02]  /*0e70*/  IMAD.MOV.U32 R2, RZ, RZ, R6 ;  /* 0x000000ffff027224 */ /* 0x000fe400078e0006 */
[----:B------:R-:W-:-:S04]  /*0e80*/  IMAD.MOV.U32 R3, RZ, RZ, 0x0 ;  /* 0x00000000ff037424 */ /* 0x000fc800078e00ff */
[----:B------:R-:W-:Y:S05]  /*0e90*/  RET.REL.NODEC R2 `(_ZN18transformer_engine27scaled_softmax_warp_forwardI6__halfS1_fLi1EEEvPT0_PKT_T1_ii) ;  /* 0xfffffff002587950 */ /* 0x000fea0003c3ffff */
.L_x_11227:
        /* <DEDUP_REMOVED lines=14> */
.L_x_11304:


//--------------------- .text._ZN18transformer_engine27scaled_softmax_warp_forwardI6__halfS1_fLi0EEEvPT0_PKT_T1_ii --------------------------
	.section	.text._ZN18transformer_engine27scaled_softmax_warp_forwardI6__halfS1_fLi0EEEvPT0_PKT_T1_ii,"ax",@progbits
	.align	128
        .global         _ZN18transformer_engine27scaled_softmax_warp_forwardI6__halfS1_fLi0EEEvPT0_PKT_T1_ii
        .type           _ZN18transformer_engine27scaled_softmax_warp_forwardI6__halfS1_fLi0EEEvPT0_PKT_T1_ii,@function
        .size           _ZN18transformer_engine27scaled_softmax_warp_forwardI6__halfS1_fLi0EEEvPT0_PKT_T1_ii,(.L_x_11305 - _ZN18transformer_engine27scaled_softmax_warp_forwardI6__halfS1_fLi0EEEvPT0_PKT_T1_ii)
        .other          _ZN18transformer_engine27scaled_softmax_warp_forwardI6__halfS1_fLi0EEEvPT0_PKT_T1_ii,@"STO_CUDA_ENTRY STV_DEFAULT"
_ZN18transformer_engine27scaled_softmax_warp_forwardI6__halfS1_fLi0EEEvPT0_PKT_T1_ii:
.text._ZN18transformer_engine27scaled_softmax_warp_forwardI6__halfS1_fLi0EEEvPT0_PKT_T1_ii:
        /* <DEDUP_REMOVED lines=43> */
[----:B---3--:R-:W-:-:S05]  /*02b0*/  @!P0 HADD2.F32 R8, -RZ, R12.H0_H0 ;  /* 0x2000000cff088230 */ /* 0x008fca0000004100 */
[----:B--2---:R-:W-:Y:S01]  /*02c0*/  @!P0 FMUL R0, R8, R15 ;  /* 0x0000000f08008220 */ /* 0x004fe20000400000 */
[----:B------:R-:W-:Y:S01]  /*02d0*/  IMAD.MOV.U32 R8, RZ, RZ, -0x800000 ;  /* 0xff800000ff087424 */ /* 0x000fe200078e00ff */
[----:B------:R-:W-:Y:S01]  /*02e0*/  ISETP.GE.AND P0, PT, R16, 0x1, PT ;  /* 0x000000011000780c */ /* 0x000fe20003f06270 */
[----:B----4-:R-:W-:Y:S02]  /*02f0*/  @!P1 HADD2.F32 R15, -RZ, R10.H0_H0 ;  /* 0x2000000aff0f9230 */ /* 0x010fe40000004100 */
[----:B------:R-:W-:-:S03]  /*0300*/  FADD R12, R0, -R0 ;  /* 0x80000000000c7221 */ /* 0x000fc60000000000 */
[----:B0-----:R-:W-:Y:S01]  /*0310*/  @!P1 FMUL R8, R15, R18 ;  /* 0x000000120f089220 */ /* 0x001fe20000400000 */
[----:B------:R-:W-:-:S03]  /*0320*/  FFMA.SAT R0, R12, R17, 0.5 ;  /* 0x3f0000000c007423 */ /* 0x000fc60000002011 */
[----:B------:R-:W-:Y:S01]  /*0330*/  FADD R8, R8, -R8 ;  /* 0x8000000808087221 */ /* 0x000fe20000000000 */
[----:B------:R-:W-:-:S03]  /*0340*/  FFMA.RM R10, R0, R13, 12582913 ;  /* 0x4b400001000a7423 */ /* 0x000fc6000000400d */
[----:B------:R-:W-:Y:S01]  /*0350*/  FFMA.SAT R0, R8, R17, 0.5 ;  /* 0x3f00000008007423 */ /* 0x000fe20000002011 */
[C---:B------:R-:W-:Y:S01]  /*0360*/  FADD R11, R10.reuse, -12583039 ;  /* 0xcb40007f0a0b7421 */ /* 0x040fe20000000000 */
[----:B------:R-:W-:Y:S02]  /*0370*/  IMAD.SHL.U32 R10, R10, 0x800000, RZ ;  /* 0x008000000a0a7824 */ /* 0x000fe400078e00ff */
[----:B------:R-:W-:Y:S01]  /*0380*/  FFMA.RM R0, R0, R13, 12582913 ;  /* 0x4b40000100007423 */ /* 0x000fe2000000400d */
[----:B------:R-:W-:-:S03]  /*0390*/  FFMA R13, R12, 1.4426950216293334961, -R11 ;  /* 0x3fb8aa3b0c0d7823 */ /* 0x000fc6000000080b */
[----:B------:R-:W-:Y:S01]  /*03a0*/  FADD R11, R0, -12583039 ;  /* 0xcb40007f000b7421 */ /* 0x000fe20000000000 */
[----:B------:R-:W-:-:S03]  /*03b0*/  FFMA R13, R12, 1.925963033500011079e-08, R13 ;  /* 0x32a570600c0d7823 */ /* 0x000fc6000000000d */
[----:B------:R-:W-:-:S03]  /*03c0*/  FFMA R11, R8, 1.4426950216293334961, -R11 ;  /* 0x3fb8aa3b080b7823 */ /* 0x000fc6000000080b */
        /* <DEDUP_REMOVED lines=23> */
[----:B------:R-:W-:Y:S05]  /*0540*/  CALL.REL.NOINC `($__internal_59_$__cuda_sm3x_div_rn_noftz_f32_slowpath) ;  /* 0x00000000008c7944 */ /* 0x000fea0003c00000 */
[----:B------:R-:W-:-:S07]  /*0550*/  IMAD.MOV.U32 R3, RZ, RZ, R10 ;  /* 0x000000ffff037224 */ /* 0x000fce00078e000a */
.L_x_11231:
[----:B------:R-:W-:Y:S05]  /*0560*/  BSYNC B1 ;  /* 0x0000000000017941 */ /* 0x000fea0003800000 */
.L_x_11230:
[----:B------:R-:W-:Y:S01]  /*0570*/  ULDC.64 UR6, c[0x0][0x210] ;  /* 0x0000840000067ab9 */ /* 0x000fe20000000a00 */
[----:B------:R-:W-:Y:S02]  /*0580*/  F2FP.F16.F32.PACK_AB R8, RZ, R3 ;  /* 0x00000003ff08723e */ /* 0x000fe400000000ff */
[----:B------:R-:W-:-:S04]  /*0590*/  LEA R2, P0, R4, UR6, 0x1 ;  /* 0x0000000604027c11 */ /* 0x000fc8000f8008ff */
[----:B------:R-:W-:-:S05]  /*05a0*/  LEA.HI.X R3, R4, UR7, R6, 0x1, P0 ;  /* 0x0000000704037c11 */ /* 0x000fca00080f0c06 */
[----:B------:R0:W-:Y:S04]  /*05b0*/  STG.E.U16 desc[UR4][R2.64], R8 ;  /* 0x0000000802007986 */ /* 0x0001e8000c101504 */
.L_x_11229:
[----:B------:R-:W-:Y:S05]  /*05c0*/  BSYNC B0 ;  /* 0x0000000000007941 */ /* 0x000fea0003800000 */
.L_x_11228:
        /* <DEDUP_REMOVED lines=15> */
[----:B------:R-:W-:Y:S05]  /*06c0*/  CALL.REL.NOINC `($__internal_59_$__cuda_sm3x_div_rn_noftz_f32_slowpath) ;  /* 0x00000000002c7944 */ /* 0x000fea0003c00000 */
[----:B------:R-:W-:-:S07]  /*06d0*/  IMAD.MOV.U32 R3, RZ, RZ, R10 ;  /* 0x000000ffff037224 */ /* 0x000fce00078e000a */
.L_x_11233:
[----:B------:R-:W-:Y:S05]  /*06e0*/  BSYNC B0 ;  /* 0x0000000000007941 */ /* 0x000fea0003800000 */
.L_x_11232:
        /* <DEDUP_REMOVED lines=9> */
        .weak           $__internal_59_$__cuda_sm3x_div_rn_noftz_f32_slowpath
        .type           $__internal_59_$__cuda_sm3x_div_rn_noftz_f32_slowpath,@function
        .size           $__internal_59_$__cuda_sm3x_div_rn_noftz_f32_slowpath,(.L_x_11305 - $__internal_59_$__cuda_sm3x_div_rn_noftz_f32_slowpath)
$__internal_59_$__cuda_sm3x_div_rn_noftz_f32_slowpath:
        /* <DEDUP_REMOVED lines=34> */
.L_x_11235:
[----:B------:R-:W-:Y:S01]  /*09a0*/  LEA R12, R11, 0xc0800000, 0x17 ;  /* 0xc08000000b0c7811 */ /* 0x000fe200078eb8ff */
[----:B------:R-:W-:Y:S04]  /*09b0*/  BSSY B3, `(.L_x_11240) ;  /* 0x0000036000037945 */ /* 0x000fe80003800000 */
[----:B------:R-:W-:Y:S01]  /*09c0*/  IMAD.IADD R12, R3, 0x1, -R12 ;  /* 0x00000001030c7824 */ /* 0x000fe200078e0a0c */
[----:B------:R-:W-:-:S03]  /*09d0*/  IADD3 R3, R16, -0x7f, RZ ;  /* 0xffffff8110037810 */ /* 0x000fc60007ffe0ff */
        /* <DEDUP_REMOVED lines=47> */
.L_x_11242:
[----:B------:R-:W-:-:S04]  /*0cd0*/  LOP3.LUT R2, R2, 0x80000000, RZ, 0xc0, !PT ;  /* 0x8000000002027812 */ /* 0x000fc800078ec0ff */
[----:B------:R-:W-:Y:S01]  /*0ce0*/  LOP3.LUT R2, R2, 0x7f800000, RZ, 0xfc, !PT ;  /* 0x7f80000002027812 */ /* 0x000fe200078efcff */
[----:B------:R-:W-:Y:S06]  /*0cf0*/  BRA `(.L_x_11243) ;  /* 0x0000000000047947 */ /* 0x000fec0003800000 */
.L_x_11241:
[----:B------:R-:W-:-:S07]  /*0d00*/  IMAD R2, R11, 0x800000, R2 ;  /* 0x008000000b027824 */ /* 0x000fce00078e0202 */
.L_x_11243:
[----:B------:R-:W-:Y:S05]  /*0d10*/  BSYNC B3 ;  /* 0x0000000000037941 */ /* 0x000fea0003800000 */
.L_x_11240:
[----:B------:R-:W-:Y:S05]  /*0d20*/  BRA `(.L_x_11244) ;  /* 0x0000000000207947 */ /* 0x000fea0003800000 */
.L_x_11239:
[----:B------:R-:W-:-:S04]  /*0d30*/  LOP3.LUT R2, R3, 0x80000000, R2, 0x48, !PT ;  /* 0x8000000003027812 */ /* 0x000fc800078e4802 */
[----:B------:R-:W-:Y:S01]  /*0d40*/  LOP3.LUT R2, R2, 0x7f800000, RZ, 0xfc, !PT ;  /* 0x7f80000002027812 */ /* 0x000fe200078efcff */
[----:B------:R-:W-:Y:S06]  /*0d50*/  BRA `(.L_x_11244) ;  /* 0x0000000000147947 */ /* 0x000fec0003800000 */
.L_x_11238:
[----:B------:R-:W-:Y:S01]  /*0d60*/  LOP3.LUT R2, R3, 0x80000000, R2, 0x48, !PT ;  /* 0x8000000003027812 */ /* 0x000fe200078e4802 */
[----:B------:R-:W-:Y:S06]  /*0d70*/  BRA `(.L_x_11244) ;  /* 0x00000000000c7947 */ /* 0x000fec0003800000 */
.L_x_11237:
[----:B------:R-:W0:Y:S01]  /*0d80*/  MUFU.RSQ R2, -QNAN ;  /* 0xffc0000000027908 */ /* 0x000e220000001400 */
[----:B------:R-:W-:Y:S05]  /*0d90*/  BRA `(.L_x_11244) ;  /* 0x0000000000047947 */ /* 0x000fea0003800000 */
.L_x_11236:
[----:B------:R-:W-:-:S07]  /*0da0*/  FADD.FTZ R2, R2, R3 ;  /* 0x0000000302027221 */ /* 0x000fce0000010000 */
.L_x_11244:
[----:B------:R-:W-:Y:S05]  /*0db0*/  BSYNC B2 ;  /* 0x0000000000027941 */ /* 0x000fea0003800000 */
.L_x_11234:
[----:B0-----:R-:W-:Y:S02]  /*0dc0*/  IMAD.MOV.U32 R10, RZ, RZ, R2 ;  /* 0x000000ffff0a7224 */ /* 0x001fe400078e0002 */
[----:B------:R-:W-:Y:S02]  /*0dd0*/  IMAD.MOV.U32 R2, RZ, RZ, R8 ;  /* 0x000000ffff027224 */ /* 0x000fe400078e0008 */
[----:B------:R-:W-:-:S04]  /*0de0*/  IMAD.MOV.U32 R3, RZ, RZ, 0x0 ;  /* 0x00000000ff037424 */ /* 0x000fc800078e00ff */
[----:B------:R-:W-:Y:S05]  /*0df0*/  RET.REL.NODEC R2 `(_ZN18transformer_engine27scaled_softmax_warp_forwardI6__halfS1_fLi0EEEvPT0_PKT_T1_ii) ;  /* 0xfffffff002807950 */ /* 0x000fea0003c3ffff */
.L_x_11245:
        /* <DEDUP_REMOVED lines=16> */
.L_x_11305:


//--------------------- .nv.shared.reserved.0     --------------------------
	.section	.nv.shared.reserved.0,"aw",@nobits
	.weak		__nv_reservedSMEM_offset_0_alias
	.size		__nv_reservedSMEM_offset_0_alias, 0, 0
	.other		__nv_reservedSMEM_offset_0_alias,@"STO_CUDA_RESERVED_SHARED STV_DEFAULT"
__nv_reservedSMEM_offset_0_alias:
	.zero		0


//--------------------- .nv.constant0._ZN18transformer_engine34scaled_masked_softmax_warp_forwardI13__nv_bfloat16S1_fLi14EEEvPT0_PKT_PKhT1_iii --------------------------
	.section	.nv.constant0._ZN18transformer_engine34scaled_masked_softmax_warp_forwardI13__nv_bfloat16S1_fLi14EEEvPT0_PKT_PKhT1_iii,"a",@progbits
	.sectionflags	@""
	.align	4
.nv.constant0._ZN18transformer_engine34scaled_masked_softmax_warp_forwardI13__nv_bfloat16S1_fLi14EEEvPT0_PKT_PKhT1_iii:
	.zero		568


//--------------------- .nv.constant0._ZN18transformer_engine34scaled_masked_softmax_warp_forwardI13__nv_bfloat16S1_fLi13EEEvPT0_PKT_PKhT1_iii --------------------------
	.section	.nv.constant0._ZN18transformer_engine34scaled_masked_softmax_warp_forwardI13__nv_bfloat16S1_fLi13EEEvPT0_PKT_PKhT1_iii,"a",@progbits
	.sectionflags	@""
	.align	4
.nv.constant0._ZN18transformer_engine34scaled_masked_softmax_warp_forwardI13__nv_bfloat16S1_fLi13EEEvPT0_PKT_PKhT1_iii:
	.zero		568


//--------------------- .nv.constant0._ZN18transformer_engine34scaled_masked_softmax_warp_forwardI13__nv_bfloat16S1_fLi12EEEvPT0_PKT_PKhT1_iii --------------------------
	.section	.nv.constant0._ZN18transformer_engine34scaled_masked_softmax_warp_forwardI13__nv_bfloat16S1_fLi12EEEvPT0_PKT_PKhT1_iii,"a",@progbits
	.sectionflags	@""
	.align	4
.nv.constant0._ZN18transformer_engine34scaled_masked_softmax_warp_forwardI13__nv_bfloat16S1_fLi12EEEvPT0_PKT_PKhT1_iii:
	.zero		568


//--------------------- .nv.constant0._ZN18transformer_engine34scaled_masked_softmax_warp_forwardI13__nv_bfloat16S1_fLi11EEEvPT0_PKT_PKhT1_iii --------------------------
	.section	.nv.constant0._ZN18transformer_engine34scaled_masked_softmax_warp_forwardI13__nv_bfloat16S1_fLi11EEEvPT0_PKT_PKhT1_iii,"a",@progbits
	.sectionflags	@""
	.align	4
.nv.constant0._ZN18transformer_engine34scaled_masked_softmax_warp_forwardI13__nv_bfloat16S1_fLi11EEEvPT0_PKT_PKhT1_iii:
	.zero		568


//--------------------- .nv.constant0._ZN18transformer_engine34scaled_masked_softmax_warp_forwardI13__nv_bfloat16S1_fLi10EEEvPT0_PKT_PKhT1_iii --------------------------
	.section	.nv.constant0._ZN18transformer_engine34scaled_masked_softmax_warp_forwardI13__nv_bfloat16S1_fLi10EEEvPT0_PKT_PKhT1_iii,"a",@progbits
	.sectionflags	@""
	.align	4
.nv.constant0._ZN18transformer_engine34scaled_masked_softmax_warp_forwardI13__nv_bfloat16S1_fLi10EEEvPT0_PKT_PKhT1_iii:
	.zero		568


//--------------------- .nv.constant0._ZN18transformer_engine34scaled_masked_softmax_warp_forwardI13__nv_bfloat16S1_fLi9EEEvPT0_PKT_PKhT1_iii --------------------------
	.section	.nv.constant0._ZN18transformer_engine34scaled_masked_softmax_warp_forwardI13__nv_bfloat16S1_fLi9EEEvPT0_PKT_PKhT1_iii,"a",@progbits
	.sectionflags	@""
	.align	4
.nv.constant0._ZN18transformer_engine34scaled_masked_softmax_warp_forwardI13__nv_bfloat16S1_fLi9EEEvPT0_PKT_PKhT1_iii:
	.zero		568


//--------------------- .nv.constant0._ZN18transformer_engine34scaled_masked_softmax_warp_forwardI13__nv_bfloat16S1_fLi8EEEvPT0_PKT_PKhT1_iii --------------------------
	.section	.nv.constant0._ZN18transformer_engine34scaled_masked_softmax_warp_forwardI13__nv_bfloat16S1_fLi8EEEvPT0_PKT_PKhT1_iii,"a",@progbits
	.sectionflags	@""
	.align	4
.nv.constant0._ZN18transformer_engine34scaled_masked_softmax_warp_forwardI13__nv_bfloat16S1_fLi8EEEvPT0_PKT_PKhT1_iii:
	.zero		568


//--------------------- .nv.constant0._ZN18transformer_engine34scaled_masked_softmax_warp_forwardI13__nv_bfloat16S1_fLi7EEEvPT0_PKT_PKhT1_iii --------------------------
	.section	.nv.constant0._ZN18transformer_engine34scaled_masked_softmax_warp_forwardI13__nv_bfloat16S1_fLi7EEEvPT0_PKT_PKhT1_iii,"a",@progbits
	.sectionflags	@""
	.align	4
.nv.constant0._ZN18transformer_engine34scaled_masked_softmax_warp_forwardI13__nv_bfloat16S1_fLi7EEEvPT0_PKT_PKhT1_iii:
	.zero		568


//--------------------- .nv.constant0._ZN18transformer_engine34scaled_masked_softmax_warp_forwardI13__nv_bfloat16S1_fLi6EEEvPT0_PKT_PKhT1_iii --------------------------
	.section	.nv.constant0._ZN18transformer_engine34scaled_masked_softmax_warp_forwardI13__nv_bfloat16S1_fLi6EEEvPT0_PKT_PKhT1_iii,"a",@progbits
	.sectionflags	@""
	.align	4
.nv.constant0._ZN18transformer_engine34scaled_masked_softmax_warp_forwardI13__nv_bfloat16S1_fLi6EEEvPT0_PKT_PKhT1_iii:
	.zero		568


//--------------------- .nv.constant0._ZN18transformer_engine34scaled_masked_softmax_warp_forwardI13__nv_bfloat16S1_fLi5EEEvPT0_PKT_PKhT1_iii --------------------------
	.section	.nv.constant0._ZN18transformer_engine34scaled_masked_softmax_warp_forwardI13__nv_bfloat16S1_fLi5EEEvPT0_PKT_PKhT1_iii,"a",@progbits
	.sectionflags	@""
	.align	4
.nv.constant0._ZN18transformer_engine34scaled_masked_softmax_warp_forwardI13__nv_bfloat16S1_fLi5EEEvPT0_PKT_PKhT1_iii:
	.zero		568


//--------------------- .nv.constant0._ZN18transformer_engine34scaled_masked_softmax_warp_forwardI13__nv_bfloat16S1_fLi4EEEvPT0_PKT_PKhT1_iii --------------------------
	.section	.nv.constant0._ZN18transformer_engine34scaled_masked_softmax_warp_forwardI13__nv_bfloat16S1_fLi4EEEvPT0_PKT_PKhT1_iii,"a",@progbits
	.sectionflags	@""
	.align	4
.nv.constant0._ZN18transformer_engine34scaled_masked_softmax_warp_forwardI13__nv_bfloat16S1_fLi4EEEvPT0_PKT_PKhT1_iii:
	.zero		568


//--------------------- .nv.constant0._ZN18transformer_engine34scaled_masked_softmax_warp_forwardI13__nv_bfloat16S1_fLi3EEEvPT0_PKT_PKhT1_iii --------------------------
	.section	.nv.constant0._ZN18transformer_engine34scaled_masked_softmax_warp_forwardI13__nv_bfloat16S1_fLi3EEEvPT0_PKT_PKhT1_iii,"a",@progbits
	.sectionflags	@""
	.align	4
.nv.constant0._ZN18transformer_engine34scaled_masked_softmax_warp_forwardI13__nv_bfloat16S1_fLi3EEEvPT0_PKT_PKhT1_iii:
	.zero		568


//--------------------- .nv.constant0._ZN18transformer_engine34scaled_masked_softmax_warp_forwardI13__nv_bfloat16S1_fLi2EEEvPT0_PKT_PKhT1_iii --------------------------
	.section	.nv.constant0._ZN18transformer_engine34scaled_masked_softmax_warp_forwardI13__nv_bfloat16S1_fLi2EEEvPT0_PKT_PKhT1_iii,"a",@progbits
	.sectionflags	@""
	.align	4
.nv.constant0._ZN18transformer_engine34scaled_masked_softmax_warp_forwardI13__nv_bfloat16S1_fLi2EEEvPT0_PKT_PKhT1_iii:
	.zero		568


//--------------------- .nv.constant0._ZN18transformer_engine34scaled_masked_softmax_warp_forwardI13__nv_bfloat16S1_fLi1EEEvPT0_PKT_PKhT1_iii --------------------------
	.section	.nv.constant0._ZN18transformer_engine34scaled_masked_softmax_warp_forwardI13__nv_bfloat16S1_fLi1EEEvPT0_PKT_PKhT1_iii,"a",@progbits
	.sectionflags	@""
	.align	4
.nv.constant0._ZN18transformer_engine34scaled_masked_softmax_warp_forwardI13__nv_bfloat16S1_fLi1EEEvPT0_PKT_PKhT1_iii:
	.zero		568


//--------------------- .nv.constant0._ZN18transformer_engine34scaled_masked_softmax_warp_forwardI13__nv_bfloat16S1_fLi0EEEvPT0_PKT_PKhT1_iii --------------------------
	.section	.nv.constant0._ZN18transformer_engine34scaled_masked_softmax_warp_forwardI13__nv_bfloat16S1_fLi0EEEvPT0_PKT_PKhT1_iii,"a",@progbits
	.sectionflags	@""
	.align	4
.nv.constant0._ZN18transformer_engine34scaled_masked_softmax_warp_forwardI13__nv_bfloat16S1_fLi0EEEvPT0_PKT_PKhT1_iii:
	.zero		568


//--------------------- .nv.constant0._ZN18transformer_engine34scaled_masked_softmax_warp_forwardI6__halfS1_fLi14EEEvPT0_PKT_PKhT1_iii --------------------------
	.section	.nv.constant0._ZN18transformer_engine34scaled_masked_softmax_warp_forwardI6__halfS1_fLi14EEEvPT0_PKT_PKhT1_iii,"a",@progbits
	.sectionflags	@""
	.align	4
.nv.constant0._ZN18transformer_engine34scaled_masked_softmax_warp_forwardI6__halfS1_fLi14EEEvPT0_PKT_PKhT1_iii:
	.zero		568


//--------------------- .nv.constant0._ZN18transformer_engine34scaled_masked_softmax_warp_forwardI6__halfS1_fLi13EEEvPT0_PKT_PKhT1_iii --------------------------
	.section	.nv.constant0._ZN18transformer_engine34scaled_masked_softmax_warp_forwardI6__halfS1_fLi13EEEvPT0_PKT_PKhT1_iii,"a",@progbits
	.sectionflags	@""
	.align	4
.nv.constant0._ZN18transformer_engine34scaled_masked_softmax_warp_forwardI6__halfS1_fLi13EEEvPT0_PKT_PKhT1_iii:
	.zero		568


//--------------------- .nv.constant0._ZN18transformer_engine34scaled_masked_softmax_warp_forwardI6__halfS1_fLi12EEEvPT0_PKT_PKhT1_iii --------------------------
	.section	.nv.constant0._ZN18transformer_engine34scaled_masked_softmax_warp_forwardI6__halfS1_fLi12EEEvPT0_PKT_PKhT1_iii,"a",@progbits
	.sectionflags	@""
	.align	4
.nv.constant0._ZN18transformer_engine34scaled_masked_softmax_warp_forwardI6__halfS1_fLi12EEEvPT0_PKT_PKhT1_iii:
	.zero		568


//--------------------- .nv.constant0._ZN18transformer_engine34scaled_masked_softmax_warp_forwardI6__halfS1_fLi11EEEvPT0_PKT_PKhT1_iii --------------------------
	.section	.nv.constant0._ZN18transformer_engine34scaled_masked_softmax_warp_forwardI6__halfS1_fLi11EEEvPT0_PKT_PKhT1_iii,"a",@progbits
	.sectionflags	@""
	.align	4
.nv.constant0._ZN18transformer_engine34scaled_masked_softmax_warp_forwardI6__halfS1_fLi11EEEvPT0_PKT_PKhT1_iii:
	.zero		568


//--------------------- .nv.constant0._ZN18transformer_engine34scaled_masked_softmax_warp_forwardI6__halfS1_fLi10EEEvPT0_PKT_PKhT1_iii --------------------------
	.section	.nv.constant0._ZN18transformer_engine34scaled_masked_softmax_warp_forwardI6__halfS1_fLi10EEEvPT0_PKT_PKhT1_iii,"a",@progbits
	.sectionflags	@""
	.align	4
.nv.constant0._ZN18transformer_engine34scaled_masked_softmax_warp_forwardI6__halfS1_fLi10EEEvPT0_PKT_PKhT1_iii:
	.zero		568


//--------------------- .nv.constant0._ZN18transformer_engine34scaled_masked_softmax_warp_forwardI6__halfS1_fLi9EEEvPT0_PKT_PKhT1_iii --------------------------
	.section	.nv.constant0._ZN18transformer_engine34scaled_masked_softmax_warp_forwardI6__halfS1_fLi9EEEvPT0_PKT_PKhT1_iii,"a",@progbits
	.sectionflags	@""
	.align	4
.nv.constant0._ZN18transformer_engine34scaled_masked_softmax_warp_forwardI6__halfS1_fLi9EEEvPT0_PKT_PKhT1_iii:
	.zero		568


//--------------------- .nv.constant0._ZN18transformer_engine34scaled_masked_softmax_warp_forwardI6__halfS1_fLi8EEEvPT0_PKT_PKhT1_iii --------------------------
	.section	.nv.constant0._ZN18transformer_engine34scaled_masked_softmax_warp_forwardI6__halfS1_fLi8EEEvPT0_PKT_PKhT1_iii,"a",@progbits
	.sectionflags	@""
	.align	4
.nv.constant0._ZN18transformer_engine34scaled_masked_softmax_warp_forwardI6__halfS1_fLi8EEEvPT0_PKT_PKhT1_iii:
	.zero		568


//--------------------- .nv.constant0._ZN18transformer_engine34scaled_masked_softmax_warp_forwardI6__halfS1_fLi7EEEvPT0_PKT_PKhT1_iii --------------------------
	.section	.nv.constant0._ZN18transformer_engine34scaled_masked_softmax_warp_forwardI6__halfS1_fLi7EEEvPT0_PKT_PKhT1_iii,"a",@progbits
	.sectionflags	@""
	.align	4
.nv.constant0._ZN18transformer_engine34scaled_masked_softmax_warp_forwardI6__halfS1_fLi7EEEvPT0_PKT_PKhT1_iii:
	.zero		568


//--------------------- .nv.constant0._ZN18transformer_engine34scaled_masked_softmax_warp_forwardI6__halfS1_fLi6EEEvPT0_PKT_PKhT1_iii --------------------------
	.section	.nv.constant0._ZN18transformer_engine34scaled_masked_softmax_warp_forwardI6__halfS1_fLi6EEEvPT0_PKT_PKhT1_iii,"a",@progbits
	.sectionflags	@""
	.align	4
.nv.constant0._ZN18transformer_engine34scaled_masked_softmax_warp_forwardI6__halfS1_fLi6EEEvPT0_PKT_PKhT1_iii:
	.zero		568


//--------------------- .nv.constant0._ZN18transformer_engine34scaled_masked_softmax_warp_forwardI6__halfS1_fLi5EEEvPT0_PKT_PKhT1_iii --------------------------
	.section	.nv.constant0._ZN18transformer_engine34scaled_masked_softmax_warp_forwardI6__halfS1_fLi5EEEvPT0_PKT_PKhT1_iii,"a",@progbits
	.sectionflags	@""
	.align	4
.nv.constant0._ZN18transformer_engine34scaled_masked_softmax_warp_forwardI6__halfS1_fLi5EEEvPT0_PKT_PKhT1_iii:
	.zero		568


//--------------------- .nv.constant0._ZN18transformer_engine34scaled_masked_softmax_warp_forwardI6__halfS1_fLi4EEEvPT0_PKT_PKhT1_iii --------------------------
	.section	.nv.constant0._ZN18transformer_engine34scaled_masked_softmax_warp_forwardI6__halfS1_fLi4EEEvPT0_PKT_PKhT1_iii,"a",@progbits
	.sectionflags	@""
	.align	4
.nv.constant0._ZN18transformer_engine34scaled_masked_softmax_warp_forwardI6__halfS1_fLi4EEEvPT0_PKT_PKhT1_iii:
	.zero		568


//--------------------- .nv.constant0._ZN18transformer_engine34scaled_masked_softmax_warp_forwardI6__halfS1_fLi3EEEvPT0_PKT_PKhT1_iii --------------------------
	.section	.nv.constant0._ZN18transformer_engine34scaled_masked_softmax_warp_forwardI6__halfS1_fLi3EEEvPT0_PKT_PKhT1_iii,"a",@progbits
	.sectionflags	@""
	.align	4
.nv.constant0._ZN18transformer_engine34scaled_masked_softmax_warp_forwardI6__halfS1_fLi3EEEvPT0_PKT_PKhT1_iii:
	.zero		568


//--------------------- .nv.constant0._ZN18transformer_engine34scaled_masked_softmax_warp_forwardI6__halfS1_fLi2EEEvPT0_PKT_PKhT1_iii --------------------------
	.section	.nv.constant0._ZN18transformer_engine34scaled_masked_softmax_warp_forwardI6__halfS1_fLi2EEEvPT0_PKT_PKhT1_iii,"a",@progbits
	.sectionflags	@""
	.align	4
.nv.constant0._ZN18transformer_engine34scaled_masked_softmax_warp_forwardI6__halfS1_fLi2EEEvPT0_PKT_PKhT1_iii:
	.zero		568


//--------------------- .nv.constant0._ZN18transformer_engine34scaled_masked_softmax_warp_forwardI6__halfS1_fLi1EEEvPT0_PKT_PKhT1_iii --------------------------
	.section	.nv.constant0._ZN18transformer_engine34scaled_masked_softmax_warp_forwardI6__halfS1_fLi1EEEvPT0_PKT_PKhT1_iii,"a",@progbits
	.sectionflags	@""
	.align	4
.nv.constant0._ZN18transformer_engine34scaled_masked_softmax_warp_forwardI6__halfS1_fLi1EEEvPT0_PKT_PKhT1_iii:
	.zero		568


//--------------------- .nv.constant0._ZN18transformer_engine34scaled_masked_softmax_warp_forwardI6__halfS1_fLi0EEEvPT0_PKT_PKhT1_iii --------------------------
	.section	.nv.constant0._ZN18transformer_engine34scaled_masked_softmax_warp_forwardI6__halfS1_fLi0EEEvPT0_PKT_PKhT1_iii,"a",@progbits
	.sectionflags	@""
	.align	4
.nv.constant0._ZN18transformer_engine34scaled_masked_softmax_warp_forwardI6__halfS1_fLi0EEEvPT0_PKT_PKhT1_iii:
	.zero		568


//--------------------- .nv.constant0._ZN18transformer_engine35scaled_masked_softmax_warp_backwardI13__nv_bfloat16S1_fLi14EEEvPT0_PKT_S6_T1_ii --------------------------
	.section	.nv.constant0._ZN18transformer_engine35scaled_masked_softmax_warp_backwardI13__nv_bfloat16S1_fLi14EEEvPT0_PKT_S6_T1_ii,"a",@progbits
	.sectionflags	@""
	.align	4
.nv.constant0._ZN18transformer_engine35scaled_masked_softmax_warp_backwardI13__nv_bfloat16S1_fLi14EEEvPT0_PKT_S6_T1_ii:
	.zero		564


//--------------------- .nv.constant0._ZN18transformer_engine35scaled_masked_softmax_warp_backwardI13__nv_bfloat16S1_fLi13EEEvPT0_PKT_S6_T1_ii --------------------------
	.section	.nv.constant0._ZN18transformer_engine35scaled_masked_softmax_warp_backwardI13__nv_bfloat16S1_fLi13EEEvPT0_PKT_S6_T1_ii,"a",@progbits
	.sectionflags	@""
	.align	4
.nv.constant0._ZN18transformer_engine35scaled_masked_softmax_warp_backwardI13__nv_bfloat16S1_fLi13EEEvPT0_PKT_S6_T1_ii:
	.zero		564


//--------------------- .nv.constant0._ZN18transformer_engine35scaled_masked_softmax_warp_backwardI13__nv_bfloat16S1_fLi12EEEvPT0_PKT_S6_T1_ii --------------------------
	.section	.nv.constant0._ZN18transformer_engine35scaled_masked_softmax_warp_backwardI13__nv_bfloat16S1_fLi12EEEvPT0_PKT_S6_T1_ii,"a",@progbits
	.sectionflags	@""
	.align	4
.nv.constant0._ZN18transformer_engine35scaled_masked_softmax_warp_backwardI13__nv_bfloat16S1_fLi12EEEvPT0_PKT_S6_T1_ii:
	.zero		564


//--------------------- .nv.constant0._ZN18transformer_engine35scaled_masked_softmax_warp_backwardI13__nv_bfloat16S1_fLi11EEEvPT0_PKT_S6_T1_ii --------------------------
	.section	.nv.constant0._ZN18transformer_engine35scaled_masked_softmax_warp_backwardI13__nv_bfloat16S1_fLi11EEEvPT0_PKT_S6_T1_ii,"a",@progbits
	.sectionflags	@""
	.align	4
.nv.constant0._ZN18transformer_engine35scaled_masked_softmax_warp_backwardI13__nv_bfloat16S1_fLi11EEEvPT0_PKT_S6_T1_ii:
	.zero		564


//--------------------- .nv.constant0._ZN18transformer_engine35scaled_masked_softmax_warp_backwardI13__nv_bfloat16S1_fLi10EEEvPT0_PKT_S6_T1_ii --------------------------
	.section	.nv.constant0._ZN18transformer_engine35scaled_masked_softmax_warp_backwardI13__nv_bfloat16S1_fLi10EEEvPT0_PKT_S6_T1_ii,"a",@progbits
	.sectionflags	@""
	.align	4
.nv.constant0._ZN18transformer_engine35scaled_masked_softmax_warp_backwardI13__nv_bfloat16S1_fLi10EEEvPT0_PKT_S6_T1_ii:
	.zero		564


//--------------------- .nv.constant0._ZN18transformer_engine35scaled_masked_softmax_warp_backwardI13__nv_bfloat16S1_fLi9EEEvPT0_PKT_S6_T1_ii --------------------------
	.section	.nv.constant0._ZN18transformer_engine35scaled_masked_softmax_warp_backwardI13__nv_bfloat16S1_fLi9EEEvPT0_PKT_S6_T1_ii,"a",@progbits
	.sectionflags	@""
	.align	4
.nv.constant0._ZN18transformer_engine35scaled_masked_softmax_warp_backwardI13__nv_bfloat16S1_fLi9EEEvPT0_PKT_S6_T1_ii:
	.zero		564


//--------------------- .nv.constant0._ZN18transformer_engine35scaled_masked_softmax_warp_backwardI13__nv_bfloat16S1_fLi8EEEvPT0_PKT_S6_T1_ii --------------------------
	.section	.nv.constant0._ZN18transformer_engine35scaled_masked_softmax_warp_backwardI13__nv_bfloat16S1_fLi8EEEvPT0_PKT_S6_T1_ii,"a",@progbits
	.sectionflags	@""
	.align	4
.nv.constant0._ZN18transformer_engine35scaled_masked_softmax_warp_backwardI13__nv_bfloat16S1_fLi8EEEvPT0_PKT_S6_T1_ii:
	.zero		564


//--------------------- .nv.constant0._ZN18transformer_engine35scaled_masked_softmax_warp_backwardI13__nv_bfloat16S1_fLi7EEEvPT0_PKT_S6_T1_ii --------------------------
	.section	.nv.constant0._ZN18transformer_engine35scaled_masked_softmax_warp_backwardI13__nv_bfloat16S1_fLi7EEEvPT0_PKT_S6_T1_ii,"a",@progbits
	.sectionflags	@""
	.align	4
.nv.constant0._ZN18transformer_engine35scaled_masked_softmax_warp_backwardI13__nv_bfloat16S1_fLi7EEEvPT0_PKT_S6_T1_ii:
	.zero		564


//--------------------- .nv.constant0._ZN18transformer_engine35scaled_masked_softmax_warp_backwardI13__nv_bfloat16S1_fLi6EEEvPT0_PKT_S6_T1_ii --------------------------
	.section	.nv.constant0._ZN18transformer_engine35scaled_masked_softmax_warp_backwardI13__nv_bfloat16S1_fLi6EEEvPT0_PKT_S6_T1_ii,"a",@progbits
	.sectionflags	@""
	.align	4
.nv.constant0._ZN18transformer_engine35scaled_masked_softmax_warp_backwardI13__nv_bfloat16S1_fLi6EEEvPT0_PKT_S6_T1_ii:
	.zero		564


//--------------------- .nv.constant0._ZN18transformer_engine35scaled_masked_softmax_warp_backwardI13__nv_bfloat16S1_fLi5EEEvPT0_PKT_S6_T1_ii --------------------------
	.section	.nv.constant0._ZN18transformer_engine35scaled_masked_softmax_warp_backwardI13__nv_bfloat16S1_fLi5EEEvPT0_PKT_S6_T1_ii,"a",@progbits
	.sectionflags	@""
	.align	4
.nv.constant0._ZN18transformer_engine35scaled_masked_softmax_warp_backwardI13__nv_bfloat16S1_fLi5EEEvPT0_PKT_S6_T1_ii:
	.zero		564


//--------------------- .nv.constant0._ZN18transformer_engine35scaled_masked_softmax_warp_backwardI13__nv_bfloat16S1_fLi4EEEvPT0_PKT_S6_T1_ii --------------------------
	.section	.nv.constant0._ZN18transformer_engine35scaled_masked_softmax_warp_backwardI13__nv_bfloat16S1_fLi4EEEvPT0_PKT_S6_T1_ii,"a",@progbits
	.sectionflags	@""
	.align	4
.nv.constant0._ZN18transformer_engine35scaled_masked_softmax_warp_backwardI13__nv_bfloat16S1_fLi4EEEvPT0_PKT_S6_T1_ii:
	.zero		564


//--------------------- .nv.constant0._ZN18transformer_engine35scaled_masked_softmax_warp_backwardI13__nv_bfloat16S1_fLi3EEEvPT0_PKT_S6_T1_ii --------------------------
	.section	.nv.constant0._ZN18transformer_engine35scaled_masked_softmax_warp_backwardI13__nv_bfloat16S1_fLi3EEEvPT0_PKT_S6_T1_ii,"a",@progbits
	.sectionflags	@""
	.align	4
.nv.constant0._ZN18transformer_engine35scaled_masked_softmax_warp_backwardI13__nv_bfloat16S1_fLi3EEEvPT0_PKT_S6_T1_ii:
	.zero		564


//--------------------- .nv.constant0._ZN18transformer_engine35scaled_masked_softmax_warp_backwardI13__nv_bfloat16S1_fLi2EEEvPT0_PKT_S6_T1_ii --------------------------
	.section	.nv.constant0._ZN18transformer_engine35scaled_masked_softmax_warp_backwardI13__nv_bfloat16S1_fLi2EEEvPT0_PKT_S6_T1_ii,"a",@progbits
	.sectionflags	@""
	.align	4
.nv.constant0._ZN18transformer_engine35scaled_masked_softmax_warp_backwardI13__nv_bfloat16S1_fLi2EEEvPT0_PKT_S6_T1_ii:
	.zero		564


//--------------------- .nv.constant0._ZN18transformer_engine35scaled_masked_softmax_warp_backwardI13__nv_bfloat16S1_fLi1EEEvPT0_PKT_S6_T1_ii --------------------------
	.section	.nv.constant0._ZN18transformer_engine35scaled_masked_softmax_warp_backwardI13__nv_bfloat16S1_fLi1EEEvPT0_PKT_S6_T1_ii,"a",@progbits
	.sectionflags	@""
	.align	4
.nv.constant0._ZN18transformer_engine35scaled_masked_softmax_warp_backwardI13__nv_bfloat16S1_fLi1EEEvPT0_PKT_S6_T1_ii:
	.zero		564


//--------------------- .nv.constant0._ZN18transformer_engine35scaled_masked_softmax_warp_backwardI13__nv_bfloat16S1_fLi0EEEvPT0_PKT_S6_T1_ii --------------------------
	.section	.nv.constant0._ZN18transformer_engine35scaled_masked_softmax_warp_backwardI13__nv_bfloat16S1_fLi0EEEvPT0_PKT_S6_T1_ii,"a",@progbits
	.sectionflags	@""
	.align	4
.nv.constant0._ZN18transformer_engine35scaled_masked_softmax_warp_backwardI13__nv_bfloat16S1_fLi0EEEvPT0_PKT_S6_T1_ii:
	.zero		564


//--------------------- .nv.constant0._ZN18transformer_engine35scaled_masked_softmax_warp_backwardI6__halfS1_fLi14EEEvPT0_PKT_S6_T1_ii --------------------------
	.section	.nv.constant0._ZN18transformer_engine35scaled_masked_softmax_warp_backwardI6__halfS1_fLi14EEEvPT0_PKT_S6_T1_ii,"a",@progbits
	.sectionflags	@""
	.align	4
.nv.constant0._ZN18transformer_engine35scaled_masked_softmax_warp_backwardI6__halfS1_fLi14EEEvPT0_PKT_S6_T1_ii:
	.zero		564


//--------------------- .nv.constant0._ZN18transformer_engine35scaled_masked_softmax_warp_backwardI6__halfS1_fLi13EEEvPT0_PKT_S6_T1_ii --------------------------
	.section	.nv.constant0._ZN18transformer_engine35scaled_masked_softmax_warp_backwardI6__halfS1_fLi13EEEvPT0_PKT_S6_T1_ii,"a",@progbits
	.sectionflags	@""
	.align	4
.nv.constant0._ZN18transformer_engine35scaled_masked_softmax_warp_backwardI6__halfS1_fLi13EEEvPT0_PKT_S6_T1_ii:
	.zero		564


//--------------------- .nv.constant0._ZN18transformer_engine35scaled_masked_softmax_warp_backwardI6__halfS1_fLi12EEEvPT0_PKT_S6_T1_ii --------------------------
	.section	.nv.constant0._ZN18transformer_engine35scaled_masked_softmax_warp_backwardI6__halfS1_fLi12EEEvPT0_PKT_S6_T1_ii,"a",@progbits
	.sectionflags	@""
	.align	4
.nv.constant0._ZN18transformer_engine35scaled_masked_softmax_warp_backwardI6__halfS1_fLi12EEEvPT0_PKT_S6_T1_ii:
	.zero		564


//--------------------- .nv.constant0._ZN18transformer_engine35scaled_masked_softmax_warp_backwardI6__halfS1_fLi11EEEvPT0_PKT_S6_T1_ii --------------------------
	.section	.nv.constant0._ZN18transformer_engine35scaled_masked_softmax_warp_backwardI6__halfS1_fLi11EEEvPT0_PKT_S6_T1_ii,"a",@progbits
	.sectionflags	@""
	.align	4
.nv.constant0._ZN18transformer_engine35scaled_masked_softmax_warp_backwardI6__halfS1_fLi11EEEvPT0_PKT_S6_T1_ii:
	.zero		564


//--------------------- .nv.constant0._ZN18transformer_engine35scaled_masked_softmax_warp_backwardI6__halfS1_fLi10EEEvPT0_PKT_S6_T1_ii --------------------------
	.section	.nv.constant0._ZN18transformer_engine35scaled_masked_softmax_warp_backwardI6__halfS1_fLi10EEEvPT0_PKT_S6_T1_ii,"a",@progbits
	.sectionflags	@""
	.align	4
.nv.constant0._ZN18transformer_engine35scaled_masked_softmax_warp_backwardI6__halfS1_fLi10EEEvPT0_PKT_S6_T1_ii:
	.zero		564


//--------------------- .nv.constant0._ZN18transformer_engine35scaled_masked_softmax_warp_backwardI6__halfS1_fLi9EEEvPT0_PKT_S6_T1_ii --------------------------
	.section	.nv.constant0._ZN18transformer_engine35scaled_masked_softmax_warp_backwardI6__halfS1_fLi9EEEvPT0_PKT_S6_T1_ii,"a",@progbits
	.sectionflags	@""
	.align	4
.nv.constant0._ZN18transformer_engine35scaled_masked_softmax_warp_backwardI6__halfS1_fLi9EEEvPT0_PKT_S6_T1_ii:
	.zero		564


//--------------------- .nv.constant0._ZN18transformer_engine35scaled_masked_softmax_warp_backwardI6__halfS1_fLi8EEEvPT0_PKT_S6_T1_ii --------------------------
	.section	.nv.constant0._ZN18transformer_engine35scaled_masked_softmax_warp_backwardI6__halfS1_fLi8EEEvPT0_PKT_S6_T1_ii,"a",@progbits
	.sectionflags	@""
	.align	4
.nv.constant0._ZN18transformer_engine35scaled_masked_softmax_warp_backwardI6__halfS1_fLi8EEEvPT0_PKT_S6_T1_ii:
	.zero		564


//--------------------- .nv.constant0._ZN18transformer_engine35scaled_masked_softmax_warp_backwardI6__halfS1_fLi7EEEvPT0_PKT_S6_T1_ii --------------------------
	.section	.nv.constant0._ZN18transformer_engine35scaled_masked_softmax_warp_backwardI6__halfS1_fLi7EEEvPT0_PKT_S6_T1_ii,"a",@progbits
	.sectionflags	@""
	.align	4
.nv.constant0._ZN18transformer_engine35scaled_masked_softmax_warp_backwardI6__halfS1_fLi7EEEvPT0_PKT_S6_T1_ii:
	.zero		564


//--------------------- .nv.constant0._ZN18transformer_engine35scaled_masked_softmax_warp_backwardI6__halfS1_fLi6EEEvPT0_PKT_S6_T1_ii --------------------------
	.section	.nv.constant0._ZN18transformer_engine35scaled_masked_softmax_warp_backwardI6__halfS1_fLi6EEEvPT0_PKT_S6_T1_ii,"a",@progbits
	.sectionflags	@""
	.align	4
.nv.constant0._ZN18transformer_engine35scaled_masked_softmax_warp_backwardI6__halfS1_fLi6EEEvPT0_PKT_S6_T1_ii:
	.zero		564


//--------------------- .nv.constant0._ZN18transformer_engine35scaled_masked_softmax_warp_backwardI6__halfS1_fLi5EEEvPT0_PKT_S6_T1_ii --------------------------
	.section	.nv.constant0._ZN18transformer_engine35scaled_masked_softmax_warp_backwardI6__halfS1_fLi5EEEvPT0_PKT_S6_T1_ii,"a",@progbits
	.sectionflags	@""
	.align	4
.nv.constant0._ZN18transformer_engine35scaled_masked_softmax_warp_backwardI6__halfS1_fLi5EEEvPT0_PKT_S6_T1_ii:
	.zero		564


//--------------------- .nv.constant0._ZN18transformer_engine35scaled_masked_softmax_warp_backwardI6__halfS1_fLi4EEEvPT0_PKT_S6_T1_ii --------------------------
	.section	.nv.constant0._ZN18transformer_engine35scaled_masked_softmax_warp_backwardI6__halfS1_fLi4EEEvPT0_PKT_S6_T1_ii,"a",@progbits
	.sectionflags	@""
	.align	4
.nv.constant0._ZN18transformer_engine35scaled_masked_softmax_warp_backwardI6__halfS1_fLi4EEEvPT0_PKT_S6_T1_ii:
	.zero		564


//--------------------- .nv.constant0._ZN18transformer_engine35scaled_masked_softmax_warp_backwardI6__halfS1_fLi3EEEvPT0_PKT_S6_T1_ii --------------------------
	.section	.nv.constant0._ZN18transformer_engine35scaled_masked_softmax_warp_backwardI6__halfS1_fLi3EEEvPT0_PKT_S6_T1_ii,"a",@progbits
	.sectionflags	@""
	.align	4
.nv.constant0._ZN18transformer_engine35scaled_masked_softmax_warp_backwardI6__halfS1_fLi3EEEvPT0_PKT_S6_T1_ii:
	.zero		564


//--------------------- .nv.constant0._ZN18transformer_engine35scaled_masked_softmax_warp_backwardI6__halfS1_fLi2EEEvPT0_PKT_S6_T1_ii --------------------------
	.section	.nv.constant0._ZN18transformer_engine35scaled_masked_softmax_warp_backwardI6__halfS1_fLi2EEEvPT0_PKT_S6_T1_ii,"a",@progbits
	.sectionflags	@""
	.align	4
.nv.constant0._ZN18transformer_engine35scaled_masked_softmax_warp_backwardI6__halfS1_fLi2EEEvPT0_PKT_S6_T1_ii:
	.zero		564


//--------------------- .nv.constant0._ZN18transformer_engine35scaled_masked_softmax_warp_backwardI6__halfS1_fLi1EEEvPT0_PKT_S6_T1_ii --------------------------
	.section	.nv.constant0._ZN18transformer_engine35scaled_masked_softmax_warp_backwardI6__halfS1_fLi1EEEvPT0_PKT_S6_T1_ii,"a",@progbits
	.sectionflags	@""
	.align	4
.nv.constant0._ZN18transformer_engine35scaled_masked_softmax_warp_backwardI6__halfS1_fLi1EEEvPT0_PKT_S6_T1_ii:
	.zero		564


//--------------------- .nv.constant0._ZN18transformer_engine35scaled_masked_softmax_warp_backwardI6__halfS1_fLi0EEEvPT0_PKT_S6_T1_ii --------------------------
	.section	.nv.constant0._ZN18transformer_engine35scaled_masked_softmax_warp_backwardI6__halfS1_fLi0EEEvPT0_PKT_S6_T1_ii,"a",@progbits
	.sectionflags	@""
	.align	4
.nv.constant0._ZN18transformer_engine35scaled_masked_softmax_warp_backwardI6__halfS1_fLi0EEEvPT0_PKT_S6_T1_ii:
	.zero		564


//--------------------- .nv.constant0._ZN18transformer_engine27scaled_softmax_warp_forwardI13__nv_bfloat16S1_fLi14EEEvPT0_PKT_T1_ii --------------------------
	.section	.nv.constant0._ZN18transformer_engine27scaled_softmax_warp_forwardI13__nv_bfloat16S1_fLi14EEEvPT0_PKT_T1_ii,"a",@progbits
	.sectionflags	@""
	.align	4
.nv.constant0._ZN18transformer_engine27scaled_softmax_warp_forwardI13__nv_bfloat16S1_fLi14EEEvPT0_PKT_T1_ii:
	.zero		556


//--------------------- .nv.constant0._ZN18transformer_engine27scaled_softmax_warp_forwardI13__nv_bfloat16S1_fLi13EEEvPT0_PKT_T1_ii --------------------------
	.section	.nv.constant0._ZN18transformer_engine27scaled_softmax_warp_forwardI13__nv_bfloat16S1_fLi13EEEvPT0_PKT_T1_ii,"a",@progbits
	.sectionflags	@""
	.align	4
.nv.constant0._ZN18transformer_engine27scaled_softmax_warp_forwardI13__nv_bfloat16S1_fLi13EEEvPT0_PKT_T1_ii:
	.zero		556


//--------------------- .nv.constant0._ZN18transformer_engine27scaled_softmax_warp_forwardI13__nv_bfloat16S1_fLi12EEEvPT0_PKT_T1_ii --------------------------
	.section	.nv.constant0._ZN18transformer_engine27scaled_softmax_warp_forwardI13__nv_bfloat16S1_fLi12EEEvPT0_PKT_T1_ii,"a",@progbits
	.sectionflags	@""
	.align	4
.nv.constant0._ZN18transformer_engine27scaled_softmax_warp_forwardI13__nv_bfloat16S1_fLi12EEEvPT0_PKT_T1_ii:
	.zero		556


//--------------------- .nv.constant0._ZN18transformer_engine27scaled_softmax_warp_forwardI13__nv_bfloat16S1_fLi11EEEvPT0_PKT_T1_ii --------------------------
	.section	.nv.constant0._ZN18transformer_engine27scaled_softmax_warp_forwardI13__nv_bfloat16S1_fLi11EEEvPT0_PKT_T1_ii,"a",@progbits
	.sectionflags	@""
	.align	4
.nv.constant0._ZN18transformer_engine27scaled_softmax_warp_forwardI13__nv_bfloat16S1_fLi11EEEvPT0_PKT_T1_ii:
	.zero		556


//--------------------- .nv.constant0._ZN18transformer_engine27scaled_softmax_warp_forwardI13__nv_bfloat16S1_fLi10EEEvPT0_PKT_T1_ii --------------------------
	.section	.nv.constant0._ZN18transformer_engine27scaled_softmax_warp_forwardI13__nv_bfloat16S1_fLi10EEEvPT0_PKT_T1_ii,"a",@progbits
	.sectionflags	@""
	.align	4
.nv.constant0._ZN18transformer_engine27scaled_softmax_warp_forwardI13__nv_bfloat16S1_fLi10EEEvPT0_PKT_T1_ii:
	.zero		556


//--------------------- .nv.constant0._ZN18transformer_engine27scaled_softmax_warp_forwardI13__nv_bfloat16S1_fLi9EEEvPT0_PKT_T1_ii --------------------------
	.section	.nv.constant0._ZN18transformer_engine27scaled_softmax_warp_forwardI13__nv_bfloat16S1_fLi9EEEvPT0_PKT_T1_ii,"a",@progbits
	.sectionflags	@""
	.align	4
.nv.constant0._ZN18transformer_engine27scaled_softmax_warp_forwardI13__nv_bfloat16S1_fLi9EEEvPT0_PKT_T1_ii:
	.zero		556


//--------------------- .nv.constant0._ZN18transformer_engine27scaled_softmax_warp_forwardI13__nv_bfloat16S1_fLi8EEEvPT0_PKT_T1_ii --------------------------
	.section	.nv.constant0._ZN18transformer_engine27scaled_softmax_warp_forwardI13__nv_bfloat16S1_fLi8EEEvPT0_PKT_T1_ii,"a",@progbits
	.sectionflags	@""
	.align	4
.nv.constant0._ZN18transformer_engine27scaled_softmax_warp_forwardI13__nv_bfloat16S1_fLi8EEEvPT0_PKT_T1_ii:
	.zero		556


//--------------------- .nv.constant0._ZN18transformer_engine27scaled_softmax_warp_forwardI13__nv_bfloat16S1_fLi7EEEvPT0_PKT_T1_ii --------------------------
	.section	.nv.constant0._ZN18transformer_engine27scaled_softmax_warp_forwardI13__nv_bfloat16S1_fLi7EEEvPT0_PKT_T1_ii,"a",@progbits
	.sectionflags	@""
	.align	4
.nv.constant0._ZN18transformer_engine27scaled_softmax_warp_forwardI13__nv_bfloat16S1_fLi7EEEvPT0_PKT_T1_ii:
	.zero		556


//--------------------- .nv.constant0._ZN18transformer_engine27scaled_softmax_warp_forwardI13__nv_bfloat16S1_fLi6EEEvPT0_PKT_T1_ii --------------------------
	.section	.nv.constant0._ZN18transformer_engine27scaled_softmax_warp_forwardI13__nv_bfloat16S1_fLi6EEEvPT0_PKT_T1_ii,"a",@progbits
	.sectionflags	@""
	.align	4
.nv.constant0._ZN18transformer_engine27scaled_softmax_warp_forwardI13__nv_bfloat16S1_fLi6EEEvPT0_PKT_T1_ii:
	.zero		556


//--------------------- .nv.constant0._ZN18transformer_engine27scaled_softmax_warp_forwardI13__nv_bfloat16S1_fLi5EEEvPT0_PKT_T1_ii --------------------------
	.section	.nv.constant0._ZN18transformer_engine27scaled_softmax_warp_forwardI13__nv_bfloat16S1_fLi5EEEvPT0_PKT_T1_ii,"a",@progbits
	.sectionflags	@""
	.align	4
.nv.constant0._ZN18transformer_engine27scaled_softmax_warp_forwardI13__nv_bfloat16S1_fLi5EEEvPT0_PKT_T1_ii:
	.zero		556


//--------------------- .nv.constant0._ZN18transformer_engine27scaled_softmax_warp_forwardI13__nv_bfloat16S1_fLi4EEEvPT0_PKT_T1_ii --------------------------
	.section	.nv.constant0._ZN18transformer_engine27scaled_softmax_warp_forwardI13__nv_bfloat16S1_fLi4EEEvPT0_PKT_T1_ii,"a",@progbits
	.sectionflags	@""
	.align	4
.nv.constant0._ZN18transformer_engine27scaled_softmax_warp_forwardI13__nv_bfloat16S1_fLi4EEEvPT0_PKT_T1_ii:
	.zero		556


//--------------------- .nv.constant0._ZN18transformer_engine27scaled_softmax_warp_forwardI13__nv_bfloat16S1_fLi3EEEvPT0_PKT_T1_ii --------------------------
	.section	.nv.constant0._ZN18transformer_engine27scaled_softmax_warp_forwardI13__nv_bfloat16S1_fLi3EEEvPT0_PKT_T1_ii,"a",@progbits
	.sectionflags	@""
	.align	4
.nv.constant0._ZN18transformer_engine27scaled_softmax_warp_forwardI13__nv_bfloat16S1_fLi3EEEvPT0_PKT_T1_ii:
	.zero		556


//--------------------- .nv.constant0._ZN18transformer_engine27scaled_softmax_warp_forwardI13__nv_bfloat16S1_fLi2EEEvPT0_PKT_T1_ii --------------------------
	.section	.nv.constant0._ZN18transformer_engine27scaled_softmax_warp_forwardI13__nv_bfloat16S1_fLi2EEEvPT0_PKT_T1_ii,"a",@progbits
	.sectionflags	@""
	.align	4
.nv.constant0._ZN18transformer_engine27scaled_softmax_warp_forwardI13__nv_bfloat16S1_fLi2EEEvPT0_PKT_T1_ii:
	.zero		556


//--------------------- .nv.constant0._ZN18transformer_engine27scaled_softmax_warp_forwardI13__nv_bfloat16S1_fLi1EEEvPT0_PKT_T1_ii --------------------------
	.section	.nv.constant0._ZN18transformer_engine27scaled_softmax_warp_forwardI13__nv_bfloat16S1_fLi1EEEvPT0_PKT_T1_ii,"a",@progbits
	.sectionflags	@""
	.align	4
.nv.constant0._ZN18transformer_engine27scaled_softmax_warp_forwardI13__nv_bfloat16S1_fLi1EEEvPT0_PKT_T1_ii:
	.zero		556


//--------------------- .nv.constant0._ZN18transformer_engine27scaled_softmax_warp_forwardI13__nv_bfloat16S1_fLi0EEEvPT0_PKT_T1_ii --------------------------
	.section	.nv.constant0._ZN18transformer_engine27scaled_softmax_warp_forwardI13__nv_bfloat16S1_fLi0EEEvPT0_PKT_T1_ii,"a",@progbits
	.sectionflags	@""
	.align	4
.nv.constant0._ZN18transformer_engine27scaled_softmax_warp_forwardI13__nv_bfloat16S1_fLi0EEEvPT0_PKT_T1_ii:
	.zero		556


//--------------------- .nv.constant0._ZN18transformer_engine27scaled_softmax_warp_forwardI6__halfS1_fLi14EEEvPT0_PKT_T1_ii --------------------------
	.section	.nv.constant0._ZN18transformer_engine27scaled_softmax_warp_forwardI6__halfS1_fLi14EEEvPT0_PKT_T1_ii,"a",@progbits
	.sectionflags	@""
	.align	4
.nv.constant0._ZN18transformer_engine27scaled_softmax_warp_forwardI6__halfS1_fLi14EEEvPT0_PKT_T1_ii:
	.zero		556


//--------------------- .nv.constant0._ZN18transformer_engine27scaled_softmax_warp_forwardI6__halfS1_fLi13EEEvPT0_PKT_T1_ii --------------------------
	.section	.nv.constant0._ZN18transformer_engine27scaled_softmax_warp_forwardI6__halfS1_fLi13EEEvPT0_PKT_T1_ii,"a",@progbits
	.sectionflags	@""
	.align	4
.nv.constant0._ZN18transformer_engine27scaled_softmax_warp_forwardI6__halfS1_fLi13EEEvPT0_PKT_T1_ii:
	.zero		556


//--------------------- .nv.constant0._ZN18transformer_engine27scaled_softmax_warp_forwardI6__halfS1_fLi12EEEvPT0_PKT_T1_ii --------------------------
	.section	.nv.constant0._ZN18transformer_engine27scaled_softmax_warp_forwardI6__halfS1_fLi12EEEvPT0_PKT_T1_ii,"a",@progbits
	.sectionflags	@""
	.align	4
.nv.constant0._ZN18transformer_engine27scaled_softmax_warp_forwardI6__halfS1_fLi12EEEvPT0_PKT_T1_ii:
	.zero		556


//--------------------- .nv.constant0._ZN18transformer_engine27scaled_softmax_warp_forwardI6__halfS1_fLi11EEEvPT0_PKT_T1_ii --------------------------
	.section	.nv.constant0._ZN18transformer_engine27scaled_softmax_warp_forwardI6__halfS1_fLi11EEEvPT0_PKT_T1_ii,"a",@progbits
	.sectionflags	@""
	.align	4
.nv.constant0._ZN18transformer_engine27scaled_softmax_warp_forwardI6__halfS1_fLi11EEEvPT0_PKT_T1_ii:
	.zero		556


//--------------------- .nv.constant0._ZN18transformer_engine27scaled_softmax_warp_forwardI6__halfS1_fLi10EEEvPT0_PKT_T1_ii --------------------------
	.section	.nv.constant0._ZN18transformer_engine27scaled_softmax_warp_forwardI6__halfS1_fLi10EEEvPT0_PKT_T1_ii,"a",@progbits
	.sectionflags	@""
	.align	4
.nv.constant0._ZN18transformer_engine27scaled_softmax_warp_forwardI6__halfS1_fLi10EEEvPT0_PKT_T1_ii:
	.zero		556


//--------------------- .nv.constant0._ZN18transformer_engine27scaled_softmax_warp_forwardI6__halfS1_fLi9EEEvPT0_PKT_T1_ii --------------------------
	.section	.nv.constant0._ZN18transformer_engine27scaled_softmax_warp_forwardI6__halfS1_fLi9EEEvPT0_PKT_T1_ii,"a",@progbits
	.sectionflags	@""
	.align	4
.nv.constant0._ZN18transformer_engine27scaled_softmax_warp_forwardI6__halfS1_fLi9EEEvPT0_PKT_T1_ii:
	.zero		556


//--------------------- .nv.constant0._ZN18transformer_engine27scaled_softmax_warp_forwardI6__halfS1_fLi8EEEvPT0_PKT_T1_ii --------------------------
	.section	.nv.constant0._ZN18transformer_engine27scaled_softmax_warp_forwardI6__halfS1_fLi8EEEvPT0_PKT_T1_ii,"a",@progbits
	.sectionflags	@""
	.align	4
.nv.constant0._ZN18transformer_engine27scaled_softmax_warp_forwardI6__halfS1_fLi8EEEvPT0_PKT_T1_ii:
	.zero		556


//--------------------- .nv.constant0._ZN18transformer_engine27scaled_softmax_warp_forwardI6__halfS1_fLi7EEEvPT0_PKT_T1_ii --------------------------
	.section	.nv.constant0._ZN18transformer_engine27scaled_softmax_warp_forwardI6__halfS1_fLi7EEEvPT0_PKT_T1_ii,"a",@progbits
	.sectionflags	@""
	.align	4
.nv.constant0._ZN18transformer_engine27scaled_softmax_warp_forwardI6__halfS1_fLi7EEEvPT0_PKT_T1_ii:
	.zero		556


//--------------------- .nv.constant0._ZN18transformer_engine27scaled_softmax_warp_forwardI6__halfS1_fLi6EEEvPT0_PKT_T1_ii --------------------------
	.section	.nv.constant0._ZN18transformer_engine27scaled_softmax_warp_forwardI6__halfS1_fLi6EEEvPT0_PKT_T1_ii,"a",@progbits
	.sectionflags	@""
	.align	4
.nv.constant0._ZN18transformer_engine27scaled_softmax_warp_forwardI6__halfS1_fLi6EEEvPT0_PKT_T1_ii:
	.zero		556


//--------------------- .nv.constant0._ZN18transformer_engine27scaled_softmax_warp_forwardI6__halfS1_fLi5EEEvPT0_PKT_T1_ii --------------------------
	.section	.nv.constant0._ZN18transformer_engine27scaled_softmax_warp_forwardI6__halfS1_fLi5EEEvPT0_PKT_T1_ii,"a",@progbits
	.sectionflags	@""
	.align	4
.nv.constant0._ZN18transformer_engine27scaled_softmax_warp_forwardI6__halfS1_fLi5EEEvPT0_PKT_T1_ii:
	.zero		556


//--------------------- .nv.constant0._ZN18transformer_engine27scaled_softmax_warp_forwardI6__halfS1_fLi4EEEvPT0_PKT_T1_ii --------------------------
	.section	.nv.constant0._ZN18transformer_engine27scaled_softmax_warp_forwardI6__halfS1_fLi4EEEvPT0_PKT_T1_ii,"a",@progbits
	.sectionflags	@""
	.align	4
.nv.constant0._ZN18transformer_engine27scaled_softmax_warp_forwardI6__halfS1_fLi4EEEvPT0_PKT_T1_ii:
	.zero		556


//--------------------- .nv.constant0._ZN18transformer_engine27scaled_softmax_warp_forwardI6__halfS1_fLi3EEEvPT0_PKT_T1_ii --------------------------
	.section	.nv.constant0._ZN18transformer_engine27scaled_softmax_warp_forwardI6__halfS1_fLi3EEEvPT0_PKT_T1_ii,"a",@progbits
	.sectionflags	@""
	.align	4
.nv.constant0._ZN18transformer_engine27scaled_softmax_warp_forwardI6__halfS1_fLi3EEEvPT0_PKT_T1_ii:
	.zero		556


//--------------------- .nv.constant0._ZN18transformer_engine27scaled_softmax_warp_forwardI6__halfS1_fLi2EEEvPT0_PKT_T1_ii --------------------------
	.section	.nv.constant0._ZN18transformer_engine27scaled_softmax_warp_forwardI6__halfS1_fLi2EEEvPT0_PKT_T1_ii,"a",@progbits
	.sectionflags	@""
	.align	4
.nv.constant0._ZN18transformer_engine27scaled_softmax_warp_forwardI6__halfS1_fLi2EEEvPT0_PKT_T1_ii:
	.zero		556


//--------------------- .nv.constant0._ZN18transformer_engine27scaled_softmax_warp_forwardI6__halfS1_fLi1EEEvPT0_PKT_T1_ii --------------------------
	.section	.nv.constant0._ZN18transformer_engine27scaled_softmax_warp_forwardI6__halfS1_fLi1EEEvPT0_PKT_T1_ii,"a",@progbits
	.sectionflags	@""
	.align	4
.nv.constant0._ZN18transformer_engine27scaled_softmax_warp_forwardI6__halfS1_fLi1EEEvPT0_PKT_T1_ii:
	.zero		556


//--------------------- .nv.constant0._ZN18transformer_engine27scaled_softmax_warp_forwardI6__halfS1_fLi0EEEvPT0_PKT_T1_ii --------------------------
	.section	.nv.constant0._ZN18transformer_engine27scaled_softmax_warp_forwardI6__halfS1_fLi0EEEvPT0_PKT_T1_ii,"a",@progbits
	.sectionflags	@""
	.align	4
.nv.constant0._ZN18transformer_engine27scaled_softmax_warp_forwardI6__halfS1_fLi0EEEvPT0_PKT_T1_ii:
	.zero		556


//--------------------- SYMBOLS --------------------------

	.type		.nv.reservedSmem.offset0,@object
	.size		.nv.reservedSmem.offset0,0x4
